	.target	sm_90a

	.elftype	@"ET_EXEC"


//--------------------- .note.nv.tkinfo           --------------------------
	.section	.note.nv.tkinfo,"",@"SHT_NOTE"
	.sectionflags	@"SHF_NOTE_NV_TKINFO"
	.tkinfo
        /*0018*/ 	.word	0x00000002
        /*0030*/ 	.string	""
        /*0030*/ 	.string	"ptxas"
        /*0030*/ 	.string	"Cuda compilation tools, release 13.0, V13.0.88"
        /*0030*/ 	.string	"Build cuda_13.0.r13.0/compiler.36424714_0"
        /*0030*/ 	.string	"-arch sm_90a -m 64 "



//--------------------- .note.nv.cuinfo           --------------------------
	.section	.note.nv.cuinfo,"",@"SHT_NOTE"
	.sectionflags	@"SHF_NOTE_NV_CUINFO"
        /*0018*/ 	.short	0x0002
        /*001a*/ 	.short	0x005a
        /*001c*/ 	.short	0x0082
	.zero		2


//--------------------- .nv.info                  --------------------------
	.section	.nv.info,"",@"SHT_CUDA_INFO"
	.align	4


	//----- nvinfo : EIATTR_REGCOUNT
	.align		4
        /*0000*/ 	.byte	0x04, 0x2f
        /*0002*/ 	.short	(.L_25 - .L_24)
	.align		4
.L_24:
        /*0004*/ 	.word	index@(_ZN7cutlass13device_kernelIN5flash11enable_sm90INS1_16FlashAttnFwdSm90INS1_25CollectiveMainloopFwdSm90ILi2EN4cute5tupleIJNS5_1CILi1EEES8_S8_EEENS6_IJNS7_ILi128EEESA_NS7_ILi192EEEEEELi128ENS_10bfloat16_tEfNS_4arch4Sm90ELb1ELb0ELb1ELb1ELb0ELb1ELb0ELb1ELb1ELb1ELb0ELb0EEENS1_21CollectiveEpilogueFwdINS6_IJSA_SA_SA_EEES9_SD_SF_Li256ELb1ELb1ELb0ELb0EEENS1_36VarlenDynamicPersistentTileSchedulerILi128ELi128ELi256ELi128ELb0ELb1ELb1ELb1ELb1ELb1EEEEEEEEEvNT_6ParamsE)
        /*0008*/ 	.word	0x000000a8


	//----- nvinfo : EIATTR_FRAME_SIZE
	.align		4
.L_25:
        /*000c*/ 	.byte	0x04, 0x11
        /*000e*/ 	.short	(.L_27 - .L_26)
	.align		4
.L_26:
        /*0010*/ 	.word	index@(_ZN7cutlass13device_kernelIN5flash11enable_sm90INS1_16FlashAttnFwdSm90INS1_25CollectiveMainloopFwdSm90ILi2EN4cute5tupleIJNS5_1CILi1EEES8_S8_EEENS6_IJNS7_ILi128EEESA_NS7_ILi192EEEEEELi128ENS_10bfloat16_tEfNS_4arch4Sm90ELb1ELb0ELb1ELb1ELb0ELb1ELb0ELb1ELb1ELb1ELb0ELb0EEENS1_21CollectiveEpilogueFwdINS6_IJSA_SA_SA_EEES9_SD_SF_Li256ELb1ELb1ELb0ELb0EEENS1_36VarlenDynamicPersistentTileSchedulerILi128ELi128ELi256ELi128ELb0ELb1ELb1ELb1ELb1ELb1EEEEEEEEEvNT_6ParamsE)
        /*0014*/ 	.word	0x00000078


	//----- nvinfo : EIATTR_REGCOUNT
	.align		4
.L_27:
        /*0018*/ 	.byte	0x04, 0x2f
        /*001a*/ 	.short	(.L_29 - .L_28)
	.align		4
.L_28:
        /*001c*/ 	.word	index@(_ZN7cutlass13device_kernelIN5flash11enable_sm90INS1_16FlashAttnFwdSm90INS1_25CollectiveMainloopFwdSm90ILi2EN4cute5tupleIJNS5_1CILi1EEES8_S8_EEENS6_IJNS7_ILi128EEESA_NS7_ILi192EEEEEELi128ENS_10bfloat16_tEfNS_4arch4Sm90ELb1ELb0ELb1ELb1ELb0ELb0ELb0ELb1ELb1ELb1ELb0ELb0EEENS1_21CollectiveEpilogueFwdINS6_IJSA_SA_SA_EEES9_SD_SF_Li256ELb1ELb1ELb0ELb0EEENS1_36VarlenDynamicPersistentTileSchedulerILi128ELi128ELi256ELi128ELb0ELb1ELb1ELb1ELb1ELb1EEEEEEEEEvNT_6ParamsE)
        /*0020*/ 	.word	0x000000a8


	//----- nvinfo : EIATTR_FRAME_SIZE
	.align		4
.L_29:
        /*0024*/ 	.byte	0x04, 0x11
        /*0026*/ 	.short	(.L_31 - .L_30)
	.align		4
.L_30:
        /*0028*/ 	.word	index@(_ZN7cutlass13device_kernelIN5flash11enable_sm90INS1_16FlashAttnFwdSm90INS1_25CollectiveMainloopFwdSm90ILi2EN4cute5tupleIJNS5_1CILi1EEES8_S8_EEENS6_IJNS7_ILi128EEESA_NS7_ILi192EEEEEELi128ENS_10bfloat16_tEfNS_4arch4Sm90ELb1ELb0ELb1ELb1ELb0ELb0ELb0ELb1ELb1ELb1ELb0ELb0EEENS1_21CollectiveEpilogueFwdINS6_IJSA_SA_SA_EEES9_SD_SF_Li256ELb1ELb1ELb0ELb0EEENS1_36VarlenDynamicPersistentTileSchedulerILi128ELi128ELi256ELi128ELb0ELb1ELb1ELb1ELb1ELb1EEEEEEEEEvNT_6ParamsE)
        /*002c*/ 	.word	0x00000058


	//----- nvinfo : EIATTR_REGCOUNT
	.align		4
.L_31:
        /*0030*/ 	.byte	0x04, 0x2f
        /*0032*/ 	.short	(.L_33 - .L_32)
	.align		4
.L_32:
        /*0034*/ 	.word	index@(_ZN7cutlass13device_kernelIN5flash11enable_sm90INS1_16FlashAttnFwdSm90INS1_25CollectiveMainloopFwdSm90ILi2EN4cute5tupleIJNS5_1CILi1EEES8_S8_EEENS6_IJNS7_ILi128EEESA_NS7_ILi192EEEEEELi128ENS_10bfloat16_tEfNS_4arch4Sm90ELb1ELb0ELb1ELb0ELb0ELb0ELb0ELb1ELb1ELb1ELb0ELb0EEENS1_21CollectiveEpilogueFwdINS6_IJSA_SA_SA_EEES9_SD_SF_Li256ELb0ELb1ELb0ELb0EEENS1_30DynamicPersistentTileSchedulerILi256ELi128ELb0ELb1ELb1EEEEEEEEEvNT_6ParamsE)
        /*0038*/ 	.word	0x000000a8


	//----- nvinfo : EIATTR_FRAME_SIZE
	.align		4
.L_33:
        /*003c*/ 	.byte	0x04, 0x11
        /*003e*/ 	.short	(.L_35 - .L_34)
	.align		4
.L_34:
        /*0040*/ 	.word	index@(_ZN7cutlass13device_kernelIN5flash11enable_sm90INS1_16FlashAttnFwdSm90INS1_25CollectiveMainloopFwdSm90ILi2EN4cute5tupleIJNS5_1CILi1EEES8_S8_EEENS6_IJNS7_ILi128EEESA_NS7_ILi192EEEEEELi128ENS_10bfloat16_tEfNS_4arch4Sm90ELb1ELb0ELb1ELb0ELb0ELb0ELb0ELb1ELb1ELb1ELb0ELb0EEENS1_21CollectiveEpilogueFwdINS6_IJSA_SA_SA_EEES9_SD_SF_Li256ELb0ELb1ELb0ELb0EEENS1_30DynamicPersistentTileSchedulerILi256ELi128ELb0ELb1ELb1EEEEEEEEEvNT_6ParamsE)
        /*0044*/ 	.word	0x00000028


	//----- nvinfo : EIATTR_REGCOUNT
	.align		4
.L_35:
        /*0048*/ 	.byte	0x04, 0x2f
        /*004a*/ 	.short	(.L_37 - .L_36)
	.align		4
.L_36:
        /*004c*/ 	.word	index@(_ZN7cutlass13device_kernelIN5flash11enable_sm90INS1_16FlashAttnFwdSm90INS1_25CollectiveMainloopFwdSm90ILi2EN4cute5tupleIJNS5_1CILi1EEES8_S8_EEENS6_IJNS7_ILi128EEENS7_ILi96EEENS7_ILi192EEEEEELi128ENS_10bfloat16_tEfNS_4arch4Sm90ELb0ELb1ELb1ELb1ELb0ELb1ELb0ELb1ELb1ELb1ELb0ELb0EEENS1_21CollectiveEpilogueFwdINS6_IJSA_SA_SB_EEES9_SE_SG_Li256ELb1ELb1ELb0ELb0EEENS1_36VarlenDynamicPersistentTileSchedulerILi128ELi96ELi256ELi128ELb0ELb1ELb1ELb1ELb0ELb1EEEEEEEEEvNT_6ParamsE)
        /*0050*/ 	.word	0x000000a8


	//----- nvinfo : EIATTR_FRAME_SIZE
	.align		4
.L_37:
        /*0054*/ 	.byte	0x04, 0x11
        /*0056*/ 	.short	(.L_39 - .L_38)
	.align		4
.L_38:
        /*0058*/ 	.word	index@(_ZN7cutlass13device_kernelIN5flash11enable_sm90INS1_16FlashAttnFwdSm90INS1_25CollectiveMainloopFwdSm90ILi2EN4cute5tupleIJNS5_1CILi1EEES8_S8_EEENS6_IJNS7_ILi128EEENS7_ILi96EEENS7_ILi192EEEEEELi128ENS_10bfloat16_tEfNS_4arch4Sm90ELb0ELb1ELb1ELb1ELb0ELb1ELb0ELb1ELb1ELb1ELb0ELb0EEENS1_21CollectiveEpilogueFwdINS6_IJSA_SA_SB_EEES9_SE_SG_Li256ELb1ELb1ELb0ELb0EEENS1_36VarlenDynamicPersistentTileSchedulerILi128ELi96ELi256ELi128ELb0ELb1ELb1ELb1ELb0ELb1EEEEEEEEEvNT_6ParamsE)
        /*005c*/ 	.word	0x00000050


	//----- nvinfo : EIATTR_REGCOUNT
	.align		4
.L_39:
        /*0060*/ 	.byte	0x04, 0x2f
        /*0062*/ 	.short	(.L_41 - .L_40)
	.align		4
.L_40:
        /*0064*/ 	.word	index@(_ZN7cutlass13device_kernelIN5flash11enable_sm90INS1_16FlashAttnFwdSm90INS1_25CollectiveMainloopFwdSm90ILi2EN4cute5tupleIJNS5_1CILi1EEES8_S8_EEENS6_IJNS7_ILi128EEENS7_ILi96EEENS7_ILi192EEEEEELi128ENS_10bfloat16_tEfNS_4arch4Sm90ELb0ELb1ELb1ELb1ELb0ELb0ELb0ELb1ELb1ELb1ELb0ELb0EEENS1_21CollectiveEpilogueFwdINS6_IJSA_SA_SB_EEES9_SE_SG_Li256ELb1ELb1ELb0ELb0EEENS1_36VarlenDynamicPersistentTileSchedulerILi128ELi96ELi256ELi128ELb0ELb1ELb1ELb1ELb0ELb1EEEEEEEEEvNT_6ParamsE)
        /*0068*/ 	.word	0x000000a8


	//----- nvinfo : EIATTR_FRAME_SIZE
	.align		4
.L_41:
        /*006c*/ 	.byte	0x04, 0x11
        /*006e*/ 	.short	(.L_43 - .L_42)
	.align		4
.L_42:
        /*0070*/ 	.word	index@(_ZN7cutlass13device_kernelIN5flash11enable_sm90INS1_16FlashAttnFwdSm90INS1_25CollectiveMainloopFwdSm90ILi2EN4cute5tupleIJNS5_1CILi1EEES8_S8_EEENS6_IJNS7_ILi128EEENS7_ILi96EEENS7_ILi192EEEEEELi128ENS_10bfloat16_tEfNS_4arch4Sm90ELb0ELb1ELb1ELb1ELb0ELb0ELb0ELb1ELb1ELb1ELb0ELb0EEENS1_21CollectiveEpilogueFwdINS6_IJSA_SA_SB_EEES9_SE_SG_Li256ELb1ELb1ELb0ELb0EEENS1_36VarlenDynamicPersistentTileSchedulerILi128ELi96ELi256ELi128ELb0ELb1ELb1ELb1ELb0ELb1EEEEEEEEEvNT_6ParamsE)
        /*0074*/ 	.word	0x00000050


	//----- nvinfo : EIATTR_REGCOUNT
	.align		4
.L_43:
        /*0078*/ 	.byte	0x04, 0x2f
        /*007a*/ 	.short	(.L_45 - .L_44)
	.align		4
.L_44:
        /*007c*/ 	.word	index@(_ZN7cutlass13device_kernelIN5flash11enable_sm90INS1_16FlashAttnFwdSm90INS1_25CollectiveMainloopFwdSm90ILi2EN4cute5tupleIJNS5_1CILi1EEES8_S8_EEENS6_IJNS7_ILi128EEENS7_ILi96EEENS7_ILi192EEEEEELi128ENS_10bfloat16_tEfNS_4arch4Sm90ELb0ELb1ELb1ELb0ELb0ELb0ELb0ELb1ELb1ELb1ELb0ELb0EEENS1_21CollectiveEpilogueFwdINS6_IJSA_SA_SB_EEES9_SE_SG_Li256ELb0ELb1ELb0ELb0EEENS1_30DynamicPersistentTileSchedulerILi256ELi128ELb0ELb1ELb1EEEEEEEEEvNT_6ParamsE)
        /*0080*/ 	.word	0x000000a8


	//----- nvinfo : EIATTR_FRAME_SIZE
	.align		4
.L_45:
        /*0084*/ 	.byte	0x04, 0x11
        /*0086*/ 	.short	(.L_47 - .L_46)
	.align		4
.L_46:
        /*0088*/ 	.word	index@(_ZN7cutlass13device_kernelIN5flash11enable_sm90INS1_16FlashAttnFwdSm90INS1_25CollectiveMainloopFwdSm90ILi2EN4cute5tupleIJNS5_1CILi1EEES8_S8_EEENS6_IJNS7_ILi128EEENS7_ILi96EEENS7_ILi192EEEEEELi128ENS_10bfloat16_tEfNS_4arch4Sm90ELb0ELb1ELb1ELb0ELb0ELb0ELb0ELb1ELb1ELb1ELb0ELb0EEENS1_21CollectiveEpilogueFwdINS6_IJSA_SA_SB_EEES9_SE_SG_Li256ELb0ELb1ELb0ELb0EEENS1_30DynamicPersistentTileSchedulerILi256ELi128ELb0ELb1ELb1EEEEEEEEEvNT_6ParamsE)
        /*008c*/ 	.word	0x00000020


	//----- nvinfo : EIATTR_REGCOUNT
	.align		4
.L_47:
        /*0090*/ 	.byte	0x04, 0x2f
        /*0092*/ 	.short	(.L_49 - .L_48)
	.align		4
.L_48:
        /*0094*/ 	.word	index@(_ZN7cutlass13device_kernelIN5flash11enable_sm90INS1_16FlashAttnFwdSm90INS1_25CollectiveMainloopFwdSm90ILi2EN4cute5tupleIJNS5_1CILi1EEES8_S8_EEENS6_IJNS7_ILi128EEESA_NS7_ILi192EEEEEELi128ENS_10bfloat16_tEfNS_4arch4Sm90ELb0ELb0ELb1ELb1ELb0ELb1ELb0ELb1ELb1ELb1ELb0ELb0EEENS1_21CollectiveEpilogueFwdINS6_IJSA_SA_SA_EEES9_SD_SF_Li256ELb1ELb1ELb0ELb0EEENS1_36VarlenDynamicPersistentTileSchedulerILi128ELi128ELi256ELi128ELb0ELb1ELb1ELb0ELb1ELb1EEEEEEEEEvNT_6ParamsE)
        /*0098*/ 	.word	0x000000a8


	//----- nvinfo : EIATTR_FRAME_SIZE
	.align		4
.L_49:
        /*009c*/ 	.byte	0x04, 0x11
        /*009e*/ 	.short	(.L_51 - .L_50)
	.align		4
.L_50:
        /*00a0*/ 	.word	index@(_ZN7cutlass13device_kernelIN5flash11enable_sm90INS1_16FlashAttnFwdSm90INS1_25CollectiveMainloopFwdSm90ILi2EN4cute5tupleIJNS5_1CILi1EEES8_S8_EEENS6_IJNS7_ILi128EEESA_NS7_ILi192EEEEEELi128ENS_10bfloat16_tEfNS_4arch4Sm90ELb0ELb0ELb1ELb1ELb0ELb1ELb0ELb1ELb1ELb1ELb0ELb0EEENS1_21CollectiveEpilogueFwdINS6_IJSA_SA_SA_EEES9_SD_SF_Li256ELb1ELb1ELb0ELb0EEENS1_36VarlenDynamicPersistentTileSchedulerILi128ELi128ELi256ELi128ELb0ELb1ELb1ELb0ELb1ELb1EEEEEEEEEvNT_6ParamsE)
        /*00a4*/ 	.word	0x00000090


	//----- nvinfo : EIATTR_REGCOUNT
	.align		4
.L_51:
        /*00a8*/ 	.byte	0x04, 0x2f
        /*00aa*/ 	.short	(.L_53 - .L_52)
	.align		4
.L_52:
        /*00ac*/ 	.word	index@(_ZN7cutlass13device_kernelIN5flash11enable_sm90INS1_16FlashAttnFwdSm90INS1_25CollectiveMainloopFwdSm90ILi2EN4cute5tupleIJNS5_1CILi1EEES8_S8_EEENS6_IJNS7_ILi128EEESA_NS7_ILi192EEEEEELi128ENS_10bfloat16_tEfNS_4arch4Sm90ELb0ELb0ELb1ELb1ELb0ELb0ELb0ELb1ELb1ELb1ELb0ELb0EEENS1_21CollectiveEpilogueFwdINS6_IJSA_SA_SA_EEES9_SD_SF_Li256ELb1ELb1ELb0ELb0EEENS1_36VarlenDynamicPersistentTileSchedulerILi128ELi128ELi256ELi128ELb0ELb1ELb1ELb0ELb1ELb1EEEEEEEEEvNT_6ParamsE)
        /*00b0*/ 	.word	0x000000a8


	//----- nvinfo : EIATTR_FRAME_SIZE
	.align		4
.L_53:
        /*00b4*/ 	.byte	0x04, 0x11
        /*00b6*/ 	.short	(.L_55 - .L_54)
	.align		4
.L_54:
        /*00b8*/ 	.word	index@(_ZN7cutlass13device_kernelIN5flash11enable_sm90INS1_16FlashAttnFwdSm90INS1_25CollectiveMainloopFwdSm90ILi2EN4cute5tupleIJNS5_1CILi1EEES8_S8_EEENS6_IJNS7_ILi128EEESA_NS7_ILi192EEEEEELi128ENS_10bfloat16_tEfNS_4arch4Sm90ELb0ELb0ELb1ELb1ELb0ELb0ELb0ELb1ELb1ELb1ELb0ELb0EEENS1_21CollectiveEpilogueFwdINS6_IJSA_SA_SA_EEES9_SD_SF_Li256ELb1ELb1ELb0ELb0EEENS1_36VarlenDynamicPersistentTileSchedulerILi128ELi128ELi256ELi128ELb0ELb1ELb1ELb0ELb1ELb1EEEEEEEEEvNT_6ParamsE)
        /*00bc*/ 	.word	0x00000060


	//----- nvinfo : EIATTR_REGCOUNT
	.align		4
.L_55:
        /*00c0*/ 	.byte	0x04, 0x2f
        /*00c2*/ 	.short	(.L_57 - .L_56)
	.align		4
.L_56:
        /*00c4*/ 	.word	index@(_ZN7cutlass13device_kernelIN5flash11enable_sm90INS1_16FlashAttnFwdSm90INS1_25CollectiveMainloopFwdSm90ILi2EN4cute5tupleIJNS5_1CILi2EEENS7_ILi1EEES9_EEENS6_IJNS7_ILi128EEESB_NS7_ILi192EEEEEELi128ENS_10bfloat16_tEfNS_4arch4Sm90ELb0ELb0ELb1ELb0ELb0ELb0ELb0ELb1ELb1ELb1ELb0ELb0EEENS1_21CollectiveEpilogueFwdINS6_IJSB_SB_SB_EEESA_SE_SG_Li256ELb0ELb1ELb0ELb0EEENS1_29StaticPersistentTileSchedulerILb0EEEEEEEEEvNT_6ParamsE)
        /*00c8*/ 	.word	0x000000a8


	//----- nvinfo : EIATTR_FRAME_SIZE
	.align		4
.L_57:
        /*00cc*/ 	.byte	0x04, 0x11
        /*00ce*/ 	.short	(.L_59 - .L_58)
	.align		4
.L_58:
        /*00d0*/ 	.word	index@(_ZN7cutlass13device_kernelIN5flash11enable_sm90INS1_16FlashAttnFwdSm90INS1_25CollectiveMainloopFwdSm90ILi2EN4cute5tupleIJNS5_1CILi2EEENS7_ILi1EEES9_EEENS6_IJNS7_ILi128EEESB_NS7_ILi192EEEEEELi128ENS_10bfloat16_tEfNS_4arch4Sm90ELb0ELb0ELb1ELb0ELb0ELb0ELb0ELb1ELb1ELb1ELb0ELb0EEENS1_21CollectiveEpilogueFwdINS6_IJSB_SB_SB_EEESA_SE_SG_Li256ELb0ELb1ELb0ELb0EEENS1_29StaticPersistentTileSchedulerILb0EEEEEEEEEvNT_6ParamsE)
        /*00d4*/ 	.word	0x00000038


	//----- nvinfo : EIATTR_REGCOUNT
	.align		4
.L_59:
        /*00d8*/ 	.byte	0x04, 0x2f
        /*00da*/ 	.short	(.L_61 - .L_60)
	.align		4
.L_60:
        /*00dc*/ 	.word	index@(_ZN7cutlass13device_kernelIN5flash11enable_sm90INS1_16FlashAttnFwdSm90INS1_25CollectiveMainloopFwdSm90ILi2EN4cute5tupleIJNS5_1CILi1EEES8_S8_EEENS6_IJNS7_ILi128EEESA_NS7_ILi192EEEEEELi128ENS_10bfloat16_tEfNS_4arch4Sm90ELb0ELb0ELb1ELb0ELb0ELb0ELb0ELb1ELb1ELb1ELb0ELb0EEENS1_21CollectiveEpilogueFwdINS6_IJSA_SA_SA_EEES9_SD_SF_Li256ELb0ELb1ELb0ELb0EEENS1_29StaticPersistentTileSchedulerILb0EEEEEEEEEvNT_6ParamsE)
        /*00e0*/ 	.word	0x000000a8


	//----- nvinfo : EIATTR_FRAME_SIZE
	.align		4
.L_61:
        /*00e4*/ 	.byte	0x04, 0x11
        /*00e6*/ 	.short	(.L_63 - .L_62)
	.align		4
.L_62:
        /*00e8*/ 	.word	index@(_ZN7cutlass13device_kernelIN5flash11enable_sm90INS1_16FlashAttnFwdSm90INS1_25CollectiveMainloopFwdSm90ILi2EN4cute5tupleIJNS5_1CILi1EEES8_S8_EEENS6_IJNS7_ILi128EEESA_NS7_ILi192EEEEEELi128ENS_10bfloat16_tEfNS_4arch4Sm90ELb0ELb0ELb1ELb0ELb0ELb0ELb0ELb1ELb1ELb1ELb0ELb0EEENS1_21CollectiveEpilogueFwdINS6_IJSA_SA_SA_EEES9_SD_SF_Li256ELb0ELb1ELb0ELb0EEENS1_29StaticPersistentTileSchedulerILb0EEEEEEEEEvNT_6ParamsE)
        /*00ec*/ 	.word	0x00000038


	//----- nvinfo : EIATTR_MIN_STACK_SIZE
	.align		4
.L_63:
        /*00f0*/ 	.byte	0x04, 0x12
        /*00f2*/ 	.short	(.L_65 - .L_64)
	.align		4
.L_64:
        /*00f4*/ 	.word	index@(_ZN7cutlass13device_kernelIN5flash11enable_sm90INS1_16FlashAttnFwdSm90INS1_25CollectiveMainloopFwdSm90ILi2EN4cute5tupleIJNS5_1CILi1EEES8_S8_EEENS6_IJNS7_ILi128EEESA_NS7_ILi192EEEEEELi128ENS_10bfloat16_tEfNS_4arch4Sm90ELb0ELb0ELb1ELb0ELb0ELb0ELb0ELb1ELb1ELb1ELb0ELb0EEENS1_21CollectiveEpilogueFwdINS6_IJSA_SA_SA_EEES9_SD_SF_Li256ELb0ELb1ELb0ELb0EEENS1_29StaticPersistentTileSchedulerILb0EEEEEEEEEvNT_6ParamsE)
        /*00f8*/ 	.word	0x00000038


	//----- nvinfo : EIATTR_MIN_STACK_SIZE
	.align		4
.L_65:
        /*00fc*/ 	.byte	0x04, 0x12
        /*00fe*/ 	.short	(.L_67 - .L_66)
	.align		4
.L_66:
        /*0100*/ 	.word	index@(_ZN7cutlass13device_kernelIN5flash11enable_sm90INS1_16FlashAttnFwdSm90INS1_25CollectiveMainloopFwdSm90ILi2EN4cute5tupleIJNS5_1CILi2EEENS7_ILi1EEES9_EEENS6_IJNS7_ILi128EEESB_NS7_ILi192EEEEEELi128ENS_10bfloat16_tEfNS_4arch4Sm90ELb0ELb0ELb1ELb0ELb0ELb0ELb0ELb1ELb1ELb1ELb0ELb0EEENS1_21CollectiveEpilogueFwdINS6_IJSB_SB_SB_EEESA_SE_SG_Li256ELb0ELb1ELb0ELb0EEENS1_29StaticPersistentTileSchedulerILb0EEEEEEEEEvNT_6ParamsE)
        /*0104*/ 	.word	0x00000038


	//----- nvinfo : EIATTR_MIN_STACK_SIZE
	.align		4
.L_67:
        /*0108*/ 	.byte	0x04, 0x12
        /*010a*/ 	.short	(.L_69 - .L_68)
	.align		4
.L_68:
        /*010c*/ 	.word	index@(_ZN7cutlass13device_kernelIN5flash11enable_sm90INS1_16FlashAttnFwdSm90INS1_25CollectiveMainloopFwdSm90ILi2EN4cute5tupleIJNS5_1CILi1EEES8_S8_EEENS6_IJNS7_ILi128EEESA_NS7_ILi192EEEEEELi128ENS_10bfloat16_tEfNS_4arch4Sm90ELb0ELb0ELb1ELb1ELb0ELb0ELb0ELb1ELb1ELb1ELb0ELb0EEENS1_21CollectiveEpilogueFwdINS6_IJSA_SA_SA_EEES9_SD_SF_Li256ELb1ELb1ELb0ELb0EEENS1_36VarlenDynamicPersistentTileSchedulerILi128ELi128ELi256ELi128ELb0ELb1ELb1ELb0ELb1ELb1EEEEEEEEEvNT_6ParamsE)
        /*0110*/ 	.word	0x00000060


	//----- nvinfo : EIATTR_MIN_STACK_SIZE
	.align		4
.L_69:
        /*0114*/ 	.byte	0x04, 0x12
        /*0116*/ 	.short	(.L_71 - .L_70)
	.align		4
.L_70:
        /*0118*/ 	.word	index@(_ZN7cutlass13device_kernelIN5flash11enable_sm90INS1_16FlashAttnFwdSm90INS1_25CollectiveMainloopFwdSm90ILi2EN4cute5tupleIJNS5_1CILi1EEES8_S8_EEENS6_IJNS7_ILi128EEESA_NS7_ILi192EEEEEELi128ENS_10bfloat16_tEfNS_4arch4Sm90ELb0ELb0ELb1ELb1ELb0ELb1ELb0ELb1ELb1ELb1ELb0ELb0EEENS1_21CollectiveEpilogueFwdINS6_IJSA_SA_SA_EEES9_SD_SF_Li256ELb1ELb1ELb0ELb0EEENS1_36VarlenDynamicPersistentTileSchedulerILi128ELi128ELi256ELi128ELb0ELb1ELb1ELb0ELb1ELb1EEEEEEEEEvNT_6ParamsE)
        /*011c*/ 	.word	0x00000090


	//----- nvinfo : EIATTR_MIN_STACK_SIZE
	.align		4
.L_71:
        /*0120*/ 	.byte	0x04, 0x12
        /*0122*/ 	.short	(.L_73 - .L_72)
	.align		4
.L_72:
        /*0124*/ 	.word	index@(_ZN7cutlass13device_kernelIN5flash11enable_sm90INS1_16FlashAttnFwdSm90INS1_25CollectiveMainloopFwdSm90ILi2EN4cute5tupleIJNS5_1CILi1EEES8_S8_EEENS6_IJNS7_ILi128EEENS7_ILi96EEENS7_ILi192EEEEEELi128ENS_10bfloat16_tEfNS_4arch4Sm90ELb0ELb1ELb1ELb0ELb0ELb0ELb0ELb1ELb1ELb1ELb0ELb0EEENS1_21CollectiveEpilogueFwdINS6_IJSA_SA_SB_EEES9_SE_SG_Li256ELb0ELb1ELb0ELb0EEENS1_30DynamicPersistentTileSchedulerILi256ELi128ELb0ELb1ELb1EEEEEEEEEvNT_6ParamsE)
        /*0128*/ 	.word	0x00000020


	//----- nvinfo : EIATTR_MIN_STACK_SIZE
	.align		4
.L_73:
        /*012c*/ 	.byte	0x04, 0x12
        /*012e*/ 	.short	(.L_75 - .L_74)
	.align		4
.L_74:
        /*0130*/ 	.word	index@(_ZN7cutlass13device_kernelIN5flash11enable_sm90INS1_16FlashAttnFwdSm90INS1_25CollectiveMainloopFwdSm90ILi2EN4cute5tupleIJNS5_1CILi1EEES8_S8_EEENS6_IJNS7_ILi128EEENS7_ILi96EEENS7_ILi192EEEEEELi128ENS_10bfloat16_tEfNS_4arch4Sm90ELb0ELb1ELb1ELb1ELb0ELb0ELb0ELb1ELb1ELb1ELb0ELb0EEENS1_21CollectiveEpilogueFwdINS6_IJSA_SA_SB_EEES9_SE_SG_Li256ELb1ELb1ELb0ELb0EEENS1_36VarlenDynamicPersistentTileSchedulerILi128ELi96ELi256ELi128ELb0ELb1ELb1ELb1ELb0ELb1EEEEEEEEEvNT_6ParamsE)
        /*0134*/ 	.word	0x00000050


	//----- nvinfo : EIATTR_MIN_STACK_SIZE
	.align		4
.L_75:
        /*0138*/ 	.byte	0x04, 0x12
        /*013a*/ 	.short	(.L_77 - .L_76)
	.align		4
.L_76:
        /*013c*/ 	.word	index@(_ZN7cutlass13device_kernelIN5flash11enable_sm90INS1_16FlashAttnFwdSm90INS1_25CollectiveMainloopFwdSm90ILi2EN4cute5tupleIJNS5_1CILi1EEES8_S8_EEENS6_IJNS7_ILi128EEENS7_ILi96EEENS7_ILi192EEEEEELi128ENS_10bfloat16_tEfNS_4arch4Sm90ELb0ELb1ELb1ELb1ELb0ELb1ELb0ELb1ELb1ELb1ELb0ELb0EEENS1_21CollectiveEpilogueFwdINS6_IJSA_SA_SB_EEES9_SE_SG_Li256ELb1ELb1ELb0ELb0EEENS1_36VarlenDynamicPersistentTileSchedulerILi128ELi96ELi256ELi128ELb0ELb1ELb1ELb1ELb0ELb1EEEEEEEEEvNT_6ParamsE)
        /*0140*/ 	.word	0x00000050


	//----- nvinfo : EIATTR_MIN_STACK_SIZE
	.align		4
.L_77:
        /*0144*/ 	.byte	0x04, 0x12
        /*0146*/ 	.short	(.L_79 - .L_78)
	.align		4
.L_78:
        /*0148*/ 	.word	index@(_ZN7cutlass13device_kernelIN5flash11enable_sm90INS1_16FlashAttnFwdSm90INS1_25CollectiveMainloopFwdSm90ILi2EN4cute5tupleIJNS5_1CILi1EEES8_S8_EEENS6_IJNS7_ILi128EEESA_NS7_ILi192EEEEEELi128ENS_10bfloat16_tEfNS_4arch4Sm90ELb1ELb0ELb1ELb0ELb0ELb0ELb0ELb1ELb1ELb1ELb0ELb0EEENS1_21CollectiveEpilogueFwdINS6_IJSA_SA_SA_EEES9_SD_SF_Li256ELb0ELb1ELb0ELb0EEENS1_30DynamicPersistentTileSchedulerILi256ELi128ELb0ELb1ELb1EEEEEEEEEvNT_6ParamsE)
        /*014c*/ 	.word	0x00000028


	//----- nvinfo : EIATTR_MIN_STACK_SIZE
	.align		4
.L_79:
        /*0150*/ 	.byte	0x04, 0x12
        /*0152*/ 	.short	(.L_81 - .L_80)
	.align		4
.L_80:
        /*0154*/ 	.word	index@(_ZN7cutlass13device_kernelIN5flash11enable_sm90INS1_16FlashAttnFwdSm90INS1_25CollectiveMainloopFwdSm90ILi2EN4cute5tupleIJNS5_1CILi1EEES8_S8_EEENS6_IJNS7_ILi128EEESA_NS7_ILi192EEEEEELi128ENS_10bfloat16_tEfNS_4arch4Sm90ELb1ELb0ELb1ELb1ELb0ELb0ELb0ELb1ELb1ELb1ELb0ELb0EEENS1_21CollectiveEpilogueFwdINS6_IJSA_SA_SA_EEES9_SD_SF_Li256ELb1ELb1ELb0ELb0EEENS1_36VarlenDynamicPersistentTileSchedulerILi128ELi128ELi256ELi128ELb0ELb1ELb1ELb1ELb1ELb1EEEEEEEEEvNT_6ParamsE)
        /*0158*/ 	.word	0x00000058


	//----- nvinfo : EIATTR_MIN_STACK_SIZE
	.align		4
.L_81:
        /*015c*/ 	.byte	0x04, 0x12
        /*015e*/ 	.short	(.L_83 - .L_82)
	.align		4
.L_82:
        /*0160*/ 	.word	index@(_ZN7cutlass13device_kernelIN5flash11enable_sm90INS1_16FlashAttnFwdSm90INS1_25CollectiveMainloopFwdSm90ILi2EN4cute5tupleIJNS5_1CILi1EEES8_S8_EEENS6_IJNS7_ILi128EEESA_NS7_ILi192EEEEEELi128ENS_10bfloat16_tEfNS_4arch4Sm90ELb1ELb0ELb1ELb1ELb0ELb1ELb0ELb1ELb1ELb1ELb0ELb0EEENS1_21CollectiveEpilogueFwdINS6_IJSA_SA_SA_EEES9_SD_SF_Li256ELb1ELb1ELb0ELb0EEENS1_36VarlenDynamicPersistentTileSchedulerILi128ELi128ELi256ELi128ELb0ELb1ELb1ELb1ELb1ELb1EEEEEEEEEvNT_6ParamsE)
        /*0164*/ 	.word	0x00000078
.L_83:


//--------------------- .nv.compat                --------------------------
	.section	.nv.compat,"",@"SHT_CUDA_COMPAT_INFO"
	.align	4
        /*0000*/ 	.byte	0x02, 0x09, 0x01, 0x00, 0x02, 0x02, 0x04, 0x00, 0x02, 0x05, 0x05, 0x00, 0x03, 0x07, 0x01, 0x01
        /*0010*/ 	.byte	0x02, 0x03, 0x01, 0x00, 0x02, 0x06, 0x01, 0x00, 0x04, 0x0b, 0x08, 0x00, 0x00, 0x00, 0x00, 0x00
        /*0020*/ 	.byte	0x00, 0x00, 0x00, 0x00


//--------------------- .nv.info._ZN7cutlass13device_kernelIN5flash11enable_sm90INS1_16FlashAttnFwdSm90INS1_25CollectiveMainloopFwdSm90ILi2EN4cute5tupleIJNS5_1CILi1EEES8_S8_EEENS6_IJNS7_ILi128EEESA_NS7_ILi192EEEEEELi128ENS_10bfloat16_tEfNS_4arch4Sm90ELb0ELb0ELb1ELb0ELb0ELb0ELb0ELb1ELb1ELb1ELb0ELb0EEENS1_21CollectiveEpilogueFwdINS6_IJSA_SA_SA_EEES9_SD_SF_Li256ELb0ELb1ELb0ELb0EEENS1_29StaticPersistentTileSchedulerILb0EEEEEEEEEvNT_6ParamsE --------------------------
	.section	.nv.info._ZN7cutlass13device_kernelIN5flash11enable_sm90INS1_16FlashAttnFwdSm90INS1_25CollectiveMainloopFwdSm90ILi2EN4cute5tupleIJNS5_1CILi1EEES8_S8_EEENS6_IJNS7_ILi128EEESA_NS7_ILi192EEEEEELi128ENS_10bfloat16_tEfNS_4arch4Sm90ELb0ELb0ELb1ELb0ELb0ELb0ELb0ELb1ELb1ELb1ELb0ELb0EEENS1_21CollectiveEpilogueFwdINS6_IJSA_SA_SA_EEES9_SD_SF_Li256ELb0ELb1ELb0ELb0EEENS1_29StaticPersistentTileSchedulerILb0EEEEEEEEEvNT_6ParamsE,"",@"SHT_CUDA_INFO"
	.sectionflags	@""
	.align	4


	//----- nvinfo : EIATTR_CUDA_API_VERSION
	.align		4
        /*0000*/ 	.byte	0x04, 0x37
        /*0002*/ 	.short	(.L_85 - .L_84)
.L_84:
        /*0004*/ 	.word	0x00000082


	//----- nvinfo : EIATTR_KPARAM_INFO
	.align		4
.L_85:
        /*0008*/ 	.byte	0x04, 0x17
        /*000a*/ 	.short	(.L_87 - .L_86)
.L_86:
        /*000c*/ 	.word	0x00000000
        /*0010*/ 	.short	0x0000
        /*0012*/ 	.short	0x0070
        /*0014*/ 	.byte	0x00, 0xf0, 0x01, 0x28


	//----- nvinfo : EIATTR_SPARSE_MMA_MASK
	.align		4
.L_87:
        /*0018*/ 	.byte	0x03, 0x50
        /*001a*/ 	.short	0x0000


	//----- nvinfo : EIATTR_MAXREG_COUNT
	.align		4
        /*001c*/ 	.byte	0x03, 0x1b
        /*001e*/ 	.short	0x00a8


	//----- nvinfo : EIATTR_NUM_BARRIERS
	.align		4
        /*0020*/ 	.byte	0x02, 0x4c
        /*0022*/ 	.byte	0x09
	.zero		1


	//----- nvinfo : EIATTR_EXTERNS
	.align		4
        /*0024*/ 	.byte	0x04, 0x0f
        /*0026*/ 	.short	(.L_89 - .L_88)


	//   ....[0]....
	.align		4
.L_88:
        /*0028*/ 	.word	index@(__assertfail)


	//----- nvinfo : EIATTR_ANNOTATIONS
	.align		4
.L_89:
        /*002c*/ 	.byte	0x04, 0x55
        /*002e*/ 	.short	(.L_91 - .L_90)


	//   ....[0]....
.L_90:
        /*0030*/ 	.word	0x00000001
        /*0034*/ 	.byte	0x30, 0x09, 0x00, 0x00, 0x01, 0x00, 0x00, 0x00, 0xf0, 0x09, 0x00, 0x00, 0x01, 0x00, 0x00, 0x00
        /* <DEDUP_REMOVED lines=30> */
        /*0224*/ 	.byte	0x60, 0xcb, 0x00, 0x00


	//----- nvinfo : EIATTR_MERCURY_ISA_VERSION
	.align		4
.L_91:
        /*0228*/ 	.byte	0x03, 0x5f
        /*022a*/ 	.short	0x0101


	//----- nvinfo : EIATTR_INT_WARP_WIDE_INSTR_OFFSETS
	.align		4
        /*022c*/ 	.byte	0x04, 0x31
        /*022e*/ 	.short	(.L_93 - .L_92)


	//   ....[0]....
.L_92:
        /*0230*/ 	.word	0x00000120


	//   ....[1]....
        /*0234*/ 	.word	0x00000160


	//   ....[2]....
        /*0238*/ 	.word	0x00000220


	//----- nvinfo : EIATTR_COOP_GROUP_MASK_REGIDS
	.align		4
.L_93:
        /*023c*/ 	.byte	0x04, 0x29
        /*023e*/ 	.short	(.L_95 - .L_94)


	//   ....[0]....
.L_94:
        /*0240*/ 	.word	0xffffffff


	//   ....[1]....
        /*0244*/ 	.word	0xffffffff


	//   ....[2]....
        /*0248*/ 	.word	0xffffffff


	//   ....[3]....
        /*024c*/ 	.word	0xffffffff


	//   ....[4]....
        /*0250*/ 	.word	0xffffffff


	//   ....[5]....
        /*0254*/ 	.word	0xffffffff


	//   ....[6]....
        /*0258*/ 	.word	0xffffffff


	//   ....[7]....
        /*025c*/ 	.word	0xffffffff


	//   ....[8]....
        /*0260*/ 	.word	0xffffffff


	//   ....[9]....
        /*0264*/ 	.word	0xffffffff


	//   ....[10]....
        /*0268*/ 	.word	0xffffffff


	//   ....[11]....
        /*026c*/ 	.word	0xffffffff


	//   ....[12]....
        /*0270*/ 	.word	0xffffffff


	//   ....[13]....
        /*0274*/ 	.word	0xffffffff


	//   ....[14]....
        /*0278*/ 	.word	0xffffffff


	//   ....[15]....
        /*027c*/ 	.word	0xffffffff


	//   ....[16]....
        /*0280*/ 	.word	0xffffffff


	//   ....[17]....
        /*0284*/ 	.word	0xffffffff


	//   ....[18]....
        /*0288*/ 	.word	0xffffffff


	//   ....[19]....
        /*028c*/ 	.word	0xffffffff


	//   ....[20]....
        /*0290*/ 	.word	0xffffffff


	//   ....[21]....
        /*0294*/ 	.word	0xffffffff


	//   ....[22]....
        /*0298*/ 	.word	0xffffffff


	//   ....[23]....
        /*029c*/ 	.word	0xffffffff


	//   ....[24]....
        /*02a0*/ 	.word	0xffffffff


	//   ....[25]....
        /*02a4*/ 	.word	0xffffffff


	//   ....[26]....
        /*02a8*/ 	.word	0xffffffff


	//   ....[27]....
        /*02ac*/ 	.word	0xffffffff


	//   ....[28]....
        /*02b0*/ 	.word	0xffffffff


	//   ....[29]....
        /*02b4*/ 	.word	0xffffffff


	//   ....[30]....
        /*02b8*/ 	.word	0xffffffff


	//   ....[31]....
        /*02bc*/ 	.word	0xffffffff


	//   ....[32]....
        /*02c0*/ 	.word	0xffffffff


	//   ....[33]....
        /*02c4*/ 	.word	0xffffffff


	//   ....[34]....
        /*02c8*/ 	.word	0xffffffff


	//   ....[35]....
        /*02cc*/ 	.word	0xffffffff


	//   ....[36]....
        /*02d0*/ 	.word	0xffffffff


	//   ....[37]....
        /*02d4*/ 	.word	0xffffffff


	//   ....[38]....
        /*02d8*/ 	.word	0xffffffff


	//   ....[39]....
        /*02dc*/ 	.word	0xffffffff


	//   ....[40]....
        /*02e0*/ 	.word	0xffffffff


	//   ....[41]....
        /*02e4*/ 	.word	0xffffffff


	//   ....[42]....
        /*02e8*/ 	.word	0xffffffff


	//   ....[43]....
        /*02ec*/ 	.word	0xffffffff


	//   ....[44]....
        /*02f0*/ 	.word	0xffffffff


	//   ....[45]....
        /*02f4*/ 	.word	0xffffffff


	//   ....[46]....
        /*02f8*/ 	.word	0xffffffff


	//   ....[47]....
        /*02fc*/ 	.word	0xffffffff


	//   ....[48]....
        /*0300*/ 	.word	0xffffffff


	//   ....[49]....
        /*0304*/ 	.word	0xffffffff


	//   ....[50]....
        /*0308*/ 	.word	0x0500000f


	//   ....[51]....
        /*030c*/ 	.word	0x0500000f


	//   ....[52]....
        /*0310*/ 	.word	0x0500000f


	//   ....[53]....
        /*0314*/ 	.word	0x0500000f


	//   ....[54]....
        /*0318*/ 	.word	0x0500000f


	//   ....[55]....
        /*031c*/ 	.word	0x0500000f


	//   ....[56]....
        /*0320*/ 	.word	0x0500000f


	//   ....[57]....
        /*0324*/ 	.word	0x0500000f


	//   ....[58]....
        /*0328*/ 	.word	0x0500000f


	//   ....[59]....
        /*032c*/ 	.word	0x0500000f


	//   ....[60]....
        /*0330*/ 	.word	0x0500000f


	//   ....[61]....
        /*0334*/ 	.word	0x0500000f


	//   ....[62]....
        /*0338*/ 	.word	0x0500000f


	//   ....[63]....
        /*033c*/ 	.word	0x0500000f


	//   ....[64]....
        /*0340*/ 	.word	0x0500000f


	//   ....[65]....
        /*0344*/ 	.word	0x0500000f


	//   ....[66]....
        /*0348*/ 	.word	0x0500000f


	//   ....[67]....
        /*034c*/ 	.word	0x0500000f


	//----- nvinfo : EIATTR_COOP_GROUP_INSTR_OFFSETS
	.align		4
.L_95:
        /*0350*/ 	.byte	0x04, 0x28
        /*0352*/ 	.short	(.L_97 - .L_96)


	//   ....[0]....
.L_96:
        /*0354*/ 	.word	0x00000060


	//   ....[1]....
        /*0358*/ 	.word	0x00000130


	//   ....[2]....
        /*035c*/ 	.word	0x00000230


	//   ....[3]....
        /*0360*/ 	.word	0x000003a0


	//   ....[4]....
        /*0364*/ 	.word	0x00000500


	//   ....[5]....
        /*0368*/ 	.word	0x00000620


	//   ....[6]....
        /*036c*/ 	.word	0x00000780


	//   ....[7]....
        /*0370*/ 	.word	0x00000d60


	//   ....[8]....
        /*0374*/ 	.word	0x00002ab0


	//   ....[9]....
        /*0378*/ 	.word	0x00002b20


	//   ....[10]....
        /*037c*/ 	.word	0x00003160


	//   ....[11]....
        /*0380*/ 	.word	0x000031f0


	//   ....[12]....
        /*0384*/ 	.word	0x000057d0


	//   ....[13]....
        /*0388*/ 	.word	0x00005800


	//   ....[14]....
        /*038c*/ 	.word	0x00005aa0


	//   ....[15]....
        /*0390*/ 	.word	0x00005b40


	//   ....[16]....
        /*0394*/ 	.word	0x00006e70


	//   ....[17]....
        /*0398*/ 	.word	0x00006eb0


	//   ....[18]....
        /*039c*/ 	.word	0x00006fb0


	//   ....[19]....
        /*03a0*/ 	.word	0x00006fc0


	//   ....[20]....
        /*03a4*/ 	.word	0x00008130


	//   ....[21]....
        /*03a8*/ 	.word	0x00008190


	//   ....[22]....
        /*03ac*/ 	.word	0x000081d0


	//   ....[23]....
        /*03b0*/ 	.word	0x00008200


	//   ....[24]....
        /*03b4*/ 	.word	0x00008680


	//   ....[25]....
        /*03b8*/ 	.word	0x000086c0


	//   ....[26]....
        /*03bc*/ 	.word	0x00008790


	//   ....[27]....
        /*03c0*/ 	.word	0x000087b0


	//   ....[28]....
        /*03c4*/ 	.word	0x00008860


	//   ....[29]....
        /*03c8*/ 	.word	0x00008880


	//   ....[30]....
        /*03cc*/ 	.word	0x00008940


	//   ....[31]....
        /*03d0*/ 	.word	0x00008980


	//   ....[32]....
        /*03d4*/ 	.word	0x00009370


	//   ....[33]....
        /*03d8*/ 	.word	0x00009de0


	//   ....[34]....
        /*03dc*/ 	.word	0x00009df0


	//   ....[35]....
        /*03e0*/ 	.word	0x00009e50


	//   ....[36]....
        /*03e4*/ 	.word	0x00009e90


	//   ....[37]....
        /*03e8*/ 	.word	0x00009f60


	//   ....[38]....
        /*03ec*/ 	.word	0x00009fc0


	//   ....[39]....
        /*03f0*/ 	.word	0x0000a060


	//   ....[40]....
        /*03f4*/ 	.word	0x0000a070


	//   ....[41]....
        /*03f8*/ 	.word	0x0000a100


	//   ....[42]....
        /*03fc*/ 	.word	0x0000a110


	//   ....[43]....
        /*0400*/ 	.word	0x0000a1a0


	//   ....[44]....
        /*0404*/ 	.word	0x0000a1b0


	//   ....[45]....
        /*0408*/ 	.word	0x0000a240


	//   ....[46]....
        /*040c*/ 	.word	0x0000a250


	//   ....[47]....
        /*0410*/ 	.word	0x0000a260


	//   ....[48]....
        /*0414*/ 	.word	0x0000a2a0


	//   ....[49]....
        /*0418*/ 	.word	0x0000ca90


	//   ....[50]....
        /*041c*/ 	.word	0x0000cf80


	//   ....[51]....
        /*0420*/ 	.word	0x0000d0f0


	//   ....[52]....
        /*0424*/ 	.word	0x0000d140


	//   ....[53]....
        /*0428*/ 	.word	0x0000d220


	//   ....[54]....
        /*042c*/ 	.word	0x0000d2b0


	//   ....[55]....
        /*0430*/ 	.word	0x0000d3b0


	//   ....[56]....
        /*0434*/ 	.word	0x0000d4d0


	//   ....[57]....
        /*0438*/ 	.word	0x0000d550


	//   ....[58]....
        /*043c*/ 	.word	0x0000d680


	//   ....[59]....
        /*0440*/ 	.word	0x0000d700


	//   ....[60]....
        /*0444*/ 	.word	0x0000d800


	//   ....[61]....
        /*0448*/ 	.word	0x0000d860


	//   ....[62]....
        /*044c*/ 	.word	0x0000d960


	//   ....[63]....
        /*0450*/ 	.word	0x0000d9c0


	//   ....[64]....
        /*0454*/ 	.word	0x0000dab0


	//   ....[65]....
        /*0458*/ 	.word	0x0000db10


	//   ....[66]....
        /*045c*/ 	.word	0x0000dbe0


	//   ....[67]....
        /*0460*/ 	.word	0x0000dfc0


	//----- nvinfo : EIATTR_REG_RECONFIG
	.align		4
.L_97:
        /*0464*/ 	.byte	0x01, 0x54
	.zero		2


	//----- nvinfo : EIATTR_SYSCALL_OFFSETS
	.align		4
        /*0468*/ 	.byte	0x04, 0x46
        /*046a*/ 	.short	(.L_99 - .L_98)


	//   ....[0]....
.L_98:
        /*046c*/ 	.word	0x000010d0


	//   ....[1]....
        /*0470*/ 	.word	0x00008fd0


	//   ....[2]....
        /*0474*/ 	.word	0x00009110


	//   ....[3]....
        /*0478*/ 	.word	0x00009200


	//   ....[4]....
        /*047c*/ 	.word	0x000099b0


	//----- nvinfo : EIATTR_MBARRIER_INSTR_OFFSETS
	.align		4
.L_99:
        /*0480*/ 	.byte	0x04, 0x39
        /*0482*/ 	.short	(.L_101 - .L_100)


	//   ....[0]....
.L_100:
        /*0484*/ 	.word	0x00000250
        /*0488*/ 	.word	0x000000ff
        /*048c*/ 	.word	0x00034800
        /*0490*/ 	.short	0x0100
        /*0492*/ 	.byte	0x08
	.zero		1


	//   ....[1]....
        /*0494*/ 	.word	0x00000260
        /*0498*/ 	.word	0x000000ff
        /*049c*/ 	.word	0x00034820
        /*04a0*/ 	.short	0x0100
        /*04a2*/ 	.byte	0x08
	.zero		1


	//   ....[2]....
        /*04a4*/ 	.word	0x00000350
        /*04a8*/ 	.word	0x000000ff
        /*04ac*/ 	.word	0x00034830
        /*04b0*/ 	.short	0x0100
        /*04b2*/ 	.byte	0x08
	.zero		1


	//   ....[3]....
        /*04b4*/ 	.word	0x00000360
        /*04b8*/ 	.word	0x000000ff
        /*04bc*/ 	.word	0x00034840
        /*04c0*/ 	.short	0x0100
        /*04c2*/ 	.byte	0x08
	.zero		1


	//   ....[4]....
        /*04c4*/ 	.word	0x00000370
        /*04c8*/ 	.word	0x000000ff
        /*04cc*/ 	.word	0x00034838
        /*04d0*/ 	.short	0x0100
        /*04d2*/ 	.byte	0x08
	.zero		1


	//   ....[5]....
        /*04d4*/ 	.word	0x00000380
        /*04d8*/ 	.word	0x000000ff
        /*04dc*/ 	.word	0x00034848
        /*04e0*/ 	.short	0x0100
        /*04e2*/ 	.byte	0x08
	.zero		1


	//   ....[6]....
        /*04e4*/ 	.word	0x000004b0
        /*04e8*/ 	.word	0x000000ff
        /*04ec*/ 	.word	0x00034850
        /*04f0*/ 	.short	0x0100
        /*04f2*/ 	.byte	0x08
	.zero		1


	//   ....[7]....
        /*04f4*/ 	.word	0x000004c0
        /*04f8*/ 	.word	0x000000ff
        /*04fc*/ 	.word	0x00034860
        /*0500*/ 	.short	0x0100
        /*0502*/ 	.byte	0x08
	.zero		1


	//   ....[8]....
        /*0504*/ 	.word	0x000004d0
        /*0508*/ 	.word	0x000000ff
        /*050c*/ 	.word	0x00034858
        /*0510*/ 	.short	0x0100
        /*0512*/ 	.byte	0x08
	.zero		1


	//   ....[9]....
        /*0514*/ 	.word	0x000004e0
        /*0518*/ 	.word	0x000000ff
        /*051c*/ 	.word	0x00034868
        /*0520*/ 	.short	0x0100
        /*0522*/ 	.byte	0x08
	.zero		1


	//   ....[10]....
        /*0524*/ 	.word	0x000005d0
        /*0528*/ 	.word	0x000000ff
        /*052c*/ 	.word	0x00034870
        /*0530*/ 	.short	0x0100
        /*0532*/ 	.byte	0x06
	.zero		1


	//   ....[11]....
        /*0534*/ 	.word	0x000005e0
        /*0538*/ 	.word	0x000000ff
        /*053c*/ 	.word	0x00034880
        /*0540*/ 	.short	0x0100
        /*0542*/ 	.byte	0x06
	.zero		1


	//   ....[12]....
        /*0544*/ 	.word	0x000005f0
        /*0548*/ 	.word	0x000000ff
        /*054c*/ 	.word	0x00034878
        /*0550*/ 	.short	0x0100
        /*0552*/ 	.byte	0x06
	.zero		1


	//   ....[13]....
        /*0554*/ 	.word	0x00000600
        /*0558*/ 	.word	0x000000ff
        /*055c*/ 	.word	0x00034888
        /*0560*/ 	.short	0x0100
        /*0562*/ 	.byte	0x06
	.zero		1


	//   ....[14]....
        /*0564*/ 	.word	0x00000730
        /*0568*/ 	.word	0x000000ff
        /*056c*/ 	.word	0x00034890
        /*0570*/ 	.short	0x0100
        /*0572*/ 	.byte	0x08
	.zero		1


	//   ....[15]....
        /*0574*/ 	.word	0x00000740
        /*0578*/ 	.word	0x000000ff
        /*057c*/ 	.word	0x000348a0
        /*0580*/ 	.short	0x0100
        /*0582*/ 	.byte	0x08
	.zero		1


	//   ....[16]....
        /*0584*/ 	.word	0x00000750
        /*0588*/ 	.word	0x000000ff
        /*058c*/ 	.word	0x00034898
        /*0590*/ 	.short	0x0100
        /*0592*/ 	.byte	0x08
	.zero		1


	//   ....[17]....
        /*0594*/ 	.word	0x00000760
        /*0598*/ 	.word	0x000000ff
        /*059c*/ 	.word	0x000348a8
        /*05a0*/ 	.short	0x0100
        /*05a2*/ 	.byte	0x08
	.zero		1


	//   ....[18]....
        /*05a4*/ 	.word	0x00000890
        /*05a8*/ 	.word	0x000000ff
        /*05ac*/ 	.word	0x000348b0
        /*05b0*/ 	.short	0x0100
        /*05b2*/ 	.byte	0x08
	.zero		1


	//   ....[19]....
        /*05b4*/ 	.word	0x000008a0
        /*05b8*/ 	.word	0x000000ff
        /*05bc*/ 	.word	0x000348c0
        /*05c0*/ 	.short	0x0100
        /*05c2*/ 	.byte	0x08
	.zero		1


	//   ....[20]....
        /*05c4*/ 	.word	0x000008b0
        /*05c8*/ 	.word	0x000000ff
        /*05cc*/ 	.word	0x000348b8
        /*05d0*/ 	.short	0x0100
        /*05d2*/ 	.byte	0x08
	.zero		1


	//   ....[21]....
        /*05d4*/ 	.word	0x000008c0
        /*05d8*/ 	.word	0x000000ff
        /*05dc*/ 	.word	0x000348c8
        /*05e0*/ 	.short	0x0100
        /*05e2*/ 	.byte	0x08
	.zero		1


	//   ....[22]....
        /*05e4*/ 	.word	0x00001110
        /*05e8*/ 	.word	0x000000ff
        /*05ec*/ 	.word	0x00034800
        /*05f0*/ 	.short	0x010a
        /*05f2*/ 	.byte	0x28
	.zero		1


	//   ....[23]....
        /*05f4*/ 	.word	0x00001190
        /*05f8*/ 	.word	0x00000000
        /*05fc*/ 	.word	0x00034830
        /*0600*/ 	.short	0x010a
        /*0602*/ 	.byte	0x3f
	.zero		1


	//   ....[24]....
        /*0604*/ 	.word	0x00001210
        /*0608*/ 	.word	0x00000000
        /*060c*/ 	.word	0x00034830
        /*0610*/ 	.short	0x010a
        /*0612*/ 	.byte	0x3f
	.zero		1


	//   ....[25]....
        /*0614*/ 	.word	0x00002110
        /*0618*/ 	.word	0x00000000
        /*061c*/ 	.word	0x00000000
        /*0620*/ 	.short	0x0101
        /*0622*/ 	.byte	0x3f
	.zero		1


	//   ....[26]....
        /*0624*/ 	.word	0x000040f0
        /*0628*/ 	.word	0x000000ff
        /*062c*/ 	.word	0x00034830
        /*0630*/ 	.short	0x010a
        /*0632*/ 	.byte	0x08
	.zero		1


	//   ....[27]....
        /*0634*/ 	.word	0x00004130
        /*0638*/ 	.word	0x000000ff
        /*063c*/ 	.word	0x00034830
        /*0640*/ 	.short	0x010a
        /*0642*/ 	.byte	0x08
	.zero		1


	//   ....[28]....
        /*0644*/ 	.word	0x00004a10
        /*0648*/ 	.word	0x000000ff
        /*064c*/ 	.word	0x00034850
        /*0650*/ 	.short	0x010a
        /*0652*/ 	.byte	0x09
	.zero		1


	//   ....[29]....
        /*0654*/ 	.word	0x00004a50
        /*0658*/ 	.word	0x000000ff
        /*065c*/ 	.word	0x00034850
        /*0660*/ 	.short	0x010a
        /*0662*/ 	.byte	0x09
	.zero		1


	//   ....[30]....
        /*0664*/ 	.word	0x00006310
        /*0668*/ 	.word	0x00000021
        /*066c*/ 	.word	0x00000000
        /*0670*/ 	.short	0x0101
        /*0672*/ 	.byte	0x3f
	.zero		1


	//   ....[31]....
        /*0674*/ 	.word	0x00006370
        /*0678*/ 	.word	0x0000002a
        /*067c*/ 	.word	0x00000000
        /*0680*/ 	.short	0x0101
        /*0682*/ 	.byte	0x3f
	.zero		1


	//   ....[32]....
        /*0684*/ 	.word	0x00006de0
        /*0688*/ 	.word	0x000000ff
        /*068c*/ 	.word	0x00034850
        /*0690*/ 	.short	0x010a
        /*0692*/ 	.byte	0x0c
	.zero		1


	//   ....[33]....
        /*0694*/ 	.word	0x00006e20
        /*0698*/ 	.word	0x000000ff
        /*069c*/ 	.word	0x00034850
        /*06a0*/ 	.short	0x010a
        /*06a2*/ 	.byte	0x0c
	.zero		1


	//   ....[34]....
        /*06a4*/ 	.word	0x00007a90
        /*06a8*/ 	.word	0x00000069
        /*06ac*/ 	.word	0x00000000
        /*06b0*/ 	.short	0x0101
        /*06b2*/ 	.byte	0x3f
	.zero		1


	//   ....[35]....
        /*06b4*/ 	.word	0x000086a0
        /*06b8*/ 	.word	0x000000ff
        /*06bc*/ 	.word	0x00000000
        /*06c0*/ 	.short	0x0101
        /*06c2*/ 	.byte	0x04
	.zero		1


	//   ....[36]....
        /*06c4*/ 	.word	0x000095a0
        /*06c8*/ 	.word	0x00000000
        /*06cc*/ 	.word	0x00034840
        /*06d0*/ 	.short	0x010a
        /*06d2*/ 	.byte	0x3f
	.zero		1


	//   ....[37]....
        /*06d4*/ 	.word	0x0000a3f0
        /*06d8*/ 	.word	0x000000ff
        /*06dc*/ 	.word	0x00034800
        /*06e0*/ 	.short	0x0107
        /*06e2*/ 	.byte	0x24
	.zero		1


	//   ....[38]....
        /*06e4*/ 	.word	0x0000a460
        /*06e8*/ 	.word	0x000000ff
        /*06ec*/ 	.word	0x00034800
        /*06f0*/ 	.short	0x0101
        /*06f2*/ 	.byte	0x24
	.zero		1


	//   ....[39]....
        /*06f4*/ 	.word	0x0000a490
        /*06f8*/ 	.word	0x000000ff
        /*06fc*/ 	.word	0x00034820
        /*0700*/ 	.short	0x010a
        /*0702*/ 	.byte	0x24
	.zero		1


	//   ....[40]....
        /*0704*/ 	.word	0x0000a7c0
        /*0708*/ 	.word	0x00000003
        /*070c*/ 	.word	0x00034840
        /*0710*/ 	.short	0x010a
        /*0712*/ 	.byte	0x3f
	.zero		1


	//   ....[41]....
        /*0714*/ 	.word	0x0000ac40
        /*0718*/ 	.word	0x00000003
        /*071c*/ 	.word	0x00000060
        /*0720*/ 	.short	0x010a
        /*0722*/ 	.byte	0x3f
	.zero		1


	//   ....[42]....
        /*0724*/ 	.word	0x0000b2a0
        /*0728*/ 	.word	0x00000003
        /*072c*/ 	.word	0x00034840
        /*0730*/ 	.short	0x010a
        /*0732*/ 	.byte	0x3f
	.zero		1


	//   ....[43]....
        /*0734*/ 	.word	0x0000b720
        /*0738*/ 	.word	0x00000002
        /*073c*/ 	.word	0x00000060
        /*0740*/ 	.short	0x010a
        /*0742*/ 	.byte	0x3f
	.zero		1


	//   ....[44]....
        /*0744*/ 	.word	0x0000bcc0
        /*0748*/ 	.word	0x00000002
        /*074c*/ 	.word	0x00034840
        /*0750*/ 	.short	0x010a
        /*0752*/ 	.byte	0x3f
	.zero		1


	//   ....[45]....
        /*0754*/ 	.word	0x0000c140
        /*0758*/ 	.word	0x00000002
        /*075c*/ 	.word	0x00000060
        /*0760*/ 	.short	0x010a
        /*0762*/ 	.byte	0x3f
	.zero		1


	//   ....[46]....
        /*0764*/ 	.word	0x0000c590
        /*0768*/ 	.word	0x00000003
        /*076c*/ 	.word	0x00034860
        /*0770*/ 	.short	0x010a
        /*0772*/ 	.byte	0x3f
	.zero		1


	//   ....[47]....
        /*0774*/ 	.word	0x0000ca10
        /*0778*/ 	.word	0x00000000
        /*077c*/ 	.word	0x00034820
        /*0780*/ 	.short	0x010a
        /*0782*/ 	.byte	0x3f
	.zero		1


	//   ....[48]....
        /*0784*/ 	.word	0x0000cbe0
        /*0788*/ 	.word	0x00000006
        /*078c*/ 	.word	0x00000000
        /*0790*/ 	.short	0x010a
        /*0792*/ 	.byte	0x3f
	.zero		1


	//   ....[49]....
        /*0794*/ 	.word	0x0000cc30
        /*0798*/ 	.word	0x00000003
        /*079c*/ 	.word	0x00000000
        /*07a0*/ 	.short	0x010a
        /*07a2*/ 	.byte	0x3f
	.zero		1


	//   ....[50]....
        /*07a4*/ 	.word	0x0000cc90
        /*07a8*/ 	.word	0x00000012
        /*07ac*/ 	.word	0x00000000
        /*07b0*/ 	.short	0x010a
        /*07b2*/ 	.byte	0x3f
	.zero		1


	//   ....[51]....
        /*07b4*/ 	.word	0x0000ccc0
        /*07b8*/ 	.word	0x00000003
        /*07bc*/ 	.word	0x00000000
        /*07c0*/ 	.short	0x010a
        /*07c2*/ 	.byte	0x3f
	.zero		1


	//   ....[52]....
        /*07c4*/ 	.word	0x0000cd30
        /*07c8*/ 	.word	0x00000003
        /*07cc*/ 	.word	0x00034800
        /*07d0*/ 	.short	0x010a
        /*07d2*/ 	.byte	0x3f
	.zero		1


	//   ....[53]....
        /*07d4*/ 	.word	0x0000cd80
        /*07d8*/ 	.word	0x00000000
        /*07dc*/ 	.word	0x00034830
        /*07e0*/ 	.short	0x010a
        /*07e2*/ 	.byte	0x3f
	.zero		1


	//   ....[54]....
        /*07e4*/ 	.word	0x0000cde0
        /*07e8*/ 	.word	0x0000000c
        /*07ec*/ 	.word	0x00034830
        /*07f0*/ 	.short	0x010a
        /*07f2*/ 	.byte	0x3f
	.zero		1


	//   ....[55]....
        /*07f4*/ 	.word	0x0000ce40
        /*07f8*/ 	.word	0x00000009
        /*07fc*/ 	.word	0x00034850
        /*0800*/ 	.short	0x010a
        /*0802*/ 	.byte	0x3f
	.zero		1


	//   ....[56]....
        /*0804*/ 	.word	0x0000cea0
        /*0808*/ 	.word	0x00000005
        /*080c*/ 	.word	0x00034850
        /*0810*/ 	.short	0x010a
        /*0812*/ 	.byte	0x3f
	.zero		1


	//   ....[57]....
        /*0814*/ 	.word	0x0000d040
        /*0818*/ 	.word	0x00000000
        /*081c*/ 	.word	0x00034840
        /*0820*/ 	.short	0x010a
        /*0822*/ 	.byte	0x3f
	.zero		1


	//   ....[58]....
        /*0824*/ 	.word	0x0000dc60
        /*0828*/ 	.word	0x0000000f
        /*082c*/ 	.word	0x00034820
        /*0830*/ 	.short	0x010a
        /*0832*/ 	.byte	0x3f
	.zero		1


	//   ....[59]....
        /*0834*/ 	.word	0x0000dcb0
        /*0838*/ 	.word	0x00000003
        /*083c*/ 	.word	0x00034840
        /*0840*/ 	.short	0x010a
        /*0842*/ 	.byte	0x3f
	.zero		1


	//   ....[60]....
        /*0844*/ 	.word	0x0000dd00
        /*0848*/ 	.word	0x00000003
        /*084c*/ 	.word	0x00000060
        /*0850*/ 	.short	0x010a
        /*0852*/ 	.byte	0x3f
	.zero		1


	//   ....[61]....
        /*0854*/ 	.word	0x0000dd50
        /*0858*/ 	.word	0x00000003
        /*085c*/ 	.word	0x00034840
        /*0860*/ 	.short	0x010a
        /*0862*/ 	.byte	0x3f
	.zero		1


	//   ....[62]....
        /*0864*/ 	.word	0x0000dda0
        /*0868*/ 	.word	0x00000002
        /*086c*/ 	.word	0x00000060
        /*0870*/ 	.short	0x010a
        /*0872*/ 	.byte	0x3f
	.zero		1


	//   ....[63]....
        /*0874*/ 	.word	0x0000ddf0
        /*0878*/ 	.word	0x00000002
        /*087c*/ 	.word	0x00034840
        /*0880*/ 	.short	0x010a
        /*0882*/ 	.byte	0x3f
	.zero		1


	//   ....[64]....
        /*0884*/ 	.word	0x0000de40
        /*0888*/ 	.word	0x00000002
        /*088c*/ 	.word	0x00000060
        /*0890*/ 	.short	0x010a
        /*0892*/ 	.byte	0x3f
	.zero		1


	//   ....[65]....
        /*0894*/ 	.word	0x0000de90
        /*0898*/ 	.word	0x00000003
        /*089c*/ 	.word	0x00034860
        /*08a0*/ 	.short	0x010a
        /*08a2*/ 	.byte	0x3f
	.zero		1


	//   ....[66]....
        /*08a4*/ 	.word	0x0000dee0
        /*08a8*/ 	.word	0x00000000
        /*08ac*/ 	.word	0x00034820
        /*08b0*/ 	.short	0x010a
        /*08b2*/ 	.byte	0x3f
	.zero		1


	//   ....[67]....
        /*08b4*/ 	.word	0x0000e080
        /*08b8*/ 	.word	0x00000006
        /*08bc*/ 	.word	0x00000000
        /*08c0*/ 	.short	0x010a
        /*08c2*/ 	.byte	0x3f
	.zero		1


	//   ....[68]....
        /*08c4*/ 	.word	0x0000e0d0
        /*08c8*/ 	.word	0x00000003
        /*08cc*/ 	.word	0x00000000
        /*08d0*/ 	.short	0x010a
        /*08d2*/ 	.byte	0x3f
	.zero		1


	//   ....[69]....
        /*08d4*/ 	.word	0x0000e120
        /*08d8*/ 	.word	0x00000012
        /*08dc*/ 	.word	0x00000000
        /*08e0*/ 	.short	0x010a
        /*08e2*/ 	.byte	0x3f
	.zero		1


	//----- nvinfo : EIATTR_NUM_MBARRIERS
	.align		4
.L_101:
        /*08e4*/ 	.byte	0x03, 0x38
        /*08e6*/ 	.short	0x0016


	//----- nvinfo : EIATTR_EXIT_INSTR_OFFSETS
	.align		4
        /*08e8*/ 	.byte	0x04, 0x1c
        /*08ea*/ 	.short	(.L_103 - .L_102)


	//   ....[0]....
.L_102:
        /*08ec*/ 	.word	0x000009e0


	//   ....[1]....
        /*08f0*/ 	.word	0x00008a60


	//   ....[2]....
        /*08f4*/ 	.word	0x0000cd10


	//----- nvinfo : EIATTR_MAX_THREADS
	.align		4
.L_103:
        /*08f8*/ 	.byte	0x04, 0x05
        /*08fa*/ 	.short	(.L_105 - .L_104)
.L_104:
        /*08fc*/ 	.word	0x00000180
        /*0900*/ 	.word	0x00000001
        /*0904*/ 	.word	0x00000001


	//----- nvinfo : EIATTR_CRS_STACK_SIZE
	.align		4
.L_105:
        /*0908*/ 	.byte	0x04, 0x1e
        /*090a*/ 	.short	(.L_107 - .L_106)
.L_106:
        /*090c*/ 	.word	0x00000000


	//----- nvinfo : EIATTR_CBANK_PARAM_SIZE
	.align		4
.L_107:
        /*0910*/ 	.byte	0x03, 0x19
        /*0912*/ 	.short	0x0a70


	//----- nvinfo : EIATTR_PARAM_CBANK
	.align		4
        /*0914*/ 	.byte	0x04, 0x0a
        /*0916*/ 	.short	(.L_109 - .L_108)
	.align		4
.L_108:
        /*0918*/ 	.word	index@(.nv.constant0._ZN7cutlass13device_kernelIN5flash11enable_sm90INS1_16FlashAttnFwdSm90INS1_25CollectiveMainloopFwdSm90ILi2EN4cute5tupleIJNS5_1CILi1EEES8_S8_EEENS6_IJNS7_ILi128EEESA_NS7_ILi192EEEEEELi128ENS_10bfloat16_tEfNS_4arch4Sm90ELb0ELb0ELb1ELb0ELb0ELb0ELb0ELb1ELb1ELb1ELb0ELb0EEENS1_21CollectiveEpilogueFwdINS6_IJSA_SA_SA_EEES9_SD_SF_Li256ELb0ELb1ELb0ELb0EEENS1_29StaticPersistentTileSchedulerILb0EEEEEEEEEvNT_6ParamsE)
        /*091c*/ 	.short	0x0210
        /*091e*/ 	.short	0x0a70


	//----- nvinfo : EIATTR_SW_WAR
	.align		4
.L_109:
        /*0920*/ 	.byte	0x04, 0x36
        /*0922*/ 	.short	(.L_111 - .L_110)
.L_110:
        /*0924*/ 	.word	0x00000008
.L_111:


//--------------------- .nv.info._ZN7cutlass13device_kernelIN5flash11enable_sm90INS1_16FlashAttnFwdSm90INS1_25CollectiveMainloopFwdSm90ILi2EN4cute5tupleIJNS5_1CILi2EEENS7_ILi1EEES9_EEENS6_IJNS7_ILi128EEESB_NS7_ILi192EEEEEELi128ENS_10bfloat16_tEfNS_4arch4Sm90ELb0ELb0ELb1ELb0ELb0ELb0ELb0ELb1ELb1ELb1ELb0ELb0EEENS1_21CollectiveEpilogueFwdINS6_IJSB_SB_SB_EEESA_SE_SG_Li256ELb0ELb1ELb0ELb0EEENS1_29StaticPersistentTileSchedulerILb0EEEEEEEEEvNT_6ParamsE --------------------------
	.section	.nv.info._ZN7cutlass13device_kernelIN5flash11enable_sm90INS1_16FlashAttnFwdSm90INS1_25CollectiveMainloopFwdSm90ILi2EN4cute5tupleIJNS5_1CILi2EEENS7_ILi1EEES9_EEENS6_IJNS7_ILi128EEESB_NS7_ILi192EEEEEELi128ENS_10bfloat16_tEfNS_4arch4Sm90ELb0ELb0ELb1ELb0ELb0ELb0ELb0ELb1ELb1ELb1ELb0ELb0EEENS1_21CollectiveEpilogueFwdINS6_IJSB_SB_SB_EEESA_SE_SG_Li256ELb0ELb1ELb0ELb0EEENS1_29StaticPersistentTileSchedulerILb0EEEEEEEEEvNT_6ParamsE,"",@"SHT_CUDA_INFO"
	.sectionflags	@""
	.align	4


	//----- nvinfo : EIATTR_CUDA_API_VERSION
	.align		4
        /*0000*/ 	.byte	0x04, 0x37
        /*0002*/ 	.short	(.L_113 - .L_112)
.L_112:
        /*0004*/ 	.word	0x00000082


	//----- nvinfo : EIATTR_KPARAM_INFO
	.align		4
.L_113:
        /*0008*/ 	.byte	0x04, 0x17
        /*000a*/ 	.short	(.L_115 - .L_114)
.L_114:
        /*000c*/ 	.word	0x00000000
        /*0010*/ 	.short	0x0000
        /*0012*/ 	.short	0x0070
        /*0014*/ 	.byte	0x00, 0xf0, 0x01, 0x28


	//----- nvinfo : EIATTR_SPARSE_MMA_MASK
	.align		4
.L_115:
        /*0018*/ 	.byte	0x03, 0x50
        /*001a*/ 	.short	0x0000


	//----- nvinfo : EIATTR_MAXREG_COUNT
	.align		4
        /*001c*/ 	.byte	0x03, 0x1b
        /*001e*/ 	.short	0x00a8


	//----- nvinfo : EIATTR_NUM_BARRIERS
	.align		4
        /*0020*/ 	.byte	0x02, 0x4c
        /*0022*/ 	.byte	0x09
	.zero		1


	//----- nvinfo : EIATTR_EXTERNS
	.align		4
        /*0024*/ 	.byte	0x04, 0x0f
        /*0026*/ 	.short	(.L_117 - .L_116)


	//   ....[0]....
	.align		4
.L_116:
        /*0028*/ 	.word	index@(__assertfail)


	//----- nvinfo : EIATTR_ANNOTATIONS
	.align		4
.L_117:
        /*002c*/ 	.byte	0x04, 0x55
        /*002e*/ 	.short	(.L_119 - .L_118)


	//   ....[0]....
.L_118:
        /* <DEDUP_REMOVED lines=31> */


	//----- nvinfo : EIATTR_MERCURY_ISA_VERSION
	.align		4
.L_119:
        /*0208*/ 	.byte	0x03, 0x5f
        /*020a*/ 	.short	0x0101


	//----- nvinfo : EIATTR_INT_WARP_WIDE_INSTR_OFFSETS
	.align		4
        /*020c*/ 	.byte	0x04, 0x31
        /*020e*/ 	.short	(.L_121 - .L_120)


	//   ....[0]....
.L_120:
        /*0210*/ 	.word	0x00000130


	//   ....[1]....
        /*0214*/ 	.word	0x00000170


	//   ....[2]....
        /*0218*/ 	.word	0x000001e0


	//----- nvinfo : EIATTR_COOP_GROUP_MASK_REGIDS
	.align		4
.L_121:
        /*021c*/ 	.byte	0x04, 0x29
        /*021e*/ 	.short	(.L_123 - .L_122)


	//   ....[0]....
.L_122:
        /*0220*/ 	.word	0xffffffff


	//   ....[1]....
        /*0224*/ 	.word	0xffffffff


	//   ....[2]....
        /*0228*/ 	.word	0xffffffff


	//   ....[3]....
        /*022c*/ 	.word	0xffffffff


	//   ....[4]....
        /*0230*/ 	.word	0xffffffff


	//   ....[5]....
        /*0234*/ 	.word	0xffffffff


	//   ....[6]....
        /*0238*/ 	.word	0xffffffff


	//   ....[7]....
        /*023c*/ 	.word	0xffffffff


	//   ....[8]....
        /*0240*/ 	.word	0xffffffff


	//   ....[9]....
        /*0244*/ 	.word	0xffffffff


	//   ....[10]....
        /*0248*/ 	.word	0xffffffff


	//   ....[11]....
        /*024c*/ 	.word	0xffffffff


	//   ....[12]....
        /*0250*/ 	.word	0xffffffff


	//   ....[13]....
        /*0254*/ 	.word	0xffffffff


	//   ....[14]....
        /*0258*/ 	.word	0xffffffff


	//   ....[15]....
        /*025c*/ 	.word	0xffffffff


	//   ....[16]....
        /*0260*/ 	.word	0xffffffff


	//   ....[17]....
        /*0264*/ 	.word	0xffffffff


	//   ....[18]....
        /*0268*/ 	.word	0xffffffff


	//   ....[19]....
        /*026c*/ 	.word	0xffffffff


	//   ....[20]....
        /*0270*/ 	.word	0xffffffff


	//   ....[21]....
        /*0274*/ 	.word	0xffffffff


	//   ....[22]....
        /*0278*/ 	.word	0xffffffff


	//   ....[23]....
        /*027c*/ 	.word	0xffffffff


	//   ....[24]....
        /*0280*/ 	.word	0xffffffff


	//   ....[25]....
        /*0284*/ 	.word	0xffffffff


	//   ....[26]....
        /*0288*/ 	.word	0xffffffff


	//   ....[27]....
        /*028c*/ 	.word	0xffffffff


	//   ....[28]....
        /*0290*/ 	.word	0xffffffff


	//   ....[29]....
        /*0294*/ 	.word	0xffffffff


	//   ....[30]....
        /*0298*/ 	.word	0xffffffff


	//   ....[31]....
        /*029c*/ 	.word	0xffffffff


	//   ....[32]....
        /*02a0*/ 	.word	0xffffffff


	//   ....[33]....
        /*02a4*/ 	.word	0xffffffff


	//   ....[34]....
        /*02a8*/ 	.word	0xffffffff


	//   ....[35]....
        /*02ac*/ 	.word	0xffffffff


	//   ....[36]....
        /*02b0*/ 	.word	0xffffffff


	//   ....[37]....
        /*02b4*/ 	.word	0xffffffff


	//   ....[38]....
        /*02b8*/ 	.word	0xffffffff


	//   ....[39]....
        /*02bc*/ 	.word	0xffffffff


	//   ....[40]....
        /*02c0*/ 	.word	0xffffffff


	//   ....[41]....
        /*02c4*/ 	.word	0xffffffff


	//   ....[42]....
        /*02c8*/ 	.word	0xffffffff


	//   ....[43]....
        /*02cc*/ 	.word	0xffffffff


	//   ....[44]....
        /*02d0*/ 	.word	0xffffffff


	//   ....[45]....
        /*02d4*/ 	.word	0xffffffff


	//   ....[46]....
        /*02d8*/ 	.word	0xffffffff


	//   ....[47]....
        /*02dc*/ 	.word	0xffffffff


	//   ....[48]....
        /*02e0*/ 	.word	0xffffffff


	//   ....[49]....
        /*02e4*/ 	.word	0xffffffff


	//   ....[50]....
        /*02e8*/ 	.word	0xffffffff


	//   ....[51]....
        /*02ec*/ 	.word	0x0500000f


	//   ....[52]....
        /*02f0*/ 	.word	0x0500000f


	//   ....[53]....
        /*02f4*/ 	.word	0x0500000f


	//   ....[54]....
        /*02f8*/ 	.word	0x0500000f


	//   ....[55]....
        /*02fc*/ 	.word	0x0500000f


	//   ....[56]....
        /*0300*/ 	.word	0x0500000f


	//   ....[57]....
        /*0304*/ 	.word	0x0500000f


	//   ....[58]....
        /*0308*/ 	.word	0x0500000f


	//   ....[59]....
        /*030c*/ 	.word	0x0500000f


	//   ....[60]....
        /*0310*/ 	.word	0x0500000f


	//   ....[61]....
        /*0314*/ 	.word	0x0500000f


	//   ....[62]....
        /*0318*/ 	.word	0x0500000f


	//   ....[63]....
        /*031c*/ 	.word	0x0500000f


	//   ....[64]....
        /*0320*/ 	.word	0x0500000f


	//   ....[65]....
        /*0324*/ 	.word	0x0500000f


	//   ....[66]....
        /*0328*/ 	.word	0x0500000f


	//   ....[67]....
        /*032c*/ 	.word	0x0500000f


	//   ....[68]....
        /*0330*/ 	.word	0x0500000f


	//----- nvinfo : EIATTR_COOP_GROUP_INSTR_OFFSETS
	.align		4
.L_123:
        /*0334*/ 	.byte	0x04, 0x28
        /*0336*/ 	.short	(.L_125 - .L_124)


	//   ....[0]....
.L_124:
        /*0338*/ 	.word	0x00000060


	//   ....[1]....
        /*033c*/ 	.word	0x00000140


	//   ....[2]....
        /*0340*/ 	.word	0x00000190


	//   ....[3]....
        /*0344*/ 	.word	0x000003d0


	//   ....[4]....
        /*0348*/ 	.word	0x00000600


	//   ....[5]....
        /*034c*/ 	.word	0x00000830


	//   ....[6]....
        /*0350*/ 	.word	0x00000ac0


	//   ....[7]....
        /*0354*/ 	.word	0x00000dd0


	//   ....[8]....
        /*0358*/ 	.word	0x000012c0


	//   ....[9]....
        /*035c*/ 	.word	0x00002de0


	//   ....[10]....
        /*0360*/ 	.word	0x00002e60


	//   ....[11]....
        /*0364*/ 	.word	0x000034a0


	//   ....[12]....
        /*0368*/ 	.word	0x00003540


	//   ....[13]....
        /*036c*/ 	.word	0x00005ae0


	//   ....[14]....
        /*0370*/ 	.word	0x00005b10


	//   ....[15]....
        /*0374*/ 	.word	0x00005b40


	//   ....[16]....
        /*0378*/ 	.word	0x00005b60


	//   ....[17]....
        /*037c*/ 	.word	0x00007070


	//   ....[18]....
        /*0380*/ 	.word	0x000070a0


	//   ....[19]....
        /*0384*/ 	.word	0x00007160


	//   ....[20]....
        /*0388*/ 	.word	0x00007170


	//   ....[21]....
        /*038c*/ 	.word	0x00008210


	//   ....[22]....
        /*0390*/ 	.word	0x00008240


	//   ....[23]....
        /*0394*/ 	.word	0x00008270


	//   ....[24]....
        /*0398*/ 	.word	0x000082d0


	//   ....[25]....
        /*039c*/ 	.word	0x00008910


	//   ....[26]....
        /*03a0*/ 	.word	0x00008940


	//   ....[27]....
        /*03a4*/ 	.word	0x00008a10


	//   ....[28]....
        /*03a8*/ 	.word	0x00008a30


	//   ....[29]....
        /*03ac*/ 	.word	0x00008ae0


	//   ....[30]....
        /*03b0*/ 	.word	0x00008b00


	//   ....[31]....
        /*03b4*/ 	.word	0x00008bc0


	//   ....[32]....
        /*03b8*/ 	.word	0x00008c00


	//   ....[33]....
        /*03bc*/ 	.word	0x000096c0


	//   ....[34]....
        /*03c0*/ 	.word	0x0000a1f0


	//   ....[35]....
        /*03c4*/ 	.word	0x0000a220


	//   ....[36]....
        /*03c8*/ 	.word	0x0000a310


	//   ....[37]....
        /*03cc*/ 	.word	0x0000a320


	//   ....[38]....
        /*03d0*/ 	.word	0x0000a3d0


	//   ....[39]....
        /*03d4*/ 	.word	0x0000a3e0


	//   ....[40]....
        /*03d8*/ 	.word	0x0000a490


	//   ....[41]....
        /*03dc*/ 	.word	0x0000a4a0


	//   ....[42]....
        /*03e0*/ 	.word	0x0000a550


	//   ....[43]....
        /*03e4*/ 	.word	0x0000a560


	//   ....[44]....
        /*03e8*/ 	.word	0x0000a610


	//   ....[45]....
        /*03ec*/ 	.word	0x0000a620


	//   ....[46]....
        /*03f0*/ 	.word	0x0000a6c0


	//   ....[47]....
        /*03f4*/ 	.word	0x0000a6d0


	//   ....[48]....
        /*03f8*/ 	.word	0x0000a6e0


	//   ....[49]....
        /*03fc*/ 	.word	0x0000a6f0


	//   ....[50]....
        /*0400*/ 	.word	0x0000d310


	//   ....[51]....
        /*0404*/ 	.word	0x0000d820


	//   ....[52]....
        /*0408*/ 	.word	0x0000d990


	//   ....[53]....
        /*040c*/ 	.word	0x0000d9f0


	//   ....[54]....
        /*0410*/ 	.word	0x0000dab0


	//   ....[55]....
        /*0414*/ 	.word	0x0000dbd0


	//   ....[56]....
        /*0418*/ 	.word	0x0000dc30


	//   ....[57]....
        /*041c*/ 	.word	0x0000dd50


	//   ....[58]....
        /*0420*/ 	.word	0x0000ddb0


	//   ....[59]....
        /*0424*/ 	.word	0x0000ded0


	//   ....[60]....
        /*0428*/ 	.word	0x0000df30


	//   ....[61]....
        /*042c*/ 	.word	0x0000e050


	//   ....[62]....
        /*0430*/ 	.word	0x0000e0b0


	//   ....[63]....
        /*0434*/ 	.word	0x0000e1d0


	//   ....[64]....
        /*0438*/ 	.word	0x0000e230


	//   ....[65]....
        /*043c*/ 	.word	0x0000e340


	//   ....[66]....
        /*0440*/ 	.word	0x0000e3a0


	//   ....[67]....
        /*0444*/ 	.word	0x0000e440


	//   ....[68]....
        /*0448*/ 	.word	0x0000e850


	//----- nvinfo : EIATTR_REG_RECONFIG
	.align		4
.L_125:
        /*044c*/ 	.byte	0x01, 0x54
	.zero		2


	//----- nvinfo : EIATTR_SYSCALL_OFFSETS
	.align		4
        /*0450*/ 	.byte	0x04, 0x46
        /*0452*/ 	.short	(.L_127 - .L_126)


	//   ....[0]....
.L_126:
        /*0454*/ 	.word	0x00001630


	//   ....[1]....
        /*0458*/ 	.word	0x000092f0


	//   ....[2]....
        /*045c*/ 	.word	0x00009430


	//   ....[3]....
        /*0460*/ 	.word	0x00009520


	//   ....[4]....
        /*0464*/ 	.word	0x00009da0


	//----- nvinfo : EIATTR_MBARRIER_INSTR_OFFSETS
	.align		4
.L_127:
        /*0468*/ 	.byte	0x04, 0x39
        /*046a*/ 	.short	(.L_129 - .L_128)


	//   ....[0]....
.L_128:
        /*046c*/ 	.word	0x00000270
        /*0470*/ 	.word	0x000000ff
        /*0474*/ 	.word	0x00034800
        /*0478*/ 	.short	0x0100
        /*047a*/ 	.byte	0x08
	.zero		1


	//   ....[1]....
        /*047c*/ 	.word	0x00000280
        /*0480*/ 	.word	0x000000ff
        /*0484*/ 	.word	0x00034820
        /*0488*/ 	.short	0x0100
        /*048a*/ 	.byte	0x08
	.zero		1


	//   ....[2]....
        /*048c*/ 	.word	0x00000370
        /*0490*/ 	.word	0x000000ff
        /*0494*/ 	.word	0x00034830
        /*0498*/ 	.short	0x0100
        /*049a*/ 	.byte	0x08
	.zero		1


	//   ....[3]....
        /*049c*/ 	.word	0x00000380
        /*04a0*/ 	.word	0x000000ff
        /*04a4*/ 	.word	0x00034840
        /*04a8*/ 	.short	0x0100
        /*04aa*/ 	.byte	0x08
	.zero		1


	//   ....[4]....
        /*04ac*/ 	.word	0x00000390
        /*04b0*/ 	.word	0x000000ff
        /*04b4*/ 	.word	0x00034838
        /*04b8*/ 	.short	0x0100
        /*04ba*/ 	.byte	0x08
	.zero		1


	//   ....[5]....
        /*04bc*/ 	.word	0x000003a0
        /*04c0*/ 	.word	0x000000ff
        /*04c4*/ 	.word	0x00034848
        /*04c8*/ 	.short	0x0100
        /*04ca*/ 	.byte	0x08
	.zero		1


	//   ....[6]....
        /*04cc*/ 	.word	0x000005b0
        /*04d0*/ 	.word	0x000000ff
        /*04d4*/ 	.word	0x00034850
        /*04d8*/ 	.short	0x0100
        /*04da*/ 	.byte	0x08
	.zero		1


	//   ....[7]....
        /*04dc*/ 	.word	0x000005c0
        /*04e0*/ 	.word	0x000000ff
        /*04e4*/ 	.word	0x00034860
        /*04e8*/ 	.short	0x0100
        /*04ea*/ 	.byte	0x08
	.zero		1


	//   ....[8]....
        /*04ec*/ 	.word	0x000005d0
        /*04f0*/ 	.word	0x000000ff
        /*04f4*/ 	.word	0x00034858
        /*04f8*/ 	.short	0x0100
        /*04fa*/ 	.byte	0x08
	.zero		1


	//   ....[9]....
        /*04fc*/ 	.word	0x000005e0
        /*0500*/ 	.word	0x000000ff
        /*0504*/ 	.word	0x00034868
        /*0508*/ 	.short	0x0100
        /*050a*/ 	.byte	0x08
	.zero		1


	//   ....[10]....
        /*050c*/ 	.word	0x000007e0
        /*0510*/ 	.word	0x000000ff
        /*0514*/ 	.word	0x00034870
        /*0518*/ 	.short	0x0100
        /*051a*/ 	.byte	0x08
	.zero		1


	//   ....[11]....
        /*051c*/ 	.word	0x000007f0
        /*0520*/ 	.word	0x000000ff
        /*0524*/ 	.word	0x00034880
        /*0528*/ 	.short	0x0100
        /*052a*/ 	.byte	0x08
	.zero		1


	//   ....[12]....
        /*052c*/ 	.word	0x00000800
        /*0530*/ 	.word	0x000000ff
        /*0534*/ 	.word	0x00034878
        /*0538*/ 	.short	0x0100
        /*053a*/ 	.byte	0x08
	.zero		1


	//   ....[13]....
        /*053c*/ 	.word	0x00000810
        /*0540*/ 	.word	0x000000ff
        /*0544*/ 	.word	0x00034888
        /*0548*/ 	.short	0x0100
        /*054a*/ 	.byte	0x08
	.zero		1


	//   ....[14]....
        /*054c*/ 	.word	0x00000a70
        /*0550*/ 	.word	0x000000ff
        /*0554*/ 	.word	0x00034890
        /*0558*/ 	.short	0x0100
        /*055a*/ 	.byte	0x08
	.zero		1


	//   ....[15]....
        /*055c*/ 	.word	0x00000a80
        /*0560*/ 	.word	0x000000ff
        /*0564*/ 	.word	0x000348a0
        /*0568*/ 	.short	0x0100
        /*056a*/ 	.byte	0x08
	.zero		1


	//   ....[16]....
        /*056c*/ 	.word	0x00000a90
        /*0570*/ 	.word	0x000000ff
        /*0574*/ 	.word	0x00034898
        /*0578*/ 	.short	0x0100
        /*057a*/ 	.byte	0x08
	.zero		1


	//   ....[17]....
        /*057c*/ 	.word	0x00000aa0
        /*0580*/ 	.word	0x000000ff
        /*0584*/ 	.word	0x000348a8
        /*0588*/ 	.short	0x0100
        /*058a*/ 	.byte	0x08
	.zero		1


	//   ....[18]....
        /*058c*/ 	.word	0x00000d30
        /*0590*/ 	.word	0x000000ff
        /*0594*/ 	.word	0x000348b0
        /*0598*/ 	.short	0x0100
        /*059a*/ 	.byte	0x08
	.zero		1


	//   ....[19]....
        /*059c*/ 	.word	0x00000d40
        /*05a0*/ 	.word	0x000000ff
        /*05a4*/ 	.word	0x000348c0
        /*05a8*/ 	.short	0x0100
        /*05aa*/ 	.byte	0x08
	.zero		1


	//   ....[20]....
        /*05ac*/ 	.word	0x00000d50
        /*05b0*/ 	.word	0x000000ff
        /*05b4*/ 	.word	0x000348b8
        /*05b8*/ 	.short	0x0100
        /*05ba*/ 	.byte	0x08
	.zero		1


	//   ....[21]....
        /*05bc*/ 	.word	0x00000d60
        /*05c0*/ 	.word	0x000000ff
        /*05c4*/ 	.word	0x000348c8
        /*05c8*/ 	.short	0x0100
        /*05ca*/ 	.byte	0x08
	.zero		1


	//   ....[22]....
        /*05cc*/ 	.word	0x00001670
        /*05d0*/ 	.word	0x000000ff
        /*05d4*/ 	.word	0x00034800
        /*05d8*/ 	.short	0x010a
        /*05da*/ 	.byte	0x28
	.zero		1


	//   ....[23]....
        /*05dc*/ 	.word	0x00001710
        /*05e0*/ 	.word	0x00000000
        /*05e4*/ 	.word	0x00034830
        /*05e8*/ 	.short	0x010a
        /*05ea*/ 	.byte	0x3f
	.zero		1


	//   ....[24]....
        /*05ec*/ 	.word	0x00001750
        /*05f0*/ 	.word	0x00000000
        /*05f4*/ 	.word	0x00034830
        /*05f8*/ 	.short	0x010a
        /*05fa*/ 	.byte	0x3f
	.zero		1


	//   ....[25]....
        /*05fc*/ 	.word	0x00003b10
        /*0600*/ 	.word	0x00000003
        /*0604*/ 	.word	0x00000000
        /*0608*/ 	.short	0x0101
        /*060a*/ 	.byte	0x3f
	.zero		1


	//   ....[26]....
        /*060c*/ 	.word	0x00004280
        /*0610*/ 	.word	0x000000ff
        /*0614*/ 	.word	0x00034830
        /*0618*/ 	.short	0x010a
        /*061a*/ 	.byte	0x08
	.zero		1


	//   ....[27]....
        /*061c*/ 	.word	0x000042c0
        /*0620*/ 	.word	0x000000ff
        /*0624*/ 	.word	0x00034830
        /*0628*/ 	.short	0x010a
        /*062a*/ 	.byte	0x08
	.zero		1


	//   ....[28]....
        /*062c*/ 	.word	0x00004ba0
        /*0630*/ 	.word	0x000000ff
        /*0634*/ 	.word	0x00034850
        /*0638*/ 	.short	0x010a
        /*063a*/ 	.byte	0x09
	.zero		1


	//   ....[29]....
        /*063c*/ 	.word	0x00004be0
        /*0640*/ 	.word	0x000000ff
        /*0644*/ 	.word	0x00034850
        /*0648*/ 	.short	0x010a
        /*064a*/ 	.byte	0x09
	.zero		1


	//   ....[30]....
        /*064c*/ 	.word	0x00006660
        /*0650*/ 	.word	0x00000003
        /*0654*/ 	.word	0x00000000
        /*0658*/ 	.short	0x0101
        /*065a*/ 	.byte	0x3f
	.zero		1


	//   ....[31]....
        /*065c*/ 	.word	0x00006970
        /*0660*/ 	.word	0x0000002e
        /*0664*/ 	.word	0x00000000
        /*0668*/ 	.short	0x0101
        /*066a*/ 	.byte	0x3f
	.zero		1


	//   ....[32]....
        /*066c*/ 	.word	0x00006fc0
        /*0670*/ 	.word	0x000000ff
        /*0674*/ 	.word	0x00034850
        /*0678*/ 	.short	0x010a
        /*067a*/ 	.byte	0x09
	.zero		1


	//   ....[33]....
        /*067c*/ 	.word	0x00007000
        /*0680*/ 	.word	0x000000ff
        /*0684*/ 	.word	0x00034850
        /*0688*/ 	.short	0x010a
        /*068a*/ 	.byte	0x09
	.zero		1


	//   ....[34]....
        /*068c*/ 	.word	0x000077d0
        /*0690*/ 	.word	0x00000006
        /*0694*/ 	.word	0x00000000
        /*0698*/ 	.short	0x0101
        /*069a*/ 	.byte	0x3f
	.zero		1


	//   ....[35]....
        /*069c*/ 	.word	0x000088f0
        /*06a0*/ 	.word	0x000000ff
        /*06a4*/ 	.word	0x00000000
        /*06a8*/ 	.short	0x0101
        /*06aa*/ 	.byte	0x05
	.zero		1


	//   ....[36]....
        /*06ac*/ 	.word	0x00008950
        /*06b0*/ 	.word	0x000000ff
        /*06b4*/ 	.word	0x00000000
        /*06b8*/ 	.short	0x0101
        /*06ba*/ 	.byte	0x04
	.zero		1


	//   ....[37]....
        /*06bc*/ 	.word	0x000098d0
        /*06c0*/ 	.word	0x00000002
        /*06c4*/ 	.word	0x00034840
        /*06c8*/ 	.short	0x010a
        /*06ca*/ 	.byte	0x3f
	.zero		1


	//   ....[38]....
        /*06cc*/ 	.word	0x0000a860
        /*06d0*/ 	.word	0x000000ff
        /*06d4*/ 	.word	0x00034800
        /*06d8*/ 	.short	0x0107
        /*06da*/ 	.byte	0x24
	.zero		1


	//   ....[39]....
        /*06dc*/ 	.word	0x0000a8d0
        /*06e0*/ 	.word	0x000000ff
        /*06e4*/ 	.word	0x00034800
        /*06e8*/ 	.short	0x0101
        /*06ea*/ 	.byte	0x24
	.zero		1


	//   ....[40]....
        /*06ec*/ 	.word	0x0000a8f0
        /*06f0*/ 	.word	0x000000ff
        /*06f4*/ 	.word	0x00034820
        /*06f8*/ 	.short	0x010a
        /*06fa*/ 	.byte	0x24
	.zero		1


	//   ....[41]....
        /*06fc*/ 	.word	0x0000ac00
        /*0700*/ 	.word	0x00000003
        /*0704*/ 	.word	0x00034840
        /*0708*/ 	.short	0x010a
        /*070a*/ 	.byte	0x3f
	.zero		1


	//   ....[42]....
        /*070c*/ 	.word	0x0000b140
        /*0710*/ 	.word	0x00000002
        /*0714*/ 	.word	0x00034860
        /*0718*/ 	.short	0x010a
        /*071a*/ 	.byte	0x3f
	.zero		1


	//   ....[43]....
        /*071c*/ 	.word	0x0000b800
        /*0720*/ 	.word	0x00000003
        /*0724*/ 	.word	0x00034840
        /*0728*/ 	.short	0x010a
        /*072a*/ 	.byte	0x3f
	.zero		1


	//   ....[44]....
        /*072c*/ 	.word	0x0000bd40
        /*0730*/ 	.word	0x00000002
        /*0734*/ 	.word	0x00034860
        /*0738*/ 	.short	0x010a
        /*073a*/ 	.byte	0x3f
	.zero		1


	//   ....[45]....
        /*073c*/ 	.word	0x0000c360
        /*0740*/ 	.word	0x00000003
        /*0744*/ 	.word	0x00034840
        /*0748*/ 	.short	0x010a
        /*074a*/ 	.byte	0x3f
	.zero		1


	//   ....[46]....
        /*074c*/ 	.word	0x0000c890
        /*0750*/ 	.word	0x00000002
        /*0754*/ 	.word	0x00034860
        /*0758*/ 	.short	0x010a
        /*075a*/ 	.byte	0x3f
	.zero		1


	//   ....[47]....
        /*075c*/ 	.word	0x0000cd30
        /*0760*/ 	.word	0x00000000
        /*0764*/ 	.word	0x00034860
        /*0768*/ 	.short	0x010a
        /*076a*/ 	.byte	0x3f
	.zero		1


	//   ....[48]....
        /*076c*/ 	.word	0x0000d290
        /*0770*/ 	.word	0x00000000
        /*0774*/ 	.word	0x00034820
        /*0778*/ 	.short	0x010a
        /*077a*/ 	.byte	0x3f
	.zero		1


	//   ....[49]....
        /*077c*/ 	.word	0x0000d4a0
        /*0780*/ 	.word	0x00000006
        /*0784*/ 	.word	0x00000000
        /*0788*/ 	.short	0x010a
        /*078a*/ 	.byte	0x3f
	.zero		1


	//   ....[50]....
        /*078c*/ 	.word	0x0000d4d0
        /*0790*/ 	.word	0x00000007
        /*0794*/ 	.word	0x00000000
        /*0798*/ 	.short	0x010a
        /*079a*/ 	.byte	0x3f
	.zero		1


	//   ....[51]....
        /*079c*/ 	.word	0x0000d530
        /*07a0*/ 	.word	0x00000004
        /*07a4*/ 	.word	0x00000000
        /*07a8*/ 	.short	0x010a
        /*07aa*/ 	.byte	0x3f
	.zero		1


	//   ....[52]....
        /*07ac*/ 	.word	0x0000d560
        /*07b0*/ 	.word	0x00000003
        /*07b4*/ 	.word	0x00000000
        /*07b8*/ 	.short	0x010a
        /*07ba*/ 	.byte	0x3f
	.zero		1


	//   ....[53]....
        /*07bc*/ 	.word	0x0000d5d0
        /*07c0*/ 	.word	0x00000003
        /*07c4*/ 	.word	0x00034800
        /*07c8*/ 	.short	0x010a
        /*07ca*/ 	.byte	0x3f
	.zero		1


	//   ....[54]....
        /*07cc*/ 	.word	0x0000d620
        /*07d0*/ 	.word	0x00000000
        /*07d4*/ 	.word	0x00034830
        /*07d8*/ 	.short	0x010a
        /*07da*/ 	.byte	0x3f
	.zero		1


	//   ....[55]....
        /*07dc*/ 	.word	0x0000d680
        /*07e0*/ 	.word	0x0000000c
        /*07e4*/ 	.word	0x00034830
        /*07e8*/ 	.short	0x010a
        /*07ea*/ 	.byte	0x3f
	.zero		1


	//   ....[56]....
        /*07ec*/ 	.word	0x0000d6e0
        /*07f0*/ 	.word	0x00000009
        /*07f4*/ 	.word	0x00034850
        /*07f8*/ 	.short	0x010a
        /*07fa*/ 	.byte	0x3f
	.zero		1


	//   ....[57]....
        /*07fc*/ 	.word	0x0000d740
        /*0800*/ 	.word	0x00000005
        /*0804*/ 	.word	0x00034850
        /*0808*/ 	.short	0x010a
        /*080a*/ 	.byte	0x3f
	.zero		1


	//   ....[58]....
        /*080c*/ 	.word	0x0000d8e0
        /*0810*/ 	.word	0x00000002
        /*0814*/ 	.word	0x00034840
        /*0818*/ 	.short	0x010a
        /*081a*/ 	.byte	0x3f
	.zero		1


	//   ....[59]....
        /*081c*/ 	.word	0x0000e4f0
        /*0820*/ 	.word	0x00000003
        /*0824*/ 	.word	0x00034820
        /*0828*/ 	.short	0x010a
        /*082a*/ 	.byte	0x3f
	.zero		1


	//   ....[60]....
        /*082c*/ 	.word	0x0000e540
        /*0830*/ 	.word	0x00000003
        /*0834*/ 	.word	0x00034840
        /*0838*/ 	.short	0x010a
        /*083a*/ 	.byte	0x3f
	.zero		1


	//   ....[61]....
        /*083c*/ 	.word	0x0000e590
        /*0840*/ 	.word	0x00000002
        /*0844*/ 	.word	0x00034860
        /*0848*/ 	.short	0x010a
        /*084a*/ 	.byte	0x3f
	.zero		1


	//   ....[62]....
        /*084c*/ 	.word	0x0000e5e0
        /*0850*/ 	.word	0x00000003
        /*0854*/ 	.word	0x00034840
        /*0858*/ 	.short	0x010a
        /*085a*/ 	.byte	0x3f
	.zero		1


	//   ....[63]....
        /*085c*/ 	.word	0x0000e630
        /*0860*/ 	.word	0x00000002
        /*0864*/ 	.word	0x00034860
        /*0868*/ 	.short	0x010a
        /*086a*/ 	.byte	0x3f
	.zero		1


	//   ....[64]....
        /*086c*/ 	.word	0x0000e680
        /*0870*/ 	.word	0x00000003
        /*0874*/ 	.word	0x00034840
        /*0878*/ 	.short	0x010a
        /*087a*/ 	.byte	0x3f
	.zero		1


	//   ....[65]....
        /*087c*/ 	.word	0x0000e6d0
        /*0880*/ 	.word	0x00000002
        /*0884*/ 	.word	0x00034860
        /*0888*/ 	.short	0x010a
        /*088a*/ 	.byte	0x3f
	.zero		1


	//   ....[66]....
        /*088c*/ 	.word	0x0000e720
        /*0890*/ 	.word	0x00000000
        /*0894*/ 	.word	0x00034860
        /*0898*/ 	.short	0x010a
        /*089a*/ 	.byte	0x3f
	.zero		1


	//   ....[67]....
        /*089c*/ 	.word	0x0000e770
        /*08a0*/ 	.word	0x00000000
        /*08a4*/ 	.word	0x00034820
        /*08a8*/ 	.short	0x010a
        /*08aa*/ 	.byte	0x3f
	.zero		1


	//   ....[68]....
        /*08ac*/ 	.word	0x0000e910
        /*08b0*/ 	.word	0x00000006
        /*08b4*/ 	.word	0x00000000
        /*08b8*/ 	.short	0x010a
        /*08ba*/ 	.byte	0x3f
	.zero		1


	//   ....[69]....
        /*08bc*/ 	.word	0x0000e960
        /*08c0*/ 	.word	0x00000007
        /*08c4*/ 	.word	0x00000000
        /*08c8*/ 	.short	0x010a
        /*08ca*/ 	.byte	0x3f
	.zero		1


	//   ....[70]....
        /*08cc*/ 	.word	0x0000e9b0
        /*08d0*/ 	.word	0x00000004
        /*08d4*/ 	.word	0x00000000
        /*08d8*/ 	.short	0x010a
        /*08da*/ 	.byte	0x3f
	.zero		1


	//----- nvinfo : EIATTR_NUM_MBARRIERS
	.align		4
.L_129:
        /*08dc*/ 	.byte	0x03, 0x38
        /*08de*/ 	.short	0x0016


	//----- nvinfo : EIATTR_EXIT_INSTR_OFFSETS
	.align		4
        /*08e0*/ 	.byte	0x04, 0x1c
        /*08e2*/ 	.short	(.L_131 - .L_130)


	//   ....[0]....
.L_130:
        /*08e4*/ 	.word	0x00000f20


	//   ....[1]....
        /*08e8*/ 	.word	0x00008ce0


	//   ....[2]....
        /*08ec*/ 	.word	0x0000d5b0


	//----- nvinfo : EIATTR_MAX_THREADS
	.align		4
.L_131:
        /*08f0*/ 	.byte	0x04, 0x05
        /*08f2*/ 	.short	(.L_133 - .L_132)
.L_132:
        /*08f4*/ 	.word	0x00000180
        /*08f8*/ 	.word	0x00000001
        /*08fc*/ 	.word	0x00000001


	//----- nvinfo : EIATTR_CRS_STACK_SIZE
	.align		4
.L_133:
        /*0900*/ 	.byte	0x04, 0x1e
        /*0902*/ 	.short	(.L_135 - .L_134)
.L_134:
        /*0904*/ 	.word	0x00000000


	//----- nvinfo : EIATTR_CBANK_PARAM_SIZE
	.align		4
.L_135:
        /*0908*/ 	.byte	0x03, 0x19
        /*090a*/ 	.short	0x0a70


	//----- nvinfo : EIATTR_PARAM_CBANK
	.align		4
        /*090c*/ 	.byte	0x04, 0x0a
        /*090e*/ 	.short	(.L_137 - .L_136)
	.align		4
.L_136:
        /*0910*/ 	.word	index@(.nv.constant0._ZN7cutlass13device_kernelIN5flash11enable_sm90INS1_16FlashAttnFwdSm90INS1_25CollectiveMainloopFwdSm90ILi2EN4cute5tupleIJNS5_1CILi2EEENS7_ILi1EEES9_EEENS6_IJNS7_ILi128EEESB_NS7_ILi192EEEEEELi128ENS_10bfloat16_tEfNS_4arch4Sm90ELb0ELb0ELb1ELb0ELb0ELb0ELb0ELb1ELb1ELb1ELb0ELb0EEENS1_21CollectiveEpilogueFwdINS6_IJSB_SB_SB_EEESA_SE_SG_Li256ELb0ELb1ELb0ELb0EEENS1_29StaticPersistentTileSchedulerILb0EEEEEEEEEvNT_6ParamsE)
        /*0914*/ 	.short	0x0210
        /*0916*/ 	.short	0x0a70


	//----- nvinfo : EIATTR_SW_WAR
	.align		4
.L_137:
        /*0918*/ 	.byte	0x04, 0x36
        /*091a*/ 	.short	(.L_139 - .L_138)
.L_138:
        /*091c*/ 	.word	0x00000008
.L_139:


//--------------------- .nv.info._ZN7cutlass13device_kernelIN5flash11enable_sm90INS1_16FlashAttnFwdSm90INS1_25CollectiveMainloopFwdSm90ILi2EN4cute5tupleIJNS5_1CILi1EEES8_S8_EEENS6_IJNS7_ILi128EEESA_NS7_ILi192EEEEEELi128ENS_10bfloat16_tEfNS_4arch4Sm90ELb0ELb0ELb1ELb1ELb0ELb0ELb0ELb1ELb1ELb1ELb0ELb0EEENS1_21CollectiveEpilogueFwdINS6_IJSA_SA_SA_EEES9_SD_SF_Li256ELb1ELb1ELb0ELb0EEENS1_36VarlenDynamicPersistentTileSchedulerILi128ELi128ELi256ELi128ELb0ELb1ELb1ELb0ELb1ELb1EEEEEEEEEvNT_6ParamsE --------------------------
	.section	.nv.info._ZN7cutlass13device_kernelIN5flash11enable_sm90INS1_16FlashAttnFwdSm90INS1_25CollectiveMainloopFwdSm90ILi2EN4cute5tupleIJNS5_1CILi1EEES8_S8_EEENS6_IJNS7_ILi128EEESA_NS7_ILi192EEEEEELi128ENS_10bfloat16_tEfNS_4arch4Sm90ELb0ELb0ELb1ELb1ELb0ELb0ELb0ELb1ELb1ELb1ELb0ELb0EEENS1_21CollectiveEpilogueFwdINS6_IJSA_SA_SA_EEES9_SD_SF_Li256ELb1ELb1ELb0ELb0EEENS1_36VarlenDynamicPersistentTileSchedulerILi128ELi128ELi256ELi128ELb0ELb1ELb1ELb0ELb1ELb1EEEEEEEEEvNT_6ParamsE,"",@"SHT_CUDA_INFO"
	.sectionflags	@""
	.align	4


	//----- nvinfo : EIATTR_CUDA_API_VERSION
	.align		4
        /*0000*/ 	.byte	0x04, 0x37
        /*0002*/ 	.short	(.L_141 - .L_140)
.L_140:
        /*0004*/ 	.word	0x00000082


	//----- nvinfo : EIATTR_KPARAM_INFO
	.align		4
.L_141:
        /*0008*/ 	.byte	0x04, 0x17
        /*000a*/ 	.short	(.L_143 - .L_142)
.L_142:
        /*000c*/ 	.word	0x00000000
        /*0010*/ 	.short	0x0000
        /*0012*/ 	.short	0x0070
        /*0014*/ 	.byte	0x00, 0xf0, 0x01, 0x2a


	//----- nvinfo : EIATTR_SPARSE_MMA_MASK
	.align		4
.L_143:
        /*0018*/ 	.byte	0x03, 0x50
        /*001a*/ 	.short	0x0000


	//----- nvinfo : EIATTR_MAXREG_COUNT
	.align		4
        /*001c*/ 	.byte	0x03, 0x1b
        /*001e*/ 	.short	0x00a8


	//----- nvinfo : EIATTR_NUM_BARRIERS
	.align		4
        /*0020*/ 	.byte	0x02, 0x4c
        /*0022*/ 	.byte	0x09
	.zero		1


	//----- nvinfo : EIATTR_EXTERNS
	.align		4
        /*0024*/ 	.byte	0x04, 0x0f
        /*0026*/ 	.short	(.L_145 - .L_144)


	//   ....[0]....
	.align		4
.L_144:
        /*0028*/ 	.word	index@(__assertfail)


	//----- nvinfo : EIATTR_ANNOTATIONS
	.align		4
.L_145:
        /*002c*/ 	.byte	0x04, 0x55
        /*002e*/ 	.short	(.L_147 - .L_146)


	//   ....[0]....
.L_146:
        /* <DEDUP_REMOVED lines=75> */
        /*04d4*/ 	.byte	0x10, 0x06, 0x01, 0x00, 0x01, 0x00, 0x00, 0x00, 0x00, 0x12, 0x01, 0x00


	//----- nvinfo : EIATTR_MERCURY_ISA_VERSION
	.align		4
.L_147:
        /*04e0*/ 	.byte	0x03, 0x5f
        /*04e2*/ 	.short	0x0101


	//----- nvinfo : EIATTR_UNUSED_LOAD_BYTE_OFFSET
	.align		4
        /*04e4*/ 	.byte	0x04, 0x44
        /*04e6*/ 	.short	(.L_149 - .L_148)


	//   ....[0]....
.L_148:
        /*04e8*/ 	.word	0x00000a10
        /*04ec*/ 	.word	0x0000fff0


	//   ....[1]....
        /*04f0*/ 	.word	0x00007de0
        /*04f4*/ 	.word	0x0000fff0


	//----- nvinfo : EIATTR_INT_WARP_WIDE_INSTR_OFFSETS
	.align		4
.L_149:
        /*04f8*/ 	.byte	0x04, 0x31
        /*04fa*/ 	.short	(.L_151 - .L_150)


	//   ....[0]....
.L_150:
        /*04fc*/ 	.word	0x00000130


	//   ....[1]....
        /*0500*/ 	.word	0x00000170


	//   ....[2]....
        /*0504*/ 	.word	0x000001e0


	//   ....[3]....
        /*0508*/ 	.word	0x0000b1c0


	//   ....[4]....
        /*050c*/ 	.word	0x0000b260


	//   ....[5]....
        /*0510*/ 	.word	0x0000ef00


	//   ....[6]....
        /*0514*/ 	.word	0x0000ef70


	//----- nvinfo : EIATTR_COOP_GROUP_MASK_REGIDS
	.align		4
.L_151:
        /*0518*/ 	.byte	0x04, 0x29
        /*051a*/ 	.short	(.L_153 - .L_152)


	//   ....[0]....
.L_152:
        /*051c*/ 	.word	0xffffffff


	//   ....[1]....
        /*0520*/ 	.word	0xffffffff


	//   ....[2]....
        /*0524*/ 	.word	0xffffffff


	//   ....[3]....
        /*0528*/ 	.word	0xffffffff


	//   ....[4]....
        /*052c*/ 	.word	0xffffffff


	//   ....[5]....
        /*0530*/ 	.word	0xffffffff


	//   ....[6]....
        /*0534*/ 	.word	0xffffffff


	//   ....[7]....
        /*0538*/ 	.word	0xffffffff


	//   ....[8]....
        /*053c*/ 	.word	0xffffffff


	//   ....[9]....
        /*0540*/ 	.word	0xffffffff


	//   ....[10]....
        /*0544*/ 	.word	0xffffffff


	//   ....[11]....
        /*0548*/ 	.word	0xffffffff


	//   ....[12]....
        /*054c*/ 	.word	0xffffffff


	//   ....[13]....
        /*0550*/ 	.word	0xffffffff


	//   ....[14]....
        /*0554*/ 	.word	0xffffffff


	//   ....[15]....
        /*0558*/ 	.word	0xffffffff


	//   ....[16]....
        /*055c*/ 	.word	0xffffffff


	//   ....[17]....
        /*0560*/ 	.word	0xffffffff


	//   ....[18]....
        /*0564*/ 	.word	0xffffffff


	//   ....[19]....
        /*0568*/ 	.word	0xffffffff


	//   ....[20]....
        /*056c*/ 	.word	0xffffffff


	//   ....[21]....
        /*0570*/ 	.word	0xffffffff


	//   ....[22]....
        /*0574*/ 	.word	0xffffffff


	//   ....[23]....
        /*0578*/ 	.word	0xffffffff


	//   ....[24]....
        /*057c*/ 	.word	0xffffffff


	//   ....[25]....
        /*0580*/ 	.word	0xffffffff


	//   ....[26]....
        /*0584*/ 	.word	0xffffffff


	//   ....[27]....
        /*0588*/ 	.word	0xffffffff


	//   ....[28]....
        /*058c*/ 	.word	0xffffffff


	//   ....[29]....
        /*0590*/ 	.word	0xffffffff


	//   ....[30]....
        /*0594*/ 	.word	0xffffffff


	//   ....[31]....
        /*0598*/ 	.word	0xffffffff


	//   ....[32]....
        /*059c*/ 	.word	0xffffffff


	//   ....[33]....
        /*05a0*/ 	.word	0xffffffff


	//   ....[34]....
        /*05a4*/ 	.word	0xffffffff


	//   ....[35]....
        /*05a8*/ 	.word	0xffffffff


	//   ....[36]....
        /*05ac*/ 	.word	0xffffffff


	//   ....[37]....
        /*05b0*/ 	.word	0xffffffff


	//   ....[38]....
        /*05b4*/ 	.word	0xffffffff


	//   ....[39]....
        /*05b8*/ 	.word	0xffffffff


	//   ....[40]....
        /*05bc*/ 	.word	0xffffffff


	//   ....[41]....
        /*05c0*/ 	.word	0xffffffff


	//   ....[42]....
        /*05c4*/ 	.word	0xffffffff


	//   ....[43]....
        /*05c8*/ 	.word	0xffffffff


	//   ....[44]....
        /*05cc*/ 	.word	0xffffffff


	//   ....[45]....
        /*05d0*/ 	.word	0xffffffff


	//   ....[46]....
        /*05d4*/ 	.word	0xffffffff


	//   ....[47]....
        /*05d8*/ 	.word	0xffffffff


	//   ....[48]....
        /*05dc*/ 	.word	0xffffffff


	//   ....[49]....
        /*05e0*/ 	.word	0xffffffff


	//   ....[50]....
        /*05e4*/ 	.word	0xffffffff


	//   ....[51]....
        /*05e8*/ 	.word	0xffffffff


	//   ....[52]....
        /*05ec*/ 	.word	0xffffffff


	//   ....[53]....
        /*05f0*/ 	.word	0xffffffff


	//   ....[54]....
        /*05f4*/ 	.word	0xffffffff


	//   ....[55]....
        /*05f8*/ 	.word	0xffffffff


	//   ....[56]....
        /*05fc*/ 	.word	0xffffffff


	//   ....[57]....
        /*0600*/ 	.word	0xffffffff


	//   ....[58]....
        /*0604*/ 	.word	0xffffffff


	//   ....[59]....
        /*0608*/ 	.word	0xffffffff


	//   ....[60]....
        /*060c*/ 	.word	0xffffffff


	//   ....[61]....
        /*0610*/ 	.word	0xffffffff


	//   ....[62]....
        /*0614*/ 	.word	0xffffffff


	//   ....[63]....
        /*0618*/ 	.word	0xffffffff


	//   ....[64]....
        /*061c*/ 	.word	0xffffffff


	//   ....[65]....
        /*0620*/ 	.word	0xffffffff


	//   ....[66]....
        /*0624*/ 	.word	0xffffffff


	//   ....[67]....
        /*0628*/ 	.word	0xffffffff


	//   ....[68]....
        /*062c*/ 	.word	0xffffffff


	//   ....[69]....
        /*0630*/ 	.word	0xffffffff


	//   ....[70]....
        /*0634*/ 	.word	0xffffffff


	//   ....[71]....
        /*0638*/ 	.word	0xffffffff


	//   ....[72]....
        /*063c*/ 	.word	0xffffffff


	//   ....[73]....
        /*0640*/ 	.word	0xffffffff


	//   ....[74]....
        /*0644*/ 	.word	0xffffffff


	//   ....[75]....
        /*0648*/ 	.word	0xffffffff


	//   ....[76]....
        /*064c*/ 	.word	0xffffffff


	//   ....[77]....
        /*0650*/ 	.word	0xffffffff


	//   ....[78]....
        /*0654*/ 	.word	0xffffffff


	//   ....[79]....
        /*0658*/ 	.word	0xffffffff


	//   ....[80]....
        /*065c*/ 	.word	0xffffffff


	//   ....[81]....
        /*0660*/ 	.word	0xffffffff


	//   ....[82]....
        /*0664*/ 	.word	0xffffffff


	//   ....[83]....
        /*0668*/ 	.word	0xffffffff


	//   ....[84]....
        /*066c*/ 	.word	0xffffffff


	//   ....[85]....
        /*0670*/ 	.word	0xffffffff


	//   ....[86]....
        /*0674*/ 	.word	0xffffffff


	//   ....[87]....
        /*0678*/ 	.word	0xffffffff


	//   ....[88]....
        /*067c*/ 	.word	0xffffffff


	//   ....[89]....
        /*0680*/ 	.word	0xffffffff


	//   ....[90]....
        /*0684*/ 	.word	0xffffffff


	//   ....[91]....
        /*0688*/ 	.word	0x0500000f


	//   ....[92]....
        /*068c*/ 	.word	0x0500000f


	//   ....[93]....
        /*0690*/ 	.word	0x0500000f


	//   ....[94]....
        /*0694*/ 	.word	0x0500000f


	//   ....[95]....
        /*0698*/ 	.word	0x0500000f


	//   ....[96]....
        /*069c*/ 	.word	0x0500000f


	//   ....[97]....
        /*06a0*/ 	.word	0x0500000f


	//   ....[98]....
        /*06a4*/ 	.word	0x0500000f


	//   ....[99]....
        /*06a8*/ 	.word	0x0500000f


	//   ....[100]....
        /*06ac*/ 	.word	0x0500000f


	//   ....[101]....
        /*06b0*/ 	.word	0x0500000f


	//   ....[102]....
        /*06b4*/ 	.word	0x0500000f


	//   ....[103]....
        /*06b8*/ 	.word	0x0500000f


	//   ....[104]....
        /*06bc*/ 	.word	0x0500000f


	//   ....[105]....
        /*06c0*/ 	.word	0x0500000f


	//   ....[106]....
        /*06c4*/ 	.word	0x0500000f


	//   ....[107]....
        /*06c8*/ 	.word	0x0500000f


	//   ....[108]....
        /*06cc*/ 	.word	0x0500000f


	//   ....[109]....
        /*06d0*/ 	.word	0x0500000f


	//   ....[110]....
        /*06d4*/ 	.word	0x0500000f


	//   ....[111]....
        /*06d8*/ 	.word	0x0500000f


	//   ....[112]....
        /*06dc*/ 	.word	0x0500000f


	//   ....[113]....
        /*06e0*/ 	.word	0x0500000f


	//   ....[114]....
        /*06e4*/ 	.word	0x0500000f


	//   ....[115]....
        /*06e8*/ 	.word	0x0500000f


	//   ....[116]....
        /*06ec*/ 	.word	0x0500000f


	//   ....[117]....
        /*06f0*/ 	.word	0x0500000f


	//   ....[118]....
        /*06f4*/ 	.word	0x0500000f


	//   ....[119]....
        /*06f8*/ 	.word	0x0500000f


	//   ....[120]....
        /*06fc*/ 	.word	0x0500000f


	//   ....[121]....
        /*0700*/ 	.word	0x0500000f


	//   ....[122]....
        /*0704*/ 	.word	0x0500000f


	//   ....[123]....
        /*0708*/ 	.word	0x0500000f


	//   ....[124]....
        /*070c*/ 	.word	0x0500000f


	//   ....[125]....
        /*0710*/ 	.word	0x0500000f


	//----- nvinfo : EIATTR_COOP_GROUP_INSTR_OFFSETS
	.align		4
.L_153:
        /*0714*/ 	.byte	0x04, 0x28
        /*0716*/ 	.short	(.L_155 - .L_154)


	//   ....[0]....
.L_154:
        /*0718*/ 	.word	0x00000060


	//   ....[1]....
        /*071c*/ 	.word	0x00000140


	//   ....[2]....
        /*0720*/ 	.word	0x00000190


	//   ....[3]....
        /*0724*/ 	.word	0x000003c0


	//   ....[4]....
        /*0728*/ 	.word	0x00000520


	//   ....[5]....
        /*072c*/ 	.word	0x00000640


	//   ....[6]....
        /*0730*/ 	.word	0x000007a0


	//   ....[7]....
        /*0734*/ 	.word	0x00001440


	//   ....[8]....
        /*0738*/ 	.word	0x00002ff0


	//   ....[9]....
        /*073c*/ 	.word	0x00003020


	//   ....[10]....
        /*0740*/ 	.word	0x000036d0


	//   ....[11]....
        /*0744*/ 	.word	0x00003730


	//   ....[12]....
        /*0748*/ 	.word	0x00005bc0


	//   ....[13]....
        /*074c*/ 	.word	0x00005bf0


	//   ....[14]....
        /*0750*/ 	.word	0x000060d0


	//   ....[15]....
        /*0754*/ 	.word	0x00006140


	//   ....[16]....
        /*0758*/ 	.word	0x000073e0


	//   ....[17]....
        /*075c*/ 	.word	0x00007430


	//   ....[18]....
        /*0760*/ 	.word	0x00007510


	//   ....[19]....
        /*0764*/ 	.word	0x00007520


	//   ....[20]....
        /*0768*/ 	.word	0x00008a00


	//   ....[21]....
        /*076c*/ 	.word	0x00008a40


	//   ....[22]....
        /*0770*/ 	.word	0x00008a80


	//   ....[23]....
        /*0774*/ 	.word	0x00008ab0


	//   ....[24]....
        /*0778*/ 	.word	0x00009000


	//   ....[25]....
        /*077c*/ 	.word	0x00009040


	//   ....[26]....
        /*0780*/ 	.word	0x00009110


	//   ....[27]....
        /*0784*/ 	.word	0x00009130


	//   ....[28]....
        /*0788*/ 	.word	0x00009200


	//   ....[29]....
        /*078c*/ 	.word	0x00009220


	//   ....[30]....
        /*0790*/ 	.word	0x00009300


	//   ....[31]....
        /*0794*/ 	.word	0x00009320


	//   ....[32]....
        /*0798*/ 	.word	0x00009cc0


	//   ....[33]....
        /*079c*/ 	.word	0x00009ce0


	//   ....[34]....
        /*07a0*/ 	.word	0x00009db0


	//   ....[35]....
        /*07a4*/ 	.word	0x00009dd0


	//   ....[36]....
        /*07a8*/ 	.word	0x00009ea0


	//   ....[37]....
        /*07ac*/ 	.word	0x00009ec0


	//   ....[38]....
        /*07b0*/ 	.word	0x00009fa0


	//   ....[39]....
        /*07b4*/ 	.word	0x00009fc0


	//   ....[40]....
        /*07b8*/ 	.word	0x0000a100


	//   ....[41]....
        /*07bc*/ 	.word	0x0000a2f0


	//   ....[42]....
        /*07c0*/ 	.word	0x0000a320


	//   ....[43]....
        /*07c4*/ 	.word	0x0000a350


	//   ....[44]....
        /*07c8*/ 	.word	0x0000a380


	//   ....[45]....
        /*07cc*/ 	.word	0x0000a3b0


	//   ....[46]....
        /*07d0*/ 	.word	0x0000a3e0


	//   ....[47]....
        /*07d4*/ 	.word	0x0000a560


	//   ....[48]....
        /*07d8*/ 	.word	0x0000a590


	//   ....[49]....
        /*07dc*/ 	.word	0x0000a5c0


	//   ....[50]....
        /*07e0*/ 	.word	0x0000a5f0


	//   ....[51]....
        /*07e4*/ 	.word	0x0000a620


	//   ....[52]....
        /*07e8*/ 	.word	0x0000a650


	//   ....[53]....
        /*07ec*/ 	.word	0x0000a6f0


	//   ....[54]....
        /*07f0*/ 	.word	0x0000a720


	//   ....[55]....
        /*07f4*/ 	.word	0x0000a7b0


	//   ....[56]....
        /*07f8*/ 	.word	0x0000b7f0


	//   ....[57]....
        /*07fc*/ 	.word	0x0000c460


	//   ....[58]....
        /*0800*/ 	.word	0x0000c490


	//   ....[59]....
        /*0804*/ 	.word	0x0000c4d0


	//   ....[60]....
        /*0808*/ 	.word	0x0000c500


	//   ....[61]....
        /*080c*/ 	.word	0x0000c5d0


	//   ....[62]....
        /*0810*/ 	.word	0x0000c630


	//   ....[63]....
        /*0814*/ 	.word	0x0000c6d0


	//   ....[64]....
        /*0818*/ 	.word	0x0000c6e0


	//   ....[65]....
        /*081c*/ 	.word	0x0000c780


	//   ....[66]....
        /*0820*/ 	.word	0x0000c790


	//   ....[67]....
        /*0824*/ 	.word	0x0000c830


	//   ....[68]....
        /*0828*/ 	.word	0x0000c840


	//   ....[69]....
        /*082c*/ 	.word	0x0000c8c0


	//   ....[70]....
        /*0830*/ 	.word	0x0000c8f0


	//   ....[71]....
        /*0834*/ 	.word	0x0000c900


	//   ....[72]....
        /*0838*/ 	.word	0x0000c920


	//   ....[73]....
        /*083c*/ 	.word	0x0000f640


	//   ....[74]....
        /*0840*/ 	.word	0x0000f6a0


	//   ....[75]....
        /*0844*/ 	.word	0x0000f6d0


	//   ....[76]....
        /*0848*/ 	.word	0x0000f700


	//   ....[77]....
        /*084c*/ 	.word	0x0000f730


	//   ....[78]....
        /*0850*/ 	.word	0x0000f760


	//   ....[79]....
        /*0854*/ 	.word	0x0000f790


	//   ....[80]....
        /*0858*/ 	.word	0x0000f7a0


	//   ....[81]....
        /*085c*/ 	.word	0x0000f930


	//   ....[82]....
        /*0860*/ 	.word	0x0000f960


	//   ....[83]....
        /*0864*/ 	.word	0x0000f990


	//   ....[84]....
        /*0868*/ 	.word	0x0000f9c0


	//   ....[85]....
        /*086c*/ 	.word	0x0000f9f0


	//   ....[86]....
        /*0870*/ 	.word	0x0000fa20


	//   ....[87]....
        /*0874*/ 	.word	0x0000fae0


	//   ....[88]....
        /*0878*/ 	.word	0x0000fb00


	//   ....[89]....
        /*087c*/ 	.word	0x0000fb70


	//   ....[90]....
        /*0880*/ 	.word	0x00010000


	//   ....[91]....
        /*0884*/ 	.word	0x00010500


	//   ....[92]....
        /*0888*/ 	.word	0x00010680


	//   ....[93]....
        /*088c*/ 	.word	0x000106d0


	//   ....[94]....
        /*0890*/ 	.word	0x00010890


	//   ....[95]....
        /*0894*/ 	.word	0x000108e0


	//   ....[96]....
        /*0898*/ 	.word	0x00010a10


	//   ....[97]....
        /*089c*/ 	.word	0x00010a60


	//   ....[98]....
        /*08a0*/ 	.word	0x00010ba0


	//   ....[99]....
        /*08a4*/ 	.word	0x00010bf0


	//   ....[100]....
        /*08a8*/ 	.word	0x00010d20


	//   ....[101]....
        /*08ac*/ 	.word	0x00010d70


	//   ....[102]....
        /*08b0*/ 	.word	0x00010ea0


	//   ....[103]....
        /*08b4*/ 	.word	0x00010ef0


	//   ....[104]....
        /*08b8*/ 	.word	0x00011010


	//   ....[105]....
        /*08bc*/ 	.word	0x00011060


	//   ....[106]....
        /*08c0*/ 	.word	0x00011170


	//   ....[107]....
        /*08c4*/ 	.word	0x000111c0


	//   ....[108]....
        /*08c8*/ 	.word	0x000114f0


	//   ....[109]....
        /*08cc*/ 	.word	0x00011590


	//   ....[110]....
        /*08d0*/ 	.word	0x000116c0


	//   ....[111]....
        /*08d4*/ 	.word	0x00011740


	//   ....[112]....
        /*08d8*/ 	.word	0x000117c0


	//   ....[113]....
        /*08dc*/ 	.word	0x00011840


	//   ....[114]....
        /*08e0*/ 	.word	0x000118c0


	//   ....[115]....
        /*08e4*/ 	.word	0x00011950


	//   ....[116]....
        /*08e8*/ 	.word	0x000119f0


	//   ....[117]....
        /*08ec*/ 	.word	0x00011a90


	//   ....[118]....
        /*08f0*/ 	.word	0x00011b10


	//   ....[119]....
        /*08f4*/ 	.word	0x00011b90


	//   ....[120]....
        /*08f8*/ 	.word	0x00011c10


	//   ....[121]....
        /*08fc*/ 	.word	0x00011ca0


	//   ....[122]....
        /*0900*/ 	.word	0x00011d20


	//   ....[123]....
        /*0904*/ 	.word	0x00011dc0


	//   ....[124]....
        /*0908*/ 	.word	0x00011e50


	//   ....[125]....
        /*090c*/ 	.word	0x00011f80


	//----- nvinfo : EIATTR_REG_RECONFIG
	.align		4
.L_155:
        /*0910*/ 	.byte	0x01, 0x54
	.zero		2


	//----- nvinfo : EIATTR_SYSCALL_OFFSETS
	.align		4
        /*0914*/ 	.byte	0x04, 0x46
        /*0916*/ 	.short	(.L_157 - .L_156)


	//   ....[0]....
.L_156:
        /*0918*/ 	.word	0x00001630


	//   ....[1]....
        /*091c*/ 	.word	0x0000b3d0


	//   ....[2]....
        /*0920*/ 	.word	0x0000b530


	//   ....[3]....
        /*0924*/ 	.word	0x0000b630


	//   ....[4]....
        /*0928*/ 	.word	0x0000c030


	//----- nvinfo : EIATTR_MBARRIER_INSTR_OFFSETS
	.align		4
.L_157:
        /*092c*/ 	.byte	0x04, 0x39
        /*092e*/ 	.short	(.L_159 - .L_158)


	//   ....[0]....
.L_158:
        /*0930*/ 	.word	0x00000270
        /*0934*/ 	.word	0x000000ff
        /*0938*/ 	.word	0x00034800
        /*093c*/ 	.short	0x0100
        /*093e*/ 	.byte	0x08
	.zero		1


	//   ....[1]....
        /*0940*/ 	.word	0x00000280
        /*0944*/ 	.word	0x000000ff
        /*0948*/ 	.word	0x00034820
        /*094c*/ 	.short	0x0100
        /*094e*/ 	.byte	0x08
	.zero		1


	//   ....[2]....
        /*0950*/ 	.word	0x00000370
        /*0954*/ 	.word	0x000000ff
        /*0958*/ 	.word	0x00034830
        /*095c*/ 	.short	0x0100
        /*095e*/ 	.byte	0x08
	.zero		1


	//   ....[3]....
        /*0960*/ 	.word	0x00000380
        /*0964*/ 	.word	0x000000ff
        /*0968*/ 	.word	0x00034840
        /*096c*/ 	.short	0x0100
        /*096e*/ 	.byte	0x08
	.zero		1


	//   ....[4]....
        /*0970*/ 	.word	0x00000390
        /*0974*/ 	.word	0x000000ff
        /*0978*/ 	.word	0x00034838
        /*097c*/ 	.short	0x0100
        /*097e*/ 	.byte	0x08
	.zero		1


	//   ....[5]....
        /*0980*/ 	.word	0x000003a0
        /*0984*/ 	.word	0x000000ff
        /*0988*/ 	.word	0x00034848
        /*098c*/ 	.short	0x0100
        /*098e*/ 	.byte	0x08
	.zero		1


	//   ....[6]....
        /*0990*/ 	.word	0x000004d0
        /*0994*/ 	.word	0x000000ff
        /*0998*/ 	.word	0x00034850
        /*099c*/ 	.short	0x0100
        /*099e*/ 	.byte	0x08
	.zero		1


	//   ....[7]....
        /*09a0*/ 	.word	0x000004e0
        /*09a4*/ 	.word	0x000000ff
        /*09a8*/ 	.word	0x00034860
        /*09ac*/ 	.short	0x0100
        /*09ae*/ 	.byte	0x08
	.zero		1


	//   ....[8]....
        /*09b0*/ 	.word	0x000004f0
        /*09b4*/ 	.word	0x000000ff
        /*09b8*/ 	.word	0x00034858
        /*09bc*/ 	.short	0x0100
        /*09be*/ 	.byte	0x08
	.zero		1


	//   ....[9]....
        /*09c0*/ 	.word	0x00000500
        /*09c4*/ 	.word	0x000000ff
        /*09c8*/ 	.word	0x00034868
        /*09cc*/ 	.short	0x0100
        /*09ce*/ 	.byte	0x08
	.zero		1


	//   ....[10]....
        /*09d0*/ 	.word	0x000005f0
        /*09d4*/ 	.word	0x000000ff
        /*09d8*/ 	.word	0x00034870
        /*09dc*/ 	.short	0x0100
        /*09de*/ 	.byte	0x06
	.zero		1


	//   ....[11]....
        /*09e0*/ 	.word	0x00000600
        /*09e4*/ 	.word	0x000000ff
        /*09e8*/ 	.word	0x00034880
        /*09ec*/ 	.short	0x0100
        /*09ee*/ 	.byte	0x06
	.zero		1


	//   ....[12]....
        /*09f0*/ 	.word	0x00000610
        /*09f4*/ 	.word	0x000000ff
        /*09f8*/ 	.word	0x00034878
        /*09fc*/ 	.short	0x0100
        /*09fe*/ 	.byte	0x06
	.zero		1


	//   ....[13]....
        /*0a00*/ 	.word	0x00000620
        /*0a04*/ 	.word	0x000000ff
        /*0a08*/ 	.word	0x00034888
        /*0a0c*/ 	.short	0x0100
        /*0a0e*/ 	.byte	0x06
	.zero		1


	//   ....[14]....
        /*0a10*/ 	.word	0x00000750
        /*0a14*/ 	.word	0x000000ff
        /*0a18*/ 	.word	0x00034890
        /*0a1c*/ 	.short	0x0100
        /*0a1e*/ 	.byte	0x08
	.zero		1


	//   ....[15]....
        /*0a20*/ 	.word	0x00000760
        /*0a24*/ 	.word	0x000000ff
        /*0a28*/ 	.word	0x000348a0
        /*0a2c*/ 	.short	0x0100
        /*0a2e*/ 	.byte	0x08
	.zero		1


	//   ....[16]....
        /*0a30*/ 	.word	0x00000770
        /*0a34*/ 	.word	0x000000ff
        /*0a38*/ 	.word	0x00034898
        /*0a3c*/ 	.short	0x0100
        /*0a3e*/ 	.byte	0x08
	.zero		1


	//   ....[17]....
        /*0a40*/ 	.word	0x00000780
        /*0a44*/ 	.word	0x000000ff
        /*0a48*/ 	.word	0x000348a8
        /*0a4c*/ 	.short	0x0100
        /*0a4e*/ 	.byte	0x08
	.zero		1


	//   ....[18]....
        /*0a50*/ 	.word	0x000008b0
        /*0a54*/ 	.word	0x000000ff
        /*0a58*/ 	.word	0x000348b0
        /*0a5c*/ 	.short	0x0100
        /*0a5e*/ 	.byte	0x08
	.zero		1


	//   ....[19]....
        /*0a60*/ 	.word	0x000008c0
        /*0a64*/ 	.word	0x000000ff
        /*0a68*/ 	.word	0x000348c0
        /*0a6c*/ 	.short	0x0100
        /*0a6e*/ 	.byte	0x08
	.zero		1


	//   ....[20]....
        /*0a70*/ 	.word	0x000008d0
        /*0a74*/ 	.word	0x000000ff
        /*0a78*/ 	.word	0x000348b8
        /*0a7c*/ 	.short	0x0100
        /*0a7e*/ 	.byte	0x08
	.zero		1


	//   ....[21]....
        /*0a80*/ 	.word	0x000008e0
        /*0a84*/ 	.word	0x000000ff
        /*0a88*/ 	.word	0x000348c8
        /*0a8c*/ 	.short	0x0100
        /*0a8e*/ 	.byte	0x08
	.zero		1


	//   ....[22]....
        /*0a90*/ 	.word	0x00001700
        /*0a94*/ 	.word	0x00000000
        /*0a98*/ 	.word	0x00034800
        /*0a9c*/ 	.short	0x010a
        /*0a9e*/ 	.byte	0x3f
	.zero		1


	//   ....[23]....
        /*0aa0*/ 	.word	0x00001770
        /*0aa4*/ 	.word	0x00000003
        /*0aa8*/ 	.word	0x00034830
        /*0aac*/ 	.short	0x010a
        /*0aae*/ 	.byte	0x3f
	.zero		1


	//   ....[24]....
        /*0ab0*/ 	.word	0x000017e0
        /*0ab4*/ 	.word	0x00000003
        /*0ab8*/ 	.word	0x00034830
        /*0abc*/ 	.short	0x010a
        /*0abe*/ 	.byte	0x3f
	.zero		1


	//   ....[25]....
        /*0ac0*/ 	.word	0x00002660
        /*0ac4*/ 	.word	0x00000003
        /*0ac8*/ 	.word	0x00000000
        /*0acc*/ 	.short	0x0101
        /*0ace*/ 	.byte	0x3f
	.zero		1


	//   ....[26]....
        /*0ad0*/ 	.word	0x000046a0
        /*0ad4*/ 	.word	0x000000ff
        /*0ad8*/ 	.word	0x00034830
        /*0adc*/ 	.short	0x010a
        /*0ade*/ 	.byte	0x07
	.zero		1


	//   ....[27]....
        /*0ae0*/ 	.word	0x000046e0
        /*0ae4*/ 	.word	0x000000ff
        /*0ae8*/ 	.word	0x00034830
        /*0aec*/ 	.short	0x010a
        /*0aee*/ 	.byte	0x07
	.zero		1


	//   ....[28]....
        /*0af0*/ 	.word	0x00004fb0
        /*0af4*/ 	.word	0x0000000a
        /*0af8*/ 	.word	0x00034850
        /*0afc*/ 	.short	0x010a
        /*0afe*/ 	.byte	0x3f
	.zero		1


	//   ....[29]....
        /*0b00*/ 	.word	0x00004ff0
        /*0b04*/ 	.word	0x0000000a
        /*0b08*/ 	.word	0x00034850
        /*0b0c*/ 	.short	0x010a
        /*0b0e*/ 	.byte	0x3f
	.zero		1


	//   ....[30]....
        /*0b10*/ 	.word	0x00006880
        /*0b14*/ 	.word	0x0000001f
        /*0b18*/ 	.word	0x00000000
        /*0b1c*/ 	.short	0x0101
        /*0b1e*/ 	.byte	0x3f
	.zero		1


	//   ....[31]....
        /*0b20*/ 	.word	0x000068c0
        /*0b24*/ 	.word	0x00000023
        /*0b28*/ 	.word	0x00000000
        /*0b2c*/ 	.short	0x0101
        /*0b2e*/ 	.byte	0x3f
	.zero		1


	//   ....[32]....
        /*0b30*/ 	.word	0x00007340
        /*0b34*/ 	.word	0x00000014
        /*0b38*/ 	.word	0x00034850
        /*0b3c*/ 	.short	0x010a
        /*0b3e*/ 	.byte	0x3f
	.zero		1


	//   ....[33]....
        /*0b40*/ 	.word	0x00007380
        /*0b44*/ 	.word	0x00000014
        /*0b48*/ 	.word	0x00034850
        /*0b4c*/ 	.short	0x010a
        /*0b4e*/ 	.byte	0x3f
	.zero		1


	//   ....[34]....
        /*0b50*/ 	.word	0x00007990
        /*0b54*/ 	.word	0x00000007
        /*0b58*/ 	.word	0x00000000
        /*0b5c*/ 	.short	0x0101
        /*0b5e*/ 	.byte	0x3f
	.zero		1


	//   ....[35]....
        /*0b60*/ 	.word	0x00009030
        /*0b64*/ 	.word	0x0000001c
        /*0b68*/ 	.word	0x00000000
        /*0b6c*/ 	.short	0x0101
        /*0b6e*/ 	.byte	0x3f
	.zero		1


	//   ....[36]....
        /*0b70*/ 	.word	0x0000ba80
        /*0b74*/ 	.word	0x00000000
        /*0b78*/ 	.word	0x00034840
        /*0b7c*/ 	.short	0x010a
        /*0b7e*/ 	.byte	0x3f
	.zero		1


	//   ....[37]....
        /*0b80*/ 	.word	0x0000cac0
        /*0b84*/ 	.word	0x0000000a
        /*0b88*/ 	.word	0x00034800
        /*0b8c*/ 	.short	0x0107
        /*0b8e*/ 	.byte	0x3f
	.zero		1


	//   ....[38]....
        /*0b90*/ 	.word	0x0000cbd0
        /*0b94*/ 	.word	0x00000002
        /*0b98*/ 	.word	0x00034800
        /*0b9c*/ 	.short	0x0101
        /*0b9e*/ 	.byte	0x3f
	.zero		1


	//   ....[39]....
        /*0ba0*/ 	.word	0x0000cbf0
        /*0ba4*/ 	.word	0x00000002
        /*0ba8*/ 	.word	0x00034820
        /*0bac*/ 	.short	0x010a
        /*0bae*/ 	.byte	0x3f
	.zero		1


	//   ....[40]....
        /*0bb0*/ 	.word	0x0000cf80
        /*0bb4*/ 	.word	0x00000003
        /*0bb8*/ 	.word	0x00034840
        /*0bbc*/ 	.short	0x010a
        /*0bbe*/ 	.byte	0x3f
	.zero		1


	//   ....[41]....
        /*0bc0*/ 	.word	0x0000d430
        /*0bc4*/ 	.word	0x00000003
        /*0bc8*/ 	.word	0x00000060
        /*0bcc*/ 	.short	0x010a
        /*0bce*/ 	.byte	0x3f
	.zero		1


	//   ....[42]....
        /*0bd0*/ 	.word	0x0000db30
        /*0bd4*/ 	.word	0x00000003
        /*0bd8*/ 	.word	0x00034840
        /*0bdc*/ 	.short	0x010a
        /*0bde*/ 	.byte	0x3f
	.zero		1


	//   ....[43]....
        /*0be0*/ 	.word	0x0000dfe0
        /*0be4*/ 	.word	0x00000002
        /*0be8*/ 	.word	0x00000060
        /*0bec*/ 	.short	0x010a
        /*0bee*/ 	.byte	0x3f
	.zero		1


	//   ....[44]....
        /*0bf0*/ 	.word	0x0000e610
        /*0bf4*/ 	.word	0x00000002
        /*0bf8*/ 	.word	0x00034840
        /*0bfc*/ 	.short	0x010a
        /*0bfe*/ 	.byte	0x3f
	.zero		1


	//   ....[45]....
        /*0c00*/ 	.word	0x0000eac0
        /*0c04*/ 	.word	0x00000002
        /*0c08*/ 	.word	0x00000060
        /*0c0c*/ 	.short	0x010a
        /*0c0e*/ 	.byte	0x3f
	.zero		1


	//   ....[46]....
        /*0c10*/ 	.word	0x0000f080
        /*0c14*/ 	.word	0x00000000
        /*0c18*/ 	.word	0x00034860
        /*0c1c*/ 	.short	0x010a
        /*0c1e*/ 	.byte	0x3f
	.zero		1


	//   ....[47]....
        /*0c20*/ 	.word	0x0000ff80
        /*0c24*/ 	.word	0x00000000
        /*0c28*/ 	.word	0x00034820
        /*0c2c*/ 	.short	0x010a
        /*0c2e*/ 	.byte	0x3f
	.zero		1


	//   ....[48]....
        /*0c30*/ 	.word	0x00010160
        /*0c34*/ 	.word	0x00000006
        /*0c38*/ 	.word	0x00000000
        /*0c3c*/ 	.short	0x010a
        /*0c3e*/ 	.byte	0x3f
	.zero		1


	//   ....[49]....
        /*0c40*/ 	.word	0x000101d0
        /*0c44*/ 	.word	0x00000007
        /*0c48*/ 	.word	0x00000000
        /*0c4c*/ 	.short	0x010a
        /*0c4e*/ 	.byte	0x3f
	.zero		1


	//   ....[50]....
        /*0c50*/ 	.word	0x00010240
        /*0c54*/ 	.word	0x00000004
        /*0c58*/ 	.word	0x00000000
        /*0c5c*/ 	.short	0x010a
        /*0c5e*/ 	.byte	0x3f
	.zero		1


	//   ....[51]....
        /*0c60*/ 	.word	0x00010270
        /*0c64*/ 	.word	0x00000003
        /*0c68*/ 	.word	0x00000000
        /*0c6c*/ 	.short	0x010a
        /*0c6e*/ 	.byte	0x3f
	.zero		1


	//   ....[52]....
        /*0c70*/ 	.word	0x000102d0
        /*0c74*/ 	.word	0x00000000
        /*0c78*/ 	.word	0x00034800
        /*0c7c*/ 	.short	0x010a
        /*0c7e*/ 	.byte	0x3f
	.zero		1


	//   ....[53]....
        /*0c80*/ 	.word	0x00010320
        /*0c84*/ 	.word	0x00000003
        /*0c88*/ 	.word	0x00034830
        /*0c8c*/ 	.short	0x010a
        /*0c8e*/ 	.byte	0x3f
	.zero		1


	//   ....[54]....
        /*0c90*/ 	.word	0x00010380
        /*0c94*/ 	.word	0x00000009
        /*0c98*/ 	.word	0x00034830
        /*0c9c*/ 	.short	0x010a
        /*0c9e*/ 	.byte	0x3f
	.zero		1


	//   ....[55]....
        /*0ca0*/ 	.word	0x000103d0
        /*0ca4*/ 	.word	0x0000000a
        /*0ca8*/ 	.word	0x00034850
        /*0cac*/ 	.short	0x010a
        /*0cae*/ 	.byte	0x3f
	.zero		1


	//   ....[56]....
        /*0cb0*/ 	.word	0x00010420
        /*0cb4*/ 	.word	0x00000014
        /*0cb8*/ 	.word	0x00034850
        /*0cbc*/ 	.short	0x010a
        /*0cbe*/ 	.byte	0x3f
	.zero		1


	//   ....[57]....
        /*0cc0*/ 	.word	0x000105c0
        /*0cc4*/ 	.word	0x00000000
        /*0cc8*/ 	.word	0x00034840
        /*0ccc*/ 	.short	0x010a
        /*0cce*/ 	.byte	0x3f
	.zero		1


	//   ....[58]....
        /*0cd0*/ 	.word	0x00011210
        /*0cd4*/ 	.word	0x00000002
        /*0cd8*/ 	.word	0x00034820
        /*0cdc*/ 	.short	0x010a
        /*0cde*/ 	.byte	0x3f
	.zero		1


	//   ....[59]....
        /*0ce0*/ 	.word	0x00011260
        /*0ce4*/ 	.word	0x00000003
        /*0ce8*/ 	.word	0x00034840
        /*0cec*/ 	.short	0x010a
        /*0cee*/ 	.byte	0x3f
	.zero		1


	//   ....[60]....
        /*0cf0*/ 	.word	0x000112b0
        /*0cf4*/ 	.word	0x00000003
        /*0cf8*/ 	.word	0x00000060
        /*0cfc*/ 	.short	0x010a
        /*0cfe*/ 	.byte	0x3f
	.zero		1


	//   ....[61]....
        /*0d00*/ 	.word	0x00011300
        /*0d04*/ 	.word	0x00000003
        /*0d08*/ 	.word	0x00034840
        /*0d0c*/ 	.short	0x010a
        /*0d0e*/ 	.byte	0x3f
	.zero		1


	//   ....[62]....
        /*0d10*/ 	.word	0x00011350
        /*0d14*/ 	.word	0x00000002
        /*0d18*/ 	.word	0x00000060
        /*0d1c*/ 	.short	0x010a
        /*0d1e*/ 	.byte	0x3f
	.zero		1


	//   ....[63]....
        /*0d20*/ 	.word	0x000113a0
        /*0d24*/ 	.word	0x00000002
        /*0d28*/ 	.word	0x00034840
        /*0d2c*/ 	.short	0x010a
        /*0d2e*/ 	.byte	0x3f
	.zero		1


	//   ....[64]....
        /*0d30*/ 	.word	0x000113f0
        /*0d34*/ 	.word	0x00000002
        /*0d38*/ 	.word	0x00000060
        /*0d3c*/ 	.short	0x010a
        /*0d3e*/ 	.byte	0x3f
	.zero		1


	//   ....[65]....
        /*0d40*/ 	.word	0x00011440
        /*0d44*/ 	.word	0x00000000
        /*0d48*/ 	.word	0x00034860
        /*0d4c*/ 	.short	0x010a
        /*0d4e*/ 	.byte	0x3f
	.zero		1


	//   ....[66]....
        /*0d50*/ 	.word	0x00011ea0
        /*0d54*/ 	.word	0x00000000
        /*0d58*/ 	.word	0x00034820
        /*0d5c*/ 	.short	0x010a
        /*0d5e*/ 	.byte	0x3f
	.zero		1


	//   ....[67]....
        /*0d60*/ 	.word	0x00012040
        /*0d64*/ 	.word	0x00000006
        /*0d68*/ 	.word	0x00000000
        /*0d6c*/ 	.short	0x010a
        /*0d6e*/ 	.byte	0x3f
	.zero		1


	//   ....[68]....
        /*0d70*/ 	.word	0x00012090
        /*0d74*/ 	.word	0x00000007
        /*0d78*/ 	.word	0x00000000
        /*0d7c*/ 	.short	0x010a
        /*0d7e*/ 	.byte	0x3f
	.zero		1


	//   ....[69]....
        /*0d80*/ 	.word	0x000120e0
        /*0d84*/ 	.word	0x00000004
        /*0d88*/ 	.word	0x00000000
        /*0d8c*/ 	.short	0x010a
        /*0d8e*/ 	.byte	0x3f
	.zero		1


	//----- nvinfo : EIATTR_NUM_MBARRIERS
	.align		4
.L_159:
        /*0d90*/ 	.byte	0x03, 0x38
        /*0d92*/ 	.short	0x0016


	//----- nvinfo : EIATTR_EXIT_INSTR_OFFSETS
	.align		4
        /*0d94*/ 	.byte	0x04, 0x1c
        /*0d96*/ 	.short	(.L_161 - .L_160)


	//   ....[0]....
.L_160:
        /*0d98*/ 	.word	0x00000a50


	//   ....[1]....
        /*0d9c*/ 	.word	0x0000a0c0


	//   ....[2]....
        /*0da0*/ 	.word	0x000102c0


	//----- nvinfo : EIATTR_MAX_THREADS
	.align		4
.L_161:
        /*0da4*/ 	.byte	0x04, 0x05
        /*0da6*/ 	.short	(.L_163 - .L_162)
.L_162:
        /*0da8*/ 	.word	0x00000180
        /*0dac*/ 	.word	0x00000001
        /*0db0*/ 	.word	0x00000001


	//----- nvinfo : EIATTR_CRS_STACK_SIZE
	.align		4
.L_163:
        /*0db4*/ 	.byte	0x04, 0x1e
        /*0db6*/ 	.short	(.L_165 - .L_164)
.L_164:
        /*0db8*/ 	.word	0x00000000


	//----- nvinfo : EIATTR_CBANK_PARAM_SIZE
	.align		4
.L_165:
        /*0dbc*/ 	.byte	0x03, 0x19
        /*0dbe*/ 	.short	0x0af0


	//----- nvinfo : EIATTR_PARAM_CBANK
	.align		4
        /*0dc0*/ 	.byte	0x04, 0x0a
        /*0dc2*/ 	.short	(.L_167 - .L_166)
	.align		4
.L_166:
        /*0dc4*/ 	.word	index@(.nv.constant0._ZN7cutlass13device_kernelIN5flash11enable_sm90INS1_16FlashAttnFwdSm90INS1_25CollectiveMainloopFwdSm90ILi2EN4cute5tupleIJNS5_1CILi1EEES8_S8_EEENS6_IJNS7_ILi128EEESA_NS7_ILi192EEEEEELi128ENS_10bfloat16_tEfNS_4arch4Sm90ELb0ELb0ELb1ELb1ELb0ELb0ELb0ELb1ELb1ELb1ELb0ELb0EEENS1_21CollectiveEpilogueFwdINS6_IJSA_SA_SA_EEES9_SD_SF_Li256ELb1ELb1ELb0ELb0EEENS1_36VarlenDynamicPersistentTileSchedulerILi128ELi128ELi256ELi128ELb0ELb1ELb1ELb0ELb1ELb1EEEEEEEEEvNT_6ParamsE)
        /*0dc8*/ 	.short	0x0210
        /*0dca*/ 	.short	0x0af0


	//----- nvinfo : EIATTR_SW_WAR
	.align		4
.L_167:
        /*0dcc*/ 	.byte	0x04, 0x36
        /*0dce*/ 	.short	(.L_169 - .L_168)
.L_168:
        /*0dd0*/ 	.word	0x00000008
.L_169:


//--------------------- .nv.info._ZN7cutlass13device_kernelIN5flash11enable_sm90INS1_16FlashAttnFwdSm90INS1_25CollectiveMainloopFwdSm90ILi2EN4cute5tupleIJNS5_1CILi1EEES8_S8_EEENS6_IJNS7_ILi128EEESA_NS7_ILi192EEEEEELi128ENS_10bfloat16_tEfNS_4arch4Sm90ELb0ELb0ELb1ELb1ELb0ELb1ELb0ELb1ELb1ELb1ELb0ELb0EEENS1_21CollectiveEpilogueFwdINS6_IJSA_SA_SA_EEES9_SD_SF_Li256ELb1ELb1ELb0ELb0EEENS1_36VarlenDynamicPersistentTileSchedulerILi128ELi128ELi256ELi128ELb0ELb1ELb1ELb0ELb1ELb1EEEEEEEEEvNT_6ParamsE --------------------------
	.section	.nv.info._ZN7cutlass13device_kernelIN5flash11enable_sm90INS1_16FlashAttnFwdSm90INS1_25CollectiveMainloopFwdSm90ILi2EN4cute5tupleIJNS5_1CILi1EEES8_S8_EEENS6_IJNS7_ILi128EEESA_NS7_ILi192EEEEEELi128ENS_10bfloat16_tEfNS_4arch4Sm90ELb0ELb0ELb1ELb1ELb0ELb1ELb0ELb1ELb1ELb1ELb0ELb0EEENS1_21CollectiveEpilogueFwdINS6_IJSA_SA_SA_EEES9_SD_SF_Li256ELb1ELb1ELb0ELb0EEENS1_36VarlenDynamicPersistentTileSchedulerILi128ELi128ELi256ELi128ELb0ELb1ELb1ELb0ELb1ELb1EEEEEEEEEvNT_6ParamsE,"",@"SHT_CUDA_INFO"
	.sectionflags	@""
	.align	4


	//----- nvinfo : EIATTR_CUDA_API_VERSION
	.align		4
        /*0000*/ 	.byte	0x04, 0x37
        /*0002*/ 	.short	(.L_171 - .L_170)
.L_170:
        /*0004*/ 	.word	0x00000082


	//----- nvinfo : EIATTR_KPARAM_INFO
	.align		4
.L_171:
        /*0008*/ 	.byte	0x04, 0x17
        /*000a*/ 	.short	(.L_173 - .L_172)
.L_172:
        /*000c*/ 	.word	0x00000000
        /*0010*/ 	.short	0x0000
        /*0012*/ 	.short	0x0070
        /*0014*/ 	.byte	0x00, 0xf0, 0x01, 0x2a


	//----- nvinfo : EIATTR_SPARSE_MMA_MASK
	.align		4
.L_173:
        /*0018*/ 	.byte	0x03, 0x50
        /*001a*/ 	.short	0x0000


	//----- nvinfo : EIATTR_MAXREG_COUNT
	.align		4
        /*001c*/ 	.byte	0x03, 0x1b
        /*001e*/ 	.short	0x00a8


	//----- nvinfo : EIATTR_NUM_BARRIERS
	.align		4
        /*0020*/ 	.byte	0x02, 0x4c
        /*0022*/ 	.byte	0x10
	.zero		1


	//----- nvinfo : EIATTR_EXTERNS
	.align		4
        /*0024*/ 	.byte	0x04, 0x0f
        /*0026*/ 	.short	(.L_175 - .L_174)


	//   ....[0]....
	.align		4
.L_174:
        /*0028*/ 	.word	index@(__assertfail)


	//----- nvinfo : EIATTR_ANNOTATIONS
	.align		4
.L_175:
        /*002c*/ 	.byte	0x04, 0x55
        /*002e*/ 	.short	(.L_177 - .L_176)


	//   ....[0]....
.L_176:
        /* <DEDUP_REMOVED lines=109> */


	//----- nvinfo : EIATTR_MERCURY_ISA_VERSION
	.align		4
.L_177:
        /*06e8*/ 	.byte	0x03, 0x5f
        /*06ea*/ 	.short	0x0101


	//----- nvinfo : EIATTR_UNUSED_LOAD_BYTE_OFFSET
	.align		4
        /*06ec*/ 	.byte	0x04, 0x44
        /*06ee*/ 	.short	(.L_179 - .L_178)


	//   ....[0]....
.L_178:
        /*06f0*/ 	.word	0x00000ab0
        /*06f4*/ 	.word	0x0000fff0


	//   ....[1]....
        /*06f8*/ 	.word	0x00017610
        /*06fc*/ 	.word	0x0000fff0


	//----- nvinfo : EIATTR_INT_WARP_WIDE_INSTR_OFFSETS
	.align		4
.L_179:
        /*0700*/ 	.byte	0x04, 0x31
        /*0702*/ 	.short	(.L_181 - .L_180)


	//   ....[0]....
.L_180:
        /*0704*/ 	.word	0x00000190


	//   ....[1]....
        /*0708*/ 	.word	0x000001d0


	//   ....[2]....
        /*070c*/ 	.word	0x00000240


	//   ....[3]....
        /*0710*/ 	.word	0x0001bbb0


	//   ....[4]....
        /*0714*/ 	.word	0x0001bc40


	//   ....[5]....
        /*0718*/ 	.word	0x0001f8c0


	//   ....[6]....
        /*071c*/ 	.word	0x0001f920


	//----- nvinfo : EIATTR_COOP_GROUP_MASK_REGIDS
	.align		4
.L_181:
        /*0720*/ 	.byte	0x04, 0x29
        /*0722*/ 	.short	(.L_183 - .L_182)


	//   ....[0]....
.L_182:
        /*0724*/ 	.word	0xffffffff


	//   ....[1]....
        /*0728*/ 	.word	0xffffffff


	//   ....[2]....
        /*072c*/ 	.word	0xffffffff


	//   ....[3]....
        /*0730*/ 	.word	0xffffffff


	//   ....[4]....
        /*0734*/ 	.word	0xffffffff


	//   ....[5]....
        /*0738*/ 	.word	0xffffffff


	//   ....[6]....
        /*073c*/ 	.word	0xffffffff


	//   ....[7]....
        /*0740*/ 	.word	0xffffffff


	//   ....[8]....
        /*0744*/ 	.word	0xffffffff


	//   ....[9]....
        /*0748*/ 	.word	0xffffffff


	//   ....[10]....
        /*074c*/ 	.word	0xffffffff


	//   ....[11]....
        /*0750*/ 	.word	0xffffffff


	//   ....[12]....
        /*0754*/ 	.word	0xffffffff


	//   ....[13]....
        /*0758*/ 	.word	0xffffffff


	//   ....[14]....
        /*075c*/ 	.word	0xffffffff


	//   ....[15]....
        /*0760*/ 	.word	0xffffffff


	//   ....[16]....
        /*0764*/ 	.word	0xffffffff


	//   ....[17]....
        /*0768*/ 	.word	0xffffffff


	//   ....[18]....
        /*076c*/ 	.word	0xffffffff


	//   ....[19]....
        /*0770*/ 	.word	0xffffffff


	//   ....[20]....
        /*0774*/ 	.word	0xffffffff


	//   ....[21]....
        /*0778*/ 	.word	0xffffffff


	//   ....[22]....
        /*077c*/ 	.word	0xffffffff


	//   ....[23]....
        /*0780*/ 	.word	0xffffffff


	//   ....[24]....
        /*0784*/ 	.word	0xffffffff


	//   ....[25]....
        /*0788*/ 	.word	0xffffffff


	//   ....[26]....
        /*078c*/ 	.word	0xffffffff


	//   ....[27]....
        /*0790*/ 	.word	0xffffffff


	//   ....[28]....
        /*0794*/ 	.word	0xffffffff


	//   ....[29]....
        /*0798*/ 	.word	0xffffffff


	//   ....[30]....
        /*079c*/ 	.word	0xffffffff


	//   ....[31]....
        /*07a0*/ 	.word	0xffffffff


	//   ....[32]....
        /*07a4*/ 	.word	0xffffffff


	//   ....[33]....
        /*07a8*/ 	.word	0xffffffff


	//   ....[34]....
        /*07ac*/ 	.word	0xffffffff


	//   ....[35]....
        /*07b0*/ 	.word	0xffffffff


	//   ....[36]....
        /*07b4*/ 	.word	0xffffffff


	//   ....[37]....
        /*07b8*/ 	.word	0xffffffff


	//   ....[38]....
        /*07bc*/ 	.word	0xffffffff


	//   ....[39]....
        /*07c0*/ 	.word	0xffffffff


	//   ....[40]....
        /*07c4*/ 	.word	0xffffffff


	//   ....[41]....
        /*07c8*/ 	.word	0xffffffff


	//   ....[42]....
        /*07cc*/ 	.word	0xffffffff


	//   ....[43]....
        /*07d0*/ 	.word	0xffffffff


	//   ....[44]....
        /*07d4*/ 	.word	0xffffffff


	//   ....[45]....
        /*07d8*/ 	.word	0xffffffff


	//   ....[46]....
        /*07dc*/ 	.word	0xffffffff


	//   ....[47]....
        /*07e0*/ 	.word	0xffffffff


	//   ....[48]....
        /*07e4*/ 	.word	0xffffffff


	//   ....[49]....
        /*07e8*/ 	.word	0xffffffff


	//   ....[50]....
        /*07ec*/ 	.word	0xffffffff


	//   ....[51]....
        /*07f0*/ 	.word	0xffffffff


	//   ....[52]....
        /*07f4*/ 	.word	0xffffffff


	//   ....[53]....
        /*07f8*/ 	.word	0xffffffff


	//   ....[54]....
        /*07fc*/ 	.word	0xffffffff


	//   ....[55]....
        /*0800*/ 	.word	0xffffffff


	//   ....[56]....
        /*0804*/ 	.word	0xffffffff


	//   ....[57]....
        /*0808*/ 	.word	0xffffffff


	//   ....[58]....
        /*080c*/ 	.word	0xffffffff


	//   ....[59]....
        /*0810*/ 	.word	0xffffffff


	//   ....[60]....
        /*0814*/ 	.word	0xffffffff


	//   ....[61]....
        /*0818*/ 	.word	0xffffffff


	//   ....[62]....
        /*081c*/ 	.word	0xffffffff


	//   ....[63]....
        /*0820*/ 	.word	0xffffffff


	//   ....[64]....
        /*0824*/ 	.word	0xffffffff


	//   ....[65]....
        /*0828*/ 	.word	0xffffffff


	//   ....[66]....
        /*082c*/ 	.word	0xffffffff


	//   ....[67]....
        /*0830*/ 	.word	0xffffffff


	//   ....[68]....
        /*0834*/ 	.word	0xffffffff


	//   ....[69]....
        /*0838*/ 	.word	0xffffffff


	//   ....[70]....
        /*083c*/ 	.word	0xffffffff


	//   ....[71]....
        /*0840*/ 	.word	0xffffffff


	//   ....[72]....
        /*0844*/ 	.word	0xffffffff


	//   ....[73]....
        /*0848*/ 	.word	0xffffffff


	//   ....[74]....
        /*084c*/ 	.word	0xffffffff


	//   ....[75]....
        /*0850*/ 	.word	0xffffffff


	//   ....[76]....
        /*0854*/ 	.word	0xffffffff


	//   ....[77]....
        /*0858*/ 	.word	0xffffffff


	//   ....[78]....
        /*085c*/ 	.word	0xffffffff


	//   ....[79]....
        /*0860*/ 	.word	0xffffffff


	//   ....[80]....
        /*0864*/ 	.word	0xffffffff


	//   ....[81]....
        /*0868*/ 	.word	0xffffffff


	//   ....[82]....
        /*086c*/ 	.word	0xffffffff


	//   ....[83]....
        /*0870*/ 	.word	0xffffffff


	//   ....[84]....
        /*0874*/ 	.word	0xffffffff


	//   ....[85]....
        /*0878*/ 	.word	0xffffffff


	//   ....[86]....
        /*087c*/ 	.word	0xffffffff


	//   ....[87]....
        /*0880*/ 	.word	0xffffffff


	//   ....[88]....
        /*0884*/ 	.word	0xffffffff


	//   ....[89]....
        /*0888*/ 	.word	0xffffffff


	//   ....[90]....
        /*088c*/ 	.word	0xffffffff


	//   ....[91]....
        /*0890*/ 	.word	0xffffffff


	//   ....[92]....
        /*0894*/ 	.word	0xffffffff


	//   ....[93]....
        /*0898*/ 	.word	0xffffffff


	//   ....[94]....
        /*089c*/ 	.word	0xffffffff


	//   ....[95]....
        /*08a0*/ 	.word	0xffffffff


	//   ....[96]....
        /*08a4*/ 	.word	0xffffffff


	//   ....[97]....
        /*08a8*/ 	.word	0xffffffff


	//   ....[98]....
        /*08ac*/ 	.word	0xffffffff


	//   ....[99]....
        /*08b0*/ 	.word	0xffffffff


	//   ....[100]....
        /*08b4*/ 	.word	0x0500000f


	//   ....[101]....
        /*08b8*/ 	.word	0x0500000f


	//   ....[102]....
        /*08bc*/ 	.word	0x0500000f


	//   ....[103]....
        /*08c0*/ 	.word	0x0500000f


	//   ....[104]....
        /*08c4*/ 	.word	0x0500000f


	//   ....[105]....
        /*08c8*/ 	.word	0x0500000f


	//   ....[106]....
        /*08cc*/ 	.word	0x0500000f


	//   ....[107]....
        /*08d0*/ 	.word	0x0500000f


	//   ....[108]....
        /*08d4*/ 	.word	0x0500000f


	//   ....[109]....
        /*08d8*/ 	.word	0x0500000f


	//   ....[110]....
        /*08dc*/ 	.word	0x0500000f


	//   ....[111]....
        /*08e0*/ 	.word	0x0500000f


	//   ....[112]....
        /*08e4*/ 	.word	0x0500000f


	//   ....[113]....
        /*08e8*/ 	.word	0x0500000f


	//   ....[114]....
        /*08ec*/ 	.word	0x0500000f


	//   ....[115]....
        /*08f0*/ 	.word	0x0500000f


	//   ....[116]....
        /*08f4*/ 	.word	0x0500000f


	//   ....[117]....
        /*08f8*/ 	.word	0x0500000f


	//   ....[118]....
        /*08fc*/ 	.word	0x0500000f


	//   ....[119]....
        /*0900*/ 	.word	0x0500000f


	//   ....[120]....
        /*0904*/ 	.word	0x0500000f


	//   ....[121]....
        /*0908*/ 	.word	0x0500000f


	//   ....[122]....
        /*090c*/ 	.word	0x0500000f


	//   ....[123]....
        /*0910*/ 	.word	0x0500000f


	//   ....[124]....
        /*0914*/ 	.word	0x0500000f


	//   ....[125]....
        /*0918*/ 	.word	0x0500000f


	//   ....[126]....
        /*091c*/ 	.word	0x0500000f


	//   ....[127]....
        /*0920*/ 	.word	0x0500000f


	//   ....[128]....
        /*0924*/ 	.word	0x0500000f


	//   ....[129]....
        /*0928*/ 	.word	0x0500000f


	//   ....[130]....
        /*092c*/ 	.word	0x0500000f


	//   ....[131]....
        /*0930*/ 	.word	0x0500000f


	//   ....[132]....
        /*0934*/ 	.word	0x0500000f


	//   ....[133]....
        /*0938*/ 	.word	0x0500000f


	//   ....[134]....
        /*093c*/ 	.word	0x0500000f


	//   ....[135]....
        /*0940*/ 	.word	0x0500000f


	//   ....[136]....
        /*0944*/ 	.word	0x0500000f


	//   ....[137]....
        /*0948*/ 	.word	0x0500000f


	//   ....[138]....
        /*094c*/ 	.word	0x0500000f


	//   ....[139]....
        /*0950*/ 	.word	0x0500000f


	//   ....[140]....
        /*0954*/ 	.word	0x0500000f


	//   ....[141]....
        /*0958*/ 	.word	0x0500000f


	//   ....[142]....
        /*095c*/ 	.word	0x0500000f


	//   ....[143]....
        /*0960*/ 	.word	0x0500000f


	//----- nvinfo : EIATTR_COOP_GROUP_INSTR_OFFSETS
	.align		4
.L_183:
        /*0964*/ 	.byte	0x04, 0x28
        /*0966*/ 	.short	(.L_185 - .L_184)


	//   ....[0]....
.L_184:
        /*0968*/ 	.word	0x00000070


	//   ....[1]....
        /*096c*/ 	.word	0x000001a0


	//   ....[2]....
        /*0970*/ 	.word	0x000001f0


	//   ....[3]....
        /*0974*/ 	.word	0x00000420


	//   ....[4]....
        /*0978*/ 	.word	0x00000580


	//   ....[5]....
        /*097c*/ 	.word	0x000006a0


	//   ....[6]....
        /*0980*/ 	.word	0x00000800


	//   ....[7]....
        /*0984*/ 	.word	0x0000ac50


	//   ....[8]....
        /*0988*/ 	.word	0x0000b1c0


	//   ....[9]....
        /*098c*/ 	.word	0x0000b1d0


	//   ....[10]....
        /*0990*/ 	.word	0x0000b1e0


	//   ....[11]....
        /*0994*/ 	.word	0x0000b1f0


	//   ....[12]....
        /*0998*/ 	.word	0x0000dc40


	//   ....[13]....
        /*099c*/ 	.word	0x0000dc50


	//   ....[14]....
        /*09a0*/ 	.word	0x0000dc60


	//   ....[15]....
        /*09a4*/ 	.word	0x0000dc70


	//   ....[16]....
        /*09a8*/ 	.word	0x000124f0


	//   ....[17]....
        /*09ac*/ 	.word	0x00012530


	//   ....[18]....
        /*09b0*/ 	.word	0x00012b90


	//   ....[19]....
        /*09b4*/ 	.word	0x00012c40


	//   ....[20]....
        /*09b8*/ 	.word	0x00015300


	//   ....[21]....
        /*09bc*/ 	.word	0x000153b0


	//   ....[22]....
        /*09c0*/ 	.word	0x000159a0


	//   ....[23]....
        /*09c4*/ 	.word	0x00015a10


	//   ....[24]....
        /*09c8*/ 	.word	0x00016c40


	//   ....[25]....
        /*09cc*/ 	.word	0x00016f70


	//   ....[26]....
        /*09d0*/ 	.word	0x00016fa0


	//   ....[27]....
        /*09d4*/ 	.word	0x00017080


	//   ....[28]....
        /*09d8*/ 	.word	0x00018060


	//   ....[29]....
        /*09dc*/ 	.word	0x000180a0


	//   ....[30]....
        /*09e0*/ 	.word	0x000180e0


	//   ....[31]....
        /*09e4*/ 	.word	0x00018120


	//   ....[32]....
        /*09e8*/ 	.word	0x00018690


	//   ....[33]....
        /*09ec*/ 	.word	0x000186b0


	//   ....[34]....
        /*09f0*/ 	.word	0x00018770


	//   ....[35]....
        /*09f4*/ 	.word	0x00018790


	//   ....[36]....
        /*09f8*/ 	.word	0x00018850


	//   ....[37]....
        /*09fc*/ 	.word	0x00018870


	//   ....[38]....
        /*0a00*/ 	.word	0x00018940


	//   ....[39]....
        /*0a04*/ 	.word	0x00018960


	//   ....[40]....
        /*0a08*/ 	.word	0x00019190


	//   ....[41]....
        /*0a0c*/ 	.word	0x000191b0


	//   ....[42]....
        /*0a10*/ 	.word	0x00019270


	//   ....[43]....
        /*0a14*/ 	.word	0x00019290


	//   ....[44]....
        /*0a18*/ 	.word	0x00019350


	//   ....[45]....
        /*0a1c*/ 	.word	0x00019370


	//   ....[46]....
        /*0a20*/ 	.word	0x00019440


	//   ....[47]....
        /*0a24*/ 	.word	0x00019460


	//   ....[48]....
        /*0a28*/ 	.word	0x000195b0


	//   ....[49]....
        /*0a2c*/ 	.word	0x00019780


	//   ....[50]....
        /*0a30*/ 	.word	0x000197b0


	//   ....[51]....
        /*0a34*/ 	.word	0x000197e0


	//   ....[52]....
        /*0a38*/ 	.word	0x00019810


	//   ....[53]....
        /*0a3c*/ 	.word	0x00019840


	//   ....[54]....
        /*0a40*/ 	.word	0x00019870


	//   ....[55]....
        /*0a44*/ 	.word	0x000199e0


	//   ....[56]....
        /*0a48*/ 	.word	0x00019a10


	//   ....[57]....
        /*0a4c*/ 	.word	0x00019a40


	//   ....[58]....
        /*0a50*/ 	.word	0x00019a70


	//   ....[59]....
        /*0a54*/ 	.word	0x00019aa0


	//   ....[60]....
        /*0a58*/ 	.word	0x00019ad0


	//   ....[61]....
        /*0a5c*/ 	.word	0x00019b60


	//   ....[62]....
        /*0a60*/ 	.word	0x00019b90


	//   ....[63]....
        /*0a64*/ 	.word	0x00019c20


	//   ....[64]....
        /*0a68*/ 	.word	0x0001a780


	//   ....[65]....
        /*0a6c*/ 	.word	0x0001c1c0


	//   ....[66]....
        /*0a70*/ 	.word	0x0001ce80


	//   ....[67]....
        /*0a74*/ 	.word	0x0001cec0


	//   ....[68]....
        /*0a78*/ 	.word	0x0001cee0


	//   ....[69]....
        /*0a7c*/ 	.word	0x0001cf00


	//   ....[70]....
        /*0a80*/ 	.word	0x0001cfd0


	//   ....[71]....
        /*0a84*/ 	.word	0x0001d030


	//   ....[72]....
        /*0a88*/ 	.word	0x0001d0d0


	//   ....[73]....
        /*0a8c*/ 	.word	0x0001d0e0


	//   ....[74]....
        /*0a90*/ 	.word	0x0001d180


	//   ....[75]....
        /*0a94*/ 	.word	0x0001d190


	//   ....[76]....
        /*0a98*/ 	.word	0x0001d230


	//   ....[77]....
        /*0a9c*/ 	.word	0x0001d240


	//   ....[78]....
        /*0aa0*/ 	.word	0x0001d2c0


	//   ....[79]....
        /*0aa4*/ 	.word	0x0001d2f0


	//   ....[80]....
        /*0aa8*/ 	.word	0x0001d340


	//   ....[81]....
        /*0aac*/ 	.word	0x0001d380


	//   ....[82]....
        /*0ab0*/ 	.word	0x0001ffe0


	//   ....[83]....
        /*0ab4*/ 	.word	0x00020010


	//   ....[84]....
        /*0ab8*/ 	.word	0x00020050


	//   ....[85]....
        /*0abc*/ 	.word	0x00020080


	//   ....[86]....
        /*0ac0*/ 	.word	0x000200b0


	//   ....[87]....
        /*0ac4*/ 	.word	0x000200e0


	//   ....[88]....
        /*0ac8*/ 	.word	0x00020110


	//   ....[89]....
        /*0acc*/ 	.word	0x00020140


	//   ....[90]....
        /*0ad0*/ 	.word	0x000202c0


	//   ....[91]....
        /*0ad4*/ 	.word	0x000202f0


	//   ....[92]....
        /*0ad8*/ 	.word	0x00020320


	//   ....[93]....
        /*0adc*/ 	.word	0x00020350


	//   ....[94]....
        /*0ae0*/ 	.word	0x00020380


	//   ....[95]....
        /*0ae4*/ 	.word	0x000203b0


	//   ....[96]....
        /*0ae8*/ 	.word	0x00020470


	//   ....[97]....
        /*0aec*/ 	.word	0x00020490


	//   ....[98]....
        /*0af0*/ 	.word	0x00020500


	//   ....[99]....
        /*0af4*/ 	.word	0x00020990


	//   ....[100]....
        /*0af8*/ 	.word	0x00020df0


	//   ....[101]....
        /*0afc*/ 	.word	0x00020e80


	//   ....[102]....
        /*0b00*/ 	.word	0x00020ed0


	//   ....[103]....
        /*0b04*/ 	.word	0x00020f20


	//   ....[104]....
        /*0b08*/ 	.word	0x00021010


	//   ....[105]....
        /*0b0c*/ 	.word	0x000210a0


	//   ....[106]....
        /*0b10*/ 	.word	0x00021100


	//   ....[107]....
        /*0b14*/ 	.word	0x00021160


	//   ....[108]....
        /*0b18*/ 	.word	0x000213b0


	//   ....[109]....
        /*0b1c*/ 	.word	0x000216a0


	//   ....[110]....
        /*0b20*/ 	.word	0x00021810


	//   ....[111]....
        /*0b24*/ 	.word	0x00021860


	//   ....[112]....
        /*0b28*/ 	.word	0x000218e0


	//   ....[113]....
        /*0b2c*/ 	.word	0x00021930


	//   ....[114]....
        /*0b30*/ 	.word	0x00021ad0


	//   ....[115]....
        /*0b34*/ 	.word	0x00021b70


	//   ....[116]....
        /*0b38*/ 	.word	0x00021c40


	//   ....[117]....
        /*0b3c*/ 	.word	0x00021d50


	//   ....[118]....
        /*0b40*/ 	.word	0x00021db0


	//   ....[119]....
        /*0b44*/ 	.word	0x00021ec0


	//   ....[120]....
        /*0b48*/ 	.word	0x00021f20


	//   ....[121]....
        /*0b4c*/ 	.word	0x00022030


	//   ....[122]....
        /*0b50*/ 	.word	0x00022090


	//   ....[123]....
        /*0b54*/ 	.word	0x00022180


	//   ....[124]....
        /*0b58*/ 	.word	0x00022200


	//   ....[125]....
        /*0b5c*/ 	.word	0x000222e0


	//   ....[126]....
        /*0b60*/ 	.word	0x00022650


	//   ....[127]....
        /*0b64*/ 	.word	0x000226f0


	//   ....[128]....
        /*0b68*/ 	.word	0x00022810


	//   ....[129]....
        /*0b6c*/ 	.word	0x00022890


	//   ....[130]....
        /*0b70*/ 	.word	0x00022910


	//   ....[131]....
        /*0b74*/ 	.word	0x00022990


	//   ....[132]....
        /*0b78*/ 	.word	0x00022a10


	//   ....[133]....
        /*0b7c*/ 	.word	0x00022aa0


	//   ....[134]....
        /*0b80*/ 	.word	0x00022b40


	//   ....[135]....
        /*0b84*/ 	.word	0x00022bf0


	//   ....[136]....
        /*0b88*/ 	.word	0x00022c70


	//   ....[137]....
        /*0b8c*/ 	.word	0x00022cf0


	//   ....[138]....
        /*0b90*/ 	.word	0x00022d70


	//   ....[139]....
        /*0b94*/ 	.word	0x00022e00


	//   ....[140]....
        /*0b98*/ 	.word	0x00022e80


	//   ....[141]....
        /*0b9c*/ 	.word	0x00022f20


	//   ....[142]....
        /*0ba0*/ 	.word	0x00022fb0


	//   ....[143]....
        /*0ba4*/ 	.word	0x000230e0


	//----- nvinfo : EIATTR_REG_RECONFIG
	.align		4
.L_185:
        /*0ba8*/ 	.byte	0x01, 0x54
	.zero		2


	//----- nvinfo : EIATTR_SYSCALL_OFFSETS
	.align		4
        /*0bac*/ 	.byte	0x04, 0x46
        /*0bae*/ 	.short	(.L_187 - .L_186)


	//   ....[0]....
.L_186:
        /*0bb0*/ 	.word	0x00001aa0


	//   ....[1]....
        /*0bb4*/ 	.word	0x00001bf0


	//   ....[2]....
        /*0bb8*/ 	.word	0x0000adf0


	//   ....[3]....
        /*0bbc*/ 	.word	0x0000b140


	//   ....[4]....
        /*0bc0*/ 	.word	0x0001bdb0


	//   ....[5]....
        /*0bc4*/ 	.word	0x0001bf10


	//   ....[6]....
        /*0bc8*/ 	.word	0x0001c010


	//   ....[7]....
        /*0bcc*/ 	.word	0x0001ca30


	//----- nvinfo : EIATTR_MBARRIER_INSTR_OFFSETS
	.align		4
.L_187:
        /*0bd0*/ 	.byte	0x04, 0x39
        /*0bd2*/ 	.short	(.L_189 - .L_188)


	//   ....[0]....
.L_188:
        /*0bd4*/ 	.word	0x000002d0
        /*0bd8*/ 	.word	0x000000ff
        /*0bdc*/ 	.word	0x00034800
        /*0be0*/ 	.short	0x0100
        /*0be2*/ 	.byte	0x08
	.zero		1


	//   ....[1]....
        /*0be4*/ 	.word	0x000002e0
        /*0be8*/ 	.word	0x000000ff
        /*0bec*/ 	.word	0x00034820
        /*0bf0*/ 	.short	0x0100
        /*0bf2*/ 	.byte	0x08
	.zero		1


	//   ....[2]....
        /*0bf4*/ 	.word	0x000003d0
        /*0bf8*/ 	.word	0x000000ff
        /*0bfc*/ 	.word	0x00034830
        /*0c00*/ 	.short	0x0100
        /*0c02*/ 	.byte	0x08
	.zero		1


	//   ....[3]....
        /*0c04*/ 	.word	0x000003e0
        /*0c08*/ 	.word	0x000000ff
        /*0c0c*/ 	.word	0x00034840
        /*0c10*/ 	.short	0x0100
        /*0c12*/ 	.byte	0x08
	.zero		1


	//   ....[4]....
        /*0c14*/ 	.word	0x000003f0
        /*0c18*/ 	.word	0x000000ff
        /*0c1c*/ 	.word	0x00034838
        /*0c20*/ 	.short	0x0100
        /*0c22*/ 	.byte	0x08
	.zero		1


	//   ....[5]....
        /*0c24*/ 	.word	0x00000400
        /*0c28*/ 	.word	0x000000ff
        /*0c2c*/ 	.word	0x00034848
        /*0c30*/ 	.short	0x0100
        /*0c32*/ 	.byte	0x08
	.zero		1


	//   ....[6]....
        /*0c34*/ 	.word	0x00000530
        /*0c38*/ 	.word	0x000000ff
        /*0c3c*/ 	.word	0x00034850
        /*0c40*/ 	.short	0x0100
        /*0c42*/ 	.byte	0x08
	.zero		1


	//   ....[7]....
        /*0c44*/ 	.word	0x00000540
        /*0c48*/ 	.word	0x000000ff
        /*0c4c*/ 	.word	0x00034860
        /*0c50*/ 	.short	0x0100
        /*0c52*/ 	.byte	0x08
	.zero		1


	//   ....[8]....
        /*0c54*/ 	.word	0x00000550
        /*0c58*/ 	.word	0x000000ff
        /*0c5c*/ 	.word	0x00034858
        /*0c60*/ 	.short	0x0100
        /*0c62*/ 	.byte	0x08
	.zero		1


	//   ....[9]....
        /*0c64*/ 	.word	0x00000560
        /*0c68*/ 	.word	0x000000ff
        /*0c6c*/ 	.word	0x00034868
        /*0c70*/ 	.short	0x0100
        /*0c72*/ 	.byte	0x08
	.zero		1


	//   ....[10]....
        /*0c74*/ 	.word	0x00000650
        /*0c78*/ 	.word	0x000000ff
        /*0c7c*/ 	.word	0x00034870
        /*0c80*/ 	.short	0x0100
        /*0c82*/ 	.byte	0x06
	.zero		1


	//   ....[11]....
        /*0c84*/ 	.word	0x00000660
        /*0c88*/ 	.word	0x000000ff
        /*0c8c*/ 	.word	0x00034880
        /*0c90*/ 	.short	0x0100
        /*0c92*/ 	.byte	0x06
	.zero		1


	//   ....[12]....
        /*0c94*/ 	.word	0x00000670
        /*0c98*/ 	.word	0x000000ff
        /*0c9c*/ 	.word	0x00034878
        /*0ca0*/ 	.short	0x0100
        /*0ca2*/ 	.byte	0x06
	.zero		1


	//   ....[13]....
        /*0ca4*/ 	.word	0x00000680
        /*0ca8*/ 	.word	0x000000ff
        /*0cac*/ 	.word	0x00034888
        /*0cb0*/ 	.short	0x0100
        /*0cb2*/ 	.byte	0x06
	.zero		1


	//   ....[14]....
        /*0cb4*/ 	.word	0x000007b0
        /*0cb8*/ 	.word	0x000000ff
        /*0cbc*/ 	.word	0x00034890
        /*0cc0*/ 	.short	0x0100
        /*0cc2*/ 	.byte	0x08
	.zero		1


	//   ....[15]....
        /*0cc4*/ 	.word	0x000007c0
        /*0cc8*/ 	.word	0x000000ff
        /*0ccc*/ 	.word	0x000348a0
        /*0cd0*/ 	.short	0x0100
        /*0cd2*/ 	.byte	0x08
	.zero		1


	//   ....[16]....
        /*0cd4*/ 	.word	0x000007d0
        /*0cd8*/ 	.word	0x000000ff
        /*0cdc*/ 	.word	0x00034898
        /*0ce0*/ 	.short	0x0100
        /*0ce2*/ 	.byte	0x08
	.zero		1


	//   ....[17]....
        /*0ce4*/ 	.word	0x000007e0
        /*0ce8*/ 	.word	0x000000ff
        /*0cec*/ 	.word	0x000348a8
        /*0cf0*/ 	.short	0x0100
        /*0cf2*/ 	.byte	0x08
	.zero		1


	//   ....[18]....
        /*0cf4*/ 	.word	0x00000910
        /*0cf8*/ 	.word	0x000000ff
        /*0cfc*/ 	.word	0x000348b0
        /*0d00*/ 	.short	0x0100
        /*0d02*/ 	.byte	0x08
	.zero		1


	//   ....[19]....
        /*0d04*/ 	.word	0x00000920
        /*0d08*/ 	.word	0x000000ff
        /*0d0c*/ 	.word	0x000348c0
        /*0d10*/ 	.short	0x0100
        /*0d12*/ 	.byte	0x08
	.zero		1


	//   ....[20]....
        /*0d14*/ 	.word	0x00000930
        /*0d18*/ 	.word	0x000000ff
        /*0d1c*/ 	.word	0x000348b8
        /*0d20*/ 	.short	0x0100
        /*0d22*/ 	.byte	0x08
	.zero		1


	//   ....[21]....
        /*0d24*/ 	.word	0x00000940
        /*0d28*/ 	.word	0x000000ff
        /*0d2c*/ 	.word	0x000348c8
        /*0d30*/ 	.short	0x0100
        /*0d32*/ 	.byte	0x08
	.zero		1


	//   ....[22]....
        /*0d34*/ 	.word	0x00003800
        /*0d38*/ 	.word	0x00000003
        /*0d3c*/ 	.word	0x00034890
        /*0d40*/ 	.short	0x010a
        /*0d42*/ 	.byte	0x3f
	.zero		1


	//   ....[23]....
        /*0d44*/ 	.word	0x00006da0
        /*0d48*/ 	.word	0x00000003
        /*0d4c*/ 	.word	0x00034890
        /*0d50*/ 	.short	0x010a
        /*0d52*/ 	.byte	0x3f
	.zero		1


	//   ....[24]....
        /*0d54*/ 	.word	0x0000a060
        /*0d58*/ 	.word	0x00000003
        /*0d5c*/ 	.word	0x00034890
        /*0d60*/ 	.short	0x010a
        /*0d62*/ 	.byte	0x3f
	.zero		1


	//   ....[25]....
        /*0d64*/ 	.word	0x0000a430
        /*0d68*/ 	.word	0x00000028
        /*0d6c*/ 	.word	0x00000000
        /*0d70*/ 	.short	0x0101
        /*0d72*/ 	.byte	0x3f
	.zero		1


	//   ....[26]....
        /*0d74*/ 	.word	0x0000a470
        /*0d78*/ 	.word	0x00000003
        /*0d7c*/ 	.word	0x000348b0
        /*0d80*/ 	.short	0x010a
        /*0d82*/ 	.byte	0x3f
	.zero		1


	//   ....[27]....
        /*0d84*/ 	.word	0x0000a900
        /*0d88*/ 	.word	0x00000003
        /*0d8c*/ 	.word	0x00000000
        /*0d90*/ 	.short	0x0101
        /*0d92*/ 	.byte	0x3f
	.zero		1


	//   ....[28]....
        /*0d94*/ 	.word	0x0000ae70
        /*0d98*/ 	.word	0x00000002
        /*0d9c*/ 	.word	0x00034800
        /*0da0*/ 	.short	0x010a
        /*0da2*/ 	.byte	0x3f
	.zero		1


	//   ....[29]....
        /*0da4*/ 	.word	0x0000aec0
        /*0da8*/ 	.word	0x00000002
        /*0dac*/ 	.word	0x00034800
        /*0db0*/ 	.short	0x010a
        /*0db2*/ 	.byte	0x3f
	.zero		1


	//   ....[30]....
        /*0db4*/ 	.word	0x0000b850
        /*0db8*/ 	.word	0x00000002
        /*0dbc*/ 	.word	0x00034800
        /*0dc0*/ 	.short	0x010a
        /*0dc2*/ 	.byte	0x3f
	.zero		1


	//   ....[31]....
        /*0dc4*/ 	.word	0x0000e110
        /*0dc8*/ 	.word	0x00000002
        /*0dcc*/ 	.word	0x00034800
        /*0dd0*/ 	.short	0x010a
        /*0dd2*/ 	.byte	0x3f
	.zero		1


	//   ....[32]....
        /*0dd4*/ 	.word	0x000108a0
        /*0dd8*/ 	.word	0x00000000
        /*0ddc*/ 	.word	0x00034830
        /*0de0*/ 	.short	0x010a
        /*0de2*/ 	.byte	0x3f
	.zero		1


	//   ....[33]....
        /*0de4*/ 	.word	0x00010920
        /*0de8*/ 	.word	0x00000000
        /*0dec*/ 	.word	0x00034830
        /*0df0*/ 	.short	0x010a
        /*0df2*/ 	.byte	0x3f
	.zero		1


	//   ....[34]....
        /*0df4*/ 	.word	0x000131d0
        /*0df8*/ 	.word	0x00000003
        /*0dfc*/ 	.word	0x00000000
        /*0e00*/ 	.short	0x0101
        /*0e02*/ 	.byte	0x3f
	.zero		1


	//   ....[35]....
        /*0e04*/ 	.word	0x00013af0
        /*0e08*/ 	.word	0x0000000a
        /*0e0c*/ 	.word	0x00034830
        /*0e10*/ 	.short	0x010a
        /*0e12*/ 	.byte	0x3f
	.zero		1


	//   ....[36]....
        /*0e14*/ 	.word	0x00013b70
        /*0e18*/ 	.word	0x0000000a
        /*0e1c*/ 	.word	0x00034830
        /*0e20*/ 	.short	0x010a
        /*0e22*/ 	.byte	0x3f
	.zero		1


	//   ....[37]....
        /*0e24*/ 	.word	0x000146c0
        /*0e28*/ 	.word	0x0000000d
        /*0e2c*/ 	.word	0x00034850
        /*0e30*/ 	.short	0x010a
        /*0e32*/ 	.byte	0x3f
	.zero		1


	//   ....[38]....
        /*0e34*/ 	.word	0x00014710
        /*0e38*/ 	.word	0x0000000d
        /*0e3c*/ 	.word	0x00034850
        /*0e40*/ 	.short	0x010a
        /*0e42*/ 	.byte	0x3f
	.zero		1


	//   ....[39]....
        /*0e44*/ 	.word	0x00016030
        /*0e48*/ 	.word	0x00000014
        /*0e4c*/ 	.word	0x00000000
        /*0e50*/ 	.short	0x0101
        /*0e52*/ 	.byte	0x3f
	.zero		1


	//   ....[40]....
        /*0e54*/ 	.word	0x00016090
        /*0e58*/ 	.word	0x0000000d
        /*0e5c*/ 	.word	0x00000000
        /*0e60*/ 	.short	0x0101
        /*0e62*/ 	.byte	0x3f
	.zero		1


	//   ....[41]....
        /*0e64*/ 	.word	0x00016b40
        /*0e68*/ 	.word	0x00000008
        /*0e6c*/ 	.word	0x00034850
        /*0e70*/ 	.short	0x010a
        /*0e72*/ 	.byte	0x3f
	.zero		1


	//   ....[42]....
        /*0e74*/ 	.word	0x00016be0
        /*0e78*/ 	.word	0x00000008
        /*0e7c*/ 	.word	0x00034850
        /*0e80*/ 	.short	0x010a
        /*0e82*/ 	.byte	0x3f
	.zero		1


	//   ....[43]....
        /*0e84*/ 	.word	0x000171c0
        /*0e88*/ 	.word	0x0000000b
        /*0e8c*/ 	.word	0x00000000
        /*0e90*/ 	.short	0x0101
        /*0e92*/ 	.byte	0x3f
	.zero		1


	//   ....[44]....
        /*0e94*/ 	.word	0x00018680
        /*0e98*/ 	.word	0x00000000
        /*0e9c*/ 	.word	0x00000000
        /*0ea0*/ 	.short	0x0101
        /*0ea2*/ 	.byte	0x3f
	.zero		1


	//   ....[45]....
        /*0ea4*/ 	.word	0x0001a870
        /*0ea8*/ 	.word	0x00000004
        /*0eac*/ 	.word	0x00034820
        /*0eb0*/ 	.short	0x010a
        /*0eb2*/ 	.byte	0x3f
	.zero		1


	//   ....[46]....
        /*0eb4*/ 	.word	0x0001a950
        /*0eb8*/ 	.word	0x00000004
        /*0ebc*/ 	.word	0x000348a0
        /*0ec0*/ 	.short	0x010a
        /*0ec2*/ 	.byte	0x3f
	.zero		1


	//   ....[47]....
        /*0ec4*/ 	.word	0x0001ad90
        /*0ec8*/ 	.word	0x00000004
        /*0ecc*/ 	.word	0x000348c0
        /*0ed0*/ 	.short	0x010a
        /*0ed2*/ 	.byte	0x3f
	.zero		1


	//   ....[48]....
        /*0ed4*/ 	.word	0x0001b2b0
        /*0ed8*/ 	.word	0x00000006
        /*0edc*/ 	.word	0x000348a0
        /*0ee0*/ 	.short	0x010a
        /*0ee2*/ 	.byte	0x3f
	.zero		1


	//   ....[49]....
        /*0ee4*/ 	.word	0x0001b6e0
        /*0ee8*/ 	.word	0x00000006
        /*0eec*/ 	.word	0x000348c0
        /*0ef0*/ 	.short	0x010a
        /*0ef2*/ 	.byte	0x3f
	.zero		1


	//   ....[50]....
        /*0ef4*/ 	.word	0x0001c460
        /*0ef8*/ 	.word	0x00000000
        /*0efc*/ 	.word	0x00034840
        /*0f00*/ 	.short	0x010a
        /*0f02*/ 	.byte	0x3f
	.zero		1


	//   ....[51]....
        /*0f04*/ 	.word	0x0001d4b0
        /*0f08*/ 	.word	0x0000000a
        /*0f0c*/ 	.word	0x00034800
        /*0f10*/ 	.short	0x0107
        /*0f12*/ 	.byte	0x3f
	.zero		1


	//   ....[52]....
        /*0f14*/ 	.word	0x0001d5c0
        /*0f18*/ 	.word	0x00000002
        /*0f1c*/ 	.word	0x00034800
        /*0f20*/ 	.short	0x0101
        /*0f22*/ 	.byte	0x3f
	.zero		1


	//   ....[53]....
        /*0f24*/ 	.word	0x0001d5e0
        /*0f28*/ 	.word	0x00000002
        /*0f2c*/ 	.word	0x00034820
        /*0f30*/ 	.short	0x010a
        /*0f32*/ 	.byte	0x3f
	.zero		1


	//   ....[54]....
        /*0f34*/ 	.word	0x0001d960
        /*0f38*/ 	.word	0x00000003
        /*0f3c*/ 	.word	0x00034840
        /*0f40*/ 	.short	0x010a
        /*0f42*/ 	.byte	0x3f
	.zero		1


	//   ....[55]....
        /*0f44*/ 	.word	0x0001de10
        /*0f48*/ 	.word	0x00000003
        /*0f4c*/ 	.word	0x00000060
        /*0f50*/ 	.short	0x010a
        /*0f52*/ 	.byte	0x3f
	.zero		1


	//   ....[56]....
        /*0f54*/ 	.word	0x0001e500
        /*0f58*/ 	.word	0x00000003
        /*0f5c*/ 	.word	0x00034840
        /*0f60*/ 	.short	0x010a
        /*0f62*/ 	.byte	0x3f
	.zero		1


	//   ....[57]....
        /*0f64*/ 	.word	0x0001e9b0
        /*0f68*/ 	.word	0x00000002
        /*0f6c*/ 	.word	0x00000060
        /*0f70*/ 	.short	0x010a
        /*0f72*/ 	.byte	0x3f
	.zero		1


	//   ....[58]....
        /*0f74*/ 	.word	0x0001efd0
        /*0f78*/ 	.word	0x00000002
        /*0f7c*/ 	.word	0x00034840
        /*0f80*/ 	.short	0x010a
        /*0f82*/ 	.byte	0x3f
	.zero		1


	//   ....[59]....
        /*0f84*/ 	.word	0x0001f480
        /*0f88*/ 	.word	0x00000002
        /*0f8c*/ 	.word	0x00000060
        /*0f90*/ 	.short	0x010a
        /*0f92*/ 	.byte	0x3f
	.zero		1


	//   ....[60]....
        /*0f94*/ 	.word	0x0001fa30
        /*0f98*/ 	.word	0x00000000
        /*0f9c*/ 	.word	0x00034860
        /*0fa0*/ 	.short	0x010a
        /*0fa2*/ 	.byte	0x3f
	.zero		1


	//   ....[61]....
        /*0fa4*/ 	.word	0x00020910
        /*0fa8*/ 	.word	0x00000000
        /*0fac*/ 	.word	0x00034820
        /*0fb0*/ 	.short	0x010a
        /*0fb2*/ 	.byte	0x3f
	.zero		1


	//   ....[62]....
        /*0fb4*/ 	.word	0x00020ae0
        /*0fb8*/ 	.word	0x00000006
        /*0fbc*/ 	.word	0x00000000
        /*0fc0*/ 	.short	0x010a
        /*0fc2*/ 	.byte	0x3f
	.zero		1


	//   ....[63]....
        /*0fc4*/ 	.word	0x00020b50
        /*0fc8*/ 	.word	0x00000007
        /*0fcc*/ 	.word	0x00000000
        /*0fd0*/ 	.short	0x010a
        /*0fd2*/ 	.byte	0x3f
	.zero		1


	//   ....[64]....
        /*0fd4*/ 	.word	0x00020bc0
        /*0fd8*/ 	.word	0x00000004
        /*0fdc*/ 	.word	0x00000000
        /*0fe0*/ 	.short	0x010a
        /*0fe2*/ 	.byte	0x3f
	.zero		1


	//   ....[65]....
        /*0fe4*/ 	.word	0x00020bf0
        /*0fe8*/ 	.word	0x00000003
        /*0fec*/ 	.word	0x00000000
        /*0ff0*/ 	.short	0x010a
        /*0ff2*/ 	.byte	0x3f
	.zero		1


	//   ....[66]....
        /*0ff4*/ 	.word	0x00020c50
        /*0ff8*/ 	.word	0x00000003
        /*0ffc*/ 	.word	0x00034890
        /*1000*/ 	.short	0x010a
        /*1002*/ 	.byte	0x3f
	.zero		1


	//   ....[67]....
        /*1004*/ 	.word	0x00020ca0
        /*1008*/ 	.word	0x00000003
        /*100c*/ 	.word	0x00034890
        /*1010*/ 	.short	0x010a
        /*1012*/ 	.byte	0x3f
	.zero		1


	//   ....[68]....
        /*1014*/ 	.word	0x00020cf0
        /*1018*/ 	.word	0x00000003
        /*101c*/ 	.word	0x00034890
        /*1020*/ 	.short	0x010a
        /*1022*/ 	.byte	0x3f
	.zero		1


	//   ....[69]....
        /*1024*/ 	.word	0x00020d40
        /*1028*/ 	.word	0x00000003
        /*102c*/ 	.word	0x000348b0
        /*1030*/ 	.short	0x010a
        /*1032*/ 	.byte	0x3f
	.zero		1


	//   ....[70]....
        /*1034*/ 	.word	0x00020f60
        /*1038*/ 	.word	0x00000002
        /*103c*/ 	.word	0x00034800
        /*1040*/ 	.short	0x010a
        /*1042*/ 	.byte	0x3f
	.zero		1


	//   ....[71]....
        /*1044*/ 	.word	0x00021190
        /*1048*/ 	.word	0x00000002
        /*104c*/ 	.word	0x00034800
        /*1050*/ 	.short	0x010a
        /*1052*/ 	.byte	0x3f
	.zero		1


	//   ....[72]....
        /*1054*/ 	.word	0x000211e0
        /*1058*/ 	.word	0x00000000
        /*105c*/ 	.word	0x00034830
        /*1060*/ 	.short	0x010a
        /*1062*/ 	.byte	0x3f
	.zero		1


	//   ....[73]....
        /*1064*/ 	.word	0x00021230
        /*1068*/ 	.word	0x0000000a
        /*106c*/ 	.word	0x00034830
        /*1070*/ 	.short	0x010a
        /*1072*/ 	.byte	0x3f
	.zero		1


	//   ....[74]....
        /*1074*/ 	.word	0x00021280
        /*1078*/ 	.word	0x0000000d
        /*107c*/ 	.word	0x00034850
        /*1080*/ 	.short	0x010a
        /*1082*/ 	.byte	0x3f
	.zero		1


	//   ....[75]....
        /*1084*/ 	.word	0x000212d0
        /*1088*/ 	.word	0x00000008
        /*108c*/ 	.word	0x00034850
        /*1090*/ 	.short	0x010a
        /*1092*/ 	.byte	0x3f
	.zero		1


	//   ....[76]....
        /*1094*/ 	.word	0x00021480
        /*1098*/ 	.word	0x00000003
        /*109c*/ 	.word	0x00034820
        /*10a0*/ 	.short	0x010a
        /*10a2*/ 	.byte	0x3f
	.zero		1


	//   ....[77]....
        /*10a4*/ 	.word	0x000214d0
        /*10a8*/ 	.word	0x00000004
        /*10ac*/ 	.word	0x000348a0
        /*10b0*/ 	.short	0x010a
        /*10b2*/ 	.byte	0x3f
	.zero		1


	//   ....[78]....
        /*10b4*/ 	.word	0x00021520
        /*10b8*/ 	.word	0x00000004
        /*10bc*/ 	.word	0x000348c0
        /*10c0*/ 	.short	0x010a
        /*10c2*/ 	.byte	0x3f
	.zero		1


	//   ....[79]....
        /*10c4*/ 	.word	0x00021570
        /*10c8*/ 	.word	0x00000006
        /*10cc*/ 	.word	0x000348a0
        /*10d0*/ 	.short	0x010a
        /*10d2*/ 	.byte	0x3f
	.zero		1


	//   ....[80]....
        /*10d4*/ 	.word	0x000215c0
        /*10d8*/ 	.word	0x00000006
        /*10dc*/ 	.word	0x000348c0
        /*10e0*/ 	.short	0x010a
        /*10e2*/ 	.byte	0x3f
	.zero		1


	//   ....[81]....
        /*10e4*/ 	.word	0x00021760
        /*10e8*/ 	.word	0x00000000
        /*10ec*/ 	.word	0x00034840
        /*10f0*/ 	.short	0x010a
        /*10f2*/ 	.byte	0x3f
	.zero		1


	//   ....[82]....
        /*10f4*/ 	.word	0x00022370
        /*10f8*/ 	.word	0x00000002
        /*10fc*/ 	.word	0x00034820
        /*1100*/ 	.short	0x010a
        /*1102*/ 	.byte	0x3f
	.zero		1


	//   ....[83]....
        /*1104*/ 	.word	0x000223c0
        /*1108*/ 	.word	0x00000003
        /*110c*/ 	.word	0x00034840
        /*1110*/ 	.short	0x010a
        /*1112*/ 	.byte	0x3f
	.zero		1


	//   ....[84]....
        /*1114*/ 	.word	0x00022410
        /*1118*/ 	.word	0x00000003
        /*111c*/ 	.word	0x00000060
        /*1120*/ 	.short	0x010a
        /*1122*/ 	.byte	0x3f
	.zero		1


	//   ....[85]....
        /*1124*/ 	.word	0x00022460
        /*1128*/ 	.word	0x00000003
        /*112c*/ 	.word	0x00034840
        /*1130*/ 	.short	0x010a
        /*1132*/ 	.byte	0x3f
	.zero		1


	//   ....[86]....
        /*1134*/ 	.word	0x000224b0
        /*1138*/ 	.word	0x00000002
        /*113c*/ 	.word	0x00000060
        /*1140*/ 	.short	0x010a
        /*1142*/ 	.byte	0x3f
	.zero		1


	//   ....[87]....
        /*1144*/ 	.word	0x00022500
        /*1148*/ 	.word	0x00000002
        /*114c*/ 	.word	0x00034840
        /*1150*/ 	.short	0x010a
        /*1152*/ 	.byte	0x3f
	.zero		1


	//   ....[88]....
        /*1154*/ 	.word	0x00022550
        /*1158*/ 	.word	0x00000002
        /*115c*/ 	.word	0x00000060
        /*1160*/ 	.short	0x010a
        /*1162*/ 	.byte	0x3f
	.zero		1


	//   ....[89]....
        /*1164*/ 	.word	0x000225a0
        /*1168*/ 	.word	0x00000000
        /*116c*/ 	.word	0x00034860
        /*1170*/ 	.short	0x010a
        /*1172*/ 	.byte	0x3f
	.zero		1


	//   ....[90]....
        /*1174*/ 	.word	0x00023000
        /*1178*/ 	.word	0x00000000
        /*117c*/ 	.word	0x00034820
        /*1180*/ 	.short	0x010a
        /*1182*/ 	.byte	0x3f
	.zero		1


	//   ....[91]....
        /*1184*/ 	.word	0x000231a0
        /*1188*/ 	.word	0x00000006
        /*118c*/ 	.word	0x00000000
        /*1190*/ 	.short	0x010a
        /*1192*/ 	.byte	0x3f
	.zero		1


	//   ....[92]....
        /*1194*/ 	.word	0x000231f0
        /*1198*/ 	.word	0x00000007
        /*119c*/ 	.word	0x00000000
        /*11a0*/ 	.short	0x010a
        /*11a2*/ 	.byte	0x3f
	.zero		1


	//   ....[93]....
        /*11a4*/ 	.word	0x00023240
        /*11a8*/ 	.word	0x00000004
        /*11ac*/ 	.word	0x00000000
        /*11b0*/ 	.short	0x010a
        /*11b2*/ 	.byte	0x3f
	.zero		1


	//----- nvinfo : EIATTR_NUM_MBARRIERS
	.align		4
.L_189:
        /*11b4*/ 	.byte	0x03, 0x38
        /*11b6*/ 	.short	0x0016


	//----- nvinfo : EIATTR_EXIT_INSTR_OFFSETS
	.align		4
        /*11b8*/ 	.byte	0x04, 0x1c
        /*11ba*/ 	.short	(.L_191 - .L_190)


	//   ....[0]....
.L_190:
        /*11bc*/ 	.word	0x00020c40


	//----- nvinfo : EIATTR_MAX_THREADS
	.align		4
.L_191:
        /*11c0*/ 	.byte	0x04, 0x05
        /*11c2*/ 	.short	(.L_193 - .L_192)
.L_192:
        /*11c4*/ 	.word	0x00000180
        /*11c8*/ 	.word	0x00000001
        /*11cc*/ 	.word	0x00000001


	//----- nvinfo : EIATTR_CRS_STACK_SIZE
	.align		4
.L_193:
        /*11d0*/ 	.byte	0x04, 0x1e
        /*11d2*/ 	.short	(.L_195 - .L_194)
.L_194:
        /*11d4*/ 	.word	0x00000000


	//----- nvinfo : EIATTR_CBANK_PARAM_SIZE
	.align		4
.L_195:
        /*11d8*/ 	.byte	0x03, 0x19
        /*11da*/ 	.short	0x0af0


	//----- nvinfo : EIATTR_PARAM_CBANK
	.align		4
        /*11dc*/ 	.byte	0x04, 0x0a
        /*11de*/ 	.short	(.L_197 - .L_196)
	.align		4
.L_196:
        /*11e0*/ 	.word	index@(.nv.constant0._ZN7cutlass13device_kernelIN5flash11enable_sm90INS1_16FlashAttnFwdSm90INS1_25CollectiveMainloopFwdSm90ILi2EN4cute5tupleIJNS5_1CILi1EEES8_S8_EEENS6_IJNS7_ILi128EEESA_NS7_ILi192EEEEEELi128ENS_10bfloat16_tEfNS_4arch4Sm90ELb0ELb0ELb1ELb1ELb0ELb1ELb0ELb1ELb1ELb1ELb0ELb0EEENS1_21CollectiveEpilogueFwdINS6_IJSA_SA_SA_EEES9_SD_SF_Li256ELb1ELb1ELb0ELb0EEENS1_36VarlenDynamicPersistentTileSchedulerILi128ELi128ELi256ELi128ELb0ELb1ELb1ELb0ELb1ELb1EEEEEEEEEvNT_6ParamsE)
        /*11e4*/ 	.short	0x0210
        /*11e6*/ 	.short	0x0af0


	//----- nvinfo : EIATTR_SW_WAR
	.align		4
.L_197:
        /*11e8*/ 	.byte	0x04, 0x36
        /*11ea*/ 	.short	(.L_199 - .L_198)
.L_198:
        /*11ec*/ 	.word	0x00000008
.L_199:


//--------------------- .nv.info._ZN7cutlass13device_kernelIN5flash11enable_sm90INS1_16FlashAttnFwdSm90INS1_25CollectiveMainloopFwdSm90ILi2EN4cute5tupleIJNS5_1CILi1EEES8_S8_EEENS6_IJNS7_ILi128EEENS7_ILi96EEENS7_ILi192EEEEEELi128ENS_10bfloat16_tEfNS_4arch4Sm90ELb0ELb1ELb1ELb0ELb0ELb0ELb0ELb1ELb1ELb1ELb0ELb0EEENS1_21CollectiveEpilogueFwdINS6_IJSA_SA_SB_EEES9_SE_SG_Li256ELb0ELb1ELb0ELb0EEENS1_30DynamicPersistentTileSchedulerILi256ELi128ELb0ELb1ELb1EEEEEEEEEvNT_6ParamsE --------------------------
	.section	.nv.info._ZN7cutlass13device_kernelIN5flash11enable_sm90INS1_16FlashAttnFwdSm90INS1_25CollectiveMainloopFwdSm90ILi2EN4cute5tupleIJNS5_1CILi1EEES8_S8_EEENS6_IJNS7_ILi128EEENS7_ILi96EEENS7_ILi192EEEEEELi128ENS_10bfloat16_tEfNS_4arch4Sm90ELb0ELb1ELb1ELb0ELb0ELb0ELb0ELb1ELb1ELb1ELb0ELb0EEENS1_21CollectiveEpilogueFwdINS6_IJSA_SA_SB_EEES9_SE_SG_Li256ELb0ELb1ELb0ELb0EEENS1_30DynamicPersistentTileSchedulerILi256ELi128ELb0ELb1ELb1EEEEEEEEEvNT_6ParamsE,"",@"SHT_CUDA_INFO"
	.sectionflags	@""
	.align	4


	//----- nvinfo : EIATTR_CUDA_API_VERSION
	.align		4
        /*0000*/ 	.byte	0x04, 0x37
        /*0002*/ 	.short	(.L_201 - .L_200)
.L_200:
        /*0004*/ 	.word	0x00000082


	//----- nvinfo : EIATTR_KPARAM_INFO
	.align		4
.L_201:
        /*0008*/ 	.byte	0x04, 0x17
        /*000a*/ 	.short	(.L_203 - .L_202)
.L_202:
        /*000c*/ 	.word	0x00000000
        /*0010*/ 	.short	0x0000
        /*0012*/ 	.short	0x0070
        /*0014*/ 	.byte	0x00, 0xf0, 0x01, 0x2a


	//----- nvinfo : EIATTR_SPARSE_MMA_MASK
	.align		4
.L_203:
        /*0018*/ 	.byte	0x03, 0x50
        /*001a*/ 	.short	0x0000


	//----- nvinfo : EIATTR_MAXREG_COUNT
	.align		4
        /*001c*/ 	.byte	0x03, 0x1b
        /*001e*/ 	.short	0x00a8


	//----- nvinfo : EIATTR_NUM_BARRIERS
	.align		4
        /*0020*/ 	.byte	0x02, 0x4c
        /*0022*/ 	.byte	0x09
	.zero		1


	//----- nvinfo : EIATTR_EXTERNS
	.align		4
        /*0024*/ 	.byte	0x04, 0x0f
        /*0026*/ 	.short	(.L_205 - .L_204)


	//   ....[0]....
	.align		4
.L_204:
        /*0028*/ 	.word	index@(__assertfail)


	//----- nvinfo : EIATTR_ANNOTATIONS
	.align		4
.L_205:
        /*002c*/ 	.byte	0x04, 0x55
        /*002e*/ 	.short	(.L_207 - .L_206)


	//   ....[0]....
.L_206:
        /* <DEDUP_REMOVED lines=28> */


	//----- nvinfo : EIATTR_MERCURY_ISA_VERSION
	.align		4
.L_207:
        /*01d8*/ 	.byte	0x03, 0x5f
        /*01da*/ 	.short	0x0101


	//----- nvinfo : EIATTR_INT_WARP_WIDE_INSTR_OFFSETS
	.align		4
        /*01dc*/ 	.byte	0x04, 0x31
        /*01de*/ 	.short	(.L_209 - .L_208)


	//   ....[0]....
.L_208:
        /*01e0*/ 	.word	0x00000130


	//   ....[1]....
        /*01e4*/ 	.word	0x00000170


	//   ....[2]....
        /*01e8*/ 	.word	0x000001e0


	//   ....[3]....
        /*01ec*/ 	.word	0x00010d00


	//   ....[4]....
        /*01f0*/ 	.word	0x00010da0


	//   ....[5]....
        /*01f4*/ 	.word	0x00014640


	//   ....[6]....
        /*01f8*/ 	.word	0x000146e0


	//----- nvinfo : EIATTR_COOP_GROUP_MASK_REGIDS
	.align		4
.L_209:
        /*01fc*/ 	.byte	0x04, 0x29
        /*01fe*/ 	.short	(.L_211 - .L_210)


	//   ....[0]....
.L_210:
        /*0200*/ 	.word	0xffffffff


	//   ....[1]....
        /*0204*/ 	.word	0xffffffff


	//   ....[2]....
        /*0208*/ 	.word	0xffffffff


	//   ....[3]....
        /*020c*/ 	.word	0xffffffff


	//   ....[4]....
        /*0210*/ 	.word	0xffffffff


	//   ....[5]....
        /*0214*/ 	.word	0xffffffff


	//   ....[6]....
        /*0218*/ 	.word	0xffffffff


	//   ....[7]....
        /*021c*/ 	.word	0xffffffff


	//   ....[8]....
        /*0220*/ 	.word	0xffffffff


	//   ....[9]....
        /*0224*/ 	.word	0xffffffff


	//   ....[10]....
        /*0228*/ 	.word	0xffffffff


	//   ....[11]....
        /*022c*/ 	.word	0xffffffff


	//   ....[12]....
        /*0230*/ 	.word	0xffffffff


	//   ....[13]....
        /*0234*/ 	.word	0xffffffff


	//   ....[14]....
        /*0238*/ 	.word	0xffffffff


	//   ....[15]....
        /*023c*/ 	.word	0xffffffff


	//   ....[16]....
        /*0240*/ 	.word	0xffffffff


	//   ....[17]....
        /*0244*/ 	.word	0xffffffff


	//   ....[18]....
        /*0248*/ 	.word	0xffffffff


	//   ....[19]....
        /*024c*/ 	.word	0xffffffff


	//   ....[20]....
        /*0250*/ 	.word	0xffffffff


	//   ....[21]....
        /*0254*/ 	.word	0xffffffff


	//   ....[22]....
        /*0258*/ 	.word	0xffffffff


	//   ....[23]....
        /*025c*/ 	.word	0xffffffff


	//   ....[24]....
        /*0260*/ 	.word	0xffffffff


	//   ....[25]....
        /*0264*/ 	.word	0xffffffff


	//   ....[26]....
        /*0268*/ 	.word	0xffffffff


	//   ....[27]....
        /*026c*/ 	.word	0xffffffff


	//   ....[28]....
        /*0270*/ 	.word	0xffffffff


	//   ....[29]....
        /*0274*/ 	.word	0xffffffff


	//   ....[30]....
        /*0278*/ 	.word	0xffffffff


	//   ....[31]....
        /*027c*/ 	.word	0xffffffff


	//   ....[32]....
        /*0280*/ 	.word	0xffffffff


	//   ....[33]....
        /*0284*/ 	.word	0xffffffff


	//   ....[34]....
        /*0288*/ 	.word	0xffffffff


	//   ....[35]....
        /*028c*/ 	.word	0xffffffff


	//   ....[36]....
        /*0290*/ 	.word	0xffffffff


	//   ....[37]....
        /*0294*/ 	.word	0xffffffff


	//   ....[38]....
        /*0298*/ 	.word	0xffffffff


	//   ....[39]....
        /*029c*/ 	.word	0xffffffff


	//   ....[40]....
        /*02a0*/ 	.word	0xffffffff


	//   ....[41]....
        /*02a4*/ 	.word	0xffffffff


	//   ....[42]....
        /*02a8*/ 	.word	0xffffffff


	//   ....[43]....
        /*02ac*/ 	.word	0xffffffff


	//   ....[44]....
        /*02b0*/ 	.word	0xffffffff


	//   ....[45]....
        /*02b4*/ 	.word	0xffffffff


	//   ....[46]....
        /*02b8*/ 	.word	0xffffffff


	//   ....[47]....
        /*02bc*/ 	.word	0xffffffff


	//   ....[48]....
        /*02c0*/ 	.word	0xffffffff


	//   ....[49]....
        /*02c4*/ 	.word	0xffffffff


	//   ....[50]....
        /*02c8*/ 	.word	0xffffffff


	//   ....[51]....
        /*02cc*/ 	.word	0xffffffff


	//   ....[52]....
        /*02d0*/ 	.word	0xffffffff


	//   ....[53]....
        /*02d4*/ 	.word	0xffffffff


	//   ....[54]....
        /*02d8*/ 	.word	0xffffffff


	//   ....[55]....
        /*02dc*/ 	.word	0xffffffff


	//   ....[56]....
        /*02e0*/ 	.word	0xffffffff


	//   ....[57]....
        /*02e4*/ 	.word	0xffffffff


	//   ....[58]....
        /*02e8*/ 	.word	0xffffffff


	//   ....[59]....
        /*02ec*/ 	.word	0xffffffff


	//   ....[60]....
        /*02f0*/ 	.word	0xffffffff


	//   ....[61]....
        /*02f4*/ 	.word	0xffffffff


	//   ....[62]....
        /*02f8*/ 	.word	0xffffffff


	//   ....[63]....
        /*02fc*/ 	.word	0xffffffff


	//   ....[64]....
        /*0300*/ 	.word	0xffffffff


	//   ....[65]....
        /*0304*/ 	.word	0xffffffff


	//   ....[66]....
        /*0308*/ 	.word	0xffffffff


	//   ....[67]....
        /*030c*/ 	.word	0xffffffff


	//   ....[68]....
        /*0310*/ 	.word	0xffffffff


	//   ....[69]....
        /*0314*/ 	.word	0xffffffff


	//   ....[70]....
        /*0318*/ 	.word	0xffffffff


	//   ....[71]....
        /*031c*/ 	.word	0xffffffff


	//   ....[72]....
        /*0320*/ 	.word	0xffffffff


	//   ....[73]....
        /*0324*/ 	.word	0xffffffff


	//   ....[74]....
        /*0328*/ 	.word	0x0500000f


	//   ....[75]....
        /*032c*/ 	.word	0x0500000f


	//   ....[76]....
        /*0330*/ 	.word	0x0500000f


	//   ....[77]....
        /*0334*/ 	.word	0x0500000f


	//   ....[78]....
        /*0338*/ 	.word	0x0500000f


	//   ....[79]....
        /*033c*/ 	.word	0x0500000f


	//   ....[80]....
        /*0340*/ 	.word	0x0500000f


	//   ....[81]....
        /*0344*/ 	.word	0x0500000f


	//   ....[82]....
        /*0348*/ 	.word	0x0500000f


	//   ....[83]....
        /*034c*/ 	.word	0x0500000f


	//   ....[84]....
        /*0350*/ 	.word	0x0500000f


	//   ....[85]....
        /*0354*/ 	.word	0x0500000f


	//   ....[86]....
        /*0358*/ 	.word	0x0500000f


	//   ....[87]....
        /*035c*/ 	.word	0x0500000f


	//   ....[88]....
        /*0360*/ 	.word	0x0500000f


	//   ....[89]....
        /*0364*/ 	.word	0x0500000f


	//   ....[90]....
        /*0368*/ 	.word	0x0500000f


	//   ....[91]....
        /*036c*/ 	.word	0x0500000f


	//   ....[92]....
        /*0370*/ 	.word	0x0500000f


	//----- nvinfo : EIATTR_COOP_GROUP_INSTR_OFFSETS
	.align		4
.L_211:
        /*0374*/ 	.byte	0x04, 0x28
        /*0376*/ 	.short	(.L_213 - .L_212)


	//   ....[0]....
.L_212:
        /*0378*/ 	.word	0x00000060


	//   ....[1]....
        /*037c*/ 	.word	0x00000140


	//   ....[2]....
        /*0380*/ 	.word	0x00000190


	//   ....[3]....
        /*0384*/ 	.word	0x000003c0


	//   ....[4]....
        /*0388*/ 	.word	0x00000520


	//   ....[5]....
        /*038c*/ 	.word	0x00000640


	//   ....[6]....
        /*0390*/ 	.word	0x000007a0


	//   ....[7]....
        /*0394*/ 	.word	0x000017a0


	//   ....[8]....
        /*0398*/ 	.word	0x000022f0


	//   ....[9]....
        /*039c*/ 	.word	0x00002a70


	//   ....[10]....
        /*03a0*/ 	.word	0x000038b0


	//   ....[11]....
        /*03a4*/ 	.word	0x00003960


	//   ....[12]....
        /*03a8*/ 	.word	0x00003d60


	//   ....[13]....
        /*03ac*/ 	.word	0x00003e40


	//   ....[14]....
        /*03b0*/ 	.word	0x00005e40


	//   ....[15]....
        /*03b4*/ 	.word	0x00006790


	//   ....[16]....
        /*03b8*/ 	.word	0x00006e00


	//   ....[17]....
        /*03bc*/ 	.word	0x00006f10


	//   ....[18]....
        /*03c0*/ 	.word	0x00007500


	//   ....[19]....
        /*03c4*/ 	.word	0x00007570


	//   ....[20]....
        /*03c8*/ 	.word	0x00009450


	//   ....[21]....
        /*03cc*/ 	.word	0x00009480


	//   ....[22]....
        /*03d0*/ 	.word	0x000098e0


	//   ....[23]....
        /*03d4*/ 	.word	0x00009940


	//   ....[24]....
        /*03d8*/ 	.word	0x0000b360


	//   ....[25]....
        /*03dc*/ 	.word	0x0000bf60


	//   ....[26]....
        /*03e0*/ 	.word	0x0000c6a0


	//   ....[27]....
        /*03e4*/ 	.word	0x0000c7b0


	//   ....[28]....
        /*03e8*/ 	.word	0x0000cd90


	//   ....[29]....
        /*03ec*/ 	.word	0x0000cde0


	//   ....[30]....
        /*03f0*/ 	.word	0x0000dc60


	//   ....[31]....
        /*03f4*/ 	.word	0x0000dc90


	//   ....[32]....
        /*03f8*/ 	.word	0x0000dd90


	//   ....[33]....
        /*03fc*/ 	.word	0x0000dda0


	//   ....[34]....
        /*0400*/ 	.word	0x0000ee30


	//   ....[35]....
        /*0404*/ 	.word	0x0000ee90


	//   ....[36]....
        /*0408*/ 	.word	0x0000eef0


	//   ....[37]....
        /*040c*/ 	.word	0x0000f060


	//   ....[38]....
        /*0410*/ 	.word	0x0000f420


	//   ....[39]....
        /*0414*/ 	.word	0x0000f430


	//   ....[40]....
        /*0418*/ 	.word	0x0000f500


	//   ....[41]....
        /*041c*/ 	.word	0x0000f520


	//   ....[42]....
        /*0420*/ 	.word	0x0000f5f0


	//   ....[43]....
        /*0424*/ 	.word	0x0000f610


	//   ....[44]....
        /*0428*/ 	.word	0x0000f6f0


	//   ....[45]....
        /*042c*/ 	.word	0x0000f710


	//   ....[46]....
        /*0430*/ 	.word	0x0000fda0


	//   ....[47]....
        /*0434*/ 	.word	0x0000fdb0


	//   ....[48]....
        /*0438*/ 	.word	0x0000fe80


	//   ....[49]....
        /*043c*/ 	.word	0x0000fea0


	//   ....[50]....
        /*0440*/ 	.word	0x0000ff70


	//   ....[51]....
        /*0444*/ 	.word	0x0000ff90


	//   ....[52]....
        /*0448*/ 	.word	0x00010070


	//   ....[53]....
        /*044c*/ 	.word	0x00010090


	//   ....[54]....
        /*0450*/ 	.word	0x00010200


	//   ....[55]....
        /*0454*/ 	.word	0x00011340


	//   ....[56]....
        /*0458*/ 	.word	0x00011dd0


	//   ....[57]....
        /*045c*/ 	.word	0x00011e00


	//   ....[58]....
        /*0460*/ 	.word	0x00011ed0


	//   ....[59]....
        /*0464*/ 	.word	0x00011ef0


	//   ....[60]....
        /*0468*/ 	.word	0x00011f90


	//   ....[61]....
        /*046c*/ 	.word	0x00011fb0


	//   ....[62]....
        /*0470*/ 	.word	0x00012050


	//   ....[63]....
        /*0474*/ 	.word	0x00012070


	//   ....[64]....
        /*0478*/ 	.word	0x00012110


	//   ....[65]....
        /*047c*/ 	.word	0x00012130


	//   ....[66]....
        /*0480*/ 	.word	0x000121d0


	//   ....[67]....
        /*0484*/ 	.word	0x000121f0


	//   ....[68]....
        /*0488*/ 	.word	0x00012290


	//   ....[69]....
        /*048c*/ 	.word	0x000122b0


	//   ....[70]....
        /*0490*/ 	.word	0x000122c0


	//   ....[71]....
        /*0494*/ 	.word	0x000122d0


	//   ....[72]....
        /*0498*/ 	.word	0x00014c40


	//   ....[73]....
        /*049c*/ 	.word	0x00014e30


	//   ....[74]....
        /*04a0*/ 	.word	0x00015480


	//   ....[75]....
        /*04a4*/ 	.word	0x00015600


	//   ....[76]....
        /*04a8*/ 	.word	0x00015660


	//   ....[77]....
        /*04ac*/ 	.word	0x000157c0


	//   ....[78]....
        /*04b0*/ 	.word	0x00015810


	//   ....[79]....
        /*04b4*/ 	.word	0x00015930


	//   ....[80]....
        /*04b8*/ 	.word	0x000159a0


	//   ....[81]....
        /*04bc*/ 	.word	0x00015ac0


	//   ....[82]....
        /*04c0*/ 	.word	0x00015b30


	//   ....[83]....
        /*04c4*/ 	.word	0x00015c50


	//   ....[84]....
        /*04c8*/ 	.word	0x00015cc0


	//   ....[85]....
        /*04cc*/ 	.word	0x00015de0


	//   ....[86]....
        /*04d0*/ 	.word	0x00015e50


	//   ....[87]....
        /*04d4*/ 	.word	0x00015f70


	//   ....[88]....
        /*04d8*/ 	.word	0x00015fe0


	//   ....[89]....
        /*04dc*/ 	.word	0x00016100


	//   ....[90]....
        /*04e0*/ 	.word	0x00016150


	//   ....[91]....
        /*04e4*/ 	.word	0x00016470


	//   ....[92]....
        /*04e8*/ 	.word	0x00016590


	//----- nvinfo : EIATTR_REG_RECONFIG
	.align		4
.L_213:
        /*04ec*/ 	.byte	0x01, 0x54
	.zero		2


	//----- nvinfo : EIATTR_SYSCALL_OFFSETS
	.align		4
        /*04f0*/ 	.byte	0x04, 0x46
        /*04f2*/ 	.short	(.L_215 - .L_214)


	//   ....[0]....
.L_214:
        /*04f4*/ 	.word	0x00001980


	//   ....[1]....
        /*04f8*/ 	.word	0x00010f10


	//   ....[2]....
        /*04fc*/ 	.word	0x00011060


	//   ....[3]....
        /*0500*/ 	.word	0x00011150


	//   ....[4]....
        /*0504*/ 	.word	0x000119a0


	//----- nvinfo : EIATTR_MBARRIER_INSTR_OFFSETS
	.align		4
.L_215:
        /*0508*/ 	.byte	0x04, 0x39
        /*050a*/ 	.short	(.L_217 - .L_216)


	//   ....[0]....
.L_216:
        /*050c*/ 	.word	0x00000270
        /*0510*/ 	.word	0x000000ff
        /*0514*/ 	.word	0x0002a800
        /*0518*/ 	.short	0x0100
        /*051a*/ 	.byte	0x08
	.zero		1


	//   ....[1]....
        /*051c*/ 	.word	0x00000280
        /*0520*/ 	.word	0x000000ff
        /*0524*/ 	.word	0x0002a820
        /*0528*/ 	.short	0x0100
        /*052a*/ 	.byte	0x08
	.zero		1


	//   ....[2]....
        /*052c*/ 	.word	0x00000370
        /*0530*/ 	.word	0x000000ff
        /*0534*/ 	.word	0x0002a830
        /*0538*/ 	.short	0x0100
        /*053a*/ 	.byte	0x08
	.zero		1


	//   ....[3]....
        /*053c*/ 	.word	0x00000380
        /*0540*/ 	.word	0x000000ff
        /*0544*/ 	.word	0x0002a840
        /*0548*/ 	.short	0x0100
        /*054a*/ 	.byte	0x08
	.zero		1


	//   ....[4]....
        /*054c*/ 	.word	0x00000390
        /*0550*/ 	.word	0x000000ff
        /*0554*/ 	.word	0x0002a838
        /*0558*/ 	.short	0x0100
        /*055a*/ 	.byte	0x08
	.zero		1


	//   ....[5]....
        /*055c*/ 	.word	0x000003a0
        /*0560*/ 	.word	0x000000ff
        /*0564*/ 	.word	0x0002a848
        /*0568*/ 	.short	0x0100
        /*056a*/ 	.byte	0x08
	.zero		1


	//   ....[6]....
        /*056c*/ 	.word	0x000004d0
        /*0570*/ 	.word	0x000000ff
        /*0574*/ 	.word	0x0002a850
        /*0578*/ 	.short	0x0100
        /*057a*/ 	.byte	0x08
	.zero		1


	//   ....[7]....
        /*057c*/ 	.word	0x000004e0
        /*0580*/ 	.word	0x000000ff
        /*0584*/ 	.word	0x0002a860
        /*0588*/ 	.short	0x0100
        /*058a*/ 	.byte	0x08
	.zero		1


	//   ....[8]....
        /*058c*/ 	.word	0x000004f0
        /*0590*/ 	.word	0x000000ff
        /*0594*/ 	.word	0x0002a858
        /*0598*/ 	.short	0x0100
        /*059a*/ 	.byte	0x08
	.zero		1


	//   ....[9]....
        /*059c*/ 	.word	0x00000500
        /*05a0*/ 	.word	0x000000ff
        /*05a4*/ 	.word	0x0002a868
        /*05a8*/ 	.short	0x0100
        /*05aa*/ 	.byte	0x08
	.zero		1


	//   ....[10]....
        /*05ac*/ 	.word	0x000005f0
        /*05b0*/ 	.word	0x000000ff
        /*05b4*/ 	.word	0x0002a870
        /*05b8*/ 	.short	0x0100
        /*05ba*/ 	.byte	0x06
	.zero		1


	//   ....[11]....
        /*05bc*/ 	.word	0x00000600
        /*05c0*/ 	.word	0x000000ff
        /*05c4*/ 	.word	0x0002a880
        /*05c8*/ 	.short	0x0100
        /*05ca*/ 	.byte	0x06
	.zero		1


	//   ....[12]....
        /*05cc*/ 	.word	0x00000610
        /*05d0*/ 	.word	0x000000ff
        /*05d4*/ 	.word	0x0002a878
        /*05d8*/ 	.short	0x0100
        /*05da*/ 	.byte	0x06
	.zero		1


	//   ....[13]....
        /*05dc*/ 	.word	0x00000620
        /*05e0*/ 	.word	0x000000ff
        /*05e4*/ 	.word	0x0002a888
        /*05e8*/ 	.short	0x0100
        /*05ea*/ 	.byte	0x06
	.zero		1


	//   ....[14]....
        /*05ec*/ 	.word	0x00000750
        /*05f0*/ 	.word	0x000000ff
        /*05f4*/ 	.word	0x0002a890
        /*05f8*/ 	.short	0x0100
        /*05fa*/ 	.byte	0x08
	.zero		1


	//   ....[15]....
        /*05fc*/ 	.word	0x00000760
        /*0600*/ 	.word	0x000000ff
        /*0604*/ 	.word	0x0002a8a0
        /*0608*/ 	.short	0x0100
        /*060a*/ 	.byte	0x08
	.zero		1


	//   ....[16]....
        /*060c*/ 	.word	0x00000770
        /*0610*/ 	.word	0x000000ff
        /*0614*/ 	.word	0x0002a898
        /*0618*/ 	.short	0x0100
        /*061a*/ 	.byte	0x08
	.zero		1


	//   ....[17]....
        /*061c*/ 	.word	0x00000780
        /*0620*/ 	.word	0x000000ff
        /*0624*/ 	.word	0x0002a8a8
        /*0628*/ 	.short	0x0100
        /*062a*/ 	.byte	0x08
	.zero		1


	//   ....[18]....
        /*062c*/ 	.word	0x000008b0
        /*0630*/ 	.word	0x000000ff
        /*0634*/ 	.word	0x0002a8b0
        /*0638*/ 	.short	0x0100
        /*063a*/ 	.byte	0x08
	.zero		1


	//   ....[19]....
        /*063c*/ 	.word	0x000008c0
        /*0640*/ 	.word	0x000000ff
        /*0644*/ 	.word	0x0002a8c0
        /*0648*/ 	.short	0x0100
        /*064a*/ 	.byte	0x08
	.zero		1


	//   ....[20]....
        /*064c*/ 	.word	0x000008d0
        /*0650*/ 	.word	0x000000ff
        /*0654*/ 	.word	0x0002a8b8
        /*0658*/ 	.short	0x0100
        /*065a*/ 	.byte	0x08
	.zero		1


	//   ....[21]....
        /*065c*/ 	.word	0x000008e0
        /*0660*/ 	.word	0x000000ff
        /*0664*/ 	.word	0x0002a8c8
        /*0668*/ 	.short	0x0100
        /*066a*/ 	.byte	0x08
	.zero		1


	//   ....[22]....
        /*066c*/ 	.word	0x000019f0
        /*0670*/ 	.word	0x000000ff
        /*0674*/ 	.word	0x0002a800
        /*0678*/ 	.short	0x010a
        /*067a*/ 	.byte	0x26
	.zero		1


	//   ....[23]....
        /*067c*/ 	.word	0x00001a70
        /*0680*/ 	.word	0x00000015
        /*0684*/ 	.word	0x0002a830
        /*0688*/ 	.short	0x010a
        /*068a*/ 	.byte	0x3f
	.zero		1


	//   ....[24]....
        /*068c*/ 	.word	0x00001b10
        /*0690*/ 	.word	0x00000015
        /*0694*/ 	.word	0x0002a830
        /*0698*/ 	.short	0x010a
        /*069a*/ 	.byte	0x3f
	.zero		1


	//   ....[25]....
        /*069c*/ 	.word	0x00002340
        /*06a0*/ 	.word	0x00000009
        /*06a4*/ 	.word	0x00000000
        /*06a8*/ 	.short	0x0101
        /*06aa*/ 	.byte	0x3f
	.zero		1


	//   ....[26]....
        /*06ac*/ 	.word	0x00004c20
        /*06b0*/ 	.word	0x000000ff
        /*06b4*/ 	.word	0x0002a830
        /*06b8*/ 	.short	0x010a
        /*06ba*/ 	.byte	0x07
	.zero		1


	//   ....[27]....
        /*06bc*/ 	.word	0x00004c60
        /*06c0*/ 	.word	0x000000ff
        /*06c4*/ 	.word	0x0002a830
        /*06c8*/ 	.short	0x010a
        /*06ca*/ 	.byte	0x07
	.zero		1


	//   ....[28]....
        /*06cc*/ 	.word	0x00005520
        /*06d0*/ 	.word	0x000000ff
        /*06d4*/ 	.word	0x0002a850
        /*06d8*/ 	.short	0x010a
        /*06da*/ 	.byte	0x0e
	.zero		1


	//   ....[29]....
        /*06dc*/ 	.word	0x00005560
        /*06e0*/ 	.word	0x000000ff
        /*06e4*/ 	.word	0x0002a850
        /*06e8*/ 	.short	0x010a
        /*06ea*/ 	.byte	0x0e
	.zero		1


	//   ....[30]....
        /*06ec*/ 	.word	0x00005ee0
        /*06f0*/ 	.word	0x00000067
        /*06f4*/ 	.word	0x00000000
        /*06f8*/ 	.short	0x0101
        /*06fa*/ 	.byte	0x3f
	.zero		1


	//   ....[31]....
        /*06fc*/ 	.word	0x00007b60
        /*0700*/ 	.word	0x00000062
        /*0704*/ 	.word	0x00000000
        /*0708*/ 	.short	0x0101
        /*070a*/ 	.byte	0x3f
	.zero		1


	//   ....[32]....
        /*070c*/ 	.word	0x00008240
        /*0710*/ 	.word	0x000000ff
        /*0714*/ 	.word	0x0002a830
        /*0718*/ 	.short	0x010a
        /*071a*/ 	.byte	0x06
	.zero		1


	//   ....[33]....
        /*071c*/ 	.word	0x00008280
        /*0720*/ 	.word	0x000000ff
        /*0724*/ 	.word	0x0002a830
        /*0728*/ 	.short	0x010a
        /*072a*/ 	.byte	0x06
	.zero		1


	//   ....[34]....
        /*072c*/ 	.word	0x00008b40
        /*0730*/ 	.word	0x000000ff
        /*0734*/ 	.word	0x0002a850
        /*0738*/ 	.short	0x010a
        /*073a*/ 	.byte	0x0a
	.zero		1


	//   ....[35]....
        /*073c*/ 	.word	0x00008b80
        /*0740*/ 	.word	0x000000ff
        /*0744*/ 	.word	0x0002a850
        /*0748*/ 	.short	0x010a
        /*074a*/ 	.byte	0x0a
	.zero		1


	//   ....[36]....
        /*074c*/ 	.word	0x0000a100
        /*0750*/ 	.word	0x0000000d
        /*0754*/ 	.word	0x00000000
        /*0758*/ 	.short	0x0101
        /*075a*/ 	.byte	0x3f
	.zero		1


	//   ....[37]....
        /*075c*/ 	.word	0x0000a160
        /*0760*/ 	.word	0x00000014
        /*0764*/ 	.word	0x00000000
        /*0768*/ 	.short	0x0101
        /*076a*/ 	.byte	0x3f
	.zero		1


	//   ....[38]....
        /*076c*/ 	.word	0x0000a4d0
        /*0770*/ 	.word	0x000000ff
        /*0774*/ 	.word	0x0002a830
        /*0778*/ 	.short	0x010a
        /*077a*/ 	.byte	0x06
	.zero		1


	//   ....[39]....
        /*077c*/ 	.word	0x0000a510
        /*0780*/ 	.word	0x000000ff
        /*0784*/ 	.word	0x0002a830
        /*0788*/ 	.short	0x010a
        /*078a*/ 	.byte	0x06
	.zero		1


	//   ....[40]....
        /*078c*/ 	.word	0x0000add0
        /*0790*/ 	.word	0x000000ff
        /*0794*/ 	.word	0x0002a850
        /*0798*/ 	.short	0x010a
        /*079a*/ 	.byte	0x0a
	.zero		1


	//   ....[41]....
        /*079c*/ 	.word	0x0000ae10
        /*07a0*/ 	.word	0x000000ff
        /*07a4*/ 	.word	0x0002a850
        /*07a8*/ 	.short	0x010a
        /*07aa*/ 	.byte	0x0a
	.zero		1


	//   ....[42]....
        /*07ac*/ 	.word	0x0000b7a0
        /*07b0*/ 	.word	0x00000066
        /*07b4*/ 	.word	0x00000000
        /*07b8*/ 	.short	0x0101
        /*07ba*/ 	.byte	0x3f
	.zero		1


	//   ....[43]....
        /*07bc*/ 	.word	0x0000d120
        /*07c0*/ 	.word	0x0000005e
        /*07c4*/ 	.word	0x00000000
        /*07c8*/ 	.short	0x0101
        /*07ca*/ 	.byte	0x3f
	.zero		1


	//   ....[44]....
        /*07cc*/ 	.word	0x0000dbd0
        /*07d0*/ 	.word	0x000000ff
        /*07d4*/ 	.word	0x0002a850
        /*07d8*/ 	.short	0x010a
        /*07da*/ 	.byte	0x05
	.zero		1


	//   ....[45]....
        /*07dc*/ 	.word	0x0000dc10
        /*07e0*/ 	.word	0x000000ff
        /*07e4*/ 	.word	0x0002a850
        /*07e8*/ 	.short	0x010a
        /*07ea*/ 	.byte	0x05
	.zero		1


	//   ....[46]....
        /*07ec*/ 	.word	0x0000e0b0
        /*07f0*/ 	.word	0x00000002
        /*07f4*/ 	.word	0x00000000
        /*07f8*/ 	.short	0x0101
        /*07fa*/ 	.byte	0x3f
	.zero		1


	//   ....[47]....
        /*07fc*/ 	.word	0x0000f410
        /*0800*/ 	.word	0x00000010
        /*0804*/ 	.word	0x00000000
        /*0808*/ 	.short	0x0101
        /*080a*/ 	.byte	0x3f
	.zero		1


	//   ....[48]....
        /*080c*/ 	.word	0x00011560
        /*0810*/ 	.word	0x00000000
        /*0814*/ 	.word	0x0002a840
        /*0818*/ 	.short	0x010a
        /*081a*/ 	.byte	0x3f
	.zero		1


	//   ....[49]....
        /*081c*/ 	.word	0x00012440
        /*0820*/ 	.word	0x00000011
        /*0824*/ 	.word	0x0002a800
        /*0828*/ 	.short	0x0107
        /*082a*/ 	.byte	0x3f
	.zero		1


	//   ....[50]....
        /*082c*/ 	.word	0x00012550
        /*0830*/ 	.word	0x00000011
        /*0834*/ 	.word	0x0002a800
        /*0838*/ 	.short	0x0101
        /*083a*/ 	.byte	0x3f
	.zero		1


	//   ....[51]....
        /*083c*/ 	.word	0x00012570
        /*0840*/ 	.word	0x00000011
        /*0844*/ 	.word	0x0002a820
        /*0848*/ 	.short	0x010a
        /*084a*/ 	.byte	0x3f
	.zero		1


	//   ....[52]....
        /*084c*/ 	.word	0x000128b0
        /*0850*/ 	.word	0x00000003
        /*0854*/ 	.word	0x0002a840
        /*0858*/ 	.short	0x010a
        /*085a*/ 	.byte	0x3f
	.zero		1


	//   ....[53]....
        /*085c*/ 	.word	0x00012d30
        /*0860*/ 	.word	0x00000003
        /*0864*/ 	.word	0x00000060
        /*0868*/ 	.short	0x010a
        /*086a*/ 	.byte	0x3f
	.zero		1


	//   ....[54]....
        /*086c*/ 	.word	0x000133a0
        /*0870*/ 	.word	0x00000003
        /*0874*/ 	.word	0x0002a840
        /*0878*/ 	.short	0x010a
        /*087a*/ 	.byte	0x3f
	.zero		1


	//   ....[55]....
        /*087c*/ 	.word	0x00013820
        /*0880*/ 	.word	0x00000002
        /*0884*/ 	.word	0x00000060
        /*0888*/ 	.short	0x010a
        /*088a*/ 	.byte	0x3f
	.zero		1


	//   ....[56]....
        /*088c*/ 	.word	0x00013dd0
        /*0890*/ 	.word	0x00000002
        /*0894*/ 	.word	0x0002a840
        /*0898*/ 	.short	0x010a
        /*089a*/ 	.byte	0x3f
	.zero		1


	//   ....[57]....
        /*089c*/ 	.word	0x00014250
        /*08a0*/ 	.word	0x00000002
        /*08a4*/ 	.word	0x00000060
        /*08a8*/ 	.short	0x010a
        /*08aa*/ 	.byte	0x3f
	.zero		1


	//   ....[58]....
        /*08ac*/ 	.word	0x000147b0
        /*08b0*/ 	.word	0x00000002
        /*08b4*/ 	.word	0x0002a860
        /*08b8*/ 	.short	0x010a
        /*08ba*/ 	.byte	0x3f
	.zero		1


	//   ....[59]....
        /*08bc*/ 	.word	0x00014db0
        /*08c0*/ 	.word	0x00000000
        /*08c4*/ 	.word	0x0002a820
        /*08c8*/ 	.short	0x010a
        /*08ca*/ 	.byte	0x3f
	.zero		1


	//   ....[60]....
        /*08cc*/ 	.word	0x00014fa0
        /*08d0*/ 	.word	0x00000006
        /*08d4*/ 	.word	0x00000000
        /*08d8*/ 	.short	0x010a
        /*08da*/ 	.byte	0x3f
	.zero		1


	//   ....[61]....
        /*08dc*/ 	.word	0x00014ff0
        /*08e0*/ 	.word	0x00000003
        /*08e4*/ 	.word	0x00000000
        /*08e8*/ 	.short	0x010a
        /*08ea*/ 	.byte	0x3f
	.zero		1


	//   ....[62]....
        /*08ec*/ 	.word	0x00015050
        /*08f0*/ 	.word	0x00000012
        /*08f4*/ 	.word	0x00000000
        /*08f8*/ 	.short	0x010a
        /*08fa*/ 	.byte	0x3f
	.zero		1


	//   ....[63]....
        /*08fc*/ 	.word	0x00015080
        /*0900*/ 	.word	0x00000003
        /*0904*/ 	.word	0x00000000
        /*0908*/ 	.short	0x010a
        /*090a*/ 	.byte	0x3f
	.zero		1


	//   ....[64]....
        /*090c*/ 	.word	0x000150f0
        /*0910*/ 	.word	0x00000003
        /*0914*/ 	.word	0x0002a800
        /*0918*/ 	.short	0x010a
        /*091a*/ 	.byte	0x3f
	.zero		1


	//   ....[65]....
        /*091c*/ 	.word	0x00015140
        /*0920*/ 	.word	0x00000015
        /*0924*/ 	.word	0x0002a830
        /*0928*/ 	.short	0x010a
        /*092a*/ 	.byte	0x3f
	.zero		1


	//   ....[66]....
        /*092c*/ 	.word	0x000151a0
        /*0930*/ 	.word	0x0000000e
        /*0934*/ 	.word	0x0002a830
        /*0938*/ 	.short	0x010a
        /*093a*/ 	.byte	0x3f
	.zero		1


	//   ....[67]....
        /*093c*/ 	.word	0x00015200
        /*0940*/ 	.word	0x0000000b
        /*0944*/ 	.word	0x0002a850
        /*0948*/ 	.short	0x010a
        /*094a*/ 	.byte	0x3f
	.zero		1


	//   ....[68]....
        /*094c*/ 	.word	0x00015260
        /*0950*/ 	.word	0x00000008
        /*0954*/ 	.word	0x0002a830
        /*0958*/ 	.short	0x010a
        /*095a*/ 	.byte	0x3f
	.zero		1


	//   ....[69]....
        /*095c*/ 	.word	0x000152c0
        /*0960*/ 	.word	0x00000007
        /*0964*/ 	.word	0x0002a850
        /*0968*/ 	.short	0x010a
        /*096a*/ 	.byte	0x3f
	.zero		1


	//   ....[70]....
        /*096c*/ 	.word	0x00015320
        /*0970*/ 	.word	0x00000008
        /*0974*/ 	.word	0x0002a830
        /*0978*/ 	.short	0x010a
        /*097a*/ 	.byte	0x3f
	.zero		1


	//   ....[71]....
        /*097c*/ 	.word	0x00015380
        /*0980*/ 	.word	0x00000007
        /*0984*/ 	.word	0x0002a850
        /*0988*/ 	.short	0x010a
        /*098a*/ 	.byte	0x3f
	.zero		1


	//   ....[72]....
        /*098c*/ 	.word	0x000153e0
        /*0990*/ 	.word	0x00000005
        /*0994*/ 	.word	0x0002a850
        /*0998*/ 	.short	0x010a
        /*099a*/ 	.byte	0x3f
	.zero		1


	//   ....[73]....
        /*099c*/ 	.word	0x00015530
        /*09a0*/ 	.word	0x00000000
        /*09a4*/ 	.word	0x0002a840
        /*09a8*/ 	.short	0x010a
        /*09aa*/ 	.byte	0x3f
	.zero		1


	//   ....[74]....
        /*09ac*/ 	.word	0x00016190
        /*09b0*/ 	.word	0x00000011
        /*09b4*/ 	.word	0x0002a820
        /*09b8*/ 	.short	0x010a
        /*09ba*/ 	.byte	0x3f
	.zero		1


	//   ....[75]....
        /*09bc*/ 	.word	0x000161e0
        /*09c0*/ 	.word	0x00000003
        /*09c4*/ 	.word	0x0002a840
        /*09c8*/ 	.short	0x010a
        /*09ca*/ 	.byte	0x3f
	.zero		1


	//   ....[76]....
        /*09cc*/ 	.word	0x00016230
        /*09d0*/ 	.word	0x00000003
        /*09d4*/ 	.word	0x00000060
        /*09d8*/ 	.short	0x010a
        /*09da*/ 	.byte	0x3f
	.zero		1


	//   ....[77]....
        /*09dc*/ 	.word	0x00016280
        /*09e0*/ 	.word	0x00000003
        /*09e4*/ 	.word	0x0002a840
        /*09e8*/ 	.short	0x010a
        /*09ea*/ 	.byte	0x3f
	.zero		1


	//   ....[78]....
        /*09ec*/ 	.word	0x000162d0
        /*09f0*/ 	.word	0x00000002
        /*09f4*/ 	.word	0x00000060
        /*09f8*/ 	.short	0x010a
        /*09fa*/ 	.byte	0x3f
	.zero		1


	//   ....[79]....
        /*09fc*/ 	.word	0x00016320
        /*0a00*/ 	.word	0x00000002
        /*0a04*/ 	.word	0x0002a840
        /*0a08*/ 	.short	0x010a
        /*0a0a*/ 	.byte	0x3f
	.zero		1


	//   ....[80]....
        /*0a0c*/ 	.word	0x00016370
        /*0a10*/ 	.word	0x00000002
        /*0a14*/ 	.word	0x00000060
        /*0a18*/ 	.short	0x010a
        /*0a1a*/ 	.byte	0x3f
	.zero		1


	//   ....[81]....
        /*0a1c*/ 	.word	0x000163c0
        /*0a20*/ 	.word	0x00000002
        /*0a24*/ 	.word	0x0002a860
        /*0a28*/ 	.short	0x010a
        /*0a2a*/ 	.byte	0x3f
	.zero		1


	//   ....[82]....
        /*0a2c*/ 	.word	0x000164b0
        /*0a30*/ 	.word	0x00000000
        /*0a34*/ 	.word	0x0002a820
        /*0a38*/ 	.short	0x010a
        /*0a3a*/ 	.byte	0x3f
	.zero		1


	//   ....[83]....
        /*0a3c*/ 	.word	0x00016650
        /*0a40*/ 	.word	0x00000006
        /*0a44*/ 	.word	0x00000000
        /*0a48*/ 	.short	0x010a
        /*0a4a*/ 	.byte	0x3f
	.zero		1


	//   ....[84]....
        /*0a4c*/ 	.word	0x000166a0
        /*0a50*/ 	.word	0x00000003
        /*0a54*/ 	.word	0x00000000
        /*0a58*/ 	.short	0x010a
        /*0a5a*/ 	.byte	0x3f
	.zero		1


	//   ....[85]....
        /*0a5c*/ 	.word	0x000166f0
        /*0a60*/ 	.word	0x00000012
        /*0a64*/ 	.word	0x00000000
        /*0a68*/ 	.short	0x010a
        /*0a6a*/ 	.byte	0x3f
	.zero		1


	//----- nvinfo : EIATTR_NUM_MBARRIERS
	.align		4
.L_217:
        /*0a6c*/ 	.byte	0x03, 0x38
        /*0a6e*/ 	.short	0x0016


	//----- nvinfo : EIATTR_EXIT_INSTR_OFFSETS
	.align		4
        /*0a70*/ 	.byte	0x04, 0x1c
        /*0a72*/ 	.short	(.L_219 - .L_218)


	//   ....[0]....
.L_218:
        /*0a74*/ 	.word	0x00000a10


	//   ....[1]....
        /*0a78*/ 	.word	0x00010190


	//   ....[2]....
        /*0a7c*/ 	.word	0x000150d0


	//----- nvinfo : EIATTR_MAX_THREADS
	.align		4
.L_219:
        /*0a80*/ 	.byte	0x04, 0x05
        /*0a82*/ 	.short	(.L_221 - .L_220)
.L_220:
        /*0a84*/ 	.word	0x00000180
        /*0a88*/ 	.word	0x00000001
        /*0a8c*/ 	.word	0x00000001


	//----- nvinfo : EIATTR_CRS_STACK_SIZE
	.align		4
.L_221:
        /*0a90*/ 	.byte	0x04, 0x1e
        /*0a92*/ 	.short	(.L_223 - .L_222)
.L_222:
        /*0a94*/ 	.word	0x00000000


	//----- nvinfo : EIATTR_CBANK_PARAM_SIZE
	.align		4
.L_223:
        /*0a98*/ 	.byte	0x03, 0x19
        /*0a9a*/ 	.short	0x0af0


	//----- nvinfo : EIATTR_PARAM_CBANK
	.align		4
        /*0a9c*/ 	.byte	0x04, 0x0a
        /*0a9e*/ 	.short	(.L_225 - .L_224)
	.align		4
.L_224:
        /*0aa0*/ 	.word	index@(.nv.constant0._ZN7cutlass13device_kernelIN5flash11enable_sm90INS1_16FlashAttnFwdSm90INS1_25CollectiveMainloopFwdSm90ILi2EN4cute5tupleIJNS5_1CILi1EEES8_S8_EEENS6_IJNS7_ILi128EEENS7_ILi96EEENS7_ILi192EEEEEELi128ENS_10bfloat16_tEfNS_4arch4Sm90ELb0ELb1ELb1ELb0ELb0ELb0ELb0ELb1ELb1ELb1ELb0ELb0EEENS1_21CollectiveEpilogueFwdINS6_IJSA_SA_SB_EEES9_SE_SG_Li256ELb0ELb1ELb0ELb0EEENS1_30DynamicPersistentTileSchedulerILi256ELi128ELb0ELb1ELb1EEEEEEEEEvNT_6ParamsE)
        /*0aa4*/ 	.short	0x0210
        /*0aa6*/ 	.short	0x0af0


	//----- nvinfo : EIATTR_SW_WAR
	.align		4
.L_225:
        /*0aa8*/ 	.byte	0x04, 0x36
        /*0aaa*/ 	.short	(.L_227 - .L_226)
.L_226:
        /*0aac*/ 	.word	0x00000008
.L_227:


//--------------------- .nv.info._ZN7cutlass13device_kernelIN5flash11enable_sm90INS1_16FlashAttnFwdSm90INS1_25CollectiveMainloopFwdSm90ILi2EN4cute5tupleIJNS5_1CILi1EEES8_S8_EEENS6_IJNS7_ILi128EEENS7_ILi96EEENS7_ILi192EEEEEELi128ENS_10bfloat16_tEfNS_4arch4Sm90ELb0ELb1ELb1ELb1ELb0ELb0ELb0ELb1ELb1ELb1ELb0ELb0EEENS1_21CollectiveEpilogueFwdINS6_IJSA_SA_SB_EEES9_SE_SG_Li256ELb1ELb1ELb0ELb0EEENS1_36VarlenDynamicPersistentTileSchedulerILi128ELi96ELi256ELi128ELb0ELb1ELb1ELb1ELb0ELb1EEEEEEEEEvNT_6ParamsE --------------------------
	.section	.nv.info._ZN7cutlass13device_kernelIN5flash11enable_sm90INS1_16FlashAttnFwdSm90INS1_25CollectiveMainloopFwdSm90ILi2EN4cute5tupleIJNS5_1CILi1EEES8_S8_EEENS6_IJNS7_ILi128EEENS7_ILi96EEENS7_ILi192EEEEEELi128ENS_10bfloat16_tEfNS_4arch4Sm90ELb0ELb1ELb1ELb1ELb0ELb0ELb0ELb1ELb1ELb1ELb0ELb0EEENS1_21CollectiveEpilogueFwdINS6_IJSA_SA_SB_EEES9_SE_SG_Li256ELb1ELb1ELb0ELb0EEENS1_36VarlenDynamicPersistentTileSchedulerILi128ELi96ELi256ELi128ELb0ELb1ELb1ELb1ELb0ELb1EEEEEEEEEvNT_6ParamsE,"",@"SHT_CUDA_INFO"
	.sectionflags	@""
	.align	4


	//----- nvinfo : EIATTR_CUDA_API_VERSION
	.align		4
        /*0000*/ 	.byte	0x04, 0x37
        /*0002*/ 	.short	(.L_229 - .L_228)
.L_228:
        /*0004*/ 	.word	0x00000082


	//----- nvinfo : EIATTR_KPARAM_INFO
	.align		4
.L_229:
        /*0008*/ 	.byte	0x04, 0x17
        /*000a*/ 	.short	(.L_231 - .L_230)
.L_230:
        /*000c*/ 	.word	0x00000000
        /*0010*/ 	.short	0x0000
        /*0012*/ 	.short	0x0070
        /*0014*/ 	.byte	0x00, 0xf0, 0x01, 0x2a


	//----- nvinfo : EIATTR_SPARSE_MMA_MASK
	.align		4
.L_231:
        /*0018*/ 	.byte	0x03, 0x50
        /*001a*/ 	.short	0x0000


	//----- nvinfo : EIATTR_MAXREG_COUNT
	.align		4
        /*001c*/ 	.byte	0x03, 0x1b
        /*001e*/ 	.short	0x00a8


	//----- nvinfo : EIATTR_NUM_BARRIERS
	.align		4
        /*0020*/ 	.byte	0x02, 0x4c
        /*0022*/ 	.byte	0x09
	.zero		1


	//----- nvinfo : EIATTR_EXTERNS
	.align		4
        /*0024*/ 	.byte	0x04, 0x0f
        /*0026*/ 	.short	(.L_233 - .L_232)


	//   ....[0]....
	.align		4
.L_232:
        /*0028*/ 	.word	index@(__assertfail)


	//----- nvinfo : EIATTR_ANNOTATIONS
	.align		4
.L_233:
        /*002c*/ 	.byte	0x04, 0x55
        /*002e*/ 	.short	(.L_235 - .L_234)


	//   ....[0]....
.L_234:
        /* <DEDUP_REMOVED lines=63> */


	//----- nvinfo : EIATTR_MERCURY_ISA_VERSION
	.align		4
.L_235:
        /*0410*/ 	.byte	0x03, 0x5f
        /*0412*/ 	.short	0x0101


	//----- nvinfo : EIATTR_UNUSED_LOAD_BYTE_OFFSET
	.align		4
        /*0414*/ 	.byte	0x04, 0x44
        /*0416*/ 	.short	(.L_237 - .L_236)


	//   ....[0]....
.L_236:
        /*0418*/ 	.word	0x00000a10
        /*041c*/ 	.word	0x0000fff0


	//   ....[1]....
        /*0420*/ 	.word	0x0000e540
        /*0424*/ 	.word	0x0000fff0


	//----- nvinfo : EIATTR_INT_WARP_WIDE_INSTR_OFFSETS
	.align		4
.L_237:
        /*0428*/ 	.byte	0x04, 0x31
        /*042a*/ 	.short	(.L_239 - .L_238)


	//   ....[0]....
.L_238:
        /*042c*/ 	.word	0x00000130


	//   ....[1]....
        /*0430*/ 	.word	0x00000170


	//   ....[2]....
        /*0434*/ 	.word	0x000001e0


	//   ....[3]....
        /*0438*/ 	.word	0x00011c40


	//   ....[4]....
        /*043c*/ 	.word	0x00011ce0


	//   ....[5]....
        /*0440*/ 	.word	0x00015910


	//   ....[6]....
        /*0444*/ 	.word	0x00015980


	//----- nvinfo : EIATTR_COOP_GROUP_MASK_REGIDS
	.align		4
.L_239:
        /*0448*/ 	.byte	0x04, 0x29
        /*044a*/ 	.short	(.L_241 - .L_240)


	//   ....[0]....
.L_240:
        /*044c*/ 	.word	0xffffffff


	//   ....[1]....
        /*0450*/ 	.word	0xffffffff


	//   ....[2]....
        /*0454*/ 	.word	0xffffffff


	//   ....[3]....
        /*0458*/ 	.word	0xffffffff


	//   ....[4]....
        /*045c*/ 	.word	0xffffffff


	//   ....[5]....
        /*0460*/ 	.word	0xffffffff


	//   ....[6]....
        /*0464*/ 	.word	0xffffffff


	//   ....[7]....
        /*0468*/ 	.word	0xffffffff


	//   ....[8]....
        /*046c*/ 	.word	0xffffffff


	//   ....[9]....
        /*0470*/ 	.word	0xffffffff


	//   ....[10]....
        /*0474*/ 	.word	0xffffffff


	//   ....[11]....
        /*0478*/ 	.word	0xffffffff


	//   ....[12]....
        /*047c*/ 	.word	0xffffffff


	//   ....[13]....
        /*0480*/ 	.word	0xffffffff


	//   ....[14]....
        /*0484*/ 	.word	0xffffffff


	//   ....[15]....
        /*0488*/ 	.word	0xffffffff


	//   ....[16]....
        /*048c*/ 	.word	0xffffffff


	//   ....[17]....
        /*0490*/ 	.word	0xffffffff


	//   ....[18]....
        /*0494*/ 	.word	0xffffffff


	//   ....[19]....
        /*0498*/ 	.word	0xffffffff


	//   ....[20]....
        /*049c*/ 	.word	0xffffffff


	//   ....[21]....
        /*04a0*/ 	.word	0xffffffff


	//   ....[22]....
        /*04a4*/ 	.word	0xffffffff


	//   ....[23]....
        /*04a8*/ 	.word	0xffffffff


	//   ....[24]....
        /*04ac*/ 	.word	0xffffffff


	//   ....[25]....
        /*04b0*/ 	.word	0xffffffff


	//   ....[26]....
        /*04b4*/ 	.word	0xffffffff


	//   ....[27]....
        /*04b8*/ 	.word	0xffffffff


	//   ....[28]....
        /*04bc*/ 	.word	0xffffffff


	//   ....[29]....
        /*04c0*/ 	.word	0xffffffff


	//   ....[30]....
        /*04c4*/ 	.word	0xffffffff


	//   ....[31]....
        /*04c8*/ 	.word	0xffffffff


	//   ....[32]....
        /*04cc*/ 	.word	0xffffffff


	//   ....[33]....
        /*04d0*/ 	.word	0xffffffff


	//   ....[34]....
        /*04d4*/ 	.word	0xffffffff


	//   ....[35]....
        /*04d8*/ 	.word	0xffffffff


	//   ....[36]....
        /*04dc*/ 	.word	0xffffffff


	//   ....[37]....
        /*04e0*/ 	.word	0xffffffff


	//   ....[38]....
        /*04e4*/ 	.word	0xffffffff


	//   ....[39]....
        /*04e8*/ 	.word	0xffffffff


	//   ....[40]....
        /*04ec*/ 	.word	0xffffffff


	//   ....[41]....
        /*04f0*/ 	.word	0xffffffff


	//   ....[42]....
        /*04f4*/ 	.word	0xffffffff


	//   ....[43]....
        /*04f8*/ 	.word	0xffffffff


	//   ....[44]....
        /*04fc*/ 	.word	0xffffffff


	//   ....[45]....
        /*0500*/ 	.word	0xffffffff


	//   ....[46]....
        /*0504*/ 	.word	0xffffffff


	//   ....[47]....
        /*0508*/ 	.word	0xffffffff


	//   ....[48]....
        /*050c*/ 	.word	0xffffffff


	//   ....[49]....
        /*0510*/ 	.word	0xffffffff


	//   ....[50]....
        /*0514*/ 	.word	0xffffffff


	//   ....[51]....
        /*0518*/ 	.word	0xffffffff


	//   ....[52]....
        /*051c*/ 	.word	0xffffffff


	//   ....[53]....
        /*0520*/ 	.word	0xffffffff


	//   ....[54]....
        /*0524*/ 	.word	0xffffffff


	//   ....[55]....
        /*0528*/ 	.word	0xffffffff


	//   ....[56]....
        /*052c*/ 	.word	0xffffffff


	//   ....[57]....
        /*0530*/ 	.word	0xffffffff


	//   ....[58]....
        /*0534*/ 	.word	0xffffffff


	//   ....[59]....
        /*0538*/ 	.word	0xffffffff


	//   ....[60]....
        /*053c*/ 	.word	0xffffffff


	//   ....[61]....
        /*0540*/ 	.word	0xffffffff


	//   ....[62]....
        /*0544*/ 	.word	0xffffffff


	//   ....[63]....
        /*0548*/ 	.word	0xffffffff


	//   ....[64]....
        /*054c*/ 	.word	0xffffffff


	//   ....[65]....
        /*0550*/ 	.word	0xffffffff


	//   ....[66]....
        /*0554*/ 	.word	0xffffffff


	//   ....[67]....
        /*0558*/ 	.word	0xffffffff


	//   ....[68]....
        /*055c*/ 	.word	0xffffffff


	//   ....[69]....
        /*0560*/ 	.word	0xffffffff


	//   ....[70]....
        /*0564*/ 	.word	0xffffffff


	//   ....[71]....
        /*0568*/ 	.word	0xffffffff


	//   ....[72]....
        /*056c*/ 	.word	0xffffffff


	//   ....[73]....
        /*0570*/ 	.word	0xffffffff


	//   ....[74]....
        /*0574*/ 	.word	0xffffffff


	//   ....[75]....
        /*0578*/ 	.word	0xffffffff


	//   ....[76]....
        /*057c*/ 	.word	0xffffffff


	//   ....[77]....
        /*0580*/ 	.word	0xffffffff


	//   ....[78]....
        /*0584*/ 	.word	0xffffffff


	//   ....[79]....
        /*0588*/ 	.word	0xffffffff


	//   ....[80]....
        /*058c*/ 	.word	0xffffffff


	//   ....[81]....
        /*0590*/ 	.word	0xffffffff


	//   ....[82]....
        /*0594*/ 	.word	0xffffffff


	//   ....[83]....
        /*0598*/ 	.word	0xffffffff


	//   ....[84]....
        /*059c*/ 	.word	0xffffffff


	//   ....[85]....
        /*05a0*/ 	.word	0xffffffff


	//   ....[86]....
        /*05a4*/ 	.word	0xffffffff


	//   ....[87]....
        /*05a8*/ 	.word	0xffffffff


	//   ....[88]....
        /*05ac*/ 	.word	0xffffffff


	//   ....[89]....
        /*05b0*/ 	.word	0xffffffff


	//   ....[90]....
        /*05b4*/ 	.word	0xffffffff


	//   ....[91]....
        /*05b8*/ 	.word	0xffffffff


	//   ....[92]....
        /*05bc*/ 	.word	0xffffffff


	//   ....[93]....
        /*05c0*/ 	.word	0xffffffff


	//   ....[94]....
        /*05c4*/ 	.word	0xffffffff


	//   ....[95]....
        /*05c8*/ 	.word	0xffffffff


	//   ....[96]....
        /*05cc*/ 	.word	0xffffffff


	//   ....[97]....
        /*05d0*/ 	.word	0xffffffff


	//   ....[98]....
        /*05d4*/ 	.word	0xffffffff


	//   ....[99]....
        /*05d8*/ 	.word	0xffffffff


	//   ....[100]....
        /*05dc*/ 	.word	0xffffffff


	//   ....[101]....
        /*05e0*/ 	.word	0xffffffff


	//   ....[102]....
        /*05e4*/ 	.word	0xffffffff


	//   ....[103]....
        /*05e8*/ 	.word	0xffffffff


	//   ....[104]....
        /*05ec*/ 	.word	0xffffffff


	//   ....[105]....
        /*05f0*/ 	.word	0x0500000f


	//   ....[106]....
        /*05f4*/ 	.word	0x0500000f


	//   ....[107]....
        /*05f8*/ 	.word	0x0500000f


	//   ....[108]....
        /*05fc*/ 	.word	0x0500000f


	//   ....[109]....
        /*0600*/ 	.word	0x0500000f


	//   ....[110]....
        /*0604*/ 	.word	0x0500000f


	//   ....[111]....
        /*0608*/ 	.word	0x0500000f


	//   ....[112]....
        /*060c*/ 	.word	0x0500000f


	//   ....[113]....
        /*0610*/ 	.word	0x0500000f


	//   ....[114]....
        /*0614*/ 	.word	0x0500000f


	//   ....[115]....
        /*0618*/ 	.word	0x0500000f


	//   ....[116]....
        /*061c*/ 	.word	0x0500000f


	//   ....[117]....
        /*0620*/ 	.word	0x0500000f


	//   ....[118]....
        /*0624*/ 	.word	0x0500000f


	//   ....[119]....
        /*0628*/ 	.word	0x0500000f


	//   ....[120]....
        /*062c*/ 	.word	0x0500000f


	//   ....[121]....
        /*0630*/ 	.word	0x0500000f


	//   ....[122]....
        /*0634*/ 	.word	0x0500000f


	//   ....[123]....
        /*0638*/ 	.word	0x0500000f


	//   ....[124]....
        /*063c*/ 	.word	0x0500000f


	//   ....[125]....
        /*0640*/ 	.word	0x0500000f


	//   ....[126]....
        /*0644*/ 	.word	0x0500000f


	//   ....[127]....
        /*0648*/ 	.word	0x0500000f


	//   ....[128]....
        /*064c*/ 	.word	0x0500000f


	//   ....[129]....
        /*0650*/ 	.word	0x0500000f


	//   ....[130]....
        /*0654*/ 	.word	0x0500000f


	//   ....[131]....
        /*0658*/ 	.word	0x0500000f


	//   ....[132]....
        /*065c*/ 	.word	0x0500000f


	//   ....[133]....
        /*0660*/ 	.word	0x0500000f


	//   ....[134]....
        /*0664*/ 	.word	0x0500000f


	//   ....[135]....
        /*0668*/ 	.word	0x0500000f


	//   ....[136]....
        /*066c*/ 	.word	0x0500000f


	//   ....[137]....
        /*0670*/ 	.word	0x0500000f


	//   ....[138]....
        /*0674*/ 	.word	0x0500000f


	//   ....[139]....
        /*0678*/ 	.word	0x0500000f


	//----- nvinfo : EIATTR_COOP_GROUP_INSTR_OFFSETS
	.align		4
.L_241:
        /*067c*/ 	.byte	0x04, 0x28
        /*067e*/ 	.short	(.L_243 - .L_242)


	//   ....[0]....
.L_242:
        /*0680*/ 	.word	0x00000060


	//   ....[1]....
        /*0684*/ 	.word	0x00000140


	//   ....[2]....
        /*0688*/ 	.word	0x00000190


	//   ....[3]....
        /*068c*/ 	.word	0x000003c0


	//   ....[4]....
        /*0690*/ 	.word	0x00000520


	//   ....[5]....
        /*0694*/ 	.word	0x00000640


	//   ....[6]....
        /*0698*/ 	.word	0x000007a0


	//   ....[7]....
        /*069c*/ 	.word	0x00001830


	//   ....[8]....
        /*06a0*/ 	.word	0x000022a0


	//   ....[9]....
        /*06a4*/ 	.word	0x00002ab0


	//   ....[10]....
        /*06a8*/ 	.word	0x00003810


	//   ....[11]....
        /*06ac*/ 	.word	0x00003900


	//   ....[12]....
        /*06b0*/ 	.word	0x00003da0


	//   ....[13]....
        /*06b4*/ 	.word	0x00003e90


	//   ....[14]....
        /*06b8*/ 	.word	0x00005ab0


	//   ....[15]....
        /*06bc*/ 	.word	0x000067c0


	//   ....[16]....
        /*06c0*/ 	.word	0x00006e30


	//   ....[17]....
        /*06c4*/ 	.word	0x00006f40


	//   ....[18]....
        /*06c8*/ 	.word	0x00007540


	//   ....[19]....
        /*06cc*/ 	.word	0x000075b0


	//   ....[20]....
        /*06d0*/ 	.word	0x00009480


	//   ....[21]....
        /*06d4*/ 	.word	0x000094b0


	//   ....[22]....
        /*06d8*/ 	.word	0x00009900


	//   ....[23]....
        /*06dc*/ 	.word	0x00009960


	//   ....[24]....
        /*06e0*/ 	.word	0x0000b380


	//   ....[25]....
        /*06e4*/ 	.word	0x0000bf90


	//   ....[26]....
        /*06e8*/ 	.word	0x0000c6d0


	//   ....[27]....
        /*06ec*/ 	.word	0x0000c7e0


	//   ....[28]....
        /*06f0*/ 	.word	0x0000cdc0


	//   ....[29]....
        /*06f4*/ 	.word	0x0000ce10


	//   ....[30]....
        /*06f8*/ 	.word	0x0000dc90


	//   ....[31]....
        /*06fc*/ 	.word	0x0000dcc0


	//   ....[32]....
        /*0700*/ 	.word	0x0000ddc0


	//   ....[33]....
        /*0704*/ 	.word	0x0000ddd0


	//   ....[34]....
        /*0708*/ 	.word	0x0000efc0


	//   ....[35]....
        /*070c*/ 	.word	0x0000f000


	//   ....[36]....
        /*0710*/ 	.word	0x0000f040


	//   ....[37]....
        /*0714*/ 	.word	0x0000f080


	//   ....[38]....
        /*0718*/ 	.word	0x0000f5f0


	//   ....[39]....
        /*071c*/ 	.word	0x0000f630


	//   ....[40]....
        /*0720*/ 	.word	0x0000f700


	//   ....[41]....
        /*0724*/ 	.word	0x0000f720


	//   ....[42]....
        /*0728*/ 	.word	0x0000f7f0


	//   ....[43]....
        /*072c*/ 	.word	0x0000f810


	//   ....[44]....
        /*0730*/ 	.word	0x0000f8f0


	//   ....[45]....
        /*0734*/ 	.word	0x0000f910


	//   ....[46]....
        /*0738*/ 	.word	0x00010170


	//   ....[47]....
        /*073c*/ 	.word	0x00010190


	//   ....[48]....
        /*0740*/ 	.word	0x00010260


	//   ....[49]....
        /*0744*/ 	.word	0x00010280


	//   ....[50]....
        /*0748*/ 	.word	0x00010350


	//   ....[51]....
        /*074c*/ 	.word	0x00010370


	//   ....[52]....
        /*0750*/ 	.word	0x00010450


	//   ....[53]....
        /*0754*/ 	.word	0x00010470


	//   ....[54]....
        /*0758*/ 	.word	0x000105d0


	//   ....[55]....
        /*075c*/ 	.word	0x000107c0


	//   ....[56]....
        /*0760*/ 	.word	0x000107f0


	//   ....[57]....
        /*0764*/ 	.word	0x00010820


	//   ....[58]....
        /*0768*/ 	.word	0x00010850


	//   ....[59]....
        /*076c*/ 	.word	0x00010880


	//   ....[60]....
        /*0770*/ 	.word	0x000108b0


	//   ....[61]....
        /*0774*/ 	.word	0x00010a30


	//   ....[62]....
        /*0778*/ 	.word	0x00010a60


	//   ....[63]....
        /*077c*/ 	.word	0x00010a90


	//   ....[64]....
        /*0780*/ 	.word	0x00010ac0


	//   ....[65]....
        /*0784*/ 	.word	0x00010af0


	//   ....[66]....
        /*0788*/ 	.word	0x00010b20


	//   ....[67]....
        /*078c*/ 	.word	0x00010bd0


	//   ....[68]....
        /*0790*/ 	.word	0x00010c30


	//   ....[69]....
        /*0794*/ 	.word	0x00010cc0


	//   ....[70]....
        /*0798*/ 	.word	0x00012220


	//   ....[71]....
        /*079c*/ 	.word	0x00012e70


	//   ....[72]....
        /*07a0*/ 	.word	0x00012ec0


	//   ....[73]....
        /*07a4*/ 	.word	0x00012ee0


	//   ....[74]....
        /*07a8*/ 	.word	0x00012f20


	//   ....[75]....
        /*07ac*/ 	.word	0x00013050


	//   ....[76]....
        /*07b0*/ 	.word	0x00013060


	//   ....[77]....
        /*07b4*/ 	.word	0x00013100


	//   ....[78]....
        /*07b8*/ 	.word	0x00013110


	//   ....[79]....
        /*07bc*/ 	.word	0x000131b0


	//   ....[80]....
        /*07c0*/ 	.word	0x000131c0


	//   ....[81]....
        /*07c4*/ 	.word	0x00013260


	//   ....[82]....
        /*07c8*/ 	.word	0x00013270


	//   ....[83]....
        /*07cc*/ 	.word	0x000132f0


	//   ....[84]....
        /*07d0*/ 	.word	0x00013320


	//   ....[85]....
        /*07d4*/ 	.word	0x00013340


	//   ....[86]....
        /*07d8*/ 	.word	0x00013350


	//   ....[87]....
        /*07dc*/ 	.word	0x00016030


	//   ....[88]....
        /*07e0*/ 	.word	0x00016090


	//   ....[89]....
        /*07e4*/ 	.word	0x000160c0


	//   ....[90]....
        /*07e8*/ 	.word	0x000160d0


	//   ....[91]....
        /*07ec*/ 	.word	0x00016100


	//   ....[92]....
        /*07f0*/ 	.word	0x00016130


	//   ....[93]....
        /*07f4*/ 	.word	0x00016160


	//   ....[94]....
        /*07f8*/ 	.word	0x00016190


	//   ....[95]....
        /*07fc*/ 	.word	0x00016320


	//   ....[96]....
        /*0800*/ 	.word	0x00016350


	//   ....[97]....
        /*0804*/ 	.word	0x00016380


	//   ....[98]....
        /*0808*/ 	.word	0x000163b0


	//   ....[99]....
        /*080c*/ 	.word	0x000163e0


	//   ....[100]....
        /*0810*/ 	.word	0x00016410


	//   ....[101]....
        /*0814*/ 	.word	0x000164d0


	//   ....[102]....
        /*0818*/ 	.word	0x000164f0


	//   ....[103]....
        /*081c*/ 	.word	0x00016560


	//   ....[104]....
        /*0820*/ 	.word	0x00016c40


	//   ....[105]....
        /*0824*/ 	.word	0x000172f0


	//   ....[106]....
        /*0828*/ 	.word	0x000174c0


	//   ....[107]....
        /*082c*/ 	.word	0x00017510


	//   ....[108]....
        /*0830*/ 	.word	0x00017640


	//   ....[109]....
        /*0834*/ 	.word	0x00017690


	//   ....[110]....
        /*0838*/ 	.word	0x000177d0


	//   ....[111]....
        /*083c*/ 	.word	0x00017840


	//   ....[112]....
        /*0840*/ 	.word	0x00017970


	//   ....[113]....
        /*0844*/ 	.word	0x000179c0


	//   ....[114]....
        /*0848*/ 	.word	0x00017af0


	//   ....[115]....
        /*084c*/ 	.word	0x00017b40


	//   ....[116]....
        /*0850*/ 	.word	0x00017c70


	//   ....[117]....
        /*0854*/ 	.word	0x00017cc0


	//   ....[118]....
        /*0858*/ 	.word	0x00017dd0


	//   ....[119]....
        /*085c*/ 	.word	0x00017e40


	//   ....[120]....
        /*0860*/ 	.word	0x00017f50


	//   ....[121]....
        /*0864*/ 	.word	0x00017fa0


	//   ....[122]....
        /*0868*/ 	.word	0x000182d0


	//   ....[123]....
        /*086c*/ 	.word	0x00018370


	//   ....[124]....
        /*0870*/ 	.word	0x000184a0


	//   ....[125]....
        /*0874*/ 	.word	0x00018510


	//   ....[126]....
        /*0878*/ 	.word	0x00018590


	//   ....[127]....
        /*087c*/ 	.word	0x00018610


	//   ....[128]....
        /*0880*/ 	.word	0x00018690


	//   ....[129]....
        /*0884*/ 	.word	0x00018720


	//   ....[130]....
        /*0888*/ 	.word	0x000187c0


	//   ....[131]....
        /*088c*/ 	.word	0x00018860


	//   ....[132]....
        /*0890*/ 	.word	0x000188d0


	//   ....[133]....
        /*0894*/ 	.word	0x00018940


	//   ....[134]....
        /*0898*/ 	.word	0x000189b0


	//   ....[135]....
        /*089c*/ 	.word	0x00018a30


	//   ....[136]....
        /*08a0*/ 	.word	0x00018ab0


	//   ....[137]....
        /*08a4*/ 	.word	0x00018b50


	//   ....[138]....
        /*08a8*/ 	.word	0x00018be0


	//   ....[139]....
        /*08ac*/ 	.word	0x00018d10


	//----- nvinfo : EIATTR_REG_RECONFIG
	.align		4
.L_243:
        /*08b0*/ 	.byte	0x01, 0x54
	.zero		2


	//----- nvinfo : EIATTR_SYSCALL_OFFSETS
	.align		4
        /*08b4*/ 	.byte	0x04, 0x46
        /*08b6*/ 	.short	(.L_245 - .L_244)


	//   ....[0]....
.L_244:
        /*08b8*/ 	.word	0x00001a10


	//   ....[1]....
        /*08bc*/ 	.word	0x00011e50


	//   ....[2]....
        /*08c0*/ 	.word	0x00011fa0


	//   ....[3]....
        /*08c4*/ 	.word	0x00012090


	//   ....[4]....
        /*08c8*/ 	.word	0x000129d0


	//----- nvinfo : EIATTR_MBARRIER_INSTR_OFFSETS
	.align		4
.L_245:
        /*08cc*/ 	.byte	0x04, 0x39
        /*08ce*/ 	.short	(.L_247 - .L_246)


	//   ....[0]....
.L_246:
        /*08d0*/ 	.word	0x00000270
        /*08d4*/ 	.word	0x000000ff
        /*08d8*/ 	.word	0x0002a800
        /*08dc*/ 	.short	0x0100
        /*08de*/ 	.byte	0x08
	.zero		1


	//   ....[1]....
        /*08e0*/ 	.word	0x00000280
        /*08e4*/ 	.word	0x000000ff
        /*08e8*/ 	.word	0x0002a820
        /*08ec*/ 	.short	0x0100
        /*08ee*/ 	.byte	0x08
	.zero		1


	//   ....[2]....
        /*08f0*/ 	.word	0x00000370
        /*08f4*/ 	.word	0x000000ff
        /*08f8*/ 	.word	0x0002a830
        /*08fc*/ 	.short	0x0100
        /*08fe*/ 	.byte	0x08
	.zero		1


	//   ....[3]....
        /*0900*/ 	.word	0x00000380
        /*0904*/ 	.word	0x000000ff
        /*0908*/ 	.word	0x0002a840
        /*090c*/ 	.short	0x0100
        /*090e*/ 	.byte	0x08
	.zero		1


	//   ....[4]....
        /*0910*/ 	.word	0x00000390
        /*0914*/ 	.word	0x000000ff
        /*0918*/ 	.word	0x0002a838
        /*091c*/ 	.short	0x0100
        /*091e*/ 	.byte	0x08
	.zero		1


	//   ....[5]....
        /*0920*/ 	.word	0x000003a0
        /*0924*/ 	.word	0x000000ff
        /*0928*/ 	.word	0x0002a848
        /*092c*/ 	.short	0x0100
        /*092e*/ 	.byte	0x08
	.zero		1


	//   ....[6]....
        /*0930*/ 	.word	0x000004d0
        /*0934*/ 	.word	0x000000ff
        /*0938*/ 	.word	0x0002a850
        /*093c*/ 	.short	0x0100
        /*093e*/ 	.byte	0x08
	.zero		1


	//   ....[7]....
        /*0940*/ 	.word	0x000004e0
        /*0944*/ 	.word	0x000000ff
        /*0948*/ 	.word	0x0002a860
        /*094c*/ 	.short	0x0100
        /*094e*/ 	.byte	0x08
	.zero		1


	//   ....[8]....
        /*0950*/ 	.word	0x000004f0
        /*0954*/ 	.word	0x000000ff
        /*0958*/ 	.word	0x0002a858
        /*095c*/ 	.short	0x0100
        /*095e*/ 	.byte	0x08
	.zero		1


	//   ....[9]....
        /*0960*/ 	.word	0x00000500
        /*0964*/ 	.word	0x000000ff
        /*0968*/ 	.word	0x0002a868
        /*096c*/ 	.short	0x0100
        /*096e*/ 	.byte	0x08
	.zero		1


	//   ....[10]....
        /*0970*/ 	.word	0x000005f0
        /*0974*/ 	.word	0x000000ff
        /*0978*/ 	.word	0x0002a870
        /*097c*/ 	.short	0x0100
        /*097e*/ 	.byte	0x06
	.zero		1


	//   ....[11]....
        /*0980*/ 	.word	0x00000600
        /*0984*/ 	.word	0x000000ff
        /*0988*/ 	.word	0x0002a880
        /*098c*/ 	.short	0x0100
        /*098e*/ 	.byte	0x06
	.zero		1


	//   ....[12]....
        /*0990*/ 	.word	0x00000610
        /*0994*/ 	.word	0x000000ff
        /*0998*/ 	.word	0x0002a878
        /*099c*/ 	.short	0x0100
        /*099e*/ 	.byte	0x06
	.zero		1


	//   ....[13]....
        /*09a0*/ 	.word	0x00000620
        /*09a4*/ 	.word	0x000000ff
        /*09a8*/ 	.word	0x0002a888
        /*09ac*/ 	.short	0x0100
        /*09ae*/ 	.byte	0x06
	.zero		1


	//   ....[14]....
        /*09b0*/ 	.word	0x00000750
        /*09b4*/ 	.word	0x000000ff
        /*09b8*/ 	.word	0x0002a890
        /*09bc*/ 	.short	0x0100
        /*09be*/ 	.byte	0x08
	.zero		1


	//   ....[15]....
        /*09c0*/ 	.word	0x00000760
        /*09c4*/ 	.word	0x000000ff
        /*09c8*/ 	.word	0x0002a8a0
        /*09cc*/ 	.short	0x0100
        /*09ce*/ 	.byte	0x08
	.zero		1


	//   ....[16]....
        /*09d0*/ 	.word	0x00000770
        /*09d4*/ 	.word	0x000000ff
        /*09d8*/ 	.word	0x0002a898
        /*09dc*/ 	.short	0x0100
        /*09de*/ 	.byte	0x08
	.zero		1


	//   ....[17]....
        /*09e0*/ 	.word	0x00000780
        /*09e4*/ 	.word	0x000000ff
        /*09e8*/ 	.word	0x0002a8a8
        /*09ec*/ 	.short	0x0100
        /*09ee*/ 	.byte	0x08
	.zero		1


	//   ....[18]....
        /*09f0*/ 	.word	0x000008b0
        /*09f4*/ 	.word	0x000000ff
        /*09f8*/ 	.word	0x0002a8b0
        /*09fc*/ 	.short	0x0100
        /*09fe*/ 	.byte	0x08
	.zero		1


	//   ....[19]....
        /*0a00*/ 	.word	0x000008c0
        /*0a04*/ 	.word	0x000000ff
        /*0a08*/ 	.word	0x0002a8c0
        /*0a0c*/ 	.short	0x0100
        /*0a0e*/ 	.byte	0x08
	.zero		1


	//   ....[20]....
        /*0a10*/ 	.word	0x000008d0
        /*0a14*/ 	.word	0x000000ff
        /*0a18*/ 	.word	0x0002a8b8
        /*0a1c*/ 	.short	0x0100
        /*0a1e*/ 	.byte	0x08
	.zero		1


	//   ....[21]....
        /*0a20*/ 	.word	0x000008e0
        /*0a24*/ 	.word	0x000000ff
        /*0a28*/ 	.word	0x0002a8c8
        /*0a2c*/ 	.short	0x0100
        /*0a2e*/ 	.byte	0x08
	.zero		1


	//   ....[22]....
        /*0a30*/ 	.word	0x00001a80
        /*0a34*/ 	.word	0x000000ff
        /*0a38*/ 	.word	0x0002a800
        /*0a3c*/ 	.short	0x010a
        /*0a3e*/ 	.byte	0x26
	.zero		1


	//   ....[23]....
        /*0a40*/ 	.word	0x00001b00
        /*0a44*/ 	.word	0x0000000f
        /*0a48*/ 	.word	0x0002a830
        /*0a4c*/ 	.short	0x010a
        /*0a4e*/ 	.byte	0x3f
	.zero		1


	//   ....[24]....
        /*0a50*/ 	.word	0x00001b60
        /*0a54*/ 	.word	0x0000000f
        /*0a58*/ 	.word	0x0002a830
        /*0a5c*/ 	.short	0x010a
        /*0a5e*/ 	.byte	0x3f
	.zero		1


	//   ....[25]....
        /*0a60*/ 	.word	0x000022c0
        /*0a64*/ 	.word	0x0000000e
        /*0a68*/ 	.word	0x00000000
        /*0a6c*/ 	.short	0x0101
        /*0a6e*/ 	.byte	0x3f
	.zero		1


	//   ....[26]....
        /*0a70*/ 	.word	0x00004c60
        /*0a74*/ 	.word	0x000000ff
        /*0a78*/ 	.word	0x0002a830
        /*0a7c*/ 	.short	0x010a
        /*0a7e*/ 	.byte	0x07
	.zero		1


	//   ....[27]....
        /*0a80*/ 	.word	0x00004ca0
        /*0a84*/ 	.word	0x000000ff
        /*0a88*/ 	.word	0x0002a830
        /*0a8c*/ 	.short	0x010a
        /*0a8e*/ 	.byte	0x07
	.zero		1


	//   ....[28]....
        /*0a90*/ 	.word	0x00005560
        /*0a94*/ 	.word	0x000000ff
        /*0a98*/ 	.word	0x0002a850
        /*0a9c*/ 	.short	0x010a
        /*0a9e*/ 	.byte	0x0e
	.zero		1


	//   ....[29]....
        /*0aa0*/ 	.word	0x000055a0
        /*0aa4*/ 	.word	0x000000ff
        /*0aa8*/ 	.word	0x0002a850
        /*0aac*/ 	.short	0x010a
        /*0aae*/ 	.byte	0x0e
	.zero		1


	//   ....[30]....
        /*0ab0*/ 	.word	0x00005f30
        /*0ab4*/ 	.word	0x00000067
        /*0ab8*/ 	.word	0x00000000
        /*0abc*/ 	.short	0x0101
        /*0abe*/ 	.byte	0x3f
	.zero		1


	//   ....[31]....
        /*0ac0*/ 	.word	0x000079a0
        /*0ac4*/ 	.word	0x0000005e
        /*0ac8*/ 	.word	0x00000000
        /*0acc*/ 	.short	0x0101
        /*0ace*/ 	.byte	0x3f
	.zero		1


	//   ....[32]....
        /*0ad0*/ 	.word	0x00008270
        /*0ad4*/ 	.word	0x000000ff
        /*0ad8*/ 	.word	0x0002a830
        /*0adc*/ 	.short	0x010a
        /*0ade*/ 	.byte	0x06
	.zero		1


	//   ....[33]....
        /*0ae0*/ 	.word	0x000082b0
        /*0ae4*/ 	.word	0x000000ff
        /*0ae8*/ 	.word	0x0002a830
        /*0aec*/ 	.short	0x010a
        /*0aee*/ 	.byte	0x06
	.zero		1


	//   ....[34]....
        /*0af0*/ 	.word	0x00008b70
        /*0af4*/ 	.word	0x000000ff
        /*0af8*/ 	.word	0x0002a850
        /*0afc*/ 	.short	0x010a
        /*0afe*/ 	.byte	0x0a
	.zero		1


	//   ....[35]....
        /*0b00*/ 	.word	0x00008bb0
        /*0b04*/ 	.word	0x000000ff
        /*0b08*/ 	.word	0x0002a850
        /*0b0c*/ 	.short	0x010a
        /*0b0e*/ 	.byte	0x0a
	.zero		1


	//   ....[36]....
        /*0b10*/ 	.word	0x0000a110
        /*0b14*/ 	.word	0x0000000e
        /*0b18*/ 	.word	0x00000000
        /*0b1c*/ 	.short	0x0101
        /*0b1e*/ 	.byte	0x3f
	.zero		1


	//   ....[37]....
        /*0b20*/ 	.word	0x0000a1b0
        /*0b24*/ 	.word	0x0000000e
        /*0b28*/ 	.word	0x00000000
        /*0b2c*/ 	.short	0x0101
        /*0b2e*/ 	.byte	0x3f
	.zero		1


	//   ....[38]....
        /*0b30*/ 	.word	0x0000a4f0
        /*0b34*/ 	.word	0x000000ff
        /*0b38*/ 	.word	0x0002a830
        /*0b3c*/ 	.short	0x010a
        /*0b3e*/ 	.byte	0x06
	.zero		1


	//   ....[39]....
        /*0b40*/ 	.word	0x0000a530
        /*0b44*/ 	.word	0x000000ff
        /*0b48*/ 	.word	0x0002a830
        /*0b4c*/ 	.short	0x010a
        /*0b4e*/ 	.byte	0x06
	.zero		1


	//   ....[40]....
        /*0b50*/ 	.word	0x0000adf0
        /*0b54*/ 	.word	0x000000ff
        /*0b58*/ 	.word	0x0002a850
        /*0b5c*/ 	.short	0x010a
        /*0b5e*/ 	.byte	0x0a
	.zero		1


	//   ....[41]....
        /*0b60*/ 	.word	0x0000ae30
        /*0b64*/ 	.word	0x000000ff
        /*0b68*/ 	.word	0x0002a850
        /*0b6c*/ 	.short	0x010a
        /*0b6e*/ 	.byte	0x0a
	.zero		1


	//   ....[42]....
        /*0b70*/ 	.word	0x0000b7d0
        /*0b74*/ 	.word	0x00000066
        /*0b78*/ 	.word	0x00000000
        /*0b7c*/ 	.short	0x0101
        /*0b7e*/ 	.byte	0x3f
	.zero		1


	//   ....[43]....
        /*0b80*/ 	.word	0x0000d150
        /*0b84*/ 	.word	0x0000005e
        /*0b88*/ 	.word	0x00000000
        /*0b8c*/ 	.short	0x0101
        /*0b8e*/ 	.byte	0x3f
	.zero		1


	//   ....[44]....
        /*0b90*/ 	.word	0x0000dc00
        /*0b94*/ 	.word	0x000000ff
        /*0b98*/ 	.word	0x0002a850
        /*0b9c*/ 	.short	0x010a
        /*0b9e*/ 	.byte	0x05
	.zero		1


	//   ....[45]....
        /*0ba0*/ 	.word	0x0000dc40
        /*0ba4*/ 	.word	0x000000ff
        /*0ba8*/ 	.word	0x0002a850
        /*0bac*/ 	.short	0x010a
        /*0bae*/ 	.byte	0x05
	.zero		1


	//   ....[46]....
        /*0bb0*/ 	.word	0x0000e120
        /*0bb4*/ 	.word	0x0000000a
        /*0bb8*/ 	.word	0x00000000
        /*0bbc*/ 	.short	0x0101
        /*0bbe*/ 	.byte	0x3f
	.zero		1


	//   ....[47]....
        /*0bc0*/ 	.word	0x0000f620
        /*0bc4*/ 	.word	0x00000003
        /*0bc8*/ 	.word	0x00000000
        /*0bcc*/ 	.short	0x0101
        /*0bce*/ 	.byte	0x3f
	.zero		1


	//   ....[48]....
        /*0bd0*/ 	.word	0x000124c0
        /*0bd4*/ 	.word	0x00000000
        /*0bd8*/ 	.word	0x0002a840
        /*0bdc*/ 	.short	0x010a
        /*0bde*/ 	.byte	0x3f
	.zero		1


	//   ....[49]....
        /*0be0*/ 	.word	0x000134f0
        /*0be4*/ 	.word	0x0000000a
        /*0be8*/ 	.word	0x0002a800
        /*0bec*/ 	.short	0x0107
        /*0bee*/ 	.byte	0x3f
	.zero		1


	//   ....[50]....
        /*0bf0*/ 	.word	0x00013600
        /*0bf4*/ 	.word	0x00000002
        /*0bf8*/ 	.word	0x0002a800
        /*0bfc*/ 	.short	0x0101
        /*0bfe*/ 	.byte	0x3f
	.zero		1


	//   ....[51]....
        /*0c00*/ 	.word	0x00013620
        /*0c04*/ 	.word	0x00000002
        /*0c08*/ 	.word	0x0002a820
        /*0c0c*/ 	.short	0x010a
        /*0c0e*/ 	.byte	0x3f
	.zero		1


	//   ....[52]....
        /*0c10*/ 	.word	0x000139b0
        /*0c14*/ 	.word	0x00000003
        /*0c18*/ 	.word	0x0002a840
        /*0c1c*/ 	.short	0x010a
        /*0c1e*/ 	.byte	0x3f
	.zero		1


	//   ....[53]....
        /*0c20*/ 	.word	0x00013e60
        /*0c24*/ 	.word	0x00000003
        /*0c28*/ 	.word	0x00000060
        /*0c2c*/ 	.short	0x010a
        /*0c2e*/ 	.byte	0x3f
	.zero		1


	//   ....[54]....
        /*0c30*/ 	.word	0x00014560
        /*0c34*/ 	.word	0x00000003
        /*0c38*/ 	.word	0x0002a840
        /*0c3c*/ 	.short	0x010a
        /*0c3e*/ 	.byte	0x3f
	.zero		1


	//   ....[55]....
        /*0c40*/ 	.word	0x00014a10
        /*0c44*/ 	.word	0x00000002
        /*0c48*/ 	.word	0x00000060
        /*0c4c*/ 	.short	0x010a
        /*0c4e*/ 	.byte	0x3f
	.zero		1


	//   ....[56]....
        /*0c50*/ 	.word	0x00015030
        /*0c54*/ 	.word	0x00000002
        /*0c58*/ 	.word	0x0002a840
        /*0c5c*/ 	.short	0x010a
        /*0c5e*/ 	.byte	0x3f
	.zero		1


	//   ....[57]....
        /*0c60*/ 	.word	0x000154e0
        /*0c64*/ 	.word	0x00000002
        /*0c68*/ 	.word	0x00000060
        /*0c6c*/ 	.short	0x010a
        /*0c6e*/ 	.byte	0x3f
	.zero		1


	//   ....[58]....
        /*0c70*/ 	.word	0x00015a90
        /*0c74*/ 	.word	0x00000000
        /*0c78*/ 	.word	0x0002a860
        /*0c7c*/ 	.short	0x010a
        /*0c7e*/ 	.byte	0x3f
	.zero		1


	//   ....[59]....
        /*0c80*/ 	.word	0x00016bc0
        /*0c84*/ 	.word	0x00000000
        /*0c88*/ 	.word	0x0002a820
        /*0c8c*/ 	.short	0x010a
        /*0c8e*/ 	.byte	0x3f
	.zero		1


	//   ....[60]....
        /*0c90*/ 	.word	0x00016da0
        /*0c94*/ 	.word	0x00000006
        /*0c98*/ 	.word	0x00000000
        /*0c9c*/ 	.short	0x010a
        /*0c9e*/ 	.byte	0x3f
	.zero		1


	//   ....[61]....
        /*0ca0*/ 	.word	0x00016e10
        /*0ca4*/ 	.word	0x00000007
        /*0ca8*/ 	.word	0x00000000
        /*0cac*/ 	.short	0x010a
        /*0cae*/ 	.byte	0x3f
	.zero		1


	//   ....[62]....
        /*0cb0*/ 	.word	0x00016e80
        /*0cb4*/ 	.word	0x00000004
        /*0cb8*/ 	.word	0x00000000
        /*0cbc*/ 	.short	0x010a
        /*0cbe*/ 	.byte	0x3f
	.zero		1


	//   ....[63]....
        /*0cc0*/ 	.word	0x00016eb0
        /*0cc4*/ 	.word	0x00000003
        /*0cc8*/ 	.word	0x00000000
        /*0ccc*/ 	.short	0x010a
        /*0cce*/ 	.byte	0x3f
	.zero		1


	//   ....[64]....
        /*0cd0*/ 	.word	0x00016f20
        /*0cd4*/ 	.word	0x00000003
        /*0cd8*/ 	.word	0x0002a800
        /*0cdc*/ 	.short	0x010a
        /*0cde*/ 	.byte	0x3f
	.zero		1


	//   ....[65]....
        /*0ce0*/ 	.word	0x00016f70
        /*0ce4*/ 	.word	0x0000000f
        /*0ce8*/ 	.word	0x0002a830
        /*0cec*/ 	.short	0x010a
        /*0cee*/ 	.byte	0x3f
	.zero		1


	//   ....[66]....
        /*0cf0*/ 	.word	0x00016fd0
        /*0cf4*/ 	.word	0x0000000c
        /*0cf8*/ 	.word	0x0002a830
        /*0cfc*/ 	.short	0x010a
        /*0cfe*/ 	.byte	0x3f
	.zero		1


	//   ....[67]....
        /*0d00*/ 	.word	0x00017030
        /*0d04*/ 	.word	0x0000000b
        /*0d08*/ 	.word	0x0002a850
        /*0d0c*/ 	.short	0x010a
        /*0d0e*/ 	.byte	0x3f
	.zero		1


	//   ....[68]....
        /*0d10*/ 	.word	0x00017090
        /*0d14*/ 	.word	0x00000008
        /*0d18*/ 	.word	0x0002a830
        /*0d1c*/ 	.short	0x010a
        /*0d1e*/ 	.byte	0x3f
	.zero		1


	//   ....[69]....
        /*0d20*/ 	.word	0x000170f0
        /*0d24*/ 	.word	0x00000007
        /*0d28*/ 	.word	0x0002a850
        /*0d2c*/ 	.short	0x010a
        /*0d2e*/ 	.byte	0x3f
	.zero		1


	//   ....[70]....
        /*0d30*/ 	.word	0x00017150
        /*0d34*/ 	.word	0x00000008
        /*0d38*/ 	.word	0x0002a830
        /*0d3c*/ 	.short	0x010a
        /*0d3e*/ 	.byte	0x3f
	.zero		1


	//   ....[71]....
        /*0d40*/ 	.word	0x000171b0
        /*0d44*/ 	.word	0x00000007
        /*0d48*/ 	.word	0x0002a850
        /*0d4c*/ 	.short	0x010a
        /*0d4e*/ 	.byte	0x3f
	.zero		1


	//   ....[72]....
        /*0d50*/ 	.word	0x00017210
        /*0d54*/ 	.word	0x00000005
        /*0d58*/ 	.word	0x0002a850
        /*0d5c*/ 	.short	0x010a
        /*0d5e*/ 	.byte	0x3f
	.zero		1


	//   ....[73]....
        /*0d60*/ 	.word	0x000173b0
        /*0d64*/ 	.word	0x00000000
        /*0d68*/ 	.word	0x0002a840
        /*0d6c*/ 	.short	0x010a
        /*0d6e*/ 	.byte	0x3f
	.zero		1


	//   ....[74]....
        /*0d70*/ 	.word	0x00017ff0
        /*0d74*/ 	.word	0x00000002
        /*0d78*/ 	.word	0x0002a820
        /*0d7c*/ 	.short	0x010a
        /*0d7e*/ 	.byte	0x3f
	.zero		1


	//   ....[75]....
        /*0d80*/ 	.word	0x00018040
        /*0d84*/ 	.word	0x00000003
        /*0d88*/ 	.word	0x0002a840
        /*0d8c*/ 	.short	0x010a
        /*0d8e*/ 	.byte	0x3f
	.zero		1


	//   ....[76]....
        /*0d90*/ 	.word	0x00018090
        /*0d94*/ 	.word	0x00000003
        /*0d98*/ 	.word	0x00000060
        /*0d9c*/ 	.short	0x010a
        /*0d9e*/ 	.byte	0x3f
	.zero		1


	//   ....[77]....
        /*0da0*/ 	.word	0x000180e0
        /*0da4*/ 	.word	0x00000003
        /*0da8*/ 	.word	0x0002a840
        /*0dac*/ 	.short	0x010a
        /*0dae*/ 	.byte	0x3f
	.zero		1


	//   ....[78]....
        /*0db0*/ 	.word	0x00018130
        /*0db4*/ 	.word	0x00000002
        /*0db8*/ 	.word	0x00000060
        /*0dbc*/ 	.short	0x010a
        /*0dbe*/ 	.byte	0x3f
	.zero		1


	//   ....[79]....
        /*0dc0*/ 	.word	0x00018180
        /*0dc4*/ 	.word	0x00000002
        /*0dc8*/ 	.word	0x0002a840
        /*0dcc*/ 	.short	0x010a
        /*0dce*/ 	.byte	0x3f
	.zero		1


	//   ....[80]....
        /*0dd0*/ 	.word	0x000181d0
        /*0dd4*/ 	.word	0x00000002
        /*0dd8*/ 	.word	0x00000060
        /*0ddc*/ 	.short	0x010a
        /*0dde*/ 	.byte	0x3f
	.zero		1


	//   ....[81]....
        /*0de0*/ 	.word	0x00018220
        /*0de4*/ 	.word	0x00000000
        /*0de8*/ 	.word	0x0002a860
        /*0dec*/ 	.short	0x010a
        /*0dee*/ 	.byte	0x3f
	.zero		1


	//   ....[82]....
        /*0df0*/ 	.word	0x00018c30
        /*0df4*/ 	.word	0x00000000
        /*0df8*/ 	.word	0x0002a820
        /*0dfc*/ 	.short	0x010a
        /*0dfe*/ 	.byte	0x3f
	.zero		1


	//   ....[83]....
        /*0e00*/ 	.word	0x00018dd0
        /*0e04*/ 	.word	0x00000006
        /*0e08*/ 	.word	0x00000000
        /*0e0c*/ 	.short	0x010a
        /*0e0e*/ 	.byte	0x3f
	.zero		1


	//   ....[84]....
        /*0e10*/ 	.word	0x00018e20
        /*0e14*/ 	.word	0x00000007
        /*0e18*/ 	.word	0x00000000
        /*0e1c*/ 	.short	0x010a
        /*0e1e*/ 	.byte	0x3f
	.zero		1


	//   ....[85]....
        /*0e20*/ 	.word	0x00018e70
        /*0e24*/ 	.word	0x00000004
        /*0e28*/ 	.word	0x00000000
        /*0e2c*/ 	.short	0x010a
        /*0e2e*/ 	.byte	0x3f
	.zero		1


	//----- nvinfo : EIATTR_NUM_MBARRIERS
	.align		4
.L_247:
        /*0e30*/ 	.byte	0x03, 0x38
        /*0e32*/ 	.short	0x0016


	//----- nvinfo : EIATTR_EXIT_INSTR_OFFSETS
	.align		4
        /*0e34*/ 	.byte	0x04, 0x1c
        /*0e36*/ 	.short	(.L_249 - .L_248)


	//   ....[0]....
.L_248:
        /*0e38*/ 	.word	0x00000a50


	//   ....[1]....
        /*0e3c*/ 	.word	0x00010570


	//   ....[2]....
        /*0e40*/ 	.word	0x00016f00


	//----- nvinfo : EIATTR_MAX_THREADS
	.align		4
.L_249:
        /*0e44*/ 	.byte	0x04, 0x05
        /*0e46*/ 	.short	(.L_251 - .L_250)
.L_250:
        /*0e48*/ 	.word	0x00000180
        /*0e4c*/ 	.word	0x00000001
        /*0e50*/ 	.word	0x00000001


	//----- nvinfo : EIATTR_CRS_STACK_SIZE
	.align		4
.L_251:
        /*0e54*/ 	.byte	0x04, 0x1e
        /*0e56*/ 	.short	(.L_253 - .L_252)
.L_252:
        /*0e58*/ 	.word	0x00000000


	//----- nvinfo : EIATTR_CBANK_PARAM_SIZE
	.align		4
.L_253:
        /*0e5c*/ 	.byte	0x03, 0x19
        /*0e5e*/ 	.short	0x0af0


	//----- nvinfo : EIATTR_PARAM_CBANK
	.align		4
        /*0e60*/ 	.byte	0x04, 0x0a
        /*0e62*/ 	.short	(.L_255 - .L_254)
	.align		4
.L_254:
        /*0e64*/ 	.word	index@(.nv.constant0._ZN7cutlass13device_kernelIN5flash11enable_sm90INS1_16FlashAttnFwdSm90INS1_25CollectiveMainloopFwdSm90ILi2EN4cute5tupleIJNS5_1CILi1EEES8_S8_EEENS6_IJNS7_ILi128EEENS7_ILi96EEENS7_ILi192EEEEEELi128ENS_10bfloat16_tEfNS_4arch4Sm90ELb0ELb1ELb1ELb1ELb0ELb0ELb0ELb1ELb1ELb1ELb0ELb0EEENS1_21CollectiveEpilogueFwdINS6_IJSA_SA_SB_EEES9_SE_SG_Li256ELb1ELb1ELb0ELb0EEENS1_36VarlenDynamicPersistentTileSchedulerILi128ELi96ELi256ELi128ELb0ELb1ELb1ELb1ELb0ELb1EEEEEEEEEvNT_6ParamsE)
        /*0e68*/ 	.short	0x0210
        /*0e6a*/ 	.short	0x0af0


	//----- nvinfo : EIATTR_SW_WAR
	.align		4
.L_255:
        /*0e6c*/ 	.byte	0x04, 0x36
        /*0e6e*/ 	.short	(.L_257 - .L_256)
.L_256:
        /*0e70*/ 	.word	0x00000008
.L_257:


//--------------------- .nv.info._ZN7cutlass13device_kernelIN5flash11enable_sm90INS1_16FlashAttnFwdSm90INS1_25CollectiveMainloopFwdSm90ILi2EN4cute5tupleIJNS5_1CILi1EEES8_S8_EEENS6_IJNS7_ILi128EEENS7_ILi96EEENS7_ILi192EEEEEELi128ENS_10bfloat16_tEfNS_4arch4Sm90ELb0ELb1ELb1ELb1ELb0ELb1ELb0ELb1ELb1ELb1ELb0ELb0EEENS1_21CollectiveEpilogueFwdINS6_IJSA_SA_SB_EEES9_SE_SG_Li256ELb1ELb1ELb0ELb0EEENS1_36VarlenDynamicPersistentTileSchedulerILi128ELi96ELi256ELi128ELb0ELb1ELb1ELb1ELb0ELb1EEEEEEEEEvNT_6ParamsE --------------------------
	.section	.nv.info._ZN7cutlass13device_kernelIN5flash11enable_sm90INS1_16FlashAttnFwdSm90INS1_25CollectiveMainloopFwdSm90ILi2EN4cute5tupleIJNS5_1CILi1EEES8_S8_EEENS6_IJNS7_ILi128EEENS7_ILi96EEENS7_ILi192EEEEEELi128ENS_10bfloat16_tEfNS_4arch4Sm90ELb0ELb1ELb1ELb1ELb0ELb1ELb0ELb1ELb1ELb1ELb0ELb0EEENS1_21CollectiveEpilogueFwdINS6_IJSA_SA_SB_EEES9_SE_SG_Li256ELb1ELb1ELb0ELb0EEENS1_36VarlenDynamicPersistentTileSchedulerILi128ELi96ELi256ELi128ELb0ELb1ELb1ELb1ELb0ELb1EEEEEEEEEvNT_6ParamsE,"",@"SHT_CUDA_INFO"
	.sectionflags	@""
	.align	4


	//----- nvinfo : EIATTR_CUDA_API_VERSION
	.align		4
        /*0000*/ 	.byte	0x04, 0x37
        /*0002*/ 	.short	(.L_259 - .L_258)
.L_258:
        /*0004*/ 	.word	0x00000082


	//----- nvinfo : EIATTR_KPARAM_INFO
	.align		4
.L_259:
        /*0008*/ 	.byte	0x04, 0x17
        /*000a*/ 	.short	(.L_261 - .L_260)
.L_260:
        /*000c*/ 	.word	0x00000000
        /*0010*/ 	.short	0x0000
        /*0012*/ 	.short	0x0070
        /*0014*/ 	.byte	0x00, 0xf0, 0x01, 0x2a


	//----- nvinfo : EIATTR_SPARSE_MMA_MASK
	.align		4
.L_261:
        /*0018*/ 	.byte	0x03, 0x50
        /*001a*/ 	.short	0x0000


	//----- nvinfo : EIATTR_MAXREG_COUNT
	.align		4
        /*001c*/ 	.byte	0x03, 0x1b
        /*001e*/ 	.short	0x00a8


	//----- nvinfo : EIATTR_NUM_BARRIERS
	.align		4
        /*0020*/ 	.byte	0x02, 0x4c
        /*0022*/ 	.byte	0x10
	.zero		1


	//----- nvinfo : EIATTR_EXTERNS
	.align		4
        /*0024*/ 	.byte	0x04, 0x0f
        /*0026*/ 	.short	(.L_263 - .L_262)


	//   ....[0]....
	.align		4
.L_262:
        /*0028*/ 	.word	index@(__assertfail)


	//----- nvinfo : EIATTR_ANNOTATIONS
	.align		4
.L_263:
        /*002c*/ 	.byte	0x04, 0x55
        /*002e*/ 	.short	(.L_265 - .L_264)


	//   ....[0]....
.L_264:
        /* <DEDUP_REMOVED lines=97> */


	//----- nvinfo : EIATTR_MERCURY_ISA_VERSION
	.align		4
.L_265:
        /*0630*/ 	.byte	0x03, 0x5f
        /*0632*/ 	.short	0x0101


	//----- nvinfo : EIATTR_UNUSED_LOAD_BYTE_OFFSET
	.align		4
        /*0634*/ 	.byte	0x04, 0x44
        /*0636*/ 	.short	(.L_267 - .L_266)


	//   ....[0]....
.L_266:
        /*0638*/ 	.word	0x00000a80
        /*063c*/ 	.word	0x0000fff0


	//   ....[1]....
        /*0640*/ 	.word	0x00020780
        /*0644*/ 	.word	0x0000fff0


	//----- nvinfo : EIATTR_INT_WARP_WIDE_INSTR_OFFSETS
	.align		4
.L_267:
        /*0648*/ 	.byte	0x04, 0x31
        /*064a*/ 	.short	(.L_269 - .L_268)


	//   ....[0]....
.L_268:
        /*064c*/ 	.word	0x00000190


	//   ....[1]....
        /*0650*/ 	.word	0x000001d0


	//   ....[2]....
        /*0654*/ 	.word	0x00000240


	//   ....[3]....
        /*0658*/ 	.word	0x00025860


	//   ....[4]....
        /*065c*/ 	.word	0x00025900


	//   ....[5]....
        /*0660*/ 	.word	0x00029520


	//   ....[6]....
        /*0664*/ 	.word	0x00029590


	//----- nvinfo : EIATTR_COOP_GROUP_MASK_REGIDS
	.align		4
.L_269:
        /*0668*/ 	.byte	0x04, 0x29
        /*066a*/ 	.short	(.L_271 - .L_270)


	//   ....[0]....
.L_270:
        /*066c*/ 	.word	0xffffffff


	//   ....[1]....
        /*0670*/ 	.word	0xffffffff


	//   ....[2]....
        /*0674*/ 	.word	0xffffffff


	//   ....[3]....
        /*0678*/ 	.word	0xffffffff


	//   ....[4]....
        /*067c*/ 	.word	0xffffffff


	//   ....[5]....
        /*0680*/ 	.word	0xffffffff


	//   ....[6]....
        /*0684*/ 	.word	0xffffffff


	//   ....[7]....
        /*0688*/ 	.word	0xffffffff


	//   ....[8]....
        /*068c*/ 	.word	0xffffffff


	//   ....[9]....
        /*0690*/ 	.word	0xffffffff


	//   ....[10]....
        /*0694*/ 	.word	0xffffffff


	//   ....[11]....
        /*0698*/ 	.word	0xffffffff


	//   ....[12]....
        /*069c*/ 	.word	0xffffffff


	//   ....[13]....
        /*06a0*/ 	.word	0xffffffff


	//   ....[14]....
        /*06a4*/ 	.word	0xffffffff


	//   ....[15]....
        /*06a8*/ 	.word	0xffffffff


	//   ....[16]....
        /*06ac*/ 	.word	0xffffffff


	//   ....[17]....
        /*06b0*/ 	.word	0xffffffff


	//   ....[18]....
        /*06b4*/ 	.word	0xffffffff


	//   ....[19]....
        /*06b8*/ 	.word	0xffffffff


	//   ....[20]....
        /*06bc*/ 	.word	0xffffffff


	//   ....[21]....
        /*06c0*/ 	.word	0xffffffff


	//   ....[22]....
        /*06c4*/ 	.word	0xffffffff


	//   ....[23]....
        /*06c8*/ 	.word	0xffffffff


	//   ....[24]....
        /*06cc*/ 	.word	0xffffffff


	//   ....[25]....
        /*06d0*/ 	.word	0xffffffff


	//   ....[26]....
        /*06d4*/ 	.word	0xffffffff


	//   ....[27]....
        /*06d8*/ 	.word	0xffffffff


	//   ....[28]....
        /*06dc*/ 	.word	0xffffffff


	//   ....[29]....
        /*06e0*/ 	.word	0xffffffff


	//   ....[30]....
        /*06e4*/ 	.word	0xffffffff


	//   ....[31]....
        /*06e8*/ 	.word	0xffffffff


	//   ....[32]....
        /*06ec*/ 	.word	0xffffffff


	//   ....[33]....
        /*06f0*/ 	.word	0xffffffff


	//   ....[34]....
        /*06f4*/ 	.word	0xffffffff


	//   ....[35]....
        /*06f8*/ 	.word	0xffffffff


	//   ....[36]....
        /*06fc*/ 	.word	0xffffffff


	//   ....[37]....
        /*0700*/ 	.word	0xffffffff


	//   ....[38]....
        /*0704*/ 	.word	0xffffffff


	//   ....[39]....
        /*0708*/ 	.word	0xffffffff


	//   ....[40]....
        /*070c*/ 	.word	0xffffffff


	//   ....[41]....
        /*0710*/ 	.word	0xffffffff


	//   ....[42]....
        /*0714*/ 	.word	0xffffffff


	//   ....[43]....
        /*0718*/ 	.word	0xffffffff


	//   ....[44]....
        /*071c*/ 	.word	0xffffffff


	//   ....[45]....
        /*0720*/ 	.word	0xffffffff


	//   ....[46]....
        /*0724*/ 	.word	0xffffffff


	//   ....[47]....
        /*0728*/ 	.word	0xffffffff


	//   ....[48]....
        /*072c*/ 	.word	0xffffffff


	//   ....[49]....
        /*0730*/ 	.word	0xffffffff


	//   ....[50]....
        /*0734*/ 	.word	0xffffffff


	//   ....[51]....
        /*0738*/ 	.word	0xffffffff


	//   ....[52]....
        /*073c*/ 	.word	0xffffffff


	//   ....[53]....
        /*0740*/ 	.word	0xffffffff


	//   ....[54]....
        /*0744*/ 	.word	0xffffffff


	//   ....[55]....
        /*0748*/ 	.word	0xffffffff


	//   ....[56]....
        /*074c*/ 	.word	0xffffffff


	//   ....[57]....
        /*0750*/ 	.word	0xffffffff


	//   ....[58]....
        /*0754*/ 	.word	0xffffffff


	//   ....[59]....
        /*0758*/ 	.word	0xffffffff


	//   ....[60]....
        /*075c*/ 	.word	0xffffffff


	//   ....[61]....
        /*0760*/ 	.word	0xffffffff


	//   ....[62]....
        /*0764*/ 	.word	0xffffffff


	//   ....[63]....
        /*0768*/ 	.word	0xffffffff


	//   ....[64]....
        /*076c*/ 	.word	0xffffffff


	//   ....[65]....
        /*0770*/ 	.word	0xffffffff


	//   ....[66]....
        /*0774*/ 	.word	0xffffffff


	//   ....[67]....
        /*0778*/ 	.word	0xffffffff


	//   ....[68]....
        /*077c*/ 	.word	0xffffffff


	//   ....[69]....
        /*0780*/ 	.word	0xffffffff


	//   ....[70]....
        /*0784*/ 	.word	0xffffffff


	//   ....[71]....
        /*0788*/ 	.word	0xffffffff


	//   ....[72]....
        /*078c*/ 	.word	0xffffffff


	//   ....[73]....
        /*0790*/ 	.word	0xffffffff


	//   ....[74]....
        /*0794*/ 	.word	0xffffffff


	//   ....[75]....
        /*0798*/ 	.word	0xffffffff


	//   ....[76]....
        /*079c*/ 	.word	0xffffffff


	//   ....[77]....
        /*07a0*/ 	.word	0xffffffff


	//   ....[78]....
        /*07a4*/ 	.word	0xffffffff


	//   ....[79]....
        /*07a8*/ 	.word	0xffffffff


	//   ....[80]....
        /*07ac*/ 	.word	0xffffffff


	//   ....[81]....
        /*07b0*/ 	.word	0xffffffff


	//   ....[82]....
        /*07b4*/ 	.word	0xffffffff


	//   ....[83]....
        /*07b8*/ 	.word	0xffffffff


	//   ....[84]....
        /*07bc*/ 	.word	0xffffffff


	//   ....[85]....
        /*07c0*/ 	.word	0xffffffff


	//   ....[86]....
        /*07c4*/ 	.word	0xffffffff


	//   ....[87]....
        /*07c8*/ 	.word	0xffffffff


	//   ....[88]....
        /*07cc*/ 	.word	0xffffffff


	//   ....[89]....
        /*07d0*/ 	.word	0xffffffff


	//   ....[90]....
        /*07d4*/ 	.word	0xffffffff


	//   ....[91]....
        /*07d8*/ 	.word	0xffffffff


	//   ....[92]....
        /*07dc*/ 	.word	0xffffffff


	//   ....[93]....
        /*07e0*/ 	.word	0xffffffff


	//   ....[94]....
        /*07e4*/ 	.word	0xffffffff


	//   ....[95]....
        /*07e8*/ 	.word	0xffffffff


	//   ....[96]....
        /*07ec*/ 	.word	0xffffffff


	//   ....[97]....
        /*07f0*/ 	.word	0xffffffff


	//   ....[98]....
        /*07f4*/ 	.word	0xffffffff


	//   ....[99]....
        /*07f8*/ 	.word	0xffffffff


	//   ....[100]....
        /*07fc*/ 	.word	0xffffffff


	//   ....[101]....
        /*0800*/ 	.word	0xffffffff


	//   ....[102]....
        /*0804*/ 	.word	0xffffffff


	//   ....[103]....
        /*0808*/ 	.word	0xffffffff


	//   ....[104]....
        /*080c*/ 	.word	0xffffffff


	//   ....[105]....
        /*0810*/ 	.word	0xffffffff


	//   ....[106]....
        /*0814*/ 	.word	0xffffffff


	//   ....[107]....
        /*0818*/ 	.word	0xffffffff


	//   ....[108]....
        /*081c*/ 	.word	0xffffffff


	//   ....[109]....
        /*0820*/ 	.word	0xffffffff


	//   ....[110]....
        /*0824*/ 	.word	0xffffffff


	//   ....[111]....
        /*0828*/ 	.word	0xffffffff


	//   ....[112]....
        /*082c*/ 	.word	0xffffffff


	//   ....[113]....
        /*0830*/ 	.word	0xffffffff


	//   ....[114]....
        /*0834*/ 	.word	0xffffffff


	//   ....[115]....
        /*0838*/ 	.word	0xffffffff


	//   ....[116]....
        /*083c*/ 	.word	0xffffffff


	//   ....[117]....
        /*0840*/ 	.word	0xffffffff


	//   ....[118]....
        /*0844*/ 	.word	0xffffffff


	//   ....[119]....
        /*0848*/ 	.word	0xffffffff


	//   ....[120]....
        /*084c*/ 	.word	0xffffffff


	//   ....[121]....
        /*0850*/ 	.word	0xffffffff


	//   ....[122]....
        /*0854*/ 	.word	0x0500000f


	//   ....[123]....
        /*0858*/ 	.word	0x0500000f


	//   ....[124]....
        /*085c*/ 	.word	0x0500000f


	//   ....[125]....
        /*0860*/ 	.word	0x0500000f


	//   ....[126]....
        /*0864*/ 	.word	0x0500000f


	//   ....[127]....
        /*0868*/ 	.word	0x0500000f


	//   ....[128]....
        /*086c*/ 	.word	0x0500000f


	//   ....[129]....
        /*0870*/ 	.word	0x0500000f


	//   ....[130]....
        /*0874*/ 	.word	0x0500000f


	//   ....[131]....
        /*0878*/ 	.word	0x0500000f


	//   ....[132]....
        /*087c*/ 	.word	0x0500000f


	//   ....[133]....
        /*0880*/ 	.word	0x0500000f


	//   ....[134]....
        /*0884*/ 	.word	0x0500000f


	//   ....[135]....
        /*0888*/ 	.word	0x0500000f


	//   ....[136]....
        /*088c*/ 	.word	0x0500000f


	//   ....[137]....
        /*0890*/ 	.word	0x0500000f


	//   ....[138]....
        /*0894*/ 	.word	0x0500000f


	//   ....[139]....
        /*0898*/ 	.word	0x0500000f


	//   ....[140]....
        /*089c*/ 	.word	0x0500000f


	//   ....[141]....
        /*08a0*/ 	.word	0x0500000f


	//   ....[142]....
        /*08a4*/ 	.word	0x0500000f


	//   ....[143]....
        /*08a8*/ 	.word	0x0500000f


	//   ....[144]....
        /*08ac*/ 	.word	0x0500000f


	//   ....[145]....
        /*08b0*/ 	.word	0x0500000f


	//   ....[146]....
        /*08b4*/ 	.word	0x0500000f


	//   ....[147]....
        /*08b8*/ 	.word	0x0500000f


	//   ....[148]....
        /*08bc*/ 	.word	0x0500000f


	//   ....[149]....
        /*08c0*/ 	.word	0x0500000f


	//   ....[150]....
        /*08c4*/ 	.word	0x0500000f


	//   ....[151]....
        /*08c8*/ 	.word	0x0500000f


	//   ....[152]....
        /*08cc*/ 	.word	0x0500000f


	//   ....[153]....
        /*08d0*/ 	.word	0x0500000f


	//   ....[154]....
        /*08d4*/ 	.word	0x0500000f


	//   ....[155]....
        /*08d8*/ 	.word	0x0500000f


	//   ....[156]....
        /*08dc*/ 	.word	0x0500000f


	//   ....[157]....
        /*08e0*/ 	.word	0x0500000f


	//   ....[158]....
        /*08e4*/ 	.word	0x0500000f


	//   ....[159]....
        /*08e8*/ 	.word	0x0500000f


	//   ....[160]....
        /*08ec*/ 	.word	0x0500000f


	//   ....[161]....
        /*08f0*/ 	.word	0x0500000f


	//   ....[162]....
        /*08f4*/ 	.word	0x0500000f


	//   ....[163]....
        /*08f8*/ 	.word	0x0500000f


	//   ....[164]....
        /*08fc*/ 	.word	0x0500000f


	//   ....[165]....
        /*0900*/ 	.word	0x0500000f


	//   ....[166]....
        /*0904*/ 	.word	0x0500000f


	//   ....[167]....
        /*0908*/ 	.word	0x0500000f


	//   ....[168]....
        /*090c*/ 	.word	0x0500000f


	//   ....[169]....
        /*0910*/ 	.word	0x0500000f


	//   ....[170]....
        /*0914*/ 	.word	0x0500000f


	//   ....[171]....
        /*0918*/ 	.word	0x0500000f


	//   ....[172]....
        /*091c*/ 	.word	0x0500000f


	//   ....[173]....
        /*0920*/ 	.word	0x0500000f


	//----- nvinfo : EIATTR_COOP_GROUP_INSTR_OFFSETS
	.align		4
.L_271:
        /*0924*/ 	.byte	0x04, 0x28
        /*0926*/ 	.short	(.L_273 - .L_272)


	//   ....[0]....
.L_272:
        /*0928*/ 	.word	0x00000060


	//   ....[1]....
        /*092c*/ 	.word	0x000001a0


	//   ....[2]....
        /*0930*/ 	.word	0x000001f0


	//   ....[3]....
        /*0934*/ 	.word	0x00000420


	//   ....[4]....
        /*0938*/ 	.word	0x00000580


	//   ....[5]....
        /*093c*/ 	.word	0x000006a0


	//   ....[6]....
        /*0940*/ 	.word	0x00000800


	//   ....[7]....
        /*0944*/ 	.word	0x0000b570


	//   ....[8]....
        /*0948*/ 	.word	0x0000bc70


	//   ....[9]....
        /*094c*/ 	.word	0x0000bc80


	//   ....[10]....
        /*0950*/ 	.word	0x0000bc90


	//   ....[11]....
        /*0954*/ 	.word	0x0000bca0


	//   ....[12]....
        /*0958*/ 	.word	0x0000c520


	//   ....[13]....
        /*095c*/ 	.word	0x0000c530


	//   ....[14]....
        /*0960*/ 	.word	0x0000c540


	//   ....[15]....
        /*0964*/ 	.word	0x0000c550


	//   ....[16]....
        /*0968*/ 	.word	0x0000f640


	//   ....[17]....
        /*096c*/ 	.word	0x0000f650


	//   ....[18]....
        /*0970*/ 	.word	0x0000f660


	//   ....[19]....
        /*0974*/ 	.word	0x0000f670


	//   ....[20]....
        /*0978*/ 	.word	0x0000fcf0


	//   ....[21]....
        /*097c*/ 	.word	0x0000fd00


	//   ....[22]....
        /*0980*/ 	.word	0x0000fd10


	//   ....[23]....
        /*0984*/ 	.word	0x0000fd20


	//   ....[24]....
        /*0988*/ 	.word	0x00013b40


	//   ....[25]....
        /*098c*/ 	.word	0x000140b0


	//   ....[26]....
        /*0990*/ 	.word	0x00014d50


	//   ....[27]....
        /*0994*/ 	.word	0x00014e60


	//   ....[28]....
        /*0998*/ 	.word	0x000153b0


	//   ....[29]....
        /*099c*/ 	.word	0x00015470


	//   ....[30]....
        /*09a0*/ 	.word	0x00017840


	//   ....[31]....
        /*09a4*/ 	.word	0x00017af0


	//   ....[32]....
        /*09a8*/ 	.word	0x00018b20


	//   ....[33]....
        /*09ac*/ 	.word	0x00018be0


	//   ....[34]....
        /*09b0*/ 	.word	0x00018dd0


	//   ....[35]....
        /*09b4*/ 	.word	0x00018f00


	//   ....[36]....
        /*09b8*/ 	.word	0x0001b3b0


	//   ....[37]....
        /*09bc*/ 	.word	0x0001b3d0


	//   ....[38]....
        /*09c0*/ 	.word	0x0001b690


	//   ....[39]....
        /*09c4*/ 	.word	0x0001b6f0


	//   ....[40]....
        /*09c8*/ 	.word	0x0001d870


	//   ....[41]....
        /*09cc*/ 	.word	0x0001db20


	//   ....[42]....
        /*09d0*/ 	.word	0x0001eb20


	//   ....[43]....
        /*09d4*/ 	.word	0x0001eb70


	//   ....[44]....
        /*09d8*/ 	.word	0x0001eef0


	//   ....[45]....
        /*09dc*/ 	.word	0x0001ef60


	//   ....[46]....
        /*09e0*/ 	.word	0x0001feb0


	//   ....[47]....
        /*09e4*/ 	.word	0x0001fef0


	//   ....[48]....
        /*09e8*/ 	.word	0x0001fff0


	//   ....[49]....
        /*09ec*/ 	.word	0x00020220


	//   ....[50]....
        /*09f0*/ 	.word	0x000211f0


	//   ....[51]....
        /*09f4*/ 	.word	0x00021230


	//   ....[52]....
        /*09f8*/ 	.word	0x00021270


	//   ....[53]....
        /*09fc*/ 	.word	0x000212b0


	//   ....[54]....
        /*0a00*/ 	.word	0x00021850


	//   ....[55]....
        /*0a04*/ 	.word	0x00021860


	//   ....[56]....
        /*0a08*/ 	.word	0x00021930


	//   ....[57]....
        /*0a0c*/ 	.word	0x00021950


	//   ....[58]....
        /*0a10*/ 	.word	0x00021a20


	//   ....[59]....
        /*0a14*/ 	.word	0x00021a40


	//   ....[60]....
        /*0a18*/ 	.word	0x00021b20


	//   ....[61]....
        /*0a1c*/ 	.word	0x00021b40


	//   ....[62]....
        /*0a20*/ 	.word	0x000223b0


	//   ....[63]....
        /*0a24*/ 	.word	0x000223d0


	//   ....[64]....
        /*0a28*/ 	.word	0x000224a0


	//   ....[65]....
        /*0a2c*/ 	.word	0x000224c0


	//   ....[66]....
        /*0a30*/ 	.word	0x00022590


	//   ....[67]....
        /*0a34*/ 	.word	0x000225b0


	//   ....[68]....
        /*0a38*/ 	.word	0x00022690


	//   ....[69]....
        /*0a3c*/ 	.word	0x000226b0


	//   ....[70]....
        /*0a40*/ 	.word	0x00022810


	//   ....[71]....
        /*0a44*/ 	.word	0x000229f0


	//   ....[72]....
        /*0a48*/ 	.word	0x00022a20


	//   ....[73]....
        /*0a4c*/ 	.word	0x00022a50


	//   ....[74]....
        /*0a50*/ 	.word	0x00022a80


	//   ....[75]....
        /*0a54*/ 	.word	0x00022ab0


	//   ....[76]....
        /*0a58*/ 	.word	0x00022ae0


	//   ....[77]....
        /*0a5c*/ 	.word	0x00022c60


	//   ....[78]....
        /*0a60*/ 	.word	0x00022c90


	//   ....[79]....
        /*0a64*/ 	.word	0x00022cc0


	//   ....[80]....
        /*0a68*/ 	.word	0x00022cf0


	//   ....[81]....
        /*0a6c*/ 	.word	0x00022d20


	//   ....[82]....
        /*0a70*/ 	.word	0x00022d50


	//   ....[83]....
        /*0a74*/ 	.word	0x00022e00


	//   ....[84]....
        /*0a78*/ 	.word	0x00022e60


	//   ....[85]....
        /*0a7c*/ 	.word	0x00022ef0


	//   ....[86]....
        /*0a80*/ 	.word	0x00024040


	//   ....[87]....
        /*0a84*/ 	.word	0x00025e40


	//   ....[88]....
        /*0a88*/ 	.word	0x00026af0


	//   ....[89]....
        /*0a8c*/ 	.word	0x00026b10


	//   ....[90]....
        /*0a90*/ 	.word	0x00026b20


	//   ....[91]....
        /*0a94*/ 	.word	0x00026b50


	//   ....[92]....
        /*0a98*/ 	.word	0x00026c70


	//   ....[93]....
        /*0a9c*/ 	.word	0x00026c80


	//   ....[94]....
        /*0aa0*/ 	.word	0x00026d20


	//   ....[95]....
        /*0aa4*/ 	.word	0x00026d30


	//   ....[96]....
        /*0aa8*/ 	.word	0x00026dd0


	//   ....[97]....
        /*0aac*/ 	.word	0x00026de0


	//   ....[98]....
        /*0ab0*/ 	.word	0x00026e80


	//   ....[99]....
        /*0ab4*/ 	.word	0x00026e90


	//   ....[100]....
        /*0ab8*/ 	.word	0x00026f10


	//   ....[101]....
        /*0abc*/ 	.word	0x00026f40


	//   ....[102]....
        /*0ac0*/ 	.word	0x00026f90


	//   ....[103]....
        /*0ac4*/ 	.word	0x00026fd0


	//   ....[104]....
        /*0ac8*/ 	.word	0x00029c90


	//   ....[105]....
        /*0acc*/ 	.word	0x00029cc0


	//   ....[106]....
        /*0ad0*/ 	.word	0x00029cd0


	//   ....[107]....
        /*0ad4*/ 	.word	0x00029d00


	//   ....[108]....
        /*0ad8*/ 	.word	0x00029d30


	//   ....[109]....
        /*0adc*/ 	.word	0x00029d60


	//   ....[110]....
        /*0ae0*/ 	.word	0x00029d90


	//   ....[111]....
        /*0ae4*/ 	.word	0x00029da0


	//   ....[112]....
        /*0ae8*/ 	.word	0x00029f30


	//   ....[113]....
        /*0aec*/ 	.word	0x00029f60


	//   ....[114]....
        /*0af0*/ 	.word	0x00029f90


	//   ....[115]....
        /*0af4*/ 	.word	0x00029fc0


	//   ....[116]....
        /*0af8*/ 	.word	0x00029ff0


	//   ....[117]....
        /*0afc*/ 	.word	0x0002a020


	//   ....[118]....
        /*0b00*/ 	.word	0x0002a0e0


	//   ....[119]....
        /*0b04*/ 	.word	0x0002a100


	//   ....[120]....
        /*0b08*/ 	.word	0x0002a170


	//   ....[121]....
        /*0b0c*/ 	.word	0x0002a850


	//   ....[122]....
        /*0b10*/ 	.word	0x0002ac90


	//   ....[123]....
        /*0b14*/ 	.word	0x0002ad20


	//   ....[124]....
        /*0b18*/ 	.word	0x0002ad70


	//   ....[125]....
        /*0b1c*/ 	.word	0x0002adc0


	//   ....[126]....
        /*0b20*/ 	.word	0x0002ae50


	//   ....[127]....
        /*0b24*/ 	.word	0x0002aee0


	//   ....[128]....
        /*0b28*/ 	.word	0x0002af30


	//   ....[129]....
        /*0b2c*/ 	.word	0x0002af80


	//   ....[130]....
        /*0b30*/ 	.word	0x0002b070


	//   ....[131]....
        /*0b34*/ 	.word	0x0002b100


	//   ....[132]....
        /*0b38*/ 	.word	0x0002b160


	//   ....[133]....
        /*0b3c*/ 	.word	0x0002b1c0


	//   ....[134]....
        /*0b40*/ 	.word	0x0002b250


	//   ....[135]....
        /*0b44*/ 	.word	0x0002b2e0


	//   ....[136]....
        /*0b48*/ 	.word	0x0002b340


	//   ....[137]....
        /*0b4c*/ 	.word	0x0002b3a0


	//   ....[138]....
        /*0b50*/ 	.word	0x0002b730


	//   ....[139]....
        /*0b54*/ 	.word	0x0002ba20


	//   ....[140]....
        /*0b58*/ 	.word	0x0002bc00


	//   ....[141]....
        /*0b5c*/ 	.word	0x0002bc50


	//   ....[142]....
        /*0b60*/ 	.word	0x0002bd80


	//   ....[143]....
        /*0b64*/ 	.word	0x0002bdd0


	//   ....[144]....
        /*0b68*/ 	.word	0x0002bf10


	//   ....[145]....
        /*0b6c*/ 	.word	0x0002bf80


	//   ....[146]....
        /*0b70*/ 	.word	0x0002c0b0


	//   ....[147]....
        /*0b74*/ 	.word	0x0002c100


	//   ....[148]....
        /*0b78*/ 	.word	0x0002c230


	//   ....[149]....
        /*0b7c*/ 	.word	0x0002c280


	//   ....[150]....
        /*0b80*/ 	.word	0x0002c3b0


	//   ....[151]....
        /*0b84*/ 	.word	0x0002c400


	//   ....[152]....
        /*0b88*/ 	.word	0x0002c510


	//   ....[153]....
        /*0b8c*/ 	.word	0x0002c580


	//   ....[154]....
        /*0b90*/ 	.word	0x0002c690


	//   ....[155]....
        /*0b94*/ 	.word	0x0002c6e0


	//   ....[156]....
        /*0b98*/ 	.word	0x0002ca10


	//   ....[157]....
        /*0b9c*/ 	.word	0x0002cab0


	//   ....[158]....
        /*0ba0*/ 	.word	0x0002cbe0


	//   ....[159]....
        /*0ba4*/ 	.word	0x0002cc60


	//   ....[160]....
        /*0ba8*/ 	.word	0x0002cce0


	//   ....[161]....
        /*0bac*/ 	.word	0x0002cd60


	//   ....[162]....
        /*0bb0*/ 	.word	0x0002cde0


	//   ....[163]....
        /*0bb4*/ 	.word	0x0002ce70


	//   ....[164]....
        /*0bb8*/ 	.word	0x0002cf10


	//   ....[165]....
        /*0bbc*/ 	.word	0x0002cfb0


	//   ....[166]....
        /*0bc0*/ 	.word	0x0002d030


	//   ....[167]....
        /*0bc4*/ 	.word	0x0002d0b0


	//   ....[168]....
        /*0bc8*/ 	.word	0x0002d130


	//   ....[169]....
        /*0bcc*/ 	.word	0x0002d1c0


	//   ....[170]....
        /*0bd0*/ 	.word	0x0002d240


	//   ....[171]....
        /*0bd4*/ 	.word	0x0002d2e0


	//   ....[172]....
        /*0bd8*/ 	.word	0x0002d370


	//   ....[173]....
        /*0bdc*/ 	.word	0x0002d4a0


	//----- nvinfo : EIATTR_REG_RECONFIG
	.align		4
.L_273:
        /*0be0*/ 	.byte	0x01, 0x54
	.zero		2


	//----- nvinfo : EIATTR_SYSCALL_OFFSETS
	.align		4
        /*0be4*/ 	.byte	0x04, 0x46
        /*0be6*/ 	.short	(.L_275 - .L_274)


	//   ....[0]....
.L_274:
        /*0be8*/ 	.word	0x00001dd0


	//   ....[1]....
        /*0bec*/ 	.word	0x00001f20


	//   ....[2]....
        /*0bf0*/ 	.word	0x0000b710


	//   ....[3]....
        /*0bf4*/ 	.word	0x0000ba30


	//   ....[4]....
        /*0bf8*/ 	.word	0x00025a70


	//   ....[5]....
        /*0bfc*/ 	.word	0x00025bc0


	//   ....[6]....
        /*0c00*/ 	.word	0x00025cb0


	//   ....[7]....
        /*0c04*/ 	.word	0x000265f0


	//----- nvinfo : EIATTR_MBARRIER_INSTR_OFFSETS
	.align		4
.L_275:
        /*0c08*/ 	.byte	0x04, 0x39
        /*0c0a*/ 	.short	(.L_277 - .L_276)


	//   ....[0]....
.L_276:
        /*0c0c*/ 	.word	0x000002d0
        /*0c10*/ 	.word	0x000000ff
        /*0c14*/ 	.word	0x0002a800
        /*0c18*/ 	.short	0x0100
        /*0c1a*/ 	.byte	0x08
	.zero		1


	//   ....[1]....
        /*0c1c*/ 	.word	0x000002e0
        /*0c20*/ 	.word	0x000000ff
        /*0c24*/ 	.word	0x0002a820
        /*0c28*/ 	.short	0x0100
        /*0c2a*/ 	.byte	0x08
	.zero		1


	//   ....[2]....
        /*0c2c*/ 	.word	0x000003d0
        /*0c30*/ 	.word	0x000000ff
        /*0c34*/ 	.word	0x0002a830
        /*0c38*/ 	.short	0x0100
        /*0c3a*/ 	.byte	0x08
	.zero		1


	//   ....[3]....
        /*0c3c*/ 	.word	0x000003e0
        /*0c40*/ 	.word	0x000000ff
        /*0c44*/ 	.word	0x0002a840
        /*0c48*/ 	.short	0x0100
        /*0c4a*/ 	.byte	0x08
	.zero		1


	//   ....[4]....
        /*0c4c*/ 	.word	0x000003f0
        /*0c50*/ 	.word	0x000000ff
        /*0c54*/ 	.word	0x0002a838
        /*0c58*/ 	.short	0x0100
        /*0c5a*/ 	.byte	0x08
	.zero		1


	//   ....[5]....
        /*0c5c*/ 	.word	0x00000400
        /*0c60*/ 	.word	0x000000ff
        /*0c64*/ 	.word	0x0002a848
        /*0c68*/ 	.short	0x0100
        /*0c6a*/ 	.byte	0x08
	.zero		1


	//   ....[6]....
        /*0c6c*/ 	.word	0x00000530
        /*0c70*/ 	.word	0x000000ff
        /*0c74*/ 	.word	0x0002a850
        /*0c78*/ 	.short	0x0100
        /*0c7a*/ 	.byte	0x08
	.zero		1


	//   ....[7]....
        /*0c7c*/ 	.word	0x00000540
        /*0c80*/ 	.word	0x000000ff
        /*0c84*/ 	.word	0x0002a860
        /*0c88*/ 	.short	0x0100
        /*0c8a*/ 	.byte	0x08
	.zero		1


	//   ....[8]....
        /*0c8c*/ 	.word	0x00000550
        /*0c90*/ 	.word	0x000000ff
        /*0c94*/ 	.word	0x0002a858
        /*0c98*/ 	.short	0x0100
        /*0c9a*/ 	.byte	0x08
	.zero		1


	//   ....[9]....
        /*0c9c*/ 	.word	0x00000560
        /*0ca0*/ 	.word	0x000000ff
        /*0ca4*/ 	.word	0x0002a868
        /*0ca8*/ 	.short	0x0100
        /*0caa*/ 	.byte	0x08
	.zero		1


	//   ....[10]....
        /*0cac*/ 	.word	0x00000650
        /*0cb0*/ 	.word	0x000000ff
        /*0cb4*/ 	.word	0x0002a870
        /*0cb8*/ 	.short	0x0100
        /*0cba*/ 	.byte	0x06
	.zero		1


	//   ....[11]....
        /*0cbc*/ 	.word	0x00000660
        /*0cc0*/ 	.word	0x000000ff
        /*0cc4*/ 	.word	0x0002a880
        /*0cc8*/ 	.short	0x0100
        /*0cca*/ 	.byte	0x06
	.zero		1


	//   ....[12]....
        /*0ccc*/ 	.word	0x00000670
        /*0cd0*/ 	.word	0x000000ff
        /*0cd4*/ 	.word	0x0002a878
        /*0cd8*/ 	.short	0x0100
        /*0cda*/ 	.byte	0x06
	.zero		1


	//   ....[13]....
        /*0cdc*/ 	.word	0x00000680
        /*0ce0*/ 	.word	0x000000ff
        /*0ce4*/ 	.word	0x0002a888
        /*0ce8*/ 	.short	0x0100
        /*0cea*/ 	.byte	0x06
	.zero		1


	//   ....[14]....
        /*0cec*/ 	.word	0x000007b0
        /*0cf0*/ 	.word	0x000000ff
        /*0cf4*/ 	.word	0x0002a890
        /*0cf8*/ 	.short	0x0100
        /*0cfa*/ 	.byte	0x08
	.zero		1


	//   ....[15]....
        /*0cfc*/ 	.word	0x000007c0
        /*0d00*/ 	.word	0x000000ff
        /*0d04*/ 	.word	0x0002a8a0
        /*0d08*/ 	.short	0x0100
        /*0d0a*/ 	.byte	0x08
	.zero		1


	//   ....[16]....
        /*0d0c*/ 	.word	0x000007d0
        /*0d10*/ 	.word	0x000000ff
        /*0d14*/ 	.word	0x0002a898
        /*0d18*/ 	.short	0x0100
        /*0d1a*/ 	.byte	0x08
	.zero		1


	//   ....[17]....
        /*0d1c*/ 	.word	0x000007e0
        /*0d20*/ 	.word	0x000000ff
        /*0d24*/ 	.word	0x0002a8a8
        /*0d28*/ 	.short	0x0100
        /*0d2a*/ 	.byte	0x08
	.zero		1


	//   ....[18]....
        /*0d2c*/ 	.word	0x00000910
        /*0d30*/ 	.word	0x000000ff
        /*0d34*/ 	.word	0x0002a8b0
        /*0d38*/ 	.short	0x0100
        /*0d3a*/ 	.byte	0x08
	.zero		1


	//   ....[19]....
        /*0d3c*/ 	.word	0x00000920
        /*0d40*/ 	.word	0x000000ff
        /*0d44*/ 	.word	0x0002a8c0
        /*0d48*/ 	.short	0x0100
        /*0d4a*/ 	.byte	0x08
	.zero		1


	//   ....[20]....
        /*0d4c*/ 	.word	0x00000930
        /*0d50*/ 	.word	0x000000ff
        /*0d54*/ 	.word	0x0002a8b8
        /*0d58*/ 	.short	0x0100
        /*0d5a*/ 	.byte	0x08
	.zero		1


	//   ....[21]....
        /*0d5c*/ 	.word	0x00000940
        /*0d60*/ 	.word	0x000000ff
        /*0d64*/ 	.word	0x0002a8c8
        /*0d68*/ 	.short	0x0100
        /*0d6a*/ 	.byte	0x08
	.zero		1


	//   ....[22]....
        /*0d6c*/ 	.word	0x00003b70
        /*0d70*/ 	.word	0x00000003
        /*0d74*/ 	.word	0x0002a890
        /*0d78*/ 	.short	0x010a
        /*0d7a*/ 	.byte	0x3f
	.zero		1


	//   ....[23]....
        /*0d7c*/ 	.word	0x00007210
        /*0d80*/ 	.word	0x00000003
        /*0d84*/ 	.word	0x0002a890
        /*0d88*/ 	.short	0x010a
        /*0d8a*/ 	.byte	0x3f
	.zero		1


	//   ....[24]....
        /*0d8c*/ 	.word	0x0000a530
        /*0d90*/ 	.word	0x00000003
        /*0d94*/ 	.word	0x0002a890
        /*0d98*/ 	.short	0x010a
        /*0d9a*/ 	.byte	0x3f
	.zero		1


	//   ....[25]....
        /*0d9c*/ 	.word	0x0000a920
        /*0da0*/ 	.word	0x0000001c
        /*0da4*/ 	.word	0x00000000
        /*0da8*/ 	.short	0x0101
        /*0daa*/ 	.byte	0x3f
	.zero		1


	//   ....[26]....
        /*0dac*/ 	.word	0x0000a960
        /*0db0*/ 	.word	0x00000003
        /*0db4*/ 	.word	0x0002a8b0
        /*0db8*/ 	.short	0x010a
        /*0dba*/ 	.byte	0x3f
	.zero		1


	//   ....[27]....
        /*0dbc*/ 	.word	0x0000ae10
        /*0dc0*/ 	.word	0x00000003
        /*0dc4*/ 	.word	0x00000000
        /*0dc8*/ 	.short	0x0101
        /*0dca*/ 	.byte	0x3f
	.zero		1


	//   ....[28]....
        /*0dcc*/ 	.word	0x0000b790
        /*0dd0*/ 	.word	0x00000010
        /*0dd4*/ 	.word	0x0002a800
        /*0dd8*/ 	.short	0x010a
        /*0dda*/ 	.byte	0x3f
	.zero		1


	//   ....[29]....
        /*0ddc*/ 	.word	0x0000b7e0
        /*0de0*/ 	.word	0x00000010
        /*0de4*/ 	.word	0x0002a800
        /*0de8*/ 	.short	0x010a
        /*0dea*/ 	.byte	0x3f
	.zero		1


	//   ....[30]....
        /*0dec*/ 	.word	0x0000cc20
        /*0df0*/ 	.word	0x00000010
        /*0df4*/ 	.word	0x0002a800
        /*0df8*/ 	.short	0x010a
        /*0dfa*/ 	.byte	0x3f
	.zero		1


	//   ....[31]....
        /*0dfc*/ 	.word	0x00010180
        /*0e00*/ 	.word	0x00000010
        /*0e04*/ 	.word	0x0002a800
        /*0e08*/ 	.short	0x010a
        /*0e0a*/ 	.byte	0x3f
	.zero		1


	//   ....[32]....
        /*0e0c*/ 	.word	0x00012d20
        /*0e10*/ 	.word	0x00000015
        /*0e14*/ 	.word	0x0002a830
        /*0e18*/ 	.short	0x010a
        /*0e1a*/ 	.byte	0x3f
	.zero		1


	//   ....[33]....
        /*0e1c*/ 	.word	0x00012d90
        /*0e20*/ 	.word	0x00000015
        /*0e24*/ 	.word	0x0002a830
        /*0e28*/ 	.short	0x010a
        /*0e2a*/ 	.byte	0x3f
	.zero		1


	//   ....[34]....
        /*0e2c*/ 	.word	0x00013760
        /*0e30*/ 	.word	0x00000015
        /*0e34*/ 	.word	0x00000000
        /*0e38*/ 	.short	0x0101
        /*0e3a*/ 	.byte	0x3f
	.zero		1


	//   ....[35]....
        /*0e3c*/ 	.word	0x000162b0
        /*0e40*/ 	.word	0x00000015
        /*0e44*/ 	.word	0x0002a830
        /*0e48*/ 	.short	0x010a
        /*0e4a*/ 	.byte	0x3f
	.zero		1


	//   ....[36]....
        /*0e4c*/ 	.word	0x00016320
        /*0e50*/ 	.word	0x00000015
        /*0e54*/ 	.word	0x0002a830
        /*0e58*/ 	.short	0x010a
        /*0e5a*/ 	.byte	0x3f
	.zero		1


	//   ....[37]....
        /*0e5c*/ 	.word	0x00016ea0
        /*0e60*/ 	.word	0x0000000c
        /*0e64*/ 	.word	0x0002a850
        /*0e68*/ 	.short	0x010a
        /*0e6a*/ 	.byte	0x3f
	.zero		1


	//   ....[38]....
        /*0e6c*/ 	.word	0x00016f40
        /*0e70*/ 	.word	0x0000000c
        /*0e74*/ 	.word	0x0002a850
        /*0e78*/ 	.short	0x010a
        /*0e7a*/ 	.byte	0x3f
	.zero		1


	//   ....[39]....
        /*0e7c*/ 	.word	0x000178c0
        /*0e80*/ 	.word	0x0000000a
        /*0e84*/ 	.word	0x00000000
        /*0e88*/ 	.short	0x0101
        /*0e8a*/ 	.byte	0x3f
	.zero		1


	//   ....[40]....
        /*0e8c*/ 	.word	0x00019230
        /*0e90*/ 	.word	0x00000059
        /*0e94*/ 	.word	0x00000000
        /*0e98*/ 	.short	0x0101
        /*0e9a*/ 	.byte	0x3f
	.zero		1


	//   ....[41]....
        /*0e9c*/ 	.word	0x00019ce0
        /*0ea0*/ 	.word	0x00000005
        /*0ea4*/ 	.word	0x0002a830
        /*0ea8*/ 	.short	0x010a
        /*0eaa*/ 	.byte	0x3f
	.zero		1


	//   ....[42]....
        /*0eac*/ 	.word	0x00019d50
        /*0eb0*/ 	.word	0x00000005
        /*0eb4*/ 	.word	0x0002a830
        /*0eb8*/ 	.short	0x010a
        /*0eba*/ 	.byte	0x3f
	.zero		1


	//   ....[43]....
        /*0ebc*/ 	.word	0x0001a8d0
        /*0ec0*/ 	.word	0x000000c6
        /*0ec4*/ 	.word	0x0002a850
        /*0ec8*/ 	.short	0x010a
        /*0eca*/ 	.byte	0x3f
	.zero		1


	//   ....[44]....
        /*0ecc*/ 	.word	0x0001a920
        /*0ed0*/ 	.word	0x000000c6
        /*0ed4*/ 	.word	0x0002a850
        /*0ed8*/ 	.short	0x010a
        /*0eda*/ 	.byte	0x3f
	.zero		1


	//   ....[45]....
        /*0edc*/ 	.word	0x0001bcb0
        /*0ee0*/ 	.word	0x00000015
        /*0ee4*/ 	.word	0x00000000
        /*0ee8*/ 	.short	0x0101
        /*0eea*/ 	.byte	0x3f
	.zero		1


	//   ....[46]....
        /*0eec*/ 	.word	0x0001bd20
        /*0ef0*/ 	.word	0x000000c6
        /*0ef4*/ 	.word	0x00000000
        /*0ef8*/ 	.short	0x0101
        /*0efa*/ 	.byte	0x3f
	.zero		1


	//   ....[47]....
        /*0efc*/ 	.word	0x0001c2e0
        /*0f00*/ 	.word	0x00000006
        /*0f04*/ 	.word	0x0002a830
        /*0f08*/ 	.short	0x010a
        /*0f0a*/ 	.byte	0x3f
	.zero		1


	//   ....[48]....
        /*0f0c*/ 	.word	0x0001c350
        /*0f10*/ 	.word	0x00000006
        /*0f14*/ 	.word	0x0002a830
        /*0f18*/ 	.short	0x010a
        /*0f1a*/ 	.byte	0x3f
	.zero		1


	//   ....[49]....
        /*0f1c*/ 	.word	0x0001ced0
        /*0f20*/ 	.word	0x0000000c
        /*0f24*/ 	.word	0x0002a850
        /*0f28*/ 	.short	0x010a
        /*0f2a*/ 	.byte	0x3f
	.zero		1


	//   ....[50]....
        /*0f2c*/ 	.word	0x0001cf70
        /*0f30*/ 	.word	0x0000000c
        /*0f34*/ 	.word	0x0002a850
        /*0f38*/ 	.short	0x010a
        /*0f3a*/ 	.byte	0x3f
	.zero		1


	//   ....[51]....
        /*0f3c*/ 	.word	0x0001d8e0
        /*0f40*/ 	.word	0x00000005
        /*0f44*/ 	.word	0x00000000
        /*0f48*/ 	.short	0x0101
        /*0f4a*/ 	.byte	0x3f
	.zero		1


	//   ....[52]....
        /*0f4c*/ 	.word	0x0001f2c0
        /*0f50*/ 	.word	0x00000015
        /*0f54*/ 	.word	0x00000000
        /*0f58*/ 	.short	0x0101
        /*0f5a*/ 	.byte	0x3f
	.zero		1


	//   ....[53]....
        /*0f5c*/ 	.word	0x0001fda0
        /*0f60*/ 	.word	0x0000000b
        /*0f64*/ 	.word	0x0002a850
        /*0f68*/ 	.short	0x010a
        /*0f6a*/ 	.byte	0x3f
	.zero		1


	//   ....[54]....
        /*0f6c*/ 	.word	0x0001fe40
        /*0f70*/ 	.word	0x0000000b
        /*0f74*/ 	.word	0x0002a850
        /*0f78*/ 	.short	0x010a
        /*0f7a*/ 	.byte	0x3f
	.zero		1


	//   ....[55]....
        /*0f7c*/ 	.word	0x00020310
        /*0f80*/ 	.word	0x0000000b
        /*0f84*/ 	.word	0x00000000
        /*0f88*/ 	.short	0x0101
        /*0f8a*/ 	.byte	0x3f
	.zero		1


	//   ....[56]....
        /*0f8c*/ 	.word	0x00021840
        /*0f90*/ 	.word	0x00000000
        /*0f94*/ 	.word	0x00000000
        /*0f98*/ 	.short	0x0101
        /*0f9a*/ 	.byte	0x3f
	.zero		1


	//   ....[57]....
        /*0f9c*/ 	.word	0x00024130
        /*0fa0*/ 	.word	0x00000007
        /*0fa4*/ 	.word	0x0002a820
        /*0fa8*/ 	.short	0x010a
        /*0faa*/ 	.byte	0x3f
	.zero		1


	//   ....[58]....
        /*0fac*/ 	.word	0x00024210
        /*0fb0*/ 	.word	0x00000007
        /*0fb4*/ 	.word	0x0002a8a0
        /*0fb8*/ 	.short	0x010a
        /*0fba*/ 	.byte	0x3f
	.zero		1


	//   ....[59]....
        /*0fbc*/ 	.word	0x00024650
        /*0fc0*/ 	.word	0x00000007
        /*0fc4*/ 	.word	0x0002a8c0
        /*0fc8*/ 	.short	0x010a
        /*0fca*/ 	.byte	0x3f
	.zero		1


	//   ....[60]....
        /*0fcc*/ 	.word	0x00024b30
        /*0fd0*/ 	.word	0x00000008
        /*0fd4*/ 	.word	0x0002a8a0
        /*0fd8*/ 	.short	0x010a
        /*0fda*/ 	.byte	0x3f
	.zero		1


	//   ....[61]....
        /*0fdc*/ 	.word	0x00024f60
        /*0fe0*/ 	.word	0x00000008
        /*0fe4*/ 	.word	0x0002a8c0
        /*0fe8*/ 	.short	0x010a
        /*0fea*/ 	.byte	0x3f
	.zero		1


	//   ....[62]....
        /*0fec*/ 	.word	0x000260e0
        /*0ff0*/ 	.word	0x00000000
        /*0ff4*/ 	.word	0x0002a840
        /*0ff8*/ 	.short	0x010a
        /*0ffa*/ 	.byte	0x3f
	.zero		1


	//   ....[63]....
        /*0ffc*/ 	.word	0x00027110
        /*1000*/ 	.word	0x0000000a
        /*1004*/ 	.word	0x0002a800
        /*1008*/ 	.short	0x0107
        /*100a*/ 	.byte	0x3f
	.zero		1


	//   ....[64]....
        /*100c*/ 	.word	0x00027220
        /*1010*/ 	.word	0x00000002
        /*1014*/ 	.word	0x0002a800
        /*1018*/ 	.short	0x0101
        /*101a*/ 	.byte	0x3f
	.zero		1


	//   ....[65]....
        /*101c*/ 	.word	0x00027240
        /*1020*/ 	.word	0x00000002
        /*1024*/ 	.word	0x0002a820
        /*1028*/ 	.short	0x010a
        /*102a*/ 	.byte	0x3f
	.zero		1


	//   ....[66]....
        /*102c*/ 	.word	0x000275d0
        /*1030*/ 	.word	0x00000003
        /*1034*/ 	.word	0x0002a840
        /*1038*/ 	.short	0x010a
        /*103a*/ 	.byte	0x3f
	.zero		1


	//   ....[67]....
        /*103c*/ 	.word	0x00027a80
        /*1040*/ 	.word	0x00000003
        /*1044*/ 	.word	0x00000060
        /*1048*/ 	.short	0x010a
        /*104a*/ 	.byte	0x3f
	.zero		1


	//   ....[68]....
        /*104c*/ 	.word	0x00028170
        /*1050*/ 	.word	0x00000003
        /*1054*/ 	.word	0x0002a840
        /*1058*/ 	.short	0x010a
        /*105a*/ 	.byte	0x3f
	.zero		1


	//   ....[69]....
        /*105c*/ 	.word	0x00028620
        /*1060*/ 	.word	0x00000002
        /*1064*/ 	.word	0x00000060
        /*1068*/ 	.short	0x010a
        /*106a*/ 	.byte	0x3f
	.zero		1


	//   ....[70]....
        /*106c*/ 	.word	0x00028c40
        /*1070*/ 	.word	0x00000002
        /*1074*/ 	.word	0x0002a840
        /*1078*/ 	.short	0x010a
        /*107a*/ 	.byte	0x3f
	.zero		1


	//   ....[71]....
        /*107c*/ 	.word	0x000290f0
        /*1080*/ 	.word	0x00000002
        /*1084*/ 	.word	0x00000060
        /*1088*/ 	.short	0x010a
        /*108a*/ 	.byte	0x3f
	.zero		1


	//   ....[72]....
        /*108c*/ 	.word	0x000296a0
        /*1090*/ 	.word	0x00000000
        /*1094*/ 	.word	0x0002a860
        /*1098*/ 	.short	0x010a
        /*109a*/ 	.byte	0x3f
	.zero		1


	//   ....[73]....
        /*109c*/ 	.word	0x0002a7d0
        /*10a0*/ 	.word	0x00000000
        /*10a4*/ 	.word	0x0002a820
        /*10a8*/ 	.short	0x010a
        /*10aa*/ 	.byte	0x3f
	.zero		1


	//   ....[74]....
        /*10ac*/ 	.word	0x0002a980
        /*10b0*/ 	.word	0x00000006
        /*10b4*/ 	.word	0x00000000
        /*10b8*/ 	.short	0x010a
        /*10ba*/ 	.byte	0x3f
	.zero		1


	//   ....[75]....
        /*10bc*/ 	.word	0x0002a9f0
        /*10c0*/ 	.word	0x00000007
        /*10c4*/ 	.word	0x00000000
        /*10c8*/ 	.short	0x010a
        /*10ca*/ 	.byte	0x3f
	.zero		1


	//   ....[76]....
        /*10cc*/ 	.word	0x0002aa60
        /*10d0*/ 	.word	0x00000004
        /*10d4*/ 	.word	0x00000000
        /*10d8*/ 	.short	0x010a
        /*10da*/ 	.byte	0x3f
	.zero		1


	//   ....[77]....
        /*10dc*/ 	.word	0x0002aa90
        /*10e0*/ 	.word	0x00000003
        /*10e4*/ 	.word	0x00000000
        /*10e8*/ 	.short	0x010a
        /*10ea*/ 	.byte	0x3f
	.zero		1


	//   ....[78]....
        /*10ec*/ 	.word	0x0002aaf0
        /*10f0*/ 	.word	0x00000003
        /*10f4*/ 	.word	0x0002a890
        /*10f8*/ 	.short	0x010a
        /*10fa*/ 	.byte	0x3f
	.zero		1


	//   ....[79]....
        /*10fc*/ 	.word	0x0002ab40
        /*1100*/ 	.word	0x00000003
        /*1104*/ 	.word	0x0002a890
        /*1108*/ 	.short	0x010a
        /*110a*/ 	.byte	0x3f
	.zero		1


	//   ....[80]....
        /*110c*/ 	.word	0x0002ab90
        /*1110*/ 	.word	0x00000003
        /*1114*/ 	.word	0x0002a890
        /*1118*/ 	.short	0x010a
        /*111a*/ 	.byte	0x3f
	.zero		1


	//   ....[81]....
        /*111c*/ 	.word	0x0002abe0
        /*1120*/ 	.word	0x00000003
        /*1124*/ 	.word	0x0002a8b0
        /*1128*/ 	.short	0x010a
        /*112a*/ 	.byte	0x3f
	.zero		1


	//   ....[82]....
        /*112c*/ 	.word	0x0002afc0
        /*1130*/ 	.word	0x00000010
        /*1134*/ 	.word	0x0002a800
        /*1138*/ 	.short	0x010a
        /*113a*/ 	.byte	0x3f
	.zero		1


	//   ....[83]....
        /*113c*/ 	.word	0x0002b3d0
        /*1140*/ 	.word	0x00000010
        /*1144*/ 	.word	0x0002a800
        /*1148*/ 	.short	0x010a
        /*114a*/ 	.byte	0x3f
	.zero		1


	//   ....[84]....
        /*114c*/ 	.word	0x0002b420
        /*1150*/ 	.word	0x00000015
        /*1154*/ 	.word	0x0002a830
        /*1158*/ 	.short	0x010a
        /*115a*/ 	.byte	0x3f
	.zero		1


	//   ....[85]....
        /*115c*/ 	.word	0x0002b470
        /*1160*/ 	.word	0x00000015
        /*1164*/ 	.word	0x0002a830
        /*1168*/ 	.short	0x010a
        /*116a*/ 	.byte	0x3f
	.zero		1


	//   ....[86]....
        /*116c*/ 	.word	0x0002b4c0
        /*1170*/ 	.word	0x0000000c
        /*1174*/ 	.word	0x0002a850
        /*1178*/ 	.short	0x010a
        /*117a*/ 	.byte	0x3f
	.zero		1


	//   ....[87]....
        /*117c*/ 	.word	0x0002b510
        /*1180*/ 	.word	0x00000005
        /*1184*/ 	.word	0x0002a830
        /*1188*/ 	.short	0x010a
        /*118a*/ 	.byte	0x3f
	.zero		1


	//   ....[88]....
        /*118c*/ 	.word	0x0002b560
        /*1190*/ 	.word	0x000000c6
        /*1194*/ 	.word	0x0002a850
        /*1198*/ 	.short	0x010a
        /*119a*/ 	.byte	0x3f
	.zero		1


	//   ....[89]....
        /*119c*/ 	.word	0x0002b5b0
        /*11a0*/ 	.word	0x00000006
        /*11a4*/ 	.word	0x0002a830
        /*11a8*/ 	.short	0x010a
        /*11aa*/ 	.byte	0x3f
	.zero		1


	//   ....[90]....
        /*11ac*/ 	.word	0x0002b600
        /*11b0*/ 	.word	0x0000000c
        /*11b4*/ 	.word	0x0002a850
        /*11b8*/ 	.short	0x010a
        /*11ba*/ 	.byte	0x3f
	.zero		1


	//   ....[91]....
        /*11bc*/ 	.word	0x0002b650
        /*11c0*/ 	.word	0x0000000b
        /*11c4*/ 	.word	0x0002a850
        /*11c8*/ 	.short	0x010a
        /*11ca*/ 	.byte	0x3f
	.zero		1


	//   ....[92]....
        /*11cc*/ 	.word	0x0002b800
        /*11d0*/ 	.word	0x00000006
        /*11d4*/ 	.word	0x0002a820
        /*11d8*/ 	.short	0x010a
        /*11da*/ 	.byte	0x3f
	.zero		1


	//   ....[93]....
        /*11dc*/ 	.word	0x0002b850
        /*11e0*/ 	.word	0x00000007
        /*11e4*/ 	.word	0x0002a8a0
        /*11e8*/ 	.short	0x010a
        /*11ea*/ 	.byte	0x3f
	.zero		1


	//   ....[94]....
        /*11ec*/ 	.word	0x0002b8a0
        /*11f0*/ 	.word	0x00000007
        /*11f4*/ 	.word	0x0002a8c0
        /*11f8*/ 	.short	0x010a
        /*11fa*/ 	.byte	0x3f
	.zero		1


	//   ....[95]....
        /*11fc*/ 	.word	0x0002b8f0
        /*1200*/ 	.word	0x00000008
        /*1204*/ 	.word	0x0002a8a0
        /*1208*/ 	.short	0x010a
        /*120a*/ 	.byte	0x3f
	.zero		1


	//   ....[96]....
        /*120c*/ 	.word	0x0002b940
        /*1210*/ 	.word	0x00000008
        /*1214*/ 	.word	0x0002a8c0
        /*1218*/ 	.short	0x010a
        /*121a*/ 	.byte	0x3f
	.zero		1


	//   ....[97]....
        /*121c*/ 	.word	0x0002bae0
        /*1220*/ 	.word	0x00000000
        /*1224*/ 	.word	0x0002a840
        /*1228*/ 	.short	0x010a
        /*122a*/ 	.byte	0x3f
	.zero		1


	//   ....[98]....
        /*122c*/ 	.word	0x0002c730
        /*1230*/ 	.word	0x00000002
        /*1234*/ 	.word	0x0002a820
        /*1238*/ 	.short	0x010a
        /*123a*/ 	.byte	0x3f
	.zero		1


	//   ....[99]....
        /*123c*/ 	.word	0x0002c780
        /*1240*/ 	.word	0x00000003
        /*1244*/ 	.word	0x0002a840
        /*1248*/ 	.short	0x010a
        /*124a*/ 	.byte	0x3f
	.zero		1


	//   ....[100]....
        /*124c*/ 	.word	0x0002c7d0
        /*1250*/ 	.word	0x00000003
        /*1254*/ 	.word	0x00000060
        /*1258*/ 	.short	0x010a
        /*125a*/ 	.byte	0x3f
	.zero		1


	//   ....[101]....
        /*125c*/ 	.word	0x0002c820
        /*1260*/ 	.word	0x00000003
        /*1264*/ 	.word	0x0002a840
        /*1268*/ 	.short	0x010a
        /*126a*/ 	.byte	0x3f
	.zero		1


	//   ....[102]....
        /*126c*/ 	.word	0x0002c870
        /*1270*/ 	.word	0x00000002
        /*1274*/ 	.word	0x00000060
        /*1278*/ 	.short	0x010a
        /*127a*/ 	.byte	0x3f
	.zero		1


	//   ....[103]....
        /*127c*/ 	.word	0x0002c8c0
        /*1280*/ 	.word	0x00000002
        /*1284*/ 	.word	0x0002a840
        /*1288*/ 	.short	0x010a
        /*128a*/ 	.byte	0x3f
	.zero		1


	//   ....[104]....
        /*128c*/ 	.word	0x0002c910
        /*1290*/ 	.word	0x00000002
        /*1294*/ 	.word	0x00000060
        /*1298*/ 	.short	0x010a
        /*129a*/ 	.byte	0x3f
	.zero		1


	//   ....[105]....
        /*129c*/ 	.word	0x0002c960
        /*12a0*/ 	.word	0x00000000
        /*12a4*/ 	.word	0x0002a860
        /*12a8*/ 	.short	0x010a
        /*12aa*/ 	.byte	0x3f
	.zero		1


	//   ....[106]....
        /*12ac*/ 	.word	0x0002d3c0
        /*12b0*/ 	.word	0x00000000
        /*12b4*/ 	.word	0x0002a820
        /*12b8*/ 	.short	0x010a
        /*12ba*/ 	.byte	0x3f
	.zero		1


	//   ....[107]....
        /*12bc*/ 	.word	0x0002d560
        /*12c0*/ 	.word	0x00000006
        /*12c4*/ 	.word	0x00000000
        /*12c8*/ 	.short	0x010a
        /*12ca*/ 	.byte	0x3f
	.zero		1


	//   ....[108]....
        /*12cc*/ 	.word	0x0002d5b0
        /*12d0*/ 	.word	0x00000007
        /*12d4*/ 	.word	0x00000000
        /*12d8*/ 	.short	0x010a
        /*12da*/ 	.byte	0x3f
	.zero		1


	//   ....[109]....
        /*12dc*/ 	.word	0x0002d600
        /*12e0*/ 	.word	0x00000004
        /*12e4*/ 	.word	0x00000000
        /*12e8*/ 	.short	0x010a
        /*12ea*/ 	.byte	0x3f
	.zero		1


	//----- nvinfo : EIATTR_NUM_MBARRIERS
	.align		4
.L_277:
        /*12ec*/ 	.byte	0x03, 0x38
        /*12ee*/ 	.short	0x0016


	//----- nvinfo : EIATTR_EXIT_INSTR_OFFSETS
	.align		4
        /*12f0*/ 	.byte	0x04, 0x1c
        /*12f2*/ 	.short	(.L_279 - .L_278)


	//   ....[0]....
.L_278:
        /*12f4*/ 	.word	0x0002aae0


	//----- nvinfo : EIATTR_MAX_THREADS
	.align		4
.L_279:
        /*12f8*/ 	.byte	0x04, 0x05
        /*12fa*/ 	.short	(.L_281 - .L_280)
.L_280:
        /*12fc*/ 	.word	0x00000180
        /*1300*/ 	.word	0x00000001
        /*1304*/ 	.word	0x00000001


	//----- nvinfo : EIATTR_CRS_STACK_SIZE
	.align		4
.L_281:
        /*1308*/ 	.byte	0x04, 0x1e
        /*130a*/ 	.short	(.L_283 - .L_282)
.L_282:
        /*130c*/ 	.word	0x00000000


	//----- nvinfo : EIATTR_CBANK_PARAM_SIZE
	.align		4
.L_283:
        /*1310*/ 	.byte	0x03, 0x19
        /*1312*/ 	.short	0x0af0


	//----- nvinfo : EIATTR_PARAM_CBANK
	.align		4
        /*1314*/ 	.byte	0x04, 0x0a
        /*1316*/ 	.short	(.L_285 - .L_284)
	.align		4
.L_284:
        /*1318*/ 	.word	index@(.nv.constant0._ZN7cutlass13device_kernelIN5flash11enable_sm90INS1_16FlashAttnFwdSm90INS1_25CollectiveMainloopFwdSm90ILi2EN4cute5tupleIJNS5_1CILi1EEES8_S8_EEENS6_IJNS7_ILi128EEENS7_ILi96EEENS7_ILi192EEEEEELi128ENS_10bfloat16_tEfNS_4arch4Sm90ELb0ELb1ELb1ELb1ELb0ELb1ELb0ELb1ELb1ELb1ELb0ELb0EEENS1_21CollectiveEpilogueFwdINS6_IJSA_SA_SB_EEES9_SE_SG_Li256ELb1ELb1ELb0ELb0EEENS1_36VarlenDynamicPersistentTileSchedulerILi128ELi96ELi256ELi128ELb0ELb1ELb1ELb1ELb0ELb1EEEEEEEEEvNT_6ParamsE)
        /*131c*/ 	.short	0x0210
        /*131e*/ 	.short	0x0af0


	//----- nvinfo : EIATTR_SW_WAR
	.align		4
.L_285:
        /*1320*/ 	.byte	0x04, 0x36
        /*1322*/ 	.short	(.L_287 - .L_286)
.L_286:
        /*1324*/ 	.word	0x00000008
.L_287:


//--------------------- .nv.info._ZN7cutlass13device_kernelIN5flash11enable_sm90INS1_16FlashAttnFwdSm90INS1_25CollectiveMainloopFwdSm90ILi2EN4cute5tupleIJNS5_1CILi1EEES8_S8_EEENS6_IJNS7_ILi128EEESA_NS7_ILi192EEEEEELi128ENS_10bfloat16_tEfNS_4arch4Sm90ELb1ELb0ELb1ELb0ELb0ELb0ELb0ELb1ELb1ELb1ELb0ELb0EEENS1_21CollectiveEpilogueFwdINS6_IJSA_SA_SA_EEES9_SD_SF_Li256ELb0ELb1ELb0ELb0EEENS1_30DynamicPersistentTileSchedulerILi256ELi128ELb0ELb1ELb1EEEEEEEEEvNT_6ParamsE --------------------------
	.section	.nv.info._ZN7cutlass13device_kernelIN5flash11enable_sm90INS1_16FlashAttnFwdSm90INS1_25CollectiveMainloopFwdSm90ILi2EN4cute5tupleIJNS5_1CILi1EEES8_S8_EEENS6_IJNS7_ILi128EEESA_NS7_ILi192EEEEEELi128ENS_10bfloat16_tEfNS_4arch4Sm90ELb1ELb0ELb1ELb0ELb0ELb0ELb0ELb1ELb1ELb1ELb0ELb0EEENS1_21CollectiveEpilogueFwdINS6_IJSA_SA_SA_EEES9_SD_SF_Li256ELb0ELb1ELb0ELb0EEENS1_30DynamicPersistentTileSchedulerILi256ELi128ELb0ELb1ELb1EEEEEEEEEvNT_6ParamsE,"",@"SHT_CUDA_INFO"
	.sectionflags	@""
	.align	4


	//----- nvinfo : EIATTR_CUDA_API_VERSION
	.align		4
        /*0000*/ 	.byte	0x04, 0x37
        /*0002*/ 	.short	(.L_289 - .L_288)
.L_288:
        /*0004*/ 	.word	0x00000082


	//----- nvinfo : EIATTR_KPARAM_INFO
	.align		4
.L_289:
        /*0008*/ 	.byte	0x04, 0x17
        /*000a*/ 	.short	(.L_291 - .L_290)
.L_290:
        /*000c*/ 	.word	0x00000000
        /*0010*/ 	.short	0x0000
        /*0012*/ 	.short	0x0070
        /*0014*/ 	.byte	0x00, 0xf0, 0x01, 0x2a


	//----- nvinfo : EIATTR_SPARSE_MMA_MASK
	.align		4
.L_291:
        /*0018*/ 	.byte	0x03, 0x50
        /*001a*/ 	.short	0x0000


	//----- nvinfo : EIATTR_MAXREG_COUNT
	.align		4
        /*001c*/ 	.byte	0x03, 0x1b
        /*001e*/ 	.short	0x00a8


	//----- nvinfo : EIATTR_NUM_BARRIERS
	.align		4
        /*0020*/ 	.byte	0x02, 0x4c
        /*0022*/ 	.byte	0x09
	.zero		1


	//----- nvinfo : EIATTR_EXTERNS
	.align		4
        /*0024*/ 	.byte	0x04, 0x0f
        /*0026*/ 	.short	(.L_293 - .L_292)


	//   ....[0]....
	.align		4
.L_292:
        /*0028*/ 	.word	index@(__assertfail)


	//----- nvinfo : EIATTR_ANNOTATIONS
	.align		4
.L_293:
        /*002c*/ 	.byte	0x04, 0x55
        /*002e*/ 	.short	(.L_295 - .L_294)


	//   ....[0]....
.L_294:
        /* <DEDUP_REMOVED lines=27> */


	//----- nvinfo : EIATTR_MERCURY_ISA_VERSION
	.align		4
.L_295:
        /*01c8*/ 	.byte	0x03, 0x5f
        /*01ca*/ 	.short	0x0101


	//----- nvinfo : EIATTR_INT_WARP_WIDE_INSTR_OFFSETS
	.align		4
        /*01cc*/ 	.byte	0x04, 0x31
        /*01ce*/ 	.short	(.L_297 - .L_296)


	//   ....[0]....
.L_296:
        /*01d0*/ 	.word	0x00000130


	//   ....[1]....
        /*01d4*/ 	.word	0x00000170


	//   ....[2]....
        /*01d8*/ 	.word	0x000001e0


	//   ....[3]....
        /*01dc*/ 	.word	0x0000d670


	//   ....[4]....
        /*01e0*/ 	.word	0x0000d710


	//   ....[5]....
        /*01e4*/ 	.word	0x00010e70


	//   ....[6]....
        /*01e8*/ 	.word	0x00010f10


	//----- nvinfo : EIATTR_COOP_GROUP_MASK_REGIDS
	.align		4
.L_297:
        /*01ec*/ 	.byte	0x04, 0x29
        /*01ee*/ 	.short	(.L_299 - .L_298)


	//   ....[0]....
.L_298:
        /*01f0*/ 	.word	0xffffffff


	//   ....[1]....
        /*01f4*/ 	.word	0xffffffff


	//   ....[2]....
        /*01f8*/ 	.word	0xffffffff


	//   ....[3]....
        /*01fc*/ 	.word	0xffffffff


	//   ....[4]....
        /*0200*/ 	.word	0xffffffff


	//   ....[5]....
        /*0204*/ 	.word	0xffffffff


	//   ....[6]....
        /*0208*/ 	.word	0xffffffff


	//   ....[7]....
        /*020c*/ 	.word	0xffffffff


	//   ....[8]....
        /*0210*/ 	.word	0xffffffff


	//   ....[9]....
        /*0214*/ 	.word	0xffffffff


	//   ....[10]....
        /*0218*/ 	.word	0xffffffff


	//   ....[11]....
        /*021c*/ 	.word	0xffffffff


	//   ....[12]....
        /*0220*/ 	.word	0xffffffff


	//   ....[13]....
        /*0224*/ 	.word	0xffffffff


	//   ....[14]....
        /*0228*/ 	.word	0xffffffff


	//   ....[15]....
        /*022c*/ 	.word	0xffffffff


	//   ....[16]....
        /*0230*/ 	.word	0xffffffff


	//   ....[17]....
        /*0234*/ 	.word	0xffffffff


	//   ....[18]....
        /*0238*/ 	.word	0xffffffff


	//   ....[19]....
        /*023c*/ 	.word	0xffffffff


	//   ....[20]....
        /*0240*/ 	.word	0xffffffff


	//   ....[21]....
        /*0244*/ 	.word	0xffffffff


	//   ....[22]....
        /*0248*/ 	.word	0xffffffff


	//   ....[23]....
        /*024c*/ 	.word	0xffffffff


	//   ....[24]....
        /*0250*/ 	.word	0xffffffff


	//   ....[25]....
        /*0254*/ 	.word	0xffffffff


	//   ....[26]....
        /*0258*/ 	.word	0xffffffff


	//   ....[27]....
        /*025c*/ 	.word	0xffffffff


	//   ....[28]....
        /*0260*/ 	.word	0xffffffff


	//   ....[29]....
        /*0264*/ 	.word	0xffffffff


	//   ....[30]....
        /*0268*/ 	.word	0xffffffff


	//   ....[31]....
        /*026c*/ 	.word	0xffffffff


	//   ....[32]....
        /*0270*/ 	.word	0xffffffff


	//   ....[33]....
        /*0274*/ 	.word	0xffffffff


	//   ....[34]....
        /*0278*/ 	.word	0xffffffff


	//   ....[35]....
        /*027c*/ 	.word	0xffffffff


	//   ....[36]....
        /*0280*/ 	.word	0xffffffff


	//   ....[37]....
        /*0284*/ 	.word	0xffffffff


	//   ....[38]....
        /*0288*/ 	.word	0xffffffff


	//   ....[39]....
        /*028c*/ 	.word	0xffffffff


	//   ....[40]....
        /*0290*/ 	.word	0xffffffff


	//   ....[41]....
        /*0294*/ 	.word	0xffffffff


	//   ....[42]....
        /*0298*/ 	.word	0xffffffff


	//   ....[43]....
        /*029c*/ 	.word	0xffffffff


	//   ....[44]....
        /*02a0*/ 	.word	0xffffffff


	//   ....[45]....
        /*02a4*/ 	.word	0xffffffff


	//   ....[46]....
        /*02a8*/ 	.word	0xffffffff


	//   ....[47]....
        /*02ac*/ 	.word	0xffffffff


	//   ....[48]....
        /*02b0*/ 	.word	0xffffffff


	//   ....[49]....
        /*02b4*/ 	.word	0xffffffff


	//   ....[50]....
        /*02b8*/ 	.word	0xffffffff


	//   ....[51]....
        /*02bc*/ 	.word	0xffffffff


	//   ....[52]....
        /*02c0*/ 	.word	0xffffffff


	//   ....[53]....
        /*02c4*/ 	.word	0xffffffff


	//   ....[54]....
        /*02c8*/ 	.word	0xffffffff


	//   ....[55]....
        /*02cc*/ 	.word	0xffffffff


	//   ....[56]....
        /*02d0*/ 	.word	0xffffffff


	//   ....[57]....
        /*02d4*/ 	.word	0xffffffff


	//   ....[58]....
        /*02d8*/ 	.word	0xffffffff


	//   ....[59]....
        /*02dc*/ 	.word	0xffffffff


	//   ....[60]....
        /*02e0*/ 	.word	0xffffffff


	//   ....[61]....
        /*02e4*/ 	.word	0xffffffff


	//   ....[62]....
        /*02e8*/ 	.word	0xffffffff


	//   ....[63]....
        /*02ec*/ 	.word	0xffffffff


	//   ....[64]....
        /*02f0*/ 	.word	0xffffffff


	//   ....[65]....
        /*02f4*/ 	.word	0xffffffff


	//   ....[66]....
        /*02f8*/ 	.word	0xffffffff


	//   ....[67]....
        /*02fc*/ 	.word	0xffffffff


	//   ....[68]....
        /*0300*/ 	.word	0x0500000f


	//   ....[69]....
        /*0304*/ 	.word	0x0500000f


	//   ....[70]....
        /*0308*/ 	.word	0x0500000f


	//   ....[71]....
        /*030c*/ 	.word	0x0500000f


	//   ....[72]....
        /*0310*/ 	.word	0x0500000f


	//   ....[73]....
        /*0314*/ 	.word	0x0500000f


	//   ....[74]....
        /*0318*/ 	.word	0x0500000f


	//   ....[75]....
        /*031c*/ 	.word	0x0500000f


	//   ....[76]....
        /*0320*/ 	.word	0x0500000f


	//   ....[77]....
        /*0324*/ 	.word	0x0500000f


	//   ....[78]....
        /*0328*/ 	.word	0x0500000f


	//   ....[79]....
        /*032c*/ 	.word	0x0500000f


	//   ....[80]....
        /*0330*/ 	.word	0x0500000f


	//   ....[81]....
        /*0334*/ 	.word	0x0500000f


	//   ....[82]....
        /*0338*/ 	.word	0x0500000f


	//   ....[83]....
        /*033c*/ 	.word	0x0500000f


	//   ....[84]....
        /*0340*/ 	.word	0x0500000f


	//   ....[85]....
        /*0344*/ 	.word	0x0500000f


	//   ....[86]....
        /*0348*/ 	.word	0x0500000f


	//----- nvinfo : EIATTR_COOP_GROUP_INSTR_OFFSETS
	.align		4
.L_299:
        /*034c*/ 	.byte	0x04, 0x28
        /*034e*/ 	.short	(.L_301 - .L_300)


	//   ....[0]....
.L_300:
        /*0350*/ 	.word	0x00000060


	//   ....[1]....
        /*0354*/ 	.word	0x00000140


	//   ....[2]....
        /*0358*/ 	.word	0x00000190


	//   ....[3]....
        /*035c*/ 	.word	0x000003c0


	//   ....[4]....
        /*0360*/ 	.word	0x00000520


	//   ....[5]....
        /*0364*/ 	.word	0x00000640


	//   ....[6]....
        /*0368*/ 	.word	0x000007a0


	//   ....[7]....
        /*036c*/ 	.word	0x000014b0


	//   ....[8]....
        /*0370*/ 	.word	0x00002120


	//   ....[9]....
        /*0374*/ 	.word	0x00002550


	//   ....[10]....
        /*0378*/ 	.word	0x00002d60


	//   ....[11]....
        /*037c*/ 	.word	0x00002db0


	//   ....[12]....
        /*0380*/ 	.word	0x00003900


	//   ....[13]....
        /*0384*/ 	.word	0x00003980


	//   ....[14]....
        /*0388*/ 	.word	0x000056a0


	//   ....[15]....
        /*038c*/ 	.word	0x000060d0


	//   ....[16]....
        /*0390*/ 	.word	0x00006210


	//   ....[17]....
        /*0394*/ 	.word	0x00006370


	//   ....[18]....
        /*0398*/ 	.word	0x00006c70


	//   ....[19]....
        /*039c*/ 	.word	0x00006cc0


	//   ....[20]....
        /*03a0*/ 	.word	0x00009180


	//   ....[21]....
        /*03a4*/ 	.word	0x000091d0


	//   ....[22]....
        /*03a8*/ 	.word	0x00009460


	//   ....[23]....
        /*03ac*/ 	.word	0x000094e0


	//   ....[24]....
        /*03b0*/ 	.word	0x0000a800


	//   ....[25]....
        /*03b4*/ 	.word	0x0000a840


	//   ....[26]....
        /*03b8*/ 	.word	0x0000a930


	//   ....[27]....
        /*03bc*/ 	.word	0x0000a960


	//   ....[28]....
        /*03c0*/ 	.word	0x0000bae0


	//   ....[29]....
        /*03c4*/ 	.word	0x0000bb10


	//   ....[30]....
        /*03c8*/ 	.word	0x0000bb40


	//   ....[31]....
        /*03cc*/ 	.word	0x0000bba0


	//   ....[32]....
        /*03d0*/ 	.word	0x0000c080


	//   ....[33]....
        /*03d4*/ 	.word	0x0000c0c0


	//   ....[34]....
        /*03d8*/ 	.word	0x0000c190


	//   ....[35]....
        /*03dc*/ 	.word	0x0000c1b0


	//   ....[36]....
        /*03e0*/ 	.word	0x0000c280


	//   ....[37]....
        /*03e4*/ 	.word	0x0000c2a0


	//   ....[38]....
        /*03e8*/ 	.word	0x0000c380


	//   ....[39]....
        /*03ec*/ 	.word	0x0000c3a0


	//   ....[40]....
        /*03f0*/ 	.word	0x0000caa0


	//   ....[41]....
        /*03f4*/ 	.word	0x0000cac0


	//   ....[42]....
        /*03f8*/ 	.word	0x0000cb90


	//   ....[43]....
        /*03fc*/ 	.word	0x0000cbb0


	//   ....[44]....
        /*0400*/ 	.word	0x0000cc80


	//   ....[45]....
        /*0404*/ 	.word	0x0000cca0


	//   ....[46]....
        /*0408*/ 	.word	0x0000cd80


	//   ....[47]....
        /*040c*/ 	.word	0x0000cda0


	//   ....[48]....
        /*0410*/ 	.word	0x0000cf10


	//   ....[49]....
        /*0414*/ 	.word	0x0000dc90


	//   ....[50]....
        /*0418*/ 	.word	0x0000e6f0


	//   ....[51]....
        /*041c*/ 	.word	0x0000e730


	//   ....[52]....
        /*0420*/ 	.word	0x0000e800


	//   ....[53]....
        /*0424*/ 	.word	0x0000e810


	//   ....[54]....
        /*0428*/ 	.word	0x0000e8a0


	//   ....[55]....
        /*042c*/ 	.word	0x0000e8b0


	//   ....[56]....
        /*0430*/ 	.word	0x0000e940


	//   ....[57]....
        /*0434*/ 	.word	0x0000e950


	//   ....[58]....
        /*0438*/ 	.word	0x0000e9e0


	//   ....[59]....
        /*043c*/ 	.word	0x0000e9f0


	//   ....[60]....
        /*0440*/ 	.word	0x0000ea80


	//   ....[61]....
        /*0444*/ 	.word	0x0000ea90


	//   ....[62]....
        /*0448*/ 	.word	0x0000eb20


	//   ....[63]....
        /*044c*/ 	.word	0x0000eb30


	//   ....[64]....
        /*0450*/ 	.word	0x0000eb40


	//   ....[65]....
        /*0454*/ 	.word	0x0000eb50


	//   ....[66]....
        /*0458*/ 	.word	0x00011470


	//   ....[67]....
        /*045c*/ 	.word	0x00011660


	//   ....[68]....
        /*0460*/ 	.word	0x00011bf0


	//   ....[69]....
        /*0464*/ 	.word	0x00011d50


	//   ....[70]....
        /*0468*/ 	.word	0x00011db0


	//   ....[71]....
        /*046c*/ 	.word	0x00011f00


	//   ....[72]....
        /*0470*/ 	.word	0x00011f50


	//   ....[73]....
        /*0474*/ 	.word	0x00012070


	//   ....[74]....
        /*0478*/ 	.word	0x000120c0


	//   ....[75]....
        /*047c*/ 	.word	0x000121e0


	//   ....[76]....
        /*0480*/ 	.word	0x00012230


	//   ....[77]....
        /*0484*/ 	.word	0x00012350


	//   ....[78]....
        /*0488*/ 	.word	0x000123a0


	//   ....[79]....
        /*048c*/ 	.word	0x000124c0


	//   ....[80]....
        /*0490*/ 	.word	0x00012510


	//   ....[81]....
        /*0494*/ 	.word	0x00012630


	//   ....[82]....
        /*0498*/ 	.word	0x00012680


	//   ....[83]....
        /*049c*/ 	.word	0x00012780


	//   ....[84]....
        /*04a0*/ 	.word	0x000127d0


	//   ....[85]....
        /*04a4*/ 	.word	0x00012af0


	//   ....[86]....
        /*04a8*/ 	.word	0x00012c10


	//----- nvinfo : EIATTR_REG_RECONFIG
	.align		4
.L_301:
        /*04ac*/ 	.byte	0x01, 0x54
	.zero		2


	//----- nvinfo : EIATTR_SYSCALL_OFFSETS
	.align		4
        /*04b0*/ 	.byte	0x04, 0x46
        /*04b2*/ 	.short	(.L_303 - .L_302)


	//   ....[0]....
.L_302:
        /*04b4*/ 	.word	0x00001690


	//   ....[1]....
        /*04b8*/ 	.word	0x0000d880


	//   ....[2]....
        /*04bc*/ 	.word	0x0000d9d0


	//   ....[3]....
        /*04c0*/ 	.word	0x0000dac0


	//   ....[4]....
        /*04c4*/ 	.word	0x0000e2c0


	//----- nvinfo : EIATTR_MBARRIER_INSTR_OFFSETS
	.align		4
.L_303:
        /*04c8*/ 	.byte	0x04, 0x39
        /*04ca*/ 	.short	(.L_305 - .L_304)


	//   ....[0]....
.L_304:
        /*04cc*/ 	.word	0x00000270
        /*04d0*/ 	.word	0x000000ff
        /*04d4*/ 	.word	0x00034800
        /*04d8*/ 	.short	0x0100
        /*04da*/ 	.byte	0x08
	.zero		1


	//   ....[1]....
        /*04dc*/ 	.word	0x00000280
        /*04e0*/ 	.word	0x000000ff
        /*04e4*/ 	.word	0x00034820
        /*04e8*/ 	.short	0x0100
        /*04ea*/ 	.byte	0x08
	.zero		1


	//   ....[2]....
        /*04ec*/ 	.word	0x00000370
        /*04f0*/ 	.word	0x000000ff
        /*04f4*/ 	.word	0x00034830
        /*04f8*/ 	.short	0x0100
        /*04fa*/ 	.byte	0x08
	.zero		1


	//   ....[3]....
        /*04fc*/ 	.word	0x00000380
        /*0500*/ 	.word	0x000000ff
        /*0504*/ 	.word	0x00034840
        /*0508*/ 	.short	0x0100
        /*050a*/ 	.byte	0x08
	.zero		1


	//   ....[4]....
        /*050c*/ 	.word	0x00000390
        /*0510*/ 	.word	0x000000ff
        /*0514*/ 	.word	0x00034838
        /*0518*/ 	.short	0x0100
        /*051a*/ 	.byte	0x08
	.zero		1


	//   ....[5]....
        /*051c*/ 	.word	0x000003a0
        /*0520*/ 	.word	0x000000ff
        /*0524*/ 	.word	0x00034848
        /*0528*/ 	.short	0x0100
        /*052a*/ 	.byte	0x08
	.zero		1


	//   ....[6]....
        /*052c*/ 	.word	0x000004d0
        /*0530*/ 	.word	0x000000ff
        /*0534*/ 	.word	0x00034850
        /*0538*/ 	.short	0x0100
        /*053a*/ 	.byte	0x08
	.zero		1


	//   ....[7]....
        /*053c*/ 	.word	0x000004e0
        /*0540*/ 	.word	0x000000ff
        /*0544*/ 	.word	0x00034860
        /*0548*/ 	.short	0x0100
        /*054a*/ 	.byte	0x08
	.zero		1


	//   ....[8]....
        /*054c*/ 	.word	0x000004f0
        /*0550*/ 	.word	0x000000ff
        /*0554*/ 	.word	0x00034858
        /*0558*/ 	.short	0x0100
        /*055a*/ 	.byte	0x08
	.zero		1


	//   ....[9]....
        /*055c*/ 	.word	0x00000500
        /*0560*/ 	.word	0x000000ff
        /*0564*/ 	.word	0x00034868
        /*0568*/ 	.short	0x0100
        /*056a*/ 	.byte	0x08
	.zero		1


	//   ....[10]....
        /*056c*/ 	.word	0x000005f0
        /*0570*/ 	.word	0x000000ff
        /*0574*/ 	.word	0x00034870
        /*0578*/ 	.short	0x0100
        /*057a*/ 	.byte	0x06
	.zero		1


	//   ....[11]....
        /*057c*/ 	.word	0x00000600
        /*0580*/ 	.word	0x000000ff
        /*0584*/ 	.word	0x00034880
        /*0588*/ 	.short	0x0100
        /*058a*/ 	.byte	0x06
	.zero		1


	//   ....[12]....
        /*058c*/ 	.word	0x00000610
        /*0590*/ 	.word	0x000000ff
        /*0594*/ 	.word	0x00034878
        /*0598*/ 	.short	0x0100
        /*059a*/ 	.byte	0x06
	.zero		1


	//   ....[13]....
        /*059c*/ 	.word	0x00000620
        /*05a0*/ 	.word	0x000000ff
        /*05a4*/ 	.word	0x00034888
        /*05a8*/ 	.short	0x0100
        /*05aa*/ 	.byte	0x06
	.zero		1


	//   ....[14]....
        /*05ac*/ 	.word	0x00000750
        /*05b0*/ 	.word	0x000000ff
        /*05b4*/ 	.word	0x00034890
        /*05b8*/ 	.short	0x0100
        /*05ba*/ 	.byte	0x08
	.zero		1


	//   ....[15]....
        /*05bc*/ 	.word	0x00000760
        /*05c0*/ 	.word	0x000000ff
        /*05c4*/ 	.word	0x000348a0
        /*05c8*/ 	.short	0x0100
        /*05ca*/ 	.byte	0x08
	.zero		1


	//   ....[16]....
        /*05cc*/ 	.word	0x00000770
        /*05d0*/ 	.word	0x000000ff
        /*05d4*/ 	.word	0x00034898
        /*05d8*/ 	.short	0x0100
        /*05da*/ 	.byte	0x08
	.zero		1


	//   ....[17]....
        /*05dc*/ 	.word	0x00000780
        /*05e0*/ 	.word	0x000000ff
        /*05e4*/ 	.word	0x000348a8
        /*05e8*/ 	.short	0x0100
        /*05ea*/ 	.byte	0x08
	.zero		1


	//   ....[18]....
        /*05ec*/ 	.word	0x000008b0
        /*05f0*/ 	.word	0x000000ff
        /*05f4*/ 	.word	0x000348b0
        /*05f8*/ 	.short	0x0100
        /*05fa*/ 	.byte	0x08
	.zero		1


	//   ....[19]....
        /*05fc*/ 	.word	0x000008c0
        /*0600*/ 	.word	0x000000ff
        /*0604*/ 	.word	0x000348c0
        /*0608*/ 	.short	0x0100
        /*060a*/ 	.byte	0x08
	.zero		1


	//   ....[20]....
        /*060c*/ 	.word	0x000008d0
        /*0610*/ 	.word	0x000000ff
        /*0614*/ 	.word	0x000348b8
        /*0618*/ 	.short	0x0100
        /*061a*/ 	.byte	0x08
	.zero		1


	//   ....[21]....
        /*061c*/ 	.word	0x000008e0
        /*0620*/ 	.word	0x000000ff
        /*0624*/ 	.word	0x000348c8
        /*0628*/ 	.short	0x0100
        /*062a*/ 	.byte	0x08
	.zero		1


	//   ....[22]....
        /*062c*/ 	.word	0x00001730
        /*0630*/ 	.word	0x000000ff
        /*0634*/ 	.word	0x00034800
        /*0638*/ 	.short	0x010a
        /*063a*/ 	.byte	0x26
	.zero		1


	//   ....[23]....
        /*063c*/ 	.word	0x000017b0
        /*0640*/ 	.word	0x00000000
        /*0644*/ 	.word	0x00034830
        /*0648*/ 	.short	0x010a
        /*064a*/ 	.byte	0x3f
	.zero		1


	//   ....[24]....
        /*064c*/ 	.word	0x00001810
        /*0650*/ 	.word	0x00000000
        /*0654*/ 	.word	0x00034830
        /*0658*/ 	.short	0x010a
        /*065a*/ 	.byte	0x3f
	.zero		1


	//   ....[25]....
        /*065c*/ 	.word	0x00002900
        /*0660*/ 	.word	0x00000000
        /*0664*/ 	.word	0x00000000
        /*0668*/ 	.short	0x0101
        /*066a*/ 	.byte	0x3f
	.zero		1


	//   ....[26]....
        /*066c*/ 	.word	0x00004740
        /*0670*/ 	.word	0x000000ff
        /*0674*/ 	.word	0x00034830
        /*0678*/ 	.short	0x010a
        /*067a*/ 	.byte	0x08
	.zero		1


	//   ....[27]....
        /*067c*/ 	.word	0x00004780
        /*0680*/ 	.word	0x000000ff
        /*0684*/ 	.word	0x00034830
        /*0688*/ 	.short	0x010a
        /*068a*/ 	.byte	0x08
	.zero		1


	//   ....[28]....
        /*068c*/ 	.word	0x000050a0
        /*0690*/ 	.word	0x000000ff
        /*0694*/ 	.word	0x00034850
        /*0698*/ 	.short	0x010a
        /*069a*/ 	.byte	0x09
	.zero		1


	//   ....[29]....
        /*069c*/ 	.word	0x000050e0
        /*06a0*/ 	.word	0x000000ff
        /*06a4*/ 	.word	0x00034850
        /*06a8*/ 	.short	0x010a
        /*06aa*/ 	.byte	0x09
	.zero		1


	//   ....[30]....
        /*06ac*/ 	.word	0x00006f50
        /*06b0*/ 	.word	0x00000031
        /*06b4*/ 	.word	0x00000000
        /*06b8*/ 	.short	0x0101
        /*06ba*/ 	.byte	0x3f
	.zero		1


	//   ....[31]....
        /*06bc*/ 	.word	0x00007070
        /*06c0*/ 	.word	0x00000033
        /*06c4*/ 	.word	0x00000000
        /*06c8*/ 	.short	0x0101
        /*06ca*/ 	.byte	0x3f
	.zero		1


	//   ....[32]....
        /*06cc*/ 	.word	0x00007a50
        /*06d0*/ 	.word	0x000000ff
        /*06d4*/ 	.word	0x00034830
        /*06d8*/ 	.short	0x010a
        /*06da*/ 	.byte	0x08
	.zero		1


	//   ....[33]....
        /*06dc*/ 	.word	0x00007a90
        /*06e0*/ 	.word	0x000000ff
        /*06e4*/ 	.word	0x00034830
        /*06e8*/ 	.short	0x010a
        /*06ea*/ 	.byte	0x08
	.zero		1


	//   ....[34]....
        /*06ec*/ 	.word	0x000083b0
        /*06f0*/ 	.word	0x000000ff
        /*06f4*/ 	.word	0x00034850
        /*06f8*/ 	.short	0x010a
        /*06fa*/ 	.byte	0x08
	.zero		1


	//   ....[35]....
        /*06fc*/ 	.word	0x000083f0
        /*0700*/ 	.word	0x000000ff
        /*0704*/ 	.word	0x00034850
        /*0708*/ 	.short	0x010a
        /*070a*/ 	.byte	0x08
	.zero		1


	//   ....[36]....
        /*070c*/ 	.word	0x00009d70
        /*0710*/ 	.word	0x00000023
        /*0714*/ 	.word	0x00000000
        /*0718*/ 	.short	0x0101
        /*071a*/ 	.byte	0x3f
	.zero		1


	//   ....[37]....
        /*071c*/ 	.word	0x00009dc0
        /*0720*/ 	.word	0x0000002e
        /*0724*/ 	.word	0x00000000
        /*0728*/ 	.short	0x0101
        /*072a*/ 	.byte	0x3f
	.zero		1


	//   ....[38]....
        /*072c*/ 	.word	0x0000a770
        /*0730*/ 	.word	0x000000ff
        /*0734*/ 	.word	0x00034850
        /*0738*/ 	.short	0x010a
        /*073a*/ 	.byte	0x05
	.zero		1


	//   ....[39]....
        /*073c*/ 	.word	0x0000a7b0
        /*0740*/ 	.word	0x000000ff
        /*0744*/ 	.word	0x00034850
        /*0748*/ 	.short	0x010a
        /*074a*/ 	.byte	0x05
	.zero		1


	//   ....[40]....
        /*074c*/ 	.word	0x0000acf0
        /*0750*/ 	.word	0x00000002
        /*0754*/ 	.word	0x00000000
        /*0758*/ 	.short	0x0101
        /*075a*/ 	.byte	0x3f
	.zero		1


	//   ....[41]....
        /*075c*/ 	.word	0x0000c0b0
        /*0760*/ 	.word	0x00000024
        /*0764*/ 	.word	0x00000000
        /*0768*/ 	.short	0x0101
        /*076a*/ 	.byte	0x3f
	.zero		1


	//   ....[42]....
        /*076c*/ 	.word	0x0000dea0
        /*0770*/ 	.word	0x00000000
        /*0774*/ 	.word	0x00034840
        /*0778*/ 	.short	0x010a
        /*077a*/ 	.byte	0x3f
	.zero		1


	//   ....[43]....
        /*077c*/ 	.word	0x0000eca0
        /*0780*/ 	.word	0x00000011
        /*0784*/ 	.word	0x00034800
        /*0788*/ 	.short	0x0107
        /*078a*/ 	.byte	0x3f
	.zero		1


	//   ....[44]....
        /*078c*/ 	.word	0x0000edb0
        /*0790*/ 	.word	0x00000011
        /*0794*/ 	.word	0x00034800
        /*0798*/ 	.short	0x0101
        /*079a*/ 	.byte	0x3f
	.zero		1


	//   ....[45]....
        /*079c*/ 	.word	0x0000edd0
        /*07a0*/ 	.word	0x00000011
        /*07a4*/ 	.word	0x00034820
        /*07a8*/ 	.short	0x010a
        /*07aa*/ 	.byte	0x3f
	.zero		1


	//   ....[46]....
        /*07ac*/ 	.word	0x0000f110
        /*07b0*/ 	.word	0x00000002
        /*07b4*/ 	.word	0x00034840
        /*07b8*/ 	.short	0x010a
        /*07ba*/ 	.byte	0x3f
	.zero		1


	//   ....[47]....
        /*07bc*/ 	.word	0x0000f570
        /*07c0*/ 	.word	0x00000003
        /*07c4*/ 	.word	0x00000060
        /*07c8*/ 	.short	0x010a
        /*07ca*/ 	.byte	0x3f
	.zero		1


	//   ....[48]....
        /*07cc*/ 	.word	0x0000fbd0
        /*07d0*/ 	.word	0x00000003
        /*07d4*/ 	.word	0x00034840
        /*07d8*/ 	.short	0x010a
        /*07da*/ 	.byte	0x3f
	.zero		1


	//   ....[49]....
        /*07dc*/ 	.word	0x00010050
        /*07e0*/ 	.word	0x00000002
        /*07e4*/ 	.word	0x00000060
        /*07e8*/ 	.short	0x010a
        /*07ea*/ 	.byte	0x3f
	.zero		1


	//   ....[50]....
        /*07ec*/ 	.word	0x00010600
        /*07f0*/ 	.word	0x00000002
        /*07f4*/ 	.word	0x00034840
        /*07f8*/ 	.short	0x010a
        /*07fa*/ 	.byte	0x3f
	.zero		1


	//   ....[51]....
        /*07fc*/ 	.word	0x00010a80
        /*0800*/ 	.word	0x00000002
        /*0804*/ 	.word	0x00000060
        /*0808*/ 	.short	0x010a
        /*080a*/ 	.byte	0x3f
	.zero		1


	//   ....[52]....
        /*080c*/ 	.word	0x00010fe0
        /*0810*/ 	.word	0x00000000
        /*0814*/ 	.word	0x00034860
        /*0818*/ 	.short	0x010a
        /*081a*/ 	.byte	0x3f
	.zero		1


	//   ....[53]....
        /*081c*/ 	.word	0x000115e0
        /*0820*/ 	.word	0x00000000
        /*0824*/ 	.word	0x00034820
        /*0828*/ 	.short	0x010a
        /*082a*/ 	.byte	0x3f
	.zero		1


	//   ....[54]....
        /*082c*/ 	.word	0x000117d0
        /*0830*/ 	.word	0x00000006
        /*0834*/ 	.word	0x00000000
        /*0838*/ 	.short	0x010a
        /*083a*/ 	.byte	0x3f
	.zero		1


	//   ....[55]....
        /*083c*/ 	.word	0x00011820
        /*0840*/ 	.word	0x00000003
        /*0844*/ 	.word	0x00000000
        /*0848*/ 	.short	0x010a
        /*084a*/ 	.byte	0x3f
	.zero		1


	//   ....[56]....
        /*084c*/ 	.word	0x00011880
        /*0850*/ 	.word	0x00000012
        /*0854*/ 	.word	0x00000000
        /*0858*/ 	.short	0x010a
        /*085a*/ 	.byte	0x3f
	.zero		1


	//   ....[57]....
        /*085c*/ 	.word	0x000118b0
        /*0860*/ 	.word	0x00000003
        /*0864*/ 	.word	0x00000000
        /*0868*/ 	.short	0x010a
        /*086a*/ 	.byte	0x3f
	.zero		1


	//   ....[58]....
        /*086c*/ 	.word	0x00011920
        /*0870*/ 	.word	0x00000003
        /*0874*/ 	.word	0x00034800
        /*0878*/ 	.short	0x010a
        /*087a*/ 	.byte	0x3f
	.zero		1


	//   ....[59]....
        /*087c*/ 	.word	0x00011970
        /*0880*/ 	.word	0x00000000
        /*0884*/ 	.word	0x00034830
        /*0888*/ 	.short	0x010a
        /*088a*/ 	.byte	0x3f
	.zero		1


	//   ....[60]....
        /*088c*/ 	.word	0x000119d0
        /*0890*/ 	.word	0x0000000a
        /*0894*/ 	.word	0x00034830
        /*0898*/ 	.short	0x010a
        /*089a*/ 	.byte	0x3f
	.zero		1


	//   ....[61]....
        /*089c*/ 	.word	0x00011a30
        /*08a0*/ 	.word	0x00000005
        /*08a4*/ 	.word	0x00034850
        /*08a8*/ 	.short	0x010a
        /*08aa*/ 	.byte	0x3f
	.zero		1


	//   ....[62]....
        /*08ac*/ 	.word	0x00011a90
        /*08b0*/ 	.word	0x0000000a
        /*08b4*/ 	.word	0x00034830
        /*08b8*/ 	.short	0x010a
        /*08ba*/ 	.byte	0x3f
	.zero		1


	//   ....[63]....
        /*08bc*/ 	.word	0x00011af0
        /*08c0*/ 	.word	0x00000005
        /*08c4*/ 	.word	0x00034850
        /*08c8*/ 	.short	0x010a
        /*08ca*/ 	.byte	0x3f
	.zero		1


	//   ....[64]....
        /*08cc*/ 	.word	0x00011b50
        /*08d0*/ 	.word	0x00000007
        /*08d4*/ 	.word	0x00034850
        /*08d8*/ 	.short	0x010a
        /*08da*/ 	.byte	0x3f
	.zero		1


	//   ....[65]....
        /*08dc*/ 	.word	0x00011ca0
        /*08e0*/ 	.word	0x00000000
        /*08e4*/ 	.word	0x00034840
        /*08e8*/ 	.short	0x010a
        /*08ea*/ 	.byte	0x3f
	.zero		1


	//   ....[66]....
        /*08ec*/ 	.word	0x00012810
        /*08f0*/ 	.word	0x00000011
        /*08f4*/ 	.word	0x00034820
        /*08f8*/ 	.short	0x010a
        /*08fa*/ 	.byte	0x3f
	.zero		1


	//   ....[67]....
        /*08fc*/ 	.word	0x00012860
        /*0900*/ 	.word	0x00000002
        /*0904*/ 	.word	0x00034840
        /*0908*/ 	.short	0x010a
        /*090a*/ 	.byte	0x3f
	.zero		1


	//   ....[68]....
        /*090c*/ 	.word	0x000128b0
        /*0910*/ 	.word	0x00000003
        /*0914*/ 	.word	0x00000060
        /*0918*/ 	.short	0x010a
        /*091a*/ 	.byte	0x3f
	.zero		1


	//   ....[69]....
        /*091c*/ 	.word	0x00012900
        /*0920*/ 	.word	0x00000003
        /*0924*/ 	.word	0x00034840
        /*0928*/ 	.short	0x010a
        /*092a*/ 	.byte	0x3f
	.zero		1


	//   ....[70]....
        /*092c*/ 	.word	0x00012950
        /*0930*/ 	.word	0x00000002
        /*0934*/ 	.word	0x00000060
        /*0938*/ 	.short	0x010a
        /*093a*/ 	.byte	0x3f
	.zero		1


	//   ....[71]....
        /*093c*/ 	.word	0x000129a0
        /*0940*/ 	.word	0x00000002
        /*0944*/ 	.word	0x00034840
        /*0948*/ 	.short	0x010a
        /*094a*/ 	.byte	0x3f
	.zero		1


	//   ....[72]....
        /*094c*/ 	.word	0x000129f0
        /*0950*/ 	.word	0x00000002
        /*0954*/ 	.word	0x00000060
        /*0958*/ 	.short	0x010a
        /*095a*/ 	.byte	0x3f
	.zero		1


	//   ....[73]....
        /*095c*/ 	.word	0x00012a40
        /*0960*/ 	.word	0x00000000
        /*0964*/ 	.word	0x00034860
        /*0968*/ 	.short	0x010a
        /*096a*/ 	.byte	0x3f
	.zero		1


	//   ....[74]....
        /*096c*/ 	.word	0x00012b30
        /*0970*/ 	.word	0x00000000
        /*0974*/ 	.word	0x00034820
        /*0978*/ 	.short	0x010a
        /*097a*/ 	.byte	0x3f
	.zero		1


	//   ....[75]....
        /*097c*/ 	.word	0x00012cd0
        /*0980*/ 	.word	0x00000006
        /*0984*/ 	.word	0x00000000
        /*0988*/ 	.short	0x010a
        /*098a*/ 	.byte	0x3f
	.zero		1


	//   ....[76]....
        /*098c*/ 	.word	0x00012d20
        /*0990*/ 	.word	0x00000003
        /*0994*/ 	.word	0x00000000
        /*0998*/ 	.short	0x010a
        /*099a*/ 	.byte	0x3f
	.zero		1


	//   ....[77]....
        /*099c*/ 	.word	0x00012d70
        /*09a0*/ 	.word	0x00000012
        /*09a4*/ 	.word	0x00000000
        /*09a8*/ 	.short	0x010a
        /*09aa*/ 	.byte	0x3f
	.zero		1


	//----- nvinfo : EIATTR_NUM_MBARRIERS
	.align		4
.L_305:
        /*09ac*/ 	.byte	0x03, 0x38
        /*09ae*/ 	.short	0x0016


	//----- nvinfo : EIATTR_EXIT_INSTR_OFFSETS
	.align		4
        /*09b0*/ 	.byte	0x04, 0x1c
        /*09b2*/ 	.short	(.L_307 - .L_306)


	//   ....[0]....
.L_306:
        /*09b4*/ 	.word	0x00000a10


	//   ....[1]....
        /*09b8*/ 	.word	0x0000ceb0


	//   ....[2]....
        /*09bc*/ 	.word	0x00011900


	//----- nvinfo : EIATTR_MAX_THREADS
	.align		4
.L_307:
        /*09c0*/ 	.byte	0x04, 0x05
        /*09c2*/ 	.short	(.L_309 - .L_308)
.L_308:
        /*09c4*/ 	.word	0x00000180
        /*09c8*/ 	.word	0x00000001
        /*09cc*/ 	.word	0x00000001


	//----- nvinfo : EIATTR_CRS_STACK_SIZE
	.align		4
.L_309:
        /*09d0*/ 	.byte	0x04, 0x1e
        /*09d2*/ 	.short	(.L_311 - .L_310)
.L_310:
        /*09d4*/ 	.word	0x00000000


	//----- nvinfo : EIATTR_CBANK_PARAM_SIZE
	.align		4
.L_311:
        /*09d8*/ 	.byte	0x03, 0x19
        /*09da*/ 	.short	0x0af0


	//----- nvinfo : EIATTR_PARAM_CBANK
	.align		4
        /*09dc*/ 	.byte	0x04, 0x0a
        /*09de*/ 	.short	(.L_313 - .L_312)
	.align		4
.L_312:
        /*09e0*/ 	.word	index@(.nv.constant0._ZN7cutlass13device_kernelIN5flash11enable_sm90INS1_16FlashAttnFwdSm90INS1_25CollectiveMainloopFwdSm90ILi2EN4cute5tupleIJNS5_1CILi1EEES8_S8_EEENS6_IJNS7_ILi128EEESA_NS7_ILi192EEEEEELi128ENS_10bfloat16_tEfNS_4arch4Sm90ELb1ELb0ELb1ELb0ELb0ELb0ELb0ELb1ELb1ELb1ELb0ELb0EEENS1_21CollectiveEpilogueFwdINS6_IJSA_SA_SA_EEES9_SD_SF_Li256ELb0ELb1ELb0ELb0EEENS1_30DynamicPersistentTileSchedulerILi256ELi128ELb0ELb1ELb1EEEEEEEEEvNT_6ParamsE)
        /*09e4*/ 	.short	0x0210
        /*09e6*/ 	.short	0x0af0


	//----- nvinfo : EIATTR_SW_WAR
	.align		4
.L_313:
        /*09e8*/ 	.byte	0x04, 0x36
        /*09ea*/ 	.short	(.L_315 - .L_314)
.L_314:
        /*09ec*/ 	.word	0x00000008
.L_315:


//--------------------- .nv.info._ZN7cutlass13device_kernelIN5flash11enable_sm90INS1_16FlashAttnFwdSm90INS1_25CollectiveMainloopFwdSm90ILi2EN4cute5tupleIJNS5_1CILi1EEES8_S8_EEENS6_IJNS7_ILi128EEESA_NS7_ILi192EEEEEELi128ENS_10bfloat16_tEfNS_4arch4Sm90ELb1ELb0ELb1ELb1ELb0ELb0ELb0ELb1ELb1ELb1ELb0ELb0EEENS1_21CollectiveEpilogueFwdINS6_IJSA_SA_SA_EEES9_SD_SF_Li256ELb1ELb1ELb0ELb0EEENS1_36VarlenDynamicPersistentTileSchedulerILi128ELi128ELi256ELi128ELb0ELb1ELb1ELb1ELb1ELb1EEEEEEEEEvNT_6ParamsE --------------------------
	.section	.nv.info._ZN7cutlass13device_kernelIN5flash11enable_sm90INS1_16FlashAttnFwdSm90INS1_25CollectiveMainloopFwdSm90ILi2EN4cute5tupleIJNS5_1CILi1EEES8_S8_EEENS6_IJNS7_ILi128EEESA_NS7_ILi192EEEEEELi128ENS_10bfloat16_tEfNS_4arch4Sm90ELb1ELb0ELb1ELb1ELb0ELb0ELb0ELb1ELb1ELb1ELb0ELb0EEENS1_21CollectiveEpilogueFwdINS6_IJSA_SA_SA_EEES9_SD_SF_Li256ELb1ELb1ELb0ELb0EEENS1_36VarlenDynamicPersistentTileSchedulerILi128ELi128ELi256ELi128ELb0ELb1ELb1ELb1ELb1ELb1EEEEEEEEEvNT_6ParamsE,"",@"SHT_CUDA_INFO"
	.sectionflags	@""
	.align	4


	//----- nvinfo : EIATTR_CUDA_API_VERSION
	.align		4
        /*0000*/ 	.byte	0x04, 0x37
        /*0002*/ 	.short	(.L_317 - .L_316)
.L_316:
        /*0004*/ 	.word	0x00000082


	//----- nvinfo : EIATTR_KPARAM_INFO
	.align		4
.L_317:
        /*0008*/ 	.byte	0x04, 0x17
        /*000a*/ 	.short	(.L_319 - .L_318)
.L_318:
        /*000c*/ 	.word	0x00000000
        /*0010*/ 	.short	0x0000
        /*0012*/ 	.short	0x0070
        /*0014*/ 	.byte	0x00, 0xf0, 0x01, 0x2a


	//----- nvinfo : EIATTR_SPARSE_MMA_MASK
	.align		4
.L_319:
        /*0018*/ 	.byte	0x03, 0x50
        /*001a*/ 	.short	0x0000


	//----- nvinfo : EIATTR_MAXREG_COUNT
	.align		4
        /*001c*/ 	.byte	0x03, 0x1b
        /*001e*/ 	.short	0x00a8


	//----- nvinfo : EIATTR_NUM_BARRIERS
	.align		4
        /*0020*/ 	.byte	0x02, 0x4c
        /*0022*/ 	.byte	0x09
	.zero		1


	//----- nvinfo : EIATTR_EXTERNS
	.align		4
        /*0024*/ 	.byte	0x04, 0x0f
        /*0026*/ 	.short	(.L_321 - .L_320)


	//   ....[0]....
	.align		4
.L_320:
        /*0028*/ 	.word	index@(__assertfail)


	//----- nvinfo : EIATTR_ANNOTATIONS
	.align		4
.L_321:
        /*002c*/ 	.byte	0x04, 0x55
        /*002e*/ 	.short	(.L_323 - .L_322)


	//   ....[0]....
.L_322:
        /* <DEDUP_REMOVED lines=74> */


	//----- nvinfo : EIATTR_MERCURY_ISA_VERSION
	.align		4
.L_323:
        /*04c0*/ 	.byte	0x03, 0x5f
        /*04c2*/ 	.short	0x0101


	//----- nvinfo : EIATTR_UNUSED_LOAD_BYTE_OFFSET
	.align		4
        /*04c4*/ 	.byte	0x04, 0x44
        /*04c6*/ 	.short	(.L_325 - .L_324)


	//   ....[0]....
.L_324:
        /*04c8*/ 	.word	0x000009f0
        /*04cc*/ 	.word	0x0000fff0


	//   ....[1]....
        /*04d0*/ 	.word	0x0000ad80
        /*04d4*/ 	.word	0x0000fff0


	//----- nvinfo : EIATTR_INT_WARP_WIDE_INSTR_OFFSETS
	.align		4
.L_325:
        /*04d8*/ 	.byte	0x04, 0x31
        /*04da*/ 	.short	(.L_327 - .L_326)


	//   ....[0]....
.L_326:
        /*04dc*/ 	.word	0x00000120


	//   ....[1]....
        /*04e0*/ 	.word	0x00000160


	//   ....[2]....
        /*04e4*/ 	.word	0x00000220


	//   ....[3]....
        /*04e8*/ 	.word	0x0000e040


	//   ....[4]....
        /*04ec*/ 	.word	0x0000e0d0


	//   ....[5]....
        /*04f0*/ 	.word	0x00011cd0


	//   ....[6]....
        /*04f4*/ 	.word	0x00011d30


	//----- nvinfo : EIATTR_COOP_GROUP_MASK_REGIDS
	.align		4
.L_327:
        /*04f8*/ 	.byte	0x04, 0x29
        /*04fa*/ 	.short	(.L_329 - .L_328)


	//   ....[0]....
.L_328:
        /*04fc*/ 	.word	0xffffffff


	//   ....[1]....
        /*0500*/ 	.word	0xffffffff


	//   ....[2]....
        /*0504*/ 	.word	0xffffffff


	//   ....[3]....
        /*0508*/ 	.word	0xffffffff


	//   ....[4]....
        /*050c*/ 	.word	0xffffffff


	//   ....[5]....
        /*0510*/ 	.word	0xffffffff


	//   ....[6]....
        /*0514*/ 	.word	0xffffffff


	//   ....[7]....
        /*0518*/ 	.word	0xffffffff


	//   ....[8]....
        /*051c*/ 	.word	0xffffffff


	//   ....[9]....
        /*0520*/ 	.word	0xffffffff


	//   ....[10]....
        /*0524*/ 	.word	0xffffffff


	//   ....[11]....
        /*0528*/ 	.word	0xffffffff


	//   ....[12]....
        /*052c*/ 	.word	0xffffffff


	//   ....[13]....
        /*0530*/ 	.word	0xffffffff


	//   ....[14]....
        /*0534*/ 	.word	0xffffffff


	//   ....[15]....
        /*0538*/ 	.word	0xffffffff


	//   ....[16]....
        /*053c*/ 	.word	0xffffffff


	//   ....[17]....
        /*0540*/ 	.word	0xffffffff


	//   ....[18]....
        /*0544*/ 	.word	0xffffffff


	//   ....[19]....
        /*0548*/ 	.word	0xffffffff


	//   ....[20]....
        /*054c*/ 	.word	0xffffffff


	//   ....[21]....
        /*0550*/ 	.word	0xffffffff


	//   ....[22]....
        /*0554*/ 	.word	0xffffffff


	//   ....[23]....
        /*0558*/ 	.word	0xffffffff


	//   ....[24]....
        /*055c*/ 	.word	0xffffffff


	//   ....[25]....
        /*0560*/ 	.word	0xffffffff


	//   ....[26]....
        /*0564*/ 	.word	0xffffffff


	//   ....[27]....
        /*0568*/ 	.word	0xffffffff


	//   ....[28]....
        /*056c*/ 	.word	0xffffffff


	//   ....[29]....
        /*0570*/ 	.word	0xffffffff


	//   ....[30]....
        /*0574*/ 	.word	0xffffffff


	//   ....[31]....
        /*0578*/ 	.word	0xffffffff


	//   ....[32]....
        /*057c*/ 	.word	0xffffffff


	//   ....[33]....
        /*0580*/ 	.word	0xffffffff


	//   ....[34]....
        /*0584*/ 	.word	0xffffffff


	//   ....[35]....
        /*0588*/ 	.word	0xffffffff


	//   ....[36]....
        /*058c*/ 	.word	0xffffffff


	//   ....[37]....
        /*0590*/ 	.word	0xffffffff


	//   ....[38]....
        /*0594*/ 	.word	0xffffffff


	//   ....[39]....
        /*0598*/ 	.word	0xffffffff


	//   ....[40]....
        /*059c*/ 	.word	0xffffffff


	//   ....[41]....
        /*05a0*/ 	.word	0xffffffff


	//   ....[42]....
        /*05a4*/ 	.word	0xffffffff


	//   ....[43]....
        /*05a8*/ 	.word	0xffffffff


	//   ....[44]....
        /*05ac*/ 	.word	0xffffffff


	//   ....[45]....
        /*05b0*/ 	.word	0xffffffff


	//   ....[46]....
        /*05b4*/ 	.word	0xffffffff


	//   ....[47]....
        /*05b8*/ 	.word	0xffffffff


	//   ....[48]....
        /*05bc*/ 	.word	0xffffffff


	//   ....[49]....
        /*05c0*/ 	.word	0xffffffff


	//   ....[50]....
        /*05c4*/ 	.word	0xffffffff


	//   ....[51]....
        /*05c8*/ 	.word	0xffffffff


	//   ....[52]....
        /*05cc*/ 	.word	0xffffffff


	//   ....[53]....
        /*05d0*/ 	.word	0xffffffff


	//   ....[54]....
        /*05d4*/ 	.word	0xffffffff


	//   ....[55]....
        /*05d8*/ 	.word	0xffffffff


	//   ....[56]....
        /*05dc*/ 	.word	0xffffffff


	//   ....[57]....
        /*05e0*/ 	.word	0xffffffff


	//   ....[58]....
        /*05e4*/ 	.word	0xffffffff


	//   ....[59]....
        /*05e8*/ 	.word	0xffffffff


	//   ....[60]....
        /*05ec*/ 	.word	0xffffffff


	//   ....[61]....
        /*05f0*/ 	.word	0xffffffff


	//   ....[62]....
        /*05f4*/ 	.word	0xffffffff


	//   ....[63]....
        /*05f8*/ 	.word	0xffffffff


	//   ....[64]....
        /*05fc*/ 	.word	0xffffffff


	//   ....[65]....
        /*0600*/ 	.word	0xffffffff


	//   ....[66]....
        /*0604*/ 	.word	0xffffffff


	//   ....[67]....
        /*0608*/ 	.word	0xffffffff


	//   ....[68]....
        /*060c*/ 	.word	0xffffffff


	//   ....[69]....
        /*0610*/ 	.word	0xffffffff


	//   ....[70]....
        /*0614*/ 	.word	0xffffffff


	//   ....[71]....
        /*0618*/ 	.word	0xffffffff


	//   ....[72]....
        /*061c*/ 	.word	0xffffffff


	//   ....[73]....
        /*0620*/ 	.word	0xffffffff


	//   ....[74]....
        /*0624*/ 	.word	0xffffffff


	//   ....[75]....
        /*0628*/ 	.word	0xffffffff


	//   ....[76]....
        /*062c*/ 	.word	0xffffffff


	//   ....[77]....
        /*0630*/ 	.word	0xffffffff


	//   ....[78]....
        /*0634*/ 	.word	0xffffffff


	//   ....[79]....
        /*0638*/ 	.word	0xffffffff


	//   ....[80]....
        /*063c*/ 	.word	0xffffffff


	//   ....[81]....
        /*0640*/ 	.word	0xffffffff


	//   ....[82]....
        /*0644*/ 	.word	0xffffffff


	//   ....[83]....
        /*0648*/ 	.word	0xffffffff


	//   ....[84]....
        /*064c*/ 	.word	0xffffffff


	//   ....[85]....
        /*0650*/ 	.word	0xffffffff


	//   ....[86]....
        /*0654*/ 	.word	0xffffffff


	//   ....[87]....
        /*0658*/ 	.word	0xffffffff


	//   ....[88]....
        /*065c*/ 	.word	0xffffffff


	//   ....[89]....
        /*0660*/ 	.word	0xffffffff


	//   ....[90]....
        /*0664*/ 	.word	0xffffffff


	//   ....[91]....
        /*0668*/ 	.word	0xffffffff


	//   ....[92]....
        /*066c*/ 	.word	0xffffffff


	//   ....[93]....
        /*0670*/ 	.word	0xffffffff


	//   ....[94]....
        /*0674*/ 	.word	0xffffffff


	//   ....[95]....
        /*0678*/ 	.word	0xffffffff


	//   ....[96]....
        /*067c*/ 	.word	0xffffffff


	//   ....[97]....
        /*0680*/ 	.word	0xffffffff


	//   ....[98]....
        /*0684*/ 	.word	0xffffffff


	//   ....[99]....
        /*0688*/ 	.word	0x0500000f


	//   ....[100]....
        /*068c*/ 	.word	0x0500000f


	//   ....[101]....
        /*0690*/ 	.word	0x0500000f


	//   ....[102]....
        /*0694*/ 	.word	0x0500000f


	//   ....[103]....
        /*0698*/ 	.word	0x0500000f


	//   ....[104]....
        /*069c*/ 	.word	0x0500000f


	//   ....[105]....
        /*06a0*/ 	.word	0x0500000f


	//   ....[106]....
        /*06a4*/ 	.word	0x0500000f


	//   ....[107]....
        /*06a8*/ 	.word	0x0500000f


	//   ....[108]....
        /*06ac*/ 	.word	0x0500000f


	//   ....[109]....
        /*06b0*/ 	.word	0x0500000f


	//   ....[110]....
        /*06b4*/ 	.word	0x0500000f


	//   ....[111]....
        /*06b8*/ 	.word	0x0500000f


	//   ....[112]....
        /*06bc*/ 	.word	0x0500000f


	//   ....[113]....
        /*06c0*/ 	.word	0x0500000f


	//   ....[114]....
        /*06c4*/ 	.word	0x0500000f


	//   ....[115]....
        /*06c8*/ 	.word	0x0500000f


	//   ....[116]....
        /*06cc*/ 	.word	0x0500000f


	//   ....[117]....
        /*06d0*/ 	.word	0x0500000f


	//   ....[118]....
        /*06d4*/ 	.word	0x0500000f


	//   ....[119]....
        /*06d8*/ 	.word	0x0500000f


	//   ....[120]....
        /*06dc*/ 	.word	0x0500000f


	//   ....[121]....
        /*06e0*/ 	.word	0x0500000f


	//   ....[122]....
        /*06e4*/ 	.word	0x0500000f


	//   ....[123]....
        /*06e8*/ 	.word	0x0500000f


	//   ....[124]....
        /*06ec*/ 	.word	0x0500000f


	//   ....[125]....
        /*06f0*/ 	.word	0x0500000f


	//   ....[126]....
        /*06f4*/ 	.word	0x0500000f


	//   ....[127]....
        /*06f8*/ 	.word	0x0500000f


	//   ....[128]....
        /*06fc*/ 	.word	0x0500000f


	//   ....[129]....
        /*0700*/ 	.word	0x0500000f


	//   ....[130]....
        /*0704*/ 	.word	0x0500000f


	//   ....[131]....
        /*0708*/ 	.word	0x0500000f


	//   ....[132]....
        /*070c*/ 	.word	0x0500000f


	//   ....[133]....
        /*0710*/ 	.word	0x0500000f


	//----- nvinfo : EIATTR_COOP_GROUP_INSTR_OFFSETS
	.align		4
.L_329:
        /*0714*/ 	.byte	0x04, 0x28
        /*0716*/ 	.short	(.L_331 - .L_330)


	//   ....[0]....
.L_330:
        /*0718*/ 	.word	0x00000060


	//   ....[1]....
        /*071c*/ 	.word	0x00000130


	//   ....[2]....
        /*0720*/ 	.word	0x00000230


	//   ....[3]....
        /*0724*/ 	.word	0x000003a0


	//   ....[4]....
        /*0728*/ 	.word	0x00000500


	//   ....[5]....
        /*072c*/ 	.word	0x00000620


	//   ....[6]....
        /*0730*/ 	.word	0x00000780


	//   ....[7]....
        /*0734*/ 	.word	0x000014d0


	//   ....[8]....
        /*0738*/ 	.word	0x000021c0


	//   ....[9]....
        /*073c*/ 	.word	0x000022f0


	//   ....[10]....
        /*0740*/ 	.word	0x00002c50


	//   ....[11]....
        /*0744*/ 	.word	0x00002cc0


	//   ....[12]....
        /*0748*/ 	.word	0x00003760


	//   ....[13]....
        /*074c*/ 	.word	0x000037d0


	//   ....[14]....
        /*0750*/ 	.word	0x00005610


	//   ....[15]....
        /*0754*/ 	.word	0x00005920


	//   ....[16]....
        /*0758*/ 	.word	0x00005ff0


	//   ....[17]....
        /*075c*/ 	.word	0x000060f0


	//   ....[18]....
        /*0760*/ 	.word	0x000069a0


	//   ....[19]....
        /*0764*/ 	.word	0x00006a00


	//   ....[20]....
        /*0768*/ 	.word	0x00008e10


	//   ....[21]....
        /*076c*/ 	.word	0x00008e60


	//   ....[22]....
        /*0770*/ 	.word	0x000090f0


	//   ....[23]....
        /*0774*/ 	.word	0x00009170


	//   ....[24]....
        /*0778*/ 	.word	0x0000a450


	//   ....[25]....
        /*077c*/ 	.word	0x0000a480


	//   ....[26]....
        /*0780*/ 	.word	0x0000a570


	//   ....[27]....
        /*0784*/ 	.word	0x0000a590


	//   ....[28]....
        /*0788*/ 	.word	0x0000b800


	//   ....[29]....
        /*078c*/ 	.word	0x0000b840


	//   ....[30]....
        /*0790*/ 	.word	0x0000b870


	//   ....[31]....
        /*0794*/ 	.word	0x0000b8b0


	//   ....[32]....
        /*0798*/ 	.word	0x0000be10


	//   ....[33]....
        /*079c*/ 	.word	0x0000be40


	//   ....[34]....
        /*07a0*/ 	.word	0x0000bf00


	//   ....[35]....
        /*07a4*/ 	.word	0x0000bf20


	//   ....[36]....
        /*07a8*/ 	.word	0x0000bfe0


	//   ....[37]....
        /*07ac*/ 	.word	0x0000c000


	//   ....[38]....
        /*07b0*/ 	.word	0x0000c0d0


	//   ....[39]....
        /*07b4*/ 	.word	0x0000c0f0


	//   ....[40]....
        /*07b8*/ 	.word	0x0000c8d0


	//   ....[41]....
        /*07bc*/ 	.word	0x0000c900


	//   ....[42]....
        /*07c0*/ 	.word	0x0000c9d0


	//   ....[43]....
        /*07c4*/ 	.word	0x0000c9f0


	//   ....[44]....
        /*07c8*/ 	.word	0x0000cab0


	//   ....[45]....
        /*07cc*/ 	.word	0x0000cad0


	//   ....[46]....
        /*07d0*/ 	.word	0x0000cba0


	//   ....[47]....
        /*07d4*/ 	.word	0x0000cbc0


	//   ....[48]....
        /*07d8*/ 	.word	0x0000cd00


	//   ....[49]....
        /*07dc*/ 	.word	0x0000ced0


	//   ....[50]....
        /*07e0*/ 	.word	0x0000cf00


	//   ....[51]....
        /*07e4*/ 	.word	0x0000cf30


	//   ....[52]....
        /*07e8*/ 	.word	0x0000cf60


	//   ....[53]....
        /*07ec*/ 	.word	0x0000cf90


	//   ....[54]....
        /*07f0*/ 	.word	0x0000cfc0


	//   ....[55]....
        /*07f4*/ 	.word	0x0000d130


	//   ....[56]....
        /*07f8*/ 	.word	0x0000d160


	//   ....[57]....
        /*07fc*/ 	.word	0x0000d190


	//   ....[58]....
        /*0800*/ 	.word	0x0000d1c0


	//   ....[59]....
        /*0804*/ 	.word	0x0000d1f0


	//   ....[60]....
        /*0808*/ 	.word	0x0000d220


	//   ....[61]....
        /*080c*/ 	.word	0x0000d2c0


	//   ....[62]....
        /*0810*/ 	.word	0x0000d320


	//   ....[63]....
        /*0814*/ 	.word	0x0000d3b0


	//   ....[64]....
        /*0818*/ 	.word	0x0000e640


	//   ....[65]....
        /*081c*/ 	.word	0x0000f2d0


	//   ....[66]....
        /*0820*/ 	.word	0x0000f2e0


	//   ....[67]....
        /*0824*/ 	.word	0x0000f2f0


	//   ....[68]....
        /*0828*/ 	.word	0x0000f340


	//   ....[69]....
        /*082c*/ 	.word	0x0000f410


	//   ....[70]....
        /*0830*/ 	.word	0x0000f450


	//   ....[71]....
        /*0834*/ 	.word	0x0000f500


	//   ....[72]....
        /*0838*/ 	.word	0x0000f520


	//   ....[73]....
        /*083c*/ 	.word	0x0000f5c0


	//   ....[74]....
        /*0840*/ 	.word	0x0000f5e0


	//   ....[75]....
        /*0844*/ 	.word	0x0000f680


	//   ....[76]....
        /*0848*/ 	.word	0x0000f6a0


	//   ....[77]....
        /*084c*/ 	.word	0x0000f740


	//   ....[78]....
        /*0850*/ 	.word	0x0000f760


	//   ....[79]....
        /*0854*/ 	.word	0x0000f770


	//   ....[80]....
        /*0858*/ 	.word	0x0000f780


	//   ....[81]....
        /*085c*/ 	.word	0x000123f0


	//   ....[82]....
        /*0860*/ 	.word	0x00012450


	//   ....[83]....
        /*0864*/ 	.word	0x00012480


	//   ....[84]....
        /*0868*/ 	.word	0x00012490


	//   ....[85]....
        /*086c*/ 	.word	0x000124c0


	//   ....[86]....
        /*0870*/ 	.word	0x000124f0


	//   ....[87]....
        /*0874*/ 	.word	0x00012520


	//   ....[88]....
        /*0878*/ 	.word	0x00012550


	//   ....[89]....
        /*087c*/ 	.word	0x000126d0


	//   ....[90]....
        /*0880*/ 	.word	0x00012700


	//   ....[91]....
        /*0884*/ 	.word	0x00012730


	//   ....[92]....
        /*0888*/ 	.word	0x00012760


	//   ....[93]....
        /*088c*/ 	.word	0x00012790


	//   ....[94]....
        /*0890*/ 	.word	0x000127c0


	//   ....[95]....
        /*0894*/ 	.word	0x00012880


	//   ....[96]....
        /*0898*/ 	.word	0x000128a0


	//   ....[97]....
        /*089c*/ 	.word	0x00012910


	//   ....[98]....
        /*08a0*/ 	.word	0x00012fe0


	//   ....[99]....
        /*08a4*/ 	.word	0x000135b0


	//   ....[100]....
        /*08a8*/ 	.word	0x00013770


	//   ....[101]....
        /*08ac*/ 	.word	0x000137c0


	//   ....[102]....
        /*08b0*/ 	.word	0x00013820


	//   ....[103]....
        /*08b4*/ 	.word	0x00013900


	//   ....[104]....
        /*08b8*/ 	.word	0x000139d0


	//   ....[105]....
        /*08bc*/ 	.word	0x00013a60


	//   ....[106]....
        /*08c0*/ 	.word	0x00013b30


	//   ....[107]....
        /*08c4*/ 	.word	0x00013c60


	//   ....[108]....
        /*08c8*/ 	.word	0x00013cc0


	//   ....[109]....
        /*08cc*/ 	.word	0x00013de0


	//   ....[110]....
        /*08d0*/ 	.word	0x00013e40


	//   ....[111]....
        /*08d4*/ 	.word	0x00013f60


	//   ....[112]....
        /*08d8*/ 	.word	0x00013fc0


	//   ....[113]....
        /*08dc*/ 	.word	0x000140d0


	//   ....[114]....
        /*08e0*/ 	.word	0x00014130


	//   ....[115]....
        /*08e4*/ 	.word	0x000141d0


	//   ....[116]....
        /*08e8*/ 	.word	0x00014560


	//   ....[117]....
        /*08ec*/ 	.word	0x00014600


	//   ....[118]....
        /*08f0*/ 	.word	0x00014720


	//   ....[119]....
        /*08f4*/ 	.word	0x00014790


	//   ....[120]....
        /*08f8*/ 	.word	0x00014810


	//   ....[121]....
        /*08fc*/ 	.word	0x00014890


	//   ....[122]....
        /*0900*/ 	.word	0x00014910


	//   ....[123]....
        /*0904*/ 	.word	0x000149a0


	//   ....[124]....
        /*0908*/ 	.word	0x00014a40


	//   ....[125]....
        /*090c*/ 	.word	0x00014ae0


	//   ....[126]....
        /*0910*/ 	.word	0x00014b50


	//   ....[127]....
        /*0914*/ 	.word	0x00014bc0


	//   ....[128]....
        /*0918*/ 	.word	0x00014c30


	//   ....[129]....
        /*091c*/ 	.word	0x00014cb0


	//   ....[130]....
        /*0920*/ 	.word	0x00014d30


	//   ....[131]....
        /*0924*/ 	.word	0x00014dd0


	//   ....[132]....
        /*0928*/ 	.word	0x00014e60


	//   ....[133]....
        /*092c*/ 	.word	0x00014f90


	//----- nvinfo : EIATTR_REG_RECONFIG
	.align		4
.L_331:
        /*0930*/ 	.byte	0x01, 0x54
	.zero		2


	//----- nvinfo : EIATTR_SYSCALL_OFFSETS
	.align		4
        /*0934*/ 	.byte	0x04, 0x46
        /*0936*/ 	.short	(.L_333 - .L_332)


	//   ....[0]....
.L_332:
        /*0938*/ 	.word	0x000016b0


	//   ....[1]....
        /*093c*/ 	.word	0x0000e240


	//   ....[2]....
        /*0940*/ 	.word	0x0000e3a0


	//   ....[3]....
        /*0944*/ 	.word	0x0000e4a0


	//   ....[4]....
        /*0948*/ 	.word	0x0000ee80


	//----- nvinfo : EIATTR_MBARRIER_INSTR_OFFSETS
	.align		4
.L_333:
        /*094c*/ 	.byte	0x04, 0x39
        /*094e*/ 	.short	(.L_335 - .L_334)


	//   ....[0]....
.L_334:
        /*0950*/ 	.word	0x00000250
        /*0954*/ 	.word	0x000000ff
        /*0958*/ 	.word	0x00034800
        /*095c*/ 	.short	0x0100
        /*095e*/ 	.byte	0x08
	.zero		1


	//   ....[1]....
        /*0960*/ 	.word	0x00000260
        /*0964*/ 	.word	0x000000ff
        /*0968*/ 	.word	0x00034820
        /*096c*/ 	.short	0x0100
        /*096e*/ 	.byte	0x08
	.zero		1


	//   ....[2]....
        /*0970*/ 	.word	0x00000350
        /*0974*/ 	.word	0x000000ff
        /*0978*/ 	.word	0x00034830
        /*097c*/ 	.short	0x0100
        /*097e*/ 	.byte	0x08
	.zero		1


	//   ....[3]....
        /*0980*/ 	.word	0x00000360
        /*0984*/ 	.word	0x000000ff
        /*0988*/ 	.word	0x00034840
        /*098c*/ 	.short	0x0100
        /*098e*/ 	.byte	0x08
	.zero		1


	//   ....[4]....
        /*0990*/ 	.word	0x00000370
        /*0994*/ 	.word	0x000000ff
        /*0998*/ 	.word	0x00034838
        /*099c*/ 	.short	0x0100
        /*099e*/ 	.byte	0x08
	.zero		1


	//   ....[5]....
        /*09a0*/ 	.word	0x00000380
        /*09a4*/ 	.word	0x000000ff
        /*09a8*/ 	.word	0x00034848
        /*09ac*/ 	.short	0x0100
        /*09ae*/ 	.byte	0x08
	.zero		1


	//   ....[6]....
        /*09b0*/ 	.word	0x000004b0
        /*09b4*/ 	.word	0x000000ff
        /*09b8*/ 	.word	0x00034850
        /*09bc*/ 	.short	0x0100
        /*09be*/ 	.byte	0x08
	.zero		1


	//   ....[7]....
        /*09c0*/ 	.word	0x000004c0
        /*09c4*/ 	.word	0x000000ff
        /*09c8*/ 	.word	0x00034860
        /*09cc*/ 	.short	0x0100
        /*09ce*/ 	.byte	0x08
	.zero		1


	//   ....[8]....
        /*09d0*/ 	.word	0x000004d0
        /*09d4*/ 	.word	0x000000ff
        /*09d8*/ 	.word	0x00034858
        /*09dc*/ 	.short	0x0100
        /*09de*/ 	.byte	0x08
	.zero		1


	//   ....[9]....
        /*09e0*/ 	.word	0x000004e0
        /*09e4*/ 	.word	0x000000ff
        /*09e8*/ 	.word	0x00034868
        /*09ec*/ 	.short	0x0100
        /*09ee*/ 	.byte	0x08
	.zero		1


	//   ....[10]....
        /*09f0*/ 	.word	0x000005d0
        /*09f4*/ 	.word	0x000000ff
        /*09f8*/ 	.word	0x00034870
        /*09fc*/ 	.short	0x0100
        /*09fe*/ 	.byte	0x06
	.zero		1


	//   ....[11]....
        /*0a00*/ 	.word	0x000005e0
        /*0a04*/ 	.word	0x000000ff
        /*0a08*/ 	.word	0x00034880
        /*0a0c*/ 	.short	0x0100
        /*0a0e*/ 	.byte	0x06
	.zero		1


	//   ....[12]....
        /*0a10*/ 	.word	0x000005f0
        /*0a14*/ 	.word	0x000000ff
        /*0a18*/ 	.word	0x00034878
        /*0a1c*/ 	.short	0x0100
        /*0a1e*/ 	.byte	0x06
	.zero		1


	//   ....[13]....
        /*0a20*/ 	.word	0x00000600
        /*0a24*/ 	.word	0x000000ff
        /*0a28*/ 	.word	0x00034888
        /*0a2c*/ 	.short	0x0100
        /*0a2e*/ 	.byte	0x06
	.zero		1


	//   ....[14]....
        /*0a30*/ 	.word	0x00000730
        /*0a34*/ 	.word	0x000000ff
        /*0a38*/ 	.word	0x00034890
        /*0a3c*/ 	.short	0x0100
        /*0a3e*/ 	.byte	0x08
	.zero		1


	//   ....[15]....
        /*0a40*/ 	.word	0x00000740
        /*0a44*/ 	.word	0x000000ff
        /*0a48*/ 	.word	0x000348a0
        /*0a4c*/ 	.short	0x0100
        /*0a4e*/ 	.byte	0x08
	.zero		1


	//   ....[16]....
        /*0a50*/ 	.word	0x00000750
        /*0a54*/ 	.word	0x000000ff
        /*0a58*/ 	.word	0x00034898
        /*0a5c*/ 	.short	0x0100
        /*0a5e*/ 	.byte	0x08
	.zero		1


	//   ....[17]....
        /*0a60*/ 	.word	0x00000760
        /*0a64*/ 	.word	0x000000ff
        /*0a68*/ 	.word	0x000348a8
        /*0a6c*/ 	.short	0x0100
        /*0a6e*/ 	.byte	0x08
	.zero		1


	//   ....[18]....
        /*0a70*/ 	.word	0x00000890
        /*0a74*/ 	.word	0x000000ff
        /*0a78*/ 	.word	0x000348b0
        /*0a7c*/ 	.short	0x0100
        /*0a7e*/ 	.byte	0x08
	.zero		1


	//   ....[19]....
        /*0a80*/ 	.word	0x000008a0
        /*0a84*/ 	.word	0x000000ff
        /*0a88*/ 	.word	0x000348c0
        /*0a8c*/ 	.short	0x0100
        /*0a8e*/ 	.byte	0x08
	.zero		1


	//   ....[20]....
        /*0a90*/ 	.word	0x000008b0
        /*0a94*/ 	.word	0x000000ff
        /*0a98*/ 	.word	0x000348b8
        /*0a9c*/ 	.short	0x0100
        /*0a9e*/ 	.byte	0x08
	.zero		1


	//   ....[21]....
        /*0aa0*/ 	.word	0x000008c0
        /*0aa4*/ 	.word	0x000000ff
        /*0aa8*/ 	.word	0x000348c8
        /*0aac*/ 	.short	0x0100
        /*0aae*/ 	.byte	0x08
	.zero		1


	//   ....[22]....
        /*0ab0*/ 	.word	0x00001710
        /*0ab4*/ 	.word	0x000000ff
        /*0ab8*/ 	.word	0x00034800
        /*0abc*/ 	.short	0x010a
        /*0abe*/ 	.byte	0x25
	.zero		1


	//   ....[23]....
        /*0ac0*/ 	.word	0x00001790
        /*0ac4*/ 	.word	0x00000000
        /*0ac8*/ 	.word	0x00034830
        /*0acc*/ 	.short	0x010a
        /*0ace*/ 	.byte	0x3f
	.zero		1


	//   ....[24]....
        /*0ad0*/ 	.word	0x000017f0
        /*0ad4*/ 	.word	0x00000000
        /*0ad8*/ 	.word	0x00034830
        /*0adc*/ 	.short	0x010a
        /*0ade*/ 	.byte	0x3f
	.zero		1


	//   ....[25]....
        /*0ae0*/ 	.word	0x00002610
        /*0ae4*/ 	.word	0x00000000
        /*0ae8*/ 	.word	0x00000000
        /*0aec*/ 	.short	0x0101
        /*0aee*/ 	.byte	0x3f
	.zero		1


	//   ....[26]....
        /*0af0*/ 	.word	0x000045d0
        /*0af4*/ 	.word	0x000000ff
        /*0af8*/ 	.word	0x00034830
        /*0afc*/ 	.short	0x010a
        /*0afe*/ 	.byte	0x3b
	.zero		1


	//   ....[27]....
        /*0b00*/ 	.word	0x00004610
        /*0b04*/ 	.word	0x000000ff
        /*0b08*/ 	.word	0x00034830
        /*0b0c*/ 	.short	0x010a
        /*0b0e*/ 	.byte	0x3b
	.zero		1


	//   ....[28]....
        /*0b10*/ 	.word	0x00004e40
        /*0b14*/ 	.word	0x000000ff
        /*0b18*/ 	.word	0x00034850
        /*0b1c*/ 	.short	0x010a
        /*0b1e*/ 	.byte	0x07
	.zero		1


	//   ....[29]....
        /*0b20*/ 	.word	0x00004e80
        /*0b24*/ 	.word	0x000000ff
        /*0b28*/ 	.word	0x00034850
        /*0b2c*/ 	.short	0x010a
        /*0b2e*/ 	.byte	0x07
	.zero		1


	//   ....[30]....
        /*0b30*/ 	.word	0x00006de0
        /*0b34*/ 	.word	0x0000002f
        /*0b38*/ 	.word	0x00000000
        /*0b3c*/ 	.short	0x0101
        /*0b3e*/ 	.byte	0x3f
	.zero		1


	//   ....[31]....
        /*0b40*/ 	.word	0x00006e50
        /*0b44*/ 	.word	0x00000031
        /*0b48*/ 	.word	0x00000000
        /*0b4c*/ 	.short	0x0101
        /*0b4e*/ 	.byte	0x3f
	.zero		1


	//   ....[32]....
        /*0b50*/ 	.word	0x000077b0
        /*0b54*/ 	.word	0x000000ff
        /*0b58*/ 	.word	0x00034830
        /*0b5c*/ 	.short	0x010a
        /*0b5e*/ 	.byte	0x06
	.zero		1


	//   ....[33]....
        /*0b60*/ 	.word	0x000077f0
        /*0b64*/ 	.word	0x000000ff
        /*0b68*/ 	.word	0x00034830
        /*0b6c*/ 	.short	0x010a
        /*0b6e*/ 	.byte	0x06
	.zero		1


	//   ....[34]....
        /*0b70*/ 	.word	0x00008020
        /*0b74*/ 	.word	0x000000ff
        /*0b78*/ 	.word	0x00034850
        /*0b7c*/ 	.short	0x010a
        /*0b7e*/ 	.byte	0x07
	.zero		1


	//   ....[35]....
        /*0b80*/ 	.word	0x00008060
        /*0b84*/ 	.word	0x000000ff
        /*0b88*/ 	.word	0x00034850
        /*0b8c*/ 	.short	0x010a
        /*0b8e*/ 	.byte	0x07
	.zero		1


	//   ....[36]....
        /*0b90*/ 	.word	0x000099c0
        /*0b94*/ 	.word	0x0000001d
        /*0b98*/ 	.word	0x00000000
        /*0b9c*/ 	.short	0x0101
        /*0b9e*/ 	.byte	0x3f
	.zero		1


	//   ....[37]....
        /*0ba0*/ 	.word	0x00009a10
        /*0ba4*/ 	.word	0x0000002c
        /*0ba8*/ 	.word	0x00000000
        /*0bac*/ 	.short	0x0101
        /*0bae*/ 	.byte	0x3f
	.zero		1


	//   ....[38]....
        /*0bb0*/ 	.word	0x0000a3c0
        /*0bb4*/ 	.word	0x000000ff
        /*0bb8*/ 	.word	0x00034850
        /*0bbc*/ 	.short	0x010a
        /*0bbe*/ 	.byte	0x05
	.zero		1


	//   ....[39]....
        /*0bc0*/ 	.word	0x0000a400
        /*0bc4*/ 	.word	0x000000ff
        /*0bc8*/ 	.word	0x00034850
        /*0bcc*/ 	.short	0x010a
        /*0bce*/ 	.byte	0x05
	.zero		1


	//   ....[40]....
        /*0bd0*/ 	.word	0x0000a920
        /*0bd4*/ 	.word	0x00000005
        /*0bd8*/ 	.word	0x00000000
        /*0bdc*/ 	.short	0x0101
        /*0bde*/ 	.byte	0x3f
	.zero		1


	//   ....[41]....
        /*0be0*/ 	.word	0x0000be00
        /*0be4*/ 	.word	0x00000003
        /*0be8*/ 	.word	0x00000000
        /*0bec*/ 	.short	0x0101
        /*0bee*/ 	.byte	0x3f
	.zero		1


	//   ....[42]....
        /*0bf0*/ 	.word	0x0000e8d0
        /*0bf4*/ 	.word	0x00000000
        /*0bf8*/ 	.word	0x00034840
        /*0bfc*/ 	.short	0x010a
        /*0bfe*/ 	.byte	0x3f
	.zero		1


	//   ....[43]....
        /*0c00*/ 	.word	0x0000f900
        /*0c04*/ 	.word	0x00000009
        /*0c08*/ 	.word	0x00034800
        /*0c0c*/ 	.short	0x0107
        /*0c0e*/ 	.byte	0x3f
	.zero		1


	//   ....[44]....
        /*0c10*/ 	.word	0x0000fa10
        /*0c14*/ 	.word	0x00000002
        /*0c18*/ 	.word	0x00034800
        /*0c1c*/ 	.short	0x0101
        /*0c1e*/ 	.byte	0x3f
	.zero		1


	//   ....[45]....
        /*0c20*/ 	.word	0x0000fa30
        /*0c24*/ 	.word	0x00000002
        /*0c28*/ 	.word	0x00034820
        /*0c2c*/ 	.short	0x010a
        /*0c2e*/ 	.byte	0x3f
	.zero		1


	//   ....[46]....
        /*0c30*/ 	.word	0x0000fd90
        /*0c34*/ 	.word	0x00000002
        /*0c38*/ 	.word	0x00034840
        /*0c3c*/ 	.short	0x010a
        /*0c3e*/ 	.byte	0x3f
	.zero		1


	//   ....[47]....
        /*0c40*/ 	.word	0x00010240
        /*0c44*/ 	.word	0x00000002
        /*0c48*/ 	.word	0x00000060
        /*0c4c*/ 	.short	0x010a
        /*0c4e*/ 	.byte	0x3f
	.zero		1


	//   ....[48]....
        /*0c50*/ 	.word	0x00010910
        /*0c54*/ 	.word	0x00000003
        /*0c58*/ 	.word	0x00034840
        /*0c5c*/ 	.short	0x010a
        /*0c5e*/ 	.byte	0x3f
	.zero		1


	//   ....[49]....
        /*0c60*/ 	.word	0x00010dc0
        /*0c64*/ 	.word	0x00000002
        /*0c68*/ 	.word	0x00000060
        /*0c6c*/ 	.short	0x010a
        /*0c6e*/ 	.byte	0x3f
	.zero		1


	//   ....[50]....
        /*0c70*/ 	.word	0x000113e0
        /*0c74*/ 	.word	0x00000002
        /*0c78*/ 	.word	0x00034840
        /*0c7c*/ 	.short	0x010a
        /*0c7e*/ 	.byte	0x3f
	.zero		1


	//   ....[51]....
        /*0c80*/ 	.word	0x00011890
        /*0c84*/ 	.word	0x00000002
        /*0c88*/ 	.word	0x00000060
        /*0c8c*/ 	.short	0x010a
        /*0c8e*/ 	.byte	0x3f
	.zero		1


	//   ....[52]....
        /*0c90*/ 	.word	0x00011e40
        /*0c94*/ 	.word	0x00000000
        /*0c98*/ 	.word	0x00034860
        /*0c9c*/ 	.short	0x010a
        /*0c9e*/ 	.byte	0x3f
	.zero		1


	//   ....[53]....
        /*0ca0*/ 	.word	0x00012f60
        /*0ca4*/ 	.word	0x00000000
        /*0ca8*/ 	.word	0x00034820
        /*0cac*/ 	.short	0x010a
        /*0cae*/ 	.byte	0x3f
	.zero		1


	//   ....[54]....
        /*0cb0*/ 	.word	0x00013120
        /*0cb4*/ 	.word	0x00000006
        /*0cb8*/ 	.word	0x00000000
        /*0cbc*/ 	.short	0x010a
        /*0cbe*/ 	.byte	0x3f
	.zero		1


	//   ....[55]....
        /*0cc0*/ 	.word	0x00013190
        /*0cc4*/ 	.word	0x00000007
        /*0cc8*/ 	.word	0x00000000
        /*0ccc*/ 	.short	0x010a
        /*0cce*/ 	.byte	0x3f
	.zero		1


	//   ....[56]....
        /*0cd0*/ 	.word	0x00013200
        /*0cd4*/ 	.word	0x00000004
        /*0cd8*/ 	.word	0x00000000
        /*0cdc*/ 	.short	0x010a
        /*0cde*/ 	.byte	0x3f
	.zero		1


	//   ....[57]....
        /*0ce0*/ 	.word	0x00013230
        /*0ce4*/ 	.word	0x00000003
        /*0ce8*/ 	.word	0x00000000
        /*0cec*/ 	.short	0x010a
        /*0cee*/ 	.byte	0x3f
	.zero		1


	//   ....[58]....
        /*0cf0*/ 	.word	0x000132a0
        /*0cf4*/ 	.word	0x00000003
        /*0cf8*/ 	.word	0x00034800
        /*0cfc*/ 	.short	0x010a
        /*0cfe*/ 	.byte	0x3f
	.zero		1


	//   ....[59]....
        /*0d00*/ 	.word	0x000132f0
        /*0d04*/ 	.word	0x00000000
        /*0d08*/ 	.word	0x00034830
        /*0d0c*/ 	.short	0x010a
        /*0d0e*/ 	.byte	0x3f
	.zero		1


	//   ....[60]....
        /*0d10*/ 	.word	0x00013350
        /*0d14*/ 	.word	0x00000006
        /*0d18*/ 	.word	0x00034830
        /*0d1c*/ 	.short	0x010a
        /*0d1e*/ 	.byte	0x3f
	.zero		1


	//   ....[61]....
        /*0d20*/ 	.word	0x000133b0
        /*0d24*/ 	.word	0x00000005
        /*0d28*/ 	.word	0x00034850
        /*0d2c*/ 	.short	0x010a
        /*0d2e*/ 	.byte	0x3f
	.zero		1


	//   ....[62]....
        /*0d30*/ 	.word	0x00013410
        /*0d34*/ 	.word	0x00000006
        /*0d38*/ 	.word	0x00034830
        /*0d3c*/ 	.short	0x010a
        /*0d3e*/ 	.byte	0x3f
	.zero		1


	//   ....[63]....
        /*0d40*/ 	.word	0x00013470
        /*0d44*/ 	.word	0x00000005
        /*0d48*/ 	.word	0x00034850
        /*0d4c*/ 	.short	0x010a
        /*0d4e*/ 	.byte	0x3f
	.zero		1


	//   ....[64]....
        /*0d50*/ 	.word	0x000134d0
        /*0d54*/ 	.word	0x00000007
        /*0d58*/ 	.word	0x00034850
        /*0d5c*/ 	.short	0x010a
        /*0d5e*/ 	.byte	0x3f
	.zero		1


	//   ....[65]....
        /*0d60*/ 	.word	0x00013670
        /*0d64*/ 	.word	0x00000000
        /*0d68*/ 	.word	0x00034840
        /*0d6c*/ 	.short	0x010a
        /*0d6e*/ 	.byte	0x3f
	.zero		1


	//   ....[66]....
        /*0d70*/ 	.word	0x00014280
        /*0d74*/ 	.word	0x00000002
        /*0d78*/ 	.word	0x00034820
        /*0d7c*/ 	.short	0x010a
        /*0d7e*/ 	.byte	0x3f
	.zero		1


	//   ....[67]....
        /*0d80*/ 	.word	0x000142d0
        /*0d84*/ 	.word	0x00000002
        /*0d88*/ 	.word	0x00034840
        /*0d8c*/ 	.short	0x010a
        /*0d8e*/ 	.byte	0x3f
	.zero		1


	//   ....[68]....
        /*0d90*/ 	.word	0x00014320
        /*0d94*/ 	.word	0x00000002
        /*0d98*/ 	.word	0x00000060
        /*0d9c*/ 	.short	0x010a
        /*0d9e*/ 	.byte	0x3f
	.zero		1


	//   ....[69]....
        /*0da0*/ 	.word	0x00014370
        /*0da4*/ 	.word	0x00000003
        /*0da8*/ 	.word	0x00034840
        /*0dac*/ 	.short	0x010a
        /*0dae*/ 	.byte	0x3f
	.zero		1


	//   ....[70]....
        /*0db0*/ 	.word	0x000143c0
        /*0db4*/ 	.word	0x00000002
        /*0db8*/ 	.word	0x00000060
        /*0dbc*/ 	.short	0x010a
        /*0dbe*/ 	.byte	0x3f
	.zero		1


	//   ....[71]....
        /*0dc0*/ 	.word	0x00014410
        /*0dc4*/ 	.word	0x00000002
        /*0dc8*/ 	.word	0x00034840
        /*0dcc*/ 	.short	0x010a
        /*0dce*/ 	.byte	0x3f
	.zero		1


	//   ....[72]....
        /*0dd0*/ 	.word	0x00014460
        /*0dd4*/ 	.word	0x00000002
        /*0dd8*/ 	.word	0x00000060
        /*0ddc*/ 	.short	0x010a
        /*0dde*/ 	.byte	0x3f
	.zero		1


	//   ....[73]....
        /*0de0*/ 	.word	0x000144b0
        /*0de4*/ 	.word	0x00000000
        /*0de8*/ 	.word	0x00034860
        /*0dec*/ 	.short	0x010a
        /*0dee*/ 	.byte	0x3f
	.zero		1


	//   ....[74]....
        /*0df0*/ 	.word	0x00014eb0
        /*0df4*/ 	.word	0x00000000
        /*0df8*/ 	.word	0x00034820
        /*0dfc*/ 	.short	0x010a
        /*0dfe*/ 	.byte	0x3f
	.zero		1


	//   ....[75]....
        /*0e00*/ 	.word	0x00015050
        /*0e04*/ 	.word	0x00000006
        /*0e08*/ 	.word	0x00000000
        /*0e0c*/ 	.short	0x010a
        /*0e0e*/ 	.byte	0x3f
	.zero		1


	//   ....[76]....
        /*0e10*/ 	.word	0x000150a0
        /*0e14*/ 	.word	0x00000007
        /*0e18*/ 	.word	0x00000000
        /*0e1c*/ 	.short	0x010a
        /*0e1e*/ 	.byte	0x3f
	.zero		1


	//   ....[77]....
        /*0e20*/ 	.word	0x000150f0
        /*0e24*/ 	.word	0x00000004
        /*0e28*/ 	.word	0x00000000
        /*0e2c*/ 	.short	0x010a
        /*0e2e*/ 	.byte	0x3f
	.zero		1


	//----- nvinfo : EIATTR_NUM_MBARRIERS
	.align		4
.L_335:
        /*0e30*/ 	.byte	0x03, 0x38
        /*0e32*/ 	.short	0x0016


	//----- nvinfo : EIATTR_EXIT_INSTR_OFFSETS
	.align		4
        /*0e34*/ 	.byte	0x04, 0x1c
        /*0e36*/ 	.short	(.L_337 - .L_336)


	//   ....[0]....
.L_336:
        /*0e38*/ 	.word	0x00000a30


	//   ....[1]....
        /*0e3c*/ 	.word	0x0000ccb0


	//   ....[2]....
        /*0e40*/ 	.word	0x00013280


	//----- nvinfo : EIATTR_MAX_THREADS
	.align		4
.L_337:
        /*0e44*/ 	.byte	0x04, 0x05
        /*0e46*/ 	.short	(.L_339 - .L_338)
.L_338:
        /*0e48*/ 	.word	0x00000180
        /*0e4c*/ 	.word	0x00000001
        /*0e50*/ 	.word	0x00000001


	//----- nvinfo : EIATTR_CRS_STACK_SIZE
	.align		4
.L_339:
        /*0e54*/ 	.byte	0x04, 0x1e
        /*0e56*/ 	.short	(.L_341 - .L_340)
.L_340:
        /*0e58*/ 	.word	0x00000000


	//----- nvinfo : EIATTR_CBANK_PARAM_SIZE
	.align		4
.L_341:
        /*0e5c*/ 	.byte	0x03, 0x19
        /*0e5e*/ 	.short	0x0af0


	//----- nvinfo : EIATTR_PARAM_CBANK
	.align		4
        /*0e60*/ 	.byte	0x04, 0x0a
        /*0e62*/ 	.short	(.L_343 - .L_342)
	.align		4
.L_342:
        /*0e64*/ 	.word	index@(.nv.constant0._ZN7cutlass13device_kernelIN5flash11enable_sm90INS1_16FlashAttnFwdSm90INS1_25CollectiveMainloopFwdSm90ILi2EN4cute5tupleIJNS5_1CILi1EEES8_S8_EEENS6_IJNS7_ILi128EEESA_NS7_ILi192EEEEEELi128ENS_10bfloat16_tEfNS_4arch4Sm90ELb1ELb0ELb1ELb1ELb0ELb0ELb0ELb1ELb1ELb1ELb0ELb0EEENS1_21CollectiveEpilogueFwdINS6_IJSA_SA_SA_EEES9_SD_SF_Li256ELb1ELb1ELb0ELb0EEENS1_36VarlenDynamicPersistentTileSchedulerILi128ELi128ELi256ELi128ELb0ELb1ELb1ELb1ELb1ELb1EEEEEEEEEvNT_6ParamsE)
        /*0e68*/ 	.short	0x0210
        /*0e6a*/ 	.short	0x0af0


	//----- nvinfo : EIATTR_SW_WAR
	.align		4
.L_343:
        /*0e6c*/ 	.byte	0x04, 0x36
        /*0e6e*/ 	.short	(.L_345 - .L_344)
.L_344:
        /*0e70*/ 	.word	0x00000008
.L_345:


//--------------------- .nv.info._ZN7cutlass13device_kernelIN5flash11enable_sm90INS1_16FlashAttnFwdSm90INS1_25CollectiveMainloopFwdSm90ILi2EN4cute5tupleIJNS5_1CILi1EEES8_S8_EEENS6_IJNS7_ILi128EEESA_NS7_ILi192EEEEEELi128ENS_10bfloat16_tEfNS_4arch4Sm90ELb1ELb0ELb1ELb1ELb0ELb1ELb0ELb1ELb1ELb1ELb0ELb0EEENS1_21CollectiveEpilogueFwdINS6_IJSA_SA_SA_EEES9_SD_SF_Li256ELb1ELb1ELb0ELb0EEENS1_36VarlenDynamicPersistentTileSchedulerILi128ELi128ELi256ELi128ELb0ELb1ELb1ELb1ELb1ELb1EEEEEEEEEvNT_6ParamsE --------------------------
	.section	.nv.info._ZN7cutlass13device_kernelIN5flash11enable_sm90INS1_16FlashAttnFwdSm90INS1_25CollectiveMainloopFwdSm90ILi2EN4cute5tupleIJNS5_1CILi1EEES8_S8_EEENS6_IJNS7_ILi128EEESA_NS7_ILi192EEEEEELi128ENS_10bfloat16_tEfNS_4arch4Sm90ELb1ELb0ELb1ELb1ELb0ELb1ELb0ELb1ELb1ELb1ELb0ELb0EEENS1_21CollectiveEpilogueFwdINS6_IJSA_SA_SA_EEES9_SD_SF_Li256ELb1ELb1ELb0ELb0EEENS1_36VarlenDynamicPersistentTileSchedulerILi128ELi128ELi256ELi128ELb0ELb1ELb1ELb1ELb1ELb1EEEEEEEEEvNT_6ParamsE,"",@"SHT_CUDA_INFO"
	.sectionflags	@""
	.align	4


	//----- nvinfo : EIATTR_CUDA_API_VERSION
	.align		4
        /*0000*/ 	.byte	0x04, 0x37
        /*0002*/ 	.short	(.L_347 - .L_346)
.L_346:
        /*0004*/ 	.word	0x00000082


	//----- nvinfo : EIATTR_KPARAM_INFO
	.align		4
.L_347:
        /*0008*/ 	.byte	0x04, 0x17
        /*000a*/ 	.short	(.L_349 - .L_348)
.L_348:
        /*000c*/ 	.word	0x00000000
        /*0010*/ 	.short	0x0000
        /*0012*/ 	.short	0x0070
        /*0014*/ 	.byte	0x00, 0xf0, 0x01, 0x2a


	//----- nvinfo : EIATTR_SPARSE_MMA_MASK
	.align		4
.L_349:
        /*0018*/ 	.byte	0x03, 0x50
        /*001a*/ 	.short	0x0000


	//----- nvinfo : EIATTR_MAXREG_COUNT
	.align		4
        /*001c*/ 	.byte	0x03, 0x1b
        /*001e*/ 	.short	0x00a8


	//----- nvinfo : EIATTR_NUM_BARRIERS
	.align		4
        /*0020*/ 	.byte	0x02, 0x4c
        /*0022*/ 	.byte	0x10
	.zero		1


	//----- nvinfo : EIATTR_EXTERNS
	.align		4
        /*0024*/ 	.byte	0x04, 0x0f
        /*0026*/ 	.short	(.L_351 - .L_350)


	//   ....[0]....
	.align		4
.L_350:
        /*0028*/ 	.word	index@(__assertfail)


	//----- nvinfo : EIATTR_ANNOTATIONS
	.align		4
.L_351:
        /*002c*/ 	.byte	0x04, 0x55
        /*002e*/ 	.short	(.L_353 - .L_352)


	//   ....[0]....
.L_352:
        /* <DEDUP_REMOVED lines=113> */


	//----- nvinfo : EIATTR_MERCURY_ISA_VERSION
	.align		4
.L_353:
        /*0730*/ 	.byte	0x03, 0x5f
        /*0732*/ 	.short	0x0101


	//----- nvinfo : EIATTR_UNUSED_LOAD_BYTE_OFFSET
	.align		4
        /*0734*/ 	.byte	0x04, 0x44
        /*0736*/ 	.short	(.L_355 - .L_354)


	//   ....[0]....
.L_354:
        /*0738*/ 	.word	0x00000ab0
        /*073c*/ 	.word	0x0000fff0


	//   ....[1]....
        /*0740*/ 	.word	0x0001c9b0
        /*0744*/ 	.word	0x0000fff0


	//----- nvinfo : EIATTR_INT_WARP_WIDE_INSTR_OFFSETS
	.align		4
.L_355:
        /*0748*/ 	.byte	0x04, 0x31
        /*074a*/ 	.short	(.L_357 - .L_356)


	//   ....[0]....
.L_356:
        /*074c*/ 	.word	0x00000190


	//   ....[1]....
        /*0750*/ 	.word	0x000001d0


	//   ....[2]....
        /*0754*/ 	.word	0x00000240


	//   ....[3]....
        /*0758*/ 	.word	0x00021320


	//   ....[4]....
        /*075c*/ 	.word	0x000213b0


	//   ....[5]....
        /*0760*/ 	.word	0x00024ff0


	//   ....[6]....
        /*0764*/ 	.word	0x00025050


	//----- nvinfo : EIATTR_COOP_GROUP_MASK_REGIDS
	.align		4
.L_357:
        /*0768*/ 	.byte	0x04, 0x29
        /*076a*/ 	.short	(.L_359 - .L_358)


	//   ....[0]....
.L_358:
        /*076c*/ 	.word	0xffffffff


	//   ....[1]....
        /*0770*/ 	.word	0xffffffff


	//   ....[2]....
        /*0774*/ 	.word	0xffffffff


	//   ....[3]....
        /*0778*/ 	.word	0xffffffff


	//   ....[4]....
        /*077c*/ 	.word	0xffffffff


	//   ....[5]....
        /*0780*/ 	.word	0xffffffff


	//   ....[6]....
        /*0784*/ 	.word	0xffffffff


	//   ....[7]....
        /*0788*/ 	.word	0xffffffff


	//   ....[8]....
        /*078c*/ 	.word	0xffffffff


	//   ....[9]....
        /*0790*/ 	.word	0xffffffff


	//   ....[10]....
        /*0794*/ 	.word	0xffffffff


	//   ....[11]....
        /*0798*/ 	.word	0xffffffff


	//   ....[12]....
        /*079c*/ 	.word	0xffffffff


	//   ....[13]....
        /*07a0*/ 	.word	0xffffffff


	//   ....[14]....
        /*07a4*/ 	.word	0xffffffff


	//   ....[15]....
        /*07a8*/ 	.word	0xffffffff


	//   ....[16]....
        /*07ac*/ 	.word	0xffffffff


	//   ....[17]....
        /*07b0*/ 	.word	0xffffffff


	//   ....[18]....
        /*07b4*/ 	.word	0xffffffff


	//   ....[19]....
        /*07b8*/ 	.word	0xffffffff


	//   ....[20]....
        /*07bc*/ 	.word	0xffffffff


	//   ....[21]....
        /*07c0*/ 	.word	0xffffffff


	//   ....[22]....
        /*07c4*/ 	.word	0xffffffff


	//   ....[23]....
        /*07c8*/ 	.word	0xffffffff


	//   ....[24]....
        /*07cc*/ 	.word	0xffffffff


	//   ....[25]....
        /*07d0*/ 	.word	0xffffffff


	//   ....[26]....
        /*07d4*/ 	.word	0xffffffff


	//   ....[27]....
        /*07d8*/ 	.word	0xffffffff


	//   ....[28]....
        /*07dc*/ 	.word	0xffffffff


	//   ....[29]....
        /*07e0*/ 	.word	0xffffffff


	//   ....[30]....
        /*07e4*/ 	.word	0xffffffff


	//   ....[31]....
        /*07e8*/ 	.word	0xffffffff


	//   ....[32]....
        /*07ec*/ 	.word	0xffffffff


	//   ....[33]....
        /*07f0*/ 	.word	0xffffffff


	//   ....[34]....
        /*07f4*/ 	.word	0xffffffff


	//   ....[35]....
        /*07f8*/ 	.word	0xffffffff


	//   ....[36]....
        /*07fc*/ 	.word	0xffffffff


	//   ....[37]....
        /*0800*/ 	.word	0xffffffff


	//   ....[38]....
        /*0804*/ 	.word	0xffffffff


	//   ....[39]....
        /*0808*/ 	.word	0xffffffff


	//   ....[40]....
        /*080c*/ 	.word	0xffffffff


	//   ....[41]....
        /*0810*/ 	.word	0xffffffff


	//   ....[42]....
        /*0814*/ 	.word	0xffffffff


	//   ....[43]....
        /*0818*/ 	.word	0xffffffff


	//   ....[44]....
        /*081c*/ 	.word	0xffffffff


	//   ....[45]....
        /*0820*/ 	.word	0xffffffff


	//   ....[46]....
        /*0824*/ 	.word	0xffffffff


	//   ....[47]....
        /*0828*/ 	.word	0xffffffff


	//   ....[48]....
        /*082c*/ 	.word	0xffffffff


	//   ....[49]....
        /*0830*/ 	.word	0xffffffff


	//   ....[50]....
        /*0834*/ 	.word	0xffffffff


	//   ....[51]....
        /*0838*/ 	.word	0xffffffff


	//   ....[52]....
        /*083c*/ 	.word	0xffffffff


	//   ....[53]....
        /*0840*/ 	.word	0xffffffff


	//   ....[54]....
        /*0844*/ 	.word	0xffffffff


	//   ....[55]....
        /*0848*/ 	.word	0xffffffff


	//   ....[56]....
        /*084c*/ 	.word	0xffffffff


	//   ....[57]....
        /*0850*/ 	.word	0xffffffff


	//   ....[58]....
        /*0854*/ 	.word	0xffffffff


	//   ....[59]....
        /*0858*/ 	.word	0xffffffff


	//   ....[60]....
        /*085c*/ 	.word	0xffffffff


	//   ....[61]....
        /*0860*/ 	.word	0xffffffff


	//   ....[62]....
        /*0864*/ 	.word	0xffffffff


	//   ....[63]....
        /*0868*/ 	.word	0xffffffff


	//   ....[64]....
        /*086c*/ 	.word	0xffffffff


	//   ....[65]....
        /*0870*/ 	.word	0xffffffff


	//   ....[66]....
        /*0874*/ 	.word	0xffffffff


	//   ....[67]....
        /*0878*/ 	.word	0xffffffff


	//   ....[68]....
        /*087c*/ 	.word	0xffffffff


	//   ....[69]....
        /*0880*/ 	.word	0xffffffff


	//   ....[70]....
        /*0884*/ 	.word	0xffffffff


	//   ....[71]....
        /*0888*/ 	.word	0xffffffff


	//   ....[72]....
        /*088c*/ 	.word	0xffffffff


	//   ....[73]....
        /*0890*/ 	.word	0xffffffff


	//   ....[74]....
        /*0894*/ 	.word	0xffffffff


	//   ....[75]....
        /*0898*/ 	.word	0xffffffff


	//   ....[76]....
        /*089c*/ 	.word	0xffffffff


	//   ....[77]....
        /*08a0*/ 	.word	0xffffffff


	//   ....[78]....
        /*08a4*/ 	.word	0xffffffff


	//   ....[79]....
        /*08a8*/ 	.word	0xffffffff


	//   ....[80]....
        /*08ac*/ 	.word	0xffffffff


	//   ....[81]....
        /*08b0*/ 	.word	0xffffffff


	//   ....[82]....
        /*08b4*/ 	.word	0xffffffff


	//   ....[83]....
        /*08b8*/ 	.word	0xffffffff


	//   ....[84]....
        /*08bc*/ 	.word	0xffffffff


	//   ....[85]....
        /*08c0*/ 	.word	0xffffffff


	//   ....[86]....
        /*08c4*/ 	.word	0xffffffff


	//   ....[87]....
        /*08c8*/ 	.word	0xffffffff


	//   ....[88]....
        /*08cc*/ 	.word	0xffffffff


	//   ....[89]....
        /*08d0*/ 	.word	0xffffffff


	//   ....[90]....
        /*08d4*/ 	.word	0xffffffff


	//   ....[91]....
        /*08d8*/ 	.word	0xffffffff


	//   ....[92]....
        /*08dc*/ 	.word	0xffffffff


	//   ....[93]....
        /*08e0*/ 	.word	0xffffffff


	//   ....[94]....
        /*08e4*/ 	.word	0xffffffff


	//   ....[95]....
        /*08e8*/ 	.word	0xffffffff


	//   ....[96]....
        /*08ec*/ 	.word	0xffffffff


	//   ....[97]....
        /*08f0*/ 	.word	0xffffffff


	//   ....[98]....
        /*08f4*/ 	.word	0xffffffff


	//   ....[99]....
        /*08f8*/ 	.word	0xffffffff


	//   ....[100]....
        /*08fc*/ 	.word	0xffffffff


	//   ....[101]....
        /*0900*/ 	.word	0xffffffff


	//   ....[102]....
        /*0904*/ 	.word	0xffffffff


	//   ....[103]....
        /*0908*/ 	.word	0xffffffff


	//   ....[104]....
        /*090c*/ 	.word	0xffffffff


	//   ....[105]....
        /*0910*/ 	.word	0xffffffff


	//   ....[106]....
        /*0914*/ 	.word	0xffffffff


	//   ....[107]....
        /*0918*/ 	.word	0xffffffff


	//   ....[108]....
        /*091c*/ 	.word	0xffffffff


	//   ....[109]....
        /*0920*/ 	.word	0xffffffff


	//   ....[110]....
        /*0924*/ 	.word	0xffffffff


	//   ....[111]....
        /*0928*/ 	.word	0xffffffff


	//   ....[112]....
        /*092c*/ 	.word	0xffffffff


	//   ....[113]....
        /*0930*/ 	.word	0xffffffff


	//   ....[114]....
        /*0934*/ 	.word	0xffffffff


	//   ....[115]....
        /*0938*/ 	.word	0xffffffff


	//   ....[116]....
        /*093c*/ 	.word	0x0500000f


	//   ....[117]....
        /*0940*/ 	.word	0x0500000f


	//   ....[118]....
        /*0944*/ 	.word	0x0500000f


	//   ....[119]....
        /*0948*/ 	.word	0x0500000f


	//   ....[120]....
        /*094c*/ 	.word	0x0500000f


	//   ....[121]....
        /*0950*/ 	.word	0x0500000f


	//   ....[122]....
        /*0954*/ 	.word	0x0500000f


	//   ....[123]....
        /*0958*/ 	.word	0x0500000f


	//   ....[124]....
        /*095c*/ 	.word	0x0500000f


	//   ....[125]....
        /*0960*/ 	.word	0x0500000f


	//   ....[126]....
        /*0964*/ 	.word	0x0500000f


	//   ....[127]....
        /*0968*/ 	.word	0x0500000f


	//   ....[128]....
        /*096c*/ 	.word	0x0500000f


	//   ....[129]....
        /*0970*/ 	.word	0x0500000f


	//   ....[130]....
        /*0974*/ 	.word	0x0500000f


	//   ....[131]....
        /*0978*/ 	.word	0x0500000f


	//   ....[132]....
        /*097c*/ 	.word	0x0500000f


	//   ....[133]....
        /*0980*/ 	.word	0x0500000f


	//   ....[134]....
        /*0984*/ 	.word	0x0500000f


	//   ....[135]....
        /*0988*/ 	.word	0x0500000f


	//   ....[136]....
        /*098c*/ 	.word	0x0500000f


	//   ....[137]....
        /*0990*/ 	.word	0x0500000f


	//   ....[138]....
        /*0994*/ 	.word	0x0500000f


	//   ....[139]....
        /*0998*/ 	.word	0x0500000f


	//   ....[140]....
        /*099c*/ 	.word	0x0500000f


	//   ....[141]....
        /*09a0*/ 	.word	0x0500000f


	//   ....[142]....
        /*09a4*/ 	.word	0x0500000f


	//   ....[143]....
        /*09a8*/ 	.word	0x0500000f


	//   ....[144]....
        /*09ac*/ 	.word	0x0500000f


	//   ....[145]....
        /*09b0*/ 	.word	0x0500000f


	//   ....[146]....
        /*09b4*/ 	.word	0x0500000f


	//   ....[147]....
        /*09b8*/ 	.word	0x0500000f


	//   ....[148]....
        /*09bc*/ 	.word	0x0500000f


	//   ....[149]....
        /*09c0*/ 	.word	0x0500000f


	//   ....[150]....
        /*09c4*/ 	.word	0x0500000f


	//   ....[151]....
        /*09c8*/ 	.word	0x0500000f


	//   ....[152]....
        /*09cc*/ 	.word	0x0500000f


	//   ....[153]....
        /*09d0*/ 	.word	0x0500000f


	//   ....[154]....
        /*09d4*/ 	.word	0x0500000f


	//   ....[155]....
        /*09d8*/ 	.word	0x0500000f


	//   ....[156]....
        /*09dc*/ 	.word	0x0500000f


	//   ....[157]....
        /*09e0*/ 	.word	0x0500000f


	//   ....[158]....
        /*09e4*/ 	.word	0x0500000f


	//   ....[159]....
        /*09e8*/ 	.word	0x0500000f


	//   ....[160]....
        /*09ec*/ 	.word	0x0500000f


	//   ....[161]....
        /*09f0*/ 	.word	0x0500000f


	//   ....[162]....
        /*09f4*/ 	.word	0x0500000f


	//   ....[163]....
        /*09f8*/ 	.word	0x0500000f


	//   ....[164]....
        /*09fc*/ 	.word	0x0500000f


	//   ....[165]....
        /*0a00*/ 	.word	0x0500000f


	//   ....[166]....
        /*0a04*/ 	.word	0x0500000f


	//   ....[167]....
        /*0a08*/ 	.word	0x0500000f


	//----- nvinfo : EIATTR_COOP_GROUP_INSTR_OFFSETS
	.align		4
.L_359:
        /*0a0c*/ 	.byte	0x04, 0x28
        /*0a0e*/ 	.short	(.L_361 - .L_360)


	//   ....[0]....
.L_360:
        /*0a10*/ 	.word	0x00000060


	//   ....[1]....
        /*0a14*/ 	.word	0x000001a0


	//   ....[2]....
        /*0a18*/ 	.word	0x000001f0


	//   ....[3]....
        /*0a1c*/ 	.word	0x00000420


	//   ....[4]....
        /*0a20*/ 	.word	0x00000580


	//   ....[5]....
        /*0a24*/ 	.word	0x000006a0


	//   ....[6]....
        /*0a28*/ 	.word	0x00000800


	//   ....[7]....
        /*0a2c*/ 	.word	0x0000adf0


	//   ....[8]....
        /*0a30*/ 	.word	0x0000b4d0


	//   ....[9]....
        /*0a34*/ 	.word	0x0000b4e0


	//   ....[10]....
        /*0a38*/ 	.word	0x0000b4f0


	//   ....[11]....
        /*0a3c*/ 	.word	0x0000b500


	//   ....[12]....
        /*0a40*/ 	.word	0x0000bd70


	//   ....[13]....
        /*0a44*/ 	.word	0x0000bd80


	//   ....[14]....
        /*0a48*/ 	.word	0x0000bd90


	//   ....[15]....
        /*0a4c*/ 	.word	0x0000bda0


	//   ....[16]....
        /*0a50*/ 	.word	0x0000ee80


	//   ....[17]....
        /*0a54*/ 	.word	0x0000ee90


	//   ....[18]....
        /*0a58*/ 	.word	0x0000eea0


	//   ....[19]....
        /*0a5c*/ 	.word	0x0000eeb0


	//   ....[20]....
        /*0a60*/ 	.word	0x0000f520


	//   ....[21]....
        /*0a64*/ 	.word	0x0000f530


	//   ....[22]....
        /*0a68*/ 	.word	0x0000f540


	//   ....[23]....
        /*0a6c*/ 	.word	0x0000f550


	//   ....[24]....
        /*0a70*/ 	.word	0x00013380


	//   ....[25]....
        /*0a74*/ 	.word	0x00013470


	//   ....[26]....
        /*0a78*/ 	.word	0x00013e10


	//   ....[27]....
        /*0a7c*/ 	.word	0x00013e90


	//   ....[28]....
        /*0a80*/ 	.word	0x00014870


	//   ....[29]....
        /*0a84*/ 	.word	0x000148d0


	//   ....[30]....
        /*0a88*/ 	.word	0x00016bb0


	//   ....[31]....
        /*0a8c*/ 	.word	0x000173d0


	//   ....[32]....
        /*0a90*/ 	.word	0x000174f0


	//   ....[33]....
        /*0a94*/ 	.word	0x00017630


	//   ....[34]....
        /*0a98*/ 	.word	0x00017f60


	//   ....[35]....
        /*0a9c*/ 	.word	0x00017fd0


	//   ....[36]....
        /*0aa0*/ 	.word	0x0001a590


	//   ....[37]....
        /*0aa4*/ 	.word	0x0001a610


	//   ....[38]....
        /*0aa8*/ 	.word	0x0001ad10


	//   ....[39]....
        /*0aac*/ 	.word	0x0001ad60


	//   ....[40]....
        /*0ab0*/ 	.word	0x0001bfe0


	//   ....[41]....
        /*0ab4*/ 	.word	0x0001c330


	//   ....[42]....
        /*0ab8*/ 	.word	0x0001c360


	//   ....[43]....
        /*0abc*/ 	.word	0x0001c450


	//   ....[44]....
        /*0ac0*/ 	.word	0x0001d3f0


	//   ....[45]....
        /*0ac4*/ 	.word	0x0001d430


	//   ....[46]....
        /*0ac8*/ 	.word	0x0001d470


	//   ....[47]....
        /*0acc*/ 	.word	0x0001d4b0


	//   ....[48]....
        /*0ad0*/ 	.word	0x0001da40


	//   ....[49]....
        /*0ad4*/ 	.word	0x0001da50


	//   ....[50]....
        /*0ad8*/ 	.word	0x0001db10


	//   ....[51]....
        /*0adc*/ 	.word	0x0001db30


	//   ....[52]....
        /*0ae0*/ 	.word	0x0001dbf0


	//   ....[53]....
        /*0ae4*/ 	.word	0x0001dc10


	//   ....[54]....
        /*0ae8*/ 	.word	0x0001dce0


	//   ....[55]....
        /*0aec*/ 	.word	0x0001dd00


	//   ....[56]....
        /*0af0*/ 	.word	0x0001e520


	//   ....[57]....
        /*0af4*/ 	.word	0x0001e540


	//   ....[58]....
        /*0af8*/ 	.word	0x0001e600


	//   ....[59]....
        /*0afc*/ 	.word	0x0001e620


	//   ....[60]....
        /*0b00*/ 	.word	0x0001e6e0


	//   ....[61]....
        /*0b04*/ 	.word	0x0001e700


	//   ....[62]....
        /*0b08*/ 	.word	0x0001e7d0


	//   ....[63]....
        /*0b0c*/ 	.word	0x0001e7f0


	//   ....[64]....
        /*0b10*/ 	.word	0x0001e940


	//   ....[65]....
        /*0b14*/ 	.word	0x0001eb10


	//   ....[66]....
        /*0b18*/ 	.word	0x0001eb40


	//   ....[67]....
        /*0b1c*/ 	.word	0x0001eb70


	//   ....[68]....
        /*0b20*/ 	.word	0x0001eba0


	//   ....[69]....
        /*0b24*/ 	.word	0x0001ebd0


	//   ....[70]....
        /*0b28*/ 	.word	0x0001ec00


	//   ....[71]....
        /*0b2c*/ 	.word	0x0001ed70


	//   ....[72]....
        /*0b30*/ 	.word	0x0001eda0


	//   ....[73]....
        /*0b34*/ 	.word	0x0001edd0


	//   ....[74]....
        /*0b38*/ 	.word	0x0001ee00


	//   ....[75]....
        /*0b3c*/ 	.word	0x0001ee30


	//   ....[76]....
        /*0b40*/ 	.word	0x0001ee60


	//   ....[77]....
        /*0b44*/ 	.word	0x0001ef00


	//   ....[78]....
        /*0b48*/ 	.word	0x0001ef60


	//   ....[79]....
        /*0b4c*/ 	.word	0x0001eff0


	//   ....[80]....
        /*0b50*/ 	.word	0x0001fe30


	//   ....[81]....
        /*0b54*/ 	.word	0x00021920


	//   ....[82]....
        /*0b58*/ 	.word	0x000225f0


	//   ....[83]....
        /*0b5c*/ 	.word	0x00022610


	//   ....[84]....
        /*0b60*/ 	.word	0x00022630


	//   ....[85]....
        /*0b64*/ 	.word	0x00022650


	//   ....[86]....
        /*0b68*/ 	.word	0x00022730


	//   ....[87]....
        /*0b6c*/ 	.word	0x00022790


	//   ....[88]....
        /*0b70*/ 	.word	0x000227c0


	//   ....[89]....
        /*0b74*/ 	.word	0x00022840


	//   ....[90]....
        /*0b78*/ 	.word	0x00022870


	//   ....[91]....
        /*0b7c*/ 	.word	0x00022900


	//   ....[92]....
        /*0b80*/ 	.word	0x00022930


	//   ....[93]....
        /*0b84*/ 	.word	0x000229c0


	//   ....[94]....
        /*0b88*/ 	.word	0x000229f0


	//   ....[95]....
        /*0b8c*/ 	.word	0x00022a80


	//   ....[96]....
        /*0b90*/ 	.word	0x00022a90


	//   ....[97]....
        /*0b94*/ 	.word	0x00022b20


	//   ....[98]....
        /*0b98*/ 	.word	0x00025710


	//   ....[99]....
        /*0b9c*/ 	.word	0x00025770


	//   ....[100]....
        /*0ba0*/ 	.word	0x000257a0


	//   ....[101]....
        /*0ba4*/ 	.word	0x000257b0


	//   ....[102]....
        /*0ba8*/ 	.word	0x000257e0


	//   ....[103]....
        /*0bac*/ 	.word	0x00025810


	//   ....[104]....
        /*0bb0*/ 	.word	0x00025840


	//   ....[105]....
        /*0bb4*/ 	.word	0x00025870


	//   ....[106]....
        /*0bb8*/ 	.word	0x000259f0


	//   ....[107]....
        /*0bbc*/ 	.word	0x00025a20


	//   ....[108]....
        /*0bc0*/ 	.word	0x00025a50


	//   ....[109]....
        /*0bc4*/ 	.word	0x00025a80


	//   ....[110]....
        /*0bc8*/ 	.word	0x00025ab0


	//   ....[111]....
        /*0bcc*/ 	.word	0x00025ae0


	//   ....[112]....
        /*0bd0*/ 	.word	0x00025ba0


	//   ....[113]....
        /*0bd4*/ 	.word	0x00025bc0


	//   ....[114]....
        /*0bd8*/ 	.word	0x00025c30


	//   ....[115]....
        /*0bdc*/ 	.word	0x00026300


	//   ....[116]....
        /*0be0*/ 	.word	0x00026760


	//   ....[117]....
        /*0be4*/ 	.word	0x000267f0


	//   ....[118]....
        /*0be8*/ 	.word	0x00026840


	//   ....[119]....
        /*0bec*/ 	.word	0x00026890


	//   ....[120]....
        /*0bf0*/ 	.word	0x00026920


	//   ....[121]....
        /*0bf4*/ 	.word	0x000269b0


	//   ....[122]....
        /*0bf8*/ 	.word	0x00026a00


	//   ....[123]....
        /*0bfc*/ 	.word	0x00026a50


	//   ....[124]....
        /*0c00*/ 	.word	0x00026b40


	//   ....[125]....
        /*0c04*/ 	.word	0x00026bd0


	//   ....[126]....
        /*0c08*/ 	.word	0x00026c30


	//   ....[127]....
        /*0c0c*/ 	.word	0x00026c90


	//   ....[128]....
        /*0c10*/ 	.word	0x00026d20


	//   ....[129]....
        /*0c14*/ 	.word	0x00026db0


	//   ....[130]....
        /*0c18*/ 	.word	0x00026e10


	//   ....[131]....
        /*0c1c*/ 	.word	0x00026e70


	//   ....[132]....
        /*0c20*/ 	.word	0x00027160


	//   ....[133]....
        /*0c24*/ 	.word	0x00027450


	//   ....[134]....
        /*0c28*/ 	.word	0x000275c0


	//   ....[135]....
        /*0c2c*/ 	.word	0x00027610


	//   ....[136]....
        /*0c30*/ 	.word	0x00027670


	//   ....[137]....
        /*0c34*/ 	.word	0x00027710


	//   ....[138]....
        /*0c38*/ 	.word	0x000277b0


	//   ....[139]....
        /*0c3c*/ 	.word	0x000278e0


	//   ....[140]....
        /*0c40*/ 	.word	0x000279c0


	//   ....[141]....
        /*0c44*/ 	.word	0x00027a50


	//   ....[142]....
        /*0c48*/ 	.word	0x00027b30


	//   ....[143]....
        /*0c4c*/ 	.word	0x00027bc0


	//   ....[144]....
        /*0c50*/ 	.word	0x00027cb0


	//   ....[145]....
        /*0c54*/ 	.word	0x00027d40


	//   ....[146]....
        /*0c58*/ 	.word	0x00027e30


	//   ....[147]....
        /*0c5c*/ 	.word	0x00027ec0


	//   ....[148]....
        /*0c60*/ 	.word	0x00027fa0


	//   ....[149]....
        /*0c64*/ 	.word	0x000280b0


	//   ....[150]....
        /*0c68*/ 	.word	0x000283e0


	//   ....[151]....
        /*0c6c*/ 	.word	0x00028480


	//   ....[152]....
        /*0c70*/ 	.word	0x000285a0


	//   ....[153]....
        /*0c74*/ 	.word	0x00028620


	//   ....[154]....
        /*0c78*/ 	.word	0x000286a0


	//   ....[155]....
        /*0c7c*/ 	.word	0x00028720


	//   ....[156]....
        /*0c80*/ 	.word	0x000287a0


	//   ....[157]....
        /*0c84*/ 	.word	0x00028830


	//   ....[158]....
        /*0c88*/ 	.word	0x000288d0


	//   ....[159]....
        /*0c8c*/ 	.word	0x00028980


	//   ....[160]....
        /*0c90*/ 	.word	0x00028a00


	//   ....[161]....
        /*0c94*/ 	.word	0x00028a80


	//   ....[162]....
        /*0c98*/ 	.word	0x00028b00


	//   ....[163]....
        /*0c9c*/ 	.word	0x00028b90


	//   ....[164]....
        /*0ca0*/ 	.word	0x00028c10


	//   ....[165]....
        /*0ca4*/ 	.word	0x00028cb0


	//   ....[166]....
        /*0ca8*/ 	.word	0x00028d40


	//   ....[167]....
        /*0cac*/ 	.word	0x00028e70


	//----- nvinfo : EIATTR_REG_RECONFIG
	.align		4
.L_361:
        /*0cb0*/ 	.byte	0x01, 0x54
	.zero		2


	//----- nvinfo : EIATTR_SYSCALL_OFFSETS
	.align		4
        /*0cb4*/ 	.byte	0x04, 0x46
        /*0cb6*/ 	.short	(.L_363 - .L_362)


	//   ....[0]....
.L_362:
        /*0cb8*/ 	.word	0x00001ae0


	//   ....[1]....
        /*0cbc*/ 	.word	0x00001c30


	//   ....[2]....
        /*0cc0*/ 	.word	0x0000afa0


	//   ....[3]....
        /*0cc4*/ 	.word	0x0000b290


	//   ....[4]....
        /*0cc8*/ 	.word	0x00021520


	//   ....[5]....
        /*0ccc*/ 	.word	0x00021680


	//   ....[6]....
        /*0cd0*/ 	.word	0x00021780


	//   ....[7]....
        /*0cd4*/ 	.word	0x000221a0


	//----- nvinfo : EIATTR_MBARRIER_INSTR_OFFSETS
	.align		4
.L_363:
        /*0cd8*/ 	.byte	0x04, 0x39
        /*0cda*/ 	.short	(.L_365 - .L_364)


	//   ....[0]....
.L_364:
        /*0cdc*/ 	.word	0x000002d0
        /*0ce0*/ 	.word	0x000000ff
        /*0ce4*/ 	.word	0x00034800
        /*0ce8*/ 	.short	0x0100
        /*0cea*/ 	.byte	0x08
	.zero		1


	//   ....[1]....
        /*0cec*/ 	.word	0x000002e0
        /*0cf0*/ 	.word	0x000000ff
        /*0cf4*/ 	.word	0x00034820
        /*0cf8*/ 	.short	0x0100
        /*0cfa*/ 	.byte	0x08
	.zero		1


	//   ....[2]....
        /*0cfc*/ 	.word	0x000003d0
        /*0d00*/ 	.word	0x000000ff
        /*0d04*/ 	.word	0x00034830
        /*0d08*/ 	.short	0x0100
        /*0d0a*/ 	.byte	0x08
	.zero		1


	//   ....[3]....
        /*0d0c*/ 	.word	0x000003e0
        /*0d10*/ 	.word	0x000000ff
        /*0d14*/ 	.word	0x00034840
        /*0d18*/ 	.short	0x0100
        /*0d1a*/ 	.byte	0x08
	.zero		1


	//   ....[4]....
        /*0d1c*/ 	.word	0x000003f0
        /*0d20*/ 	.word	0x000000ff
        /*0d24*/ 	.word	0x00034838
        /*0d28*/ 	.short	0x0100
        /*0d2a*/ 	.byte	0x08
	.zero		1


	//   ....[5]....
        /*0d2c*/ 	.word	0x00000400
        /*0d30*/ 	.word	0x000000ff
        /*0d34*/ 	.word	0x00034848
        /*0d38*/ 	.short	0x0100
        /*0d3a*/ 	.byte	0x08
	.zero		1


	//   ....[6]....
        /*0d3c*/ 	.word	0x00000530
        /*0d40*/ 	.word	0x000000ff
        /*0d44*/ 	.word	0x00034850
        /*0d48*/ 	.short	0x0100
        /*0d4a*/ 	.byte	0x08
	.zero		1


	//   ....[7]....
        /*0d4c*/ 	.word	0x00000540
        /*0d50*/ 	.word	0x000000ff
        /*0d54*/ 	.word	0x00034860
        /*0d58*/ 	.short	0x0100
        /*0d5a*/ 	.byte	0x08
	.zero		1


	//   ....[8]....
        /*0d5c*/ 	.word	0x00000550
        /*0d60*/ 	.word	0x000000ff
        /*0d64*/ 	.word	0x00034858
        /*0d68*/ 	.short	0x0100
        /*0d6a*/ 	.byte	0x08
	.zero		1


	//   ....[9]....
        /*0d6c*/ 	.word	0x00000560
        /*0d70*/ 	.word	0x000000ff
        /*0d74*/ 	.word	0x00034868
        /*0d78*/ 	.short	0x0100
        /*0d7a*/ 	.byte	0x08
	.zero		1


	//   ....[10]....
        /*0d7c*/ 	.word	0x00000650
        /*0d80*/ 	.word	0x000000ff
        /*0d84*/ 	.word	0x00034870
        /*0d88*/ 	.short	0x0100
        /*0d8a*/ 	.byte	0x06
	.zero		1


	//   ....[11]....
        /*0d8c*/ 	.word	0x00000660
        /*0d90*/ 	.word	0x000000ff
        /*0d94*/ 	.word	0x00034880
        /*0d98*/ 	.short	0x0100
        /*0d9a*/ 	.byte	0x06
	.zero		1


	//   ....[12]....
        /*0d9c*/ 	.word	0x00000670
        /*0da0*/ 	.word	0x000000ff
        /*0da4*/ 	.word	0x00034878
        /*0da8*/ 	.short	0x0100
        /*0daa*/ 	.byte	0x06
	.zero		1


	//   ....[13]....
        /*0dac*/ 	.word	0x00000680
        /*0db0*/ 	.word	0x000000ff
        /*0db4*/ 	.word	0x00034888
        /*0db8*/ 	.short	0x0100
        /*0dba*/ 	.byte	0x06
	.zero		1


	//   ....[14]....
        /*0dbc*/ 	.word	0x000007b0
        /*0dc0*/ 	.word	0x000000ff
        /*0dc4*/ 	.word	0x00034890
        /*0dc8*/ 	.short	0x0100
        /*0dca*/ 	.byte	0x08
	.zero		1


	//   ....[15]....
        /*0dcc*/ 	.word	0x000007c0
        /*0dd0*/ 	.word	0x000000ff
        /*0dd4*/ 	.word	0x000348a0
        /*0dd8*/ 	.short	0x0100
        /*0dda*/ 	.byte	0x08
	.zero		1


	//   ....[16]....
        /*0ddc*/ 	.word	0x000007d0
        /*0de0*/ 	.word	0x000000ff
        /*0de4*/ 	.word	0x00034898
        /*0de8*/ 	.short	0x0100
        /*0dea*/ 	.byte	0x08
	.zero		1


	//   ....[17]....
        /*0dec*/ 	.word	0x000007e0
        /*0df0*/ 	.word	0x000000ff
        /*0df4*/ 	.word	0x000348a8
        /*0df8*/ 	.short	0x0100
        /*0dfa*/ 	.byte	0x08
	.zero		1


	//   ....[18]....
        /*0dfc*/ 	.word	0x00000910
        /*0e00*/ 	.word	0x000000ff
        /*0e04*/ 	.word	0x000348b0
        /*0e08*/ 	.short	0x0100
        /*0e0a*/ 	.byte	0x08
	.zero		1


	//   ....[19]....
        /*0e0c*/ 	.word	0x00000920
        /*0e10*/ 	.word	0x000000ff
        /*0e14*/ 	.word	0x000348c0
        /*0e18*/ 	.short	0x0100
        /*0e1a*/ 	.byte	0x08
	.zero		1


	//   ....[20]....
        /*0e1c*/ 	.word	0x00000930
        /*0e20*/ 	.word	0x000000ff
        /*0e24*/ 	.word	0x000348b8
        /*0e28*/ 	.short	0x0100
        /*0e2a*/ 	.byte	0x08
	.zero		1


	//   ....[21]....
        /*0e2c*/ 	.word	0x00000940
        /*0e30*/ 	.word	0x000000ff
        /*0e34*/ 	.word	0x000348c8
        /*0e38*/ 	.short	0x0100
        /*0e3a*/ 	.byte	0x08
	.zero		1


	//   ....[22]....
        /*0e3c*/ 	.word	0x00003830
        /*0e40*/ 	.word	0x00000003
        /*0e44*/ 	.word	0x00034890
        /*0e48*/ 	.short	0x010a
        /*0e4a*/ 	.byte	0x3f
	.zero		1


	//   ....[23]....
        /*0e4c*/ 	.word	0x00006df0
        /*0e50*/ 	.word	0x00000003
        /*0e54*/ 	.word	0x00034890
        /*0e58*/ 	.short	0x010a
        /*0e5a*/ 	.byte	0x3f
	.zero		1


	//   ....[24]....
        /*0e5c*/ 	.word	0x0000a110
        /*0e60*/ 	.word	0x00000003
        /*0e64*/ 	.word	0x00034890
        /*0e68*/ 	.short	0x010a
        /*0e6a*/ 	.byte	0x3f
	.zero		1


	//   ....[25]....
        /*0e6c*/ 	.word	0x0000a4e0
        /*0e70*/ 	.word	0x00000020
        /*0e74*/ 	.word	0x00000000
        /*0e78*/ 	.short	0x0101
        /*0e7a*/ 	.byte	0x3f
	.zero		1


	//   ....[26]....
        /*0e7c*/ 	.word	0x0000a520
        /*0e80*/ 	.word	0x00000003
        /*0e84*/ 	.word	0x000348b0
        /*0e88*/ 	.short	0x010a
        /*0e8a*/ 	.byte	0x3f
	.zero		1


	//   ....[27]....
        /*0e8c*/ 	.word	0x0000a9c0
        /*0e90*/ 	.word	0x00000003
        /*0e94*/ 	.word	0x00000000
        /*0e98*/ 	.short	0x0101
        /*0e9a*/ 	.byte	0x3f
	.zero		1


	//   ....[28]....
        /*0e9c*/ 	.word	0x0000b020
        /*0ea0*/ 	.word	0x00000010
        /*0ea4*/ 	.word	0x00034800
        /*0ea8*/ 	.short	0x010a
        /*0eaa*/ 	.byte	0x3f
	.zero		1


	//   ....[29]....
        /*0eac*/ 	.word	0x0000b070
        /*0eb0*/ 	.word	0x00000010
        /*0eb4*/ 	.word	0x00034800
        /*0eb8*/ 	.short	0x010a
        /*0eba*/ 	.byte	0x3f
	.zero		1


	//   ....[30]....
        /*0ebc*/ 	.word	0x0000c420
        /*0ec0*/ 	.word	0x00000010
        /*0ec4*/ 	.word	0x00034800
        /*0ec8*/ 	.short	0x010a
        /*0eca*/ 	.byte	0x3f
	.zero		1


	//   ....[31]....
        /*0ecc*/ 	.word	0x0000f9d0
        /*0ed0*/ 	.word	0x00000010
        /*0ed4*/ 	.word	0x00034800
        /*0ed8*/ 	.short	0x010a
        /*0eda*/ 	.byte	0x3f
	.zero		1


	//   ....[32]....
        /*0edc*/ 	.word	0x00012580
        /*0ee0*/ 	.word	0x00000000
        /*0ee4*/ 	.word	0x00034830
        /*0ee8*/ 	.short	0x010a
        /*0eea*/ 	.byte	0x3f
	.zero		1


	//   ....[33]....
        /*0eec*/ 	.word	0x000125f0
        /*0ef0*/ 	.word	0x00000000
        /*0ef4*/ 	.word	0x00034830
        /*0ef8*/ 	.short	0x010a
        /*0efa*/ 	.byte	0x3f
	.zero		1


	//   ....[34]....
        /*0efc*/ 	.word	0x00013670
        /*0f00*/ 	.word	0x00000000
        /*0f04*/ 	.word	0x00000000
        /*0f08*/ 	.short	0x0101
        /*0f0a*/ 	.byte	0x3f
	.zero		1


	//   ....[35]....
        /*0f0c*/ 	.word	0x00015750
        /*0f10*/ 	.word	0x0000000e
        /*0f14*/ 	.word	0x00034830
        /*0f18*/ 	.short	0x010a
        /*0f1a*/ 	.byte	0x3f
	.zero		1


	//   ....[36]....
        /*0f1c*/ 	.word	0x000157c0
        /*0f20*/ 	.word	0x0000000e
        /*0f24*/ 	.word	0x00034830
        /*0f28*/ 	.short	0x010a
        /*0f2a*/ 	.byte	0x3f
	.zero		1


	//   ....[37]....
        /*0f2c*/ 	.word	0x000163a0
        /*0f30*/ 	.word	0x0000000f
        /*0f34*/ 	.word	0x00034850
        /*0f38*/ 	.short	0x010a
        /*0f3a*/ 	.byte	0x3f
	.zero		1


	//   ....[38]....
        /*0f3c*/ 	.word	0x000163f0
        /*0f40*/ 	.word	0x0000000f
        /*0f44*/ 	.word	0x00034850
        /*0f48*/ 	.short	0x010a
        /*0f4a*/ 	.byte	0x3f
	.zero		1


	//   ....[39]....
        /*0f4c*/ 	.word	0x00018860
        /*0f50*/ 	.word	0x0000000e
        /*0f54*/ 	.word	0x00000000
        /*0f58*/ 	.short	0x0101
        /*0f5a*/ 	.byte	0x3f
	.zero		1


	//   ....[40]....
        /*0f5c*/ 	.word	0x000188b0
        /*0f60*/ 	.word	0x0000000f
        /*0f64*/ 	.word	0x00000000
        /*0f68*/ 	.short	0x0101
        /*0f6a*/ 	.byte	0x3f
	.zero		1


	//   ....[41]....
        /*0f6c*/ 	.word	0x00018e20
        /*0f70*/ 	.word	0x00000008
        /*0f74*/ 	.word	0x00034830
        /*0f78*/ 	.short	0x010a
        /*0f7a*/ 	.byte	0x3f
	.zero		1


	//   ....[42]....
        /*0f7c*/ 	.word	0x00018e90
        /*0f80*/ 	.word	0x00000008
        /*0f84*/ 	.word	0x00034830
        /*0f88*/ 	.short	0x010a
        /*0f8a*/ 	.byte	0x3f
	.zero		1


	//   ....[43]....
        /*0f8c*/ 	.word	0x00019a50
        /*0f90*/ 	.word	0x0000000e
        /*0f94*/ 	.word	0x00034850
        /*0f98*/ 	.short	0x010a
        /*0f9a*/ 	.byte	0x3f
	.zero		1


	//   ....[44]....
        /*0f9c*/ 	.word	0x00019aa0
        /*0fa0*/ 	.word	0x0000000e
        /*0fa4*/ 	.word	0x00034850
        /*0fa8*/ 	.short	0x010a
        /*0faa*/ 	.byte	0x3f
	.zero		1


	//   ....[45]....
        /*0fac*/ 	.word	0x0001b590
        /*0fb0*/ 	.word	0x00000007
        /*0fb4*/ 	.word	0x00000000
        /*0fb8*/ 	.short	0x0101
        /*0fba*/ 	.byte	0x3f
	.zero		1


	//   ....[46]....
        /*0fbc*/ 	.word	0x0001b5d0
        /*0fc0*/ 	.word	0x0000000e
        /*0fc4*/ 	.word	0x00000000
        /*0fc8*/ 	.short	0x0101
        /*0fca*/ 	.byte	0x3f
	.zero		1


	//   ....[47]....
        /*0fcc*/ 	.word	0x0001bee0
        /*0fd0*/ 	.word	0x0000000b
        /*0fd4*/ 	.word	0x00034850
        /*0fd8*/ 	.short	0x010a
        /*0fda*/ 	.byte	0x3f
	.zero		1


	//   ....[48]....
        /*0fdc*/ 	.word	0x0001bf80
        /*0fe0*/ 	.word	0x0000000b
        /*0fe4*/ 	.word	0x00034850
        /*0fe8*/ 	.short	0x010a
        /*0fea*/ 	.byte	0x3f
	.zero		1


	//   ....[49]....
        /*0fec*/ 	.word	0x0001c540
        /*0ff0*/ 	.word	0x00000008
        /*0ff4*/ 	.word	0x00000000
        /*0ff8*/ 	.short	0x0101
        /*0ffa*/ 	.byte	0x3f
	.zero		1


	//   ....[50]....
        /*0ffc*/ 	.word	0x0001da30
        /*1000*/ 	.word	0x00000000
        /*1004*/ 	.word	0x00000000
        /*1008*/ 	.short	0x0101
        /*100a*/ 	.byte	0x3f
	.zero		1


	//   ....[51]....
        /*100c*/ 	.word	0x0001ff20
        /*1010*/ 	.word	0x00000005
        /*1014*/ 	.word	0x00034820
        /*1018*/ 	.short	0x010a
        /*101a*/ 	.byte	0x3f
	.zero		1


	//   ....[52]....
        /*101c*/ 	.word	0x00020000
        /*1020*/ 	.word	0x00000005
        /*1024*/ 	.word	0x000348a0
        /*1028*/ 	.short	0x010a
        /*102a*/ 	.byte	0x3f
	.zero		1


	//   ....[53]....
        /*102c*/ 	.word	0x00020440
        /*1030*/ 	.word	0x00000005
        /*1034*/ 	.word	0x000348c0
        /*1038*/ 	.short	0x010a
        /*103a*/ 	.byte	0x3f
	.zero		1


	//   ....[54]....
        /*103c*/ 	.word	0x00020960
        /*1040*/ 	.word	0x00000007
        /*1044*/ 	.word	0x000348a0
        /*1048*/ 	.short	0x010a
        /*104a*/ 	.byte	0x3f
	.zero		1


	//   ....[55]....
        /*104c*/ 	.word	0x00020d90
        /*1050*/ 	.word	0x00000007
        /*1054*/ 	.word	0x000348c0
        /*1058*/ 	.short	0x010a
        /*105a*/ 	.byte	0x3f
	.zero		1


	//   ....[56]....
        /*105c*/ 	.word	0x00021bd0
        /*1060*/ 	.word	0x00000000
        /*1064*/ 	.word	0x00034840
        /*1068*/ 	.short	0x010a
        /*106a*/ 	.byte	0x3f
	.zero		1


	//   ....[57]....
        /*106c*/ 	.word	0x00022c20
        /*1070*/ 	.word	0x00000009
        /*1074*/ 	.word	0x00034800
        /*1078*/ 	.short	0x0107
        /*107a*/ 	.byte	0x3f
	.zero		1


	//   ....[58]....
        /*107c*/ 	.word	0x00022d30
        /*1080*/ 	.word	0x00000002
        /*1084*/ 	.word	0x00034800
        /*1088*/ 	.short	0x0101
        /*108a*/ 	.byte	0x3f
	.zero		1


	//   ....[59]....
        /*108c*/ 	.word	0x00022d50
        /*1090*/ 	.word	0x00000002
        /*1094*/ 	.word	0x00034820
        /*1098*/ 	.short	0x010a
        /*109a*/ 	.byte	0x3f
	.zero		1


	//   ....[60]....
        /*109c*/ 	.word	0x000230b0
        /*10a0*/ 	.word	0x00000003
        /*10a4*/ 	.word	0x00034840
        /*10a8*/ 	.short	0x010a
        /*10aa*/ 	.byte	0x3f
	.zero		1


	//   ....[61]....
        /*10ac*/ 	.word	0x00023560
        /*10b0*/ 	.word	0x00000003
        /*10b4*/ 	.word	0x00000060
        /*10b8*/ 	.short	0x010a
        /*10ba*/ 	.byte	0x3f
	.zero		1


	//   ....[62]....
        /*10bc*/ 	.word	0x00023c30
        /*10c0*/ 	.word	0x00000003
        /*10c4*/ 	.word	0x00034840
        /*10c8*/ 	.short	0x010a
        /*10ca*/ 	.byte	0x3f
	.zero		1


	//   ....[63]....
        /*10cc*/ 	.word	0x000240e0
        /*10d0*/ 	.word	0x00000002
        /*10d4*/ 	.word	0x00000060
        /*10d8*/ 	.short	0x010a
        /*10da*/ 	.byte	0x3f
	.zero		1


	//   ....[64]....
        /*10dc*/ 	.word	0x00024700
        /*10e0*/ 	.word	0x00000002
        /*10e4*/ 	.word	0x00034840
        /*10e8*/ 	.short	0x010a
        /*10ea*/ 	.byte	0x3f
	.zero		1


	//   ....[65]....
        /*10ec*/ 	.word	0x00024bb0
        /*10f0*/ 	.word	0x00000002
        /*10f4*/ 	.word	0x00000060
        /*10f8*/ 	.short	0x010a
        /*10fa*/ 	.byte	0x3f
	.zero		1


	//   ....[66]....
        /*10fc*/ 	.word	0x00025160
        /*1100*/ 	.word	0x00000000
        /*1104*/ 	.word	0x00034860
        /*1108*/ 	.short	0x010a
        /*110a*/ 	.byte	0x3f
	.zero		1


	//   ....[67]....
        /*110c*/ 	.word	0x00026280
        /*1110*/ 	.word	0x00000000
        /*1114*/ 	.word	0x00034820
        /*1118*/ 	.short	0x010a
        /*111a*/ 	.byte	0x3f
	.zero		1


	//   ....[68]....
        /*111c*/ 	.word	0x00026450
        /*1120*/ 	.word	0x00000006
        /*1124*/ 	.word	0x00000000
        /*1128*/ 	.short	0x010a
        /*112a*/ 	.byte	0x3f
	.zero		1


	//   ....[69]....
        /*112c*/ 	.word	0x000264c0
        /*1130*/ 	.word	0x00000007
        /*1134*/ 	.word	0x00000000
        /*1138*/ 	.short	0x010a
        /*113a*/ 	.byte	0x3f
	.zero		1


	//   ....[70]....
        /*113c*/ 	.word	0x00026530
        /*1140*/ 	.word	0x00000004
        /*1144*/ 	.word	0x00000000
        /*1148*/ 	.short	0x010a
        /*114a*/ 	.byte	0x3f
	.zero		1


	//   ....[71]....
        /*114c*/ 	.word	0x00026560
        /*1150*/ 	.word	0x00000003
        /*1154*/ 	.word	0x00000000
        /*1158*/ 	.short	0x010a
        /*115a*/ 	.byte	0x3f
	.zero		1


	//   ....[72]....
        /*115c*/ 	.word	0x000265c0
        /*1160*/ 	.word	0x00000003
        /*1164*/ 	.word	0x00034890
        /*1168*/ 	.short	0x010a
        /*116a*/ 	.byte	0x3f
	.zero		1


	//   ....[73]....
        /*116c*/ 	.word	0x00026610
        /*1170*/ 	.word	0x00000003
        /*1174*/ 	.word	0x00034890
        /*1178*/ 	.short	0x010a
        /*117a*/ 	.byte	0x3f
	.zero		1


	//   ....[74]....
        /*117c*/ 	.word	0x00026660
        /*1180*/ 	.word	0x00000003
        /*1184*/ 	.word	0x00034890
        /*1188*/ 	.short	0x010a
        /*118a*/ 	.byte	0x3f
	.zero		1


	//   ....[75]....
        /*118c*/ 	.word	0x000266b0
        /*1190*/ 	.word	0x00000003
        /*1194*/ 	.word	0x000348b0
        /*1198*/ 	.short	0x010a
        /*119a*/ 	.byte	0x3f
	.zero		1


	//   ....[76]....
        /*119c*/ 	.word	0x00026a90
        /*11a0*/ 	.word	0x00000010
        /*11a4*/ 	.word	0x00034800
        /*11a8*/ 	.short	0x010a
        /*11aa*/ 	.byte	0x3f
	.zero		1


	//   ....[77]....
        /*11ac*/ 	.word	0x00026ea0
        /*11b0*/ 	.word	0x00000010
        /*11b4*/ 	.word	0x00034800
        /*11b8*/ 	.short	0x010a
        /*11ba*/ 	.byte	0x3f
	.zero		1


	//   ....[78]....
        /*11bc*/ 	.word	0x00026ef0
        /*11c0*/ 	.word	0x00000000
        /*11c4*/ 	.word	0x00034830
        /*11c8*/ 	.short	0x010a
        /*11ca*/ 	.byte	0x3f
	.zero		1


	//   ....[79]....
        /*11cc*/ 	.word	0x00026f40
        /*11d0*/ 	.word	0x0000000e
        /*11d4*/ 	.word	0x00034830
        /*11d8*/ 	.short	0x010a
        /*11da*/ 	.byte	0x3f
	.zero		1


	//   ....[80]....
        /*11dc*/ 	.word	0x00026f90
        /*11e0*/ 	.word	0x0000000f
        /*11e4*/ 	.word	0x00034850
        /*11e8*/ 	.short	0x010a
        /*11ea*/ 	.byte	0x3f
	.zero		1


	//   ....[81]....
        /*11ec*/ 	.word	0x00026fe0
        /*11f0*/ 	.word	0x00000008
        /*11f4*/ 	.word	0x00034830
        /*11f8*/ 	.short	0x010a
        /*11fa*/ 	.byte	0x3f
	.zero		1


	//   ....[82]....
        /*11fc*/ 	.word	0x00027030
        /*1200*/ 	.word	0x0000000e
        /*1204*/ 	.word	0x00034850
        /*1208*/ 	.short	0x010a
        /*120a*/ 	.byte	0x3f
	.zero		1


	//   ....[83]....
        /*120c*/ 	.word	0x00027080
        /*1210*/ 	.word	0x0000000b
        /*1214*/ 	.word	0x00034850
        /*1218*/ 	.short	0x010a
        /*121a*/ 	.byte	0x3f
	.zero		1


	//   ....[84]....
        /*121c*/ 	.word	0x00027230
        /*1220*/ 	.word	0x00000004
        /*1224*/ 	.word	0x00034820
        /*1228*/ 	.short	0x010a
        /*122a*/ 	.byte	0x3f
	.zero		1


	//   ....[85]....
        /*122c*/ 	.word	0x00027280
        /*1230*/ 	.word	0x00000005
        /*1234*/ 	.word	0x000348a0
        /*1238*/ 	.short	0x010a
        /*123a*/ 	.byte	0x3f
	.zero		1


	//   ....[86]....
        /*123c*/ 	.word	0x000272d0
        /*1240*/ 	.word	0x00000005
        /*1244*/ 	.word	0x000348c0
        /*1248*/ 	.short	0x010a
        /*124a*/ 	.byte	0x3f
	.zero		1


	//   ....[87]....
        /*124c*/ 	.word	0x00027320
        /*1250*/ 	.word	0x00000007
        /*1254*/ 	.word	0x000348a0
        /*1258*/ 	.short	0x010a
        /*125a*/ 	.byte	0x3f
	.zero		1


	//   ....[88]....
        /*125c*/ 	.word	0x00027370
        /*1260*/ 	.word	0x00000007
        /*1264*/ 	.word	0x000348c0
        /*1268*/ 	.short	0x010a
        /*126a*/ 	.byte	0x3f
	.zero		1


	//   ....[89]....
        /*126c*/ 	.word	0x00027510
        /*1270*/ 	.word	0x00000000
        /*1274*/ 	.word	0x00034840
        /*1278*/ 	.short	0x010a
        /*127a*/ 	.byte	0x3f
	.zero		1


	//   ....[90]....
        /*127c*/ 	.word	0x00028100
        /*1280*/ 	.word	0x00000002
        /*1284*/ 	.word	0x00034820
        /*1288*/ 	.short	0x010a
        /*128a*/ 	.byte	0x3f
	.zero		1


	//   ....[91]....
        /*128c*/ 	.word	0x00028150
        /*1290*/ 	.word	0x00000003
        /*1294*/ 	.word	0x00034840
        /*1298*/ 	.short	0x010a
        /*129a*/ 	.byte	0x3f
	.zero		1


	//   ....[92]....
        /*129c*/ 	.word	0x000281a0
        /*12a0*/ 	.word	0x00000003
        /*12a4*/ 	.word	0x00000060
        /*12a8*/ 	.short	0x010a
        /*12aa*/ 	.byte	0x3f
	.zero		1


	//   ....[93]....
        /*12ac*/ 	.word	0x000281f0
        /*12b0*/ 	.word	0x00000003
        /*12b4*/ 	.word	0x00034840
        /*12b8*/ 	.short	0x010a
        /*12ba*/ 	.byte	0x3f
	.zero		1


	//   ....[94]....
        /*12bc*/ 	.word	0x00028240
        /*12c0*/ 	.word	0x00000002
        /*12c4*/ 	.word	0x00000060
        /*12c8*/ 	.short	0x010a
        /*12ca*/ 	.byte	0x3f
	.zero		1


	//   ....[95]....
        /*12cc*/ 	.word	0x00028290
        /*12d0*/ 	.word	0x00000002
        /*12d4*/ 	.word	0x00034840
        /*12d8*/ 	.short	0x010a
        /*12da*/ 	.byte	0x3f
	.zero		1


	//   ....[96]....
        /*12dc*/ 	.word	0x000282e0
        /*12e0*/ 	.word	0x00000002
        /*12e4*/ 	.word	0x00000060
        /*12e8*/ 	.short	0x010a
        /*12ea*/ 	.byte	0x3f
	.zero		1


	//   ....[97]....
        /*12ec*/ 	.word	0x00028330
        /*12f0*/ 	.word	0x00000000
        /*12f4*/ 	.word	0x00034860
        /*12f8*/ 	.short	0x010a
        /*12fa*/ 	.byte	0x3f
	.zero		1


	//   ....[98]....
        /*12fc*/ 	.word	0x00028d90
        /*1300*/ 	.word	0x00000000
        /*1304*/ 	.word	0x00034820
        /*1308*/ 	.short	0x010a
        /*130a*/ 	.byte	0x3f
	.zero		1


	//   ....[99]....
        /*130c*/ 	.word	0x00028f30
        /*1310*/ 	.word	0x00000006
        /*1314*/ 	.word	0x00000000
        /*1318*/ 	.short	0x010a
        /*131a*/ 	.byte	0x3f
	.zero		1


	//   ....[100]....
        /*131c*/ 	.word	0x00028f80
        /*1320*/ 	.word	0x00000007
        /*1324*/ 	.word	0x00000000
        /*1328*/ 	.short	0x010a
        /*132a*/ 	.byte	0x3f
	.zero		1


	//   ....[101]....
        /*132c*/ 	.word	0x00028fd0
        /*1330*/ 	.word	0x00000004
        /*1334*/ 	.word	0x00000000
        /*1338*/ 	.short	0x010a
        /*133a*/ 	.byte	0x3f
	.zero		1


	//----- nvinfo : EIATTR_NUM_MBARRIERS
	.align		4
.L_365:
        /*133c*/ 	.byte	0x03, 0x38
        /*133e*/ 	.short	0x0016


	//----- nvinfo : EIATTR_EXIT_INSTR_OFFSETS
	.align		4
        /*1340*/ 	.byte	0x04, 0x1c
        /*1342*/ 	.short	(.L_367 - .L_366)


	//   ....[0]....
.L_366:
        /*1344*/ 	.word	0x000265b0


	//----- nvinfo : EIATTR_MAX_THREADS
	.align		4
.L_367:
        /*1348*/ 	.byte	0x04, 0x05
        /*134a*/ 	.short	(.L_369 - .L_368)
.L_368:
        /*134c*/ 	.word	0x00000180
        /*1350*/ 	.word	0x00000001
        /*1354*/ 	.word	0x00000001


	//----- nvinfo : EIATTR_CRS_STACK_SIZE
	.align		4
.L_369:
        /*1358*/ 	.byte	0x04, 0x1e
        /*135a*/ 	.short	(.L_371 - .L_370)
.L_370:
        /*135c*/ 	.word	0x00000000


	//----- nvinfo : EIATTR_CBANK_PARAM_SIZE
	.align		4
.L_371:
        /*1360*/ 	.byte	0x03, 0x19
        /*1362*/ 	.short	0x0af0


	//----- nvinfo : EIATTR_PARAM_CBANK
	.align		4
        /*1364*/ 	.byte	0x04, 0x0a
        /*1366*/ 	.short	(.L_373 - .L_372)
	.align		4
.L_372:
        /*1368*/ 	.word	index@(.nv.constant0._ZN7cutlass13device_kernelIN5flash11enable_sm90INS1_16FlashAttnFwdSm90INS1_25CollectiveMainloopFwdSm90ILi2EN4cute5tupleIJNS5_1CILi1EEES8_S8_EEENS6_IJNS7_ILi128EEESA_NS7_ILi192EEEEEELi128ENS_10bfloat16_tEfNS_4arch4Sm90ELb1ELb0ELb1ELb1ELb0ELb1ELb0ELb1ELb1ELb1ELb0ELb0EEENS1_21CollectiveEpilogueFwdINS6_IJSA_SA_SA_EEES9_SD_SF_Li256ELb1ELb1ELb0ELb0EEENS1_36VarlenDynamicPersistentTileSchedulerILi128ELi128ELi256ELi128ELb0ELb1ELb1ELb1ELb1ELb1EEEEEEEEEvNT_6ParamsE)
        /*136c*/ 	.short	0x0210
        /*136e*/ 	.short	0x0af0


	//----- nvinfo : EIATTR_SW_WAR
	.align		4
.L_373:
        /*1370*/ 	.byte	0x04, 0x36
        /*1372*/ 	.short	(.L_375 - .L_374)
.L_374:
        /*1374*/ 	.word	0x00000008
.L_375:


//--------------------- .nv.callgraph             --------------------------
	.section	.nv.callgraph,"",@"SHT_CUDA_CALLGRAPH"
	.align	4
	.sectionentsize	8
	.align		4
        /*0000*/ 	.word	0x00000000
	.align		4
        /*0004*/ 	.word	0xffffffff
	.align		4
        /*0008*/ 	.word	index@(_ZN7cutlass13device_kernelIN5flash11enable_sm90INS1_16FlashAttnFwdSm90INS1_25CollectiveMainloopFwdSm90ILi2EN4cute5tupleIJNS5_1CILi1EEES8_S8_EEENS6_IJNS7_ILi128EEESA_NS7_ILi192EEEEEELi128ENS_10bfloat16_tEfNS_4arch4Sm90ELb0ELb0ELb1ELb0ELb0ELb0ELb0ELb1ELb1ELb1ELb0ELb0EEENS1_21CollectiveEpilogueFwdINS6_IJSA_SA_SA_EEES9_SD_SF_Li256ELb0ELb1ELb0ELb0EEENS1_29StaticPersistentTileSchedulerILb0EEEEEEEEEvNT_6ParamsE)
	.align		4
        /*000c*/ 	.word	index@(__assertfail)
	.align		4
        /*0010*/ 	.word	index@(_ZN7cutlass13device_kernelIN5flash11enable_sm90INS1_16FlashAttnFwdSm90INS1_25CollectiveMainloopFwdSm90ILi2EN4cute5tupleIJNS5_1CILi2EEENS7_ILi1EEES9_EEENS6_IJNS7_ILi128EEESB_NS7_ILi192EEEEEELi128ENS_10bfloat16_tEfNS_4arch4Sm90ELb0ELb0ELb1ELb0ELb0ELb0ELb0ELb1ELb1ELb1ELb0ELb0EEENS1_21CollectiveEpilogueFwdINS6_IJSB_SB_SB_EEESA_SE_SG_Li256ELb0ELb1ELb0ELb0EEENS1_29StaticPersistentTileSchedulerILb0EEEEEEEEEvNT_6ParamsE)
	.align		4
        /*0014*/ 	.word	index@(__assertfail)
	.align		4
        /*0018*/ 	.word	index@(_ZN7cutlass13device_kernelIN5flash11enable_sm90INS1_16FlashAttnFwdSm90INS1_25CollectiveMainloopFwdSm90ILi2EN4cute5tupleIJNS5_1CILi1EEES8_S8_EEENS6_IJNS7_ILi128EEESA_NS7_ILi192EEEEEELi128ENS_10bfloat16_tEfNS_4arch4Sm90ELb0ELb0ELb1ELb1ELb0ELb0ELb0ELb1ELb1ELb1ELb0ELb0EEENS1_21CollectiveEpilogueFwdINS6_IJSA_SA_SA_EEES9_SD_SF_Li256ELb1ELb1ELb0ELb0EEENS1_36VarlenDynamicPersistentTileSchedulerILi128ELi128ELi256ELi128ELb0ELb1ELb1ELb0ELb1ELb1EEEEEEEEEvNT_6ParamsE)
	.align		4
        /*001c*/ 	.word	index@(__assertfail)
	.align		4
        /*0020*/ 	.word	index@(_ZN7cutlass13device_kernelIN5flash11enable_sm90INS1_16FlashAttnFwdSm90INS1_25CollectiveMainloopFwdSm90ILi2EN4cute5tupleIJNS5_1CILi1EEES8_S8_EEENS6_IJNS7_ILi128EEESA_NS7_ILi192EEEEEELi128ENS_10bfloat16_tEfNS_4arch4Sm90ELb0ELb0ELb1ELb1ELb0ELb1ELb0ELb1ELb1ELb1ELb0ELb0EEENS1_21CollectiveEpilogueFwdINS6_IJSA_SA_SA_EEES9_SD_SF_Li256ELb1ELb1ELb0ELb0EEENS1_36VarlenDynamicPersistentTileSchedulerILi128ELi128ELi256ELi128ELb0ELb1ELb1ELb0ELb1ELb1EEEEEEEEEvNT_6ParamsE)
	.align		4
        /*0024*/ 	.word	index@(__assertfail)
	.align		4
        /*0028*/ 	.word	index@(_ZN7cutlass13device_kernelIN5flash11enable_sm90INS1_16FlashAttnFwdSm90INS1_25CollectiveMainloopFwdSm90ILi2EN4cute5tupleIJNS5_1CILi1EEES8_S8_EEENS6_IJNS7_ILi128EEENS7_ILi96EEENS7_ILi192EEEEEELi128ENS_10bfloat16_tEfNS_4arch4Sm90ELb0ELb1ELb1ELb0ELb0ELb0ELb0ELb1ELb1ELb1ELb0ELb0EEENS1_21CollectiveEpilogueFwdINS6_IJSA_SA_SB_EEES9_SE_SG_Li256ELb0ELb1ELb0ELb0EEENS1_30DynamicPersistentTileSchedulerILi256ELi128ELb0ELb1ELb1EEEEEEEEEvNT_6ParamsE)
	.align		4
        /*002c*/ 	.word	index@(__assertfail)
	.align		4
        /*0030*/ 	.word	index@(_ZN7cutlass13device_kernelIN5flash11enable_sm90INS1_16FlashAttnFwdSm90INS1_25CollectiveMainloopFwdSm90ILi2EN4cute5tupleIJNS5_1CILi1EEES8_S8_EEENS6_IJNS7_ILi128EEENS7_ILi96EEENS7_ILi192EEEEEELi128ENS_10bfloat16_tEfNS_4arch4Sm90ELb0ELb1ELb1ELb1ELb0ELb0ELb0ELb1ELb1ELb1ELb0ELb0EEENS1_21CollectiveEpilogueFwdINS6_IJSA_SA_SB_EEES9_SE_SG_Li256ELb1ELb1ELb0ELb0EEENS1_36VarlenDynamicPersistentTileSchedulerILi128ELi96ELi256ELi128ELb0ELb1ELb1ELb1ELb0ELb1EEEEEEEEEvNT_6ParamsE)
	.align		4
        /*0034*/ 	.word	index@(__assertfail)
	.align		4
        /*0038*/ 	.word	index@(_ZN7cutlass13device_kernelIN5flash11enable_sm90INS1_16FlashAttnFwdSm90INS1_25CollectiveMainloopFwdSm90ILi2EN4cute5tupleIJNS5_1CILi1EEES8_S8_EEENS6_IJNS7_ILi128EEENS7_ILi96EEENS7_ILi192EEEEEELi128ENS_10bfloat16_tEfNS_4arch4Sm90ELb0ELb1ELb1ELb1ELb0ELb1ELb0ELb1ELb1ELb1ELb0ELb0EEENS1_21CollectiveEpilogueFwdINS6_IJSA_SA_SB_EEES9_SE_SG_Li256ELb1ELb1ELb0ELb0EEENS1_36VarlenDynamicPersistentTileSchedulerILi128ELi96ELi256ELi128ELb0ELb1ELb1ELb1ELb0ELb1EEEEEEEEEvNT_6ParamsE)
	.align		4
        /*003c*/ 	.word	index@(__assertfail)
	.align		4
        /*0040*/ 	.word	index@(_ZN7cutlass13device_kernelIN5flash11enable_sm90INS1_16FlashAttnFwdSm90INS1_25CollectiveMainloopFwdSm90ILi2EN4cute5tupleIJNS5_1CILi1EEES8_S8_EEENS6_IJNS7_ILi128EEESA_NS7_ILi192EEEEEELi128ENS_10bfloat16_tEfNS_4arch4Sm90ELb1ELb0ELb1ELb0ELb0ELb0ELb0ELb1ELb1ELb1ELb0ELb0EEENS1_21CollectiveEpilogueFwdINS6_IJSA_SA_SA_EEES9_SD_SF_Li256ELb0ELb1ELb0ELb0EEENS1_30DynamicPersistentTileSchedulerILi256ELi128ELb0ELb1ELb1EEEEEEEEEvNT_6ParamsE)
	.align		4
        /*0044*/ 	.word	index@(__assertfail)
	.align		4
        /*0048*/ 	.word	index@(_ZN7cutlass13device_kernelIN5flash11enable_sm90INS1_16FlashAttnFwdSm90INS1_25CollectiveMainloopFwdSm90ILi2EN4cute5tupleIJNS5_1CILi1EEES8_S8_EEENS6_IJNS7_ILi128EEESA_NS7_ILi192EEEEEELi128ENS_10bfloat16_tEfNS_4arch4Sm90ELb1ELb0ELb1ELb1ELb0ELb0ELb0ELb1ELb1ELb1ELb0ELb0EEENS1_21CollectiveEpilogueFwdINS6_IJSA_SA_SA_EEES9_SD_SF_Li256ELb1ELb1ELb0ELb0EEENS1_36VarlenDynamicPersistentTileSchedulerILi128ELi128ELi256ELi128ELb0ELb1ELb1ELb1ELb1ELb1EEEEEEEEEvNT_6ParamsE)
	.align		4
        /*004c*/ 	.word	index@(__assertfail)
	.align		4
        /*0050*/ 	.word	index@(_ZN7cutlass13device_kernelIN5flash11enable_sm90INS1_16FlashAttnFwdSm90INS1_25CollectiveMainloopFwdSm90ILi2EN4cute5tupleIJNS5_1CILi1EEES8_S8_EEENS6_IJNS7_ILi128EEESA_NS7_ILi192EEEEEELi128ENS_10bfloat16_tEfNS_4arch4Sm90ELb1ELb0ELb1ELb1ELb0ELb1ELb0ELb1ELb1ELb1ELb0ELb0EEENS1_21CollectiveEpilogueFwdINS6_IJSA_SA_SA_EEES9_SD_SF_Li256ELb1ELb1ELb0ELb0EEENS1_36VarlenDynamicPersistentTileSchedulerILi128ELi128ELi256ELi128ELb0ELb1ELb1ELb1ELb1ELb1EEEEEEEEEvNT_6ParamsE)
	.align		4
        /*0054*/ 	.word	index@(__assertfail)
	.align		4
        /*0058*/ 	.word	0x00000000
	.align		4
        /*005c*/ 	.word	0xfffffffe
	.align		4
        /*0060*/ 	.word	0x00000000
	.align		4
        /*0064*/ 	.word	0xfffffffd
	.align		4
        /*0068*/ 	.word	0x00000000
	.align		4
        /*006c*/ 	.word	0xfffffffc


//--------------------- .nv.constant4             --------------------------
	.section	.nv.constant4,"a",@progbits
	.align	8
	.align		8
.nv.constant4:
        /*0000*/ 	.dword	__assertfail
	.align		8
        /*0008*/ 	.dword	__unnamed_1
	.align		8
        /*0010*/ 	.dword	__unnamed_2
	.align		8
        /*0018*/ 	.dword	__unnamed_3
	.align		8
        /*0020*/ 	.dword	__unnamed_4
	.align		8
        /*0028*/ 	.dword	__unnamed_5
	.align		8
        /*0030*/ 	.dword	__unnamed_6
	.align		8
        /*0038*/ 	.dword	__unnamed_7
	.align		8
        /*0040*/ 	.dword	__unnamed_8
	.align		8
        /*0048*/ 	.dword	__unnamed_9
	.align		8
        /*0050*/ 	.dword	__unnamed_10
	.align		8
        /*0058*/ 	.dword	__unnamed_11
	.align		8
        /*0060*/ 	.dword	_ZN86_INTERNAL_be7df9be_50_flash_fwd_hdim192_128_bf16_softcap_packgqa_sm90_cu_a7f3af4d_32444cuda3std3__45__cpo5beginE
	.align		8
        /*0068*/ 	.dword	_ZN86_INTERNAL_be7df9be_50_flash_fwd_hdim192_128_bf16_softcap_packgqa_sm90_cu_a7f3af4d_32444cuda3std3__45__cpo3endE
	.align		8
        /*0070*/ 	.dword	_ZN86_INTERNAL_be7df9be_50_flash_fwd_hdim192_128_bf16_softcap_packgqa_sm90_cu_a7f3af4d_32444cuda3std3__45__cpo6cbeginE
	.align		8
        /*0078*/ 	.dword	_ZN86_INTERNAL_be7df9be_50_flash_fwd_hdim192_128_bf16_softcap_packgqa_sm90_cu_a7f3af4d_32444cuda3std3__45__cpo4cendE
	.align		8
        /*0080*/ 	.dword	_ZN86_INTERNAL_be7df9be_50_flash_fwd_hdim192_128_bf16_softcap_packgqa_sm90_cu_a7f3af4d_32444cuda3std3__488_GLOBAL__N__be7df9be_50_flash_fwd_hdim192_128_bf16_softcap_packgqa_sm90_cu_a7f3af4d_32446ignoreE
	.align		8
        /*0088*/ 	.dword	_ZN86_INTERNAL_be7df9be_50_flash_fwd_hdim192_128_bf16_softcap_packgqa_sm90_cu_a7f3af4d_32444cuda3std3__419piecewise_constructE
	.align		8
        /*0090*/ 	.dword	_ZN86_INTERNAL_be7df9be_50_flash_fwd_hdim192_128_bf16_softcap_packgqa_sm90_cu_a7f3af4d_32444cuda3std3__48in_placeE
	.align		8
        /*0098*/ 	.dword	_ZN86_INTERNAL_be7df9be_50_flash_fwd_hdim192_128_bf16_softcap_packgqa_sm90_cu_a7f3af4d_32444cuda3std6ranges3__45__cpo4swapE
	.align		8
        /*00a0*/ 	.dword	_ZN86_INTERNAL_be7df9be_50_flash_fwd_hdim192_128_bf16_softcap_packgqa_sm90_cu_a7f3af4d_32444cuda3std6ranges3__45__cpo9iter_moveE
	.align		8
        /*00a8*/ 	.dword	_ZN86_INTERNAL_be7df9be_50_flash_fwd_hdim192_128_bf16_softcap_packgqa_sm90_cu_a7f3af4d_32444cute7productE
	.align		8
        /*00b0*/ 	.dword	_ZN86_INTERNAL_be7df9be_50_flash_fwd_hdim192_128_bf16_softcap_packgqa_sm90_cu_a7f3af4d_32444cute1_E
	.align		8
        /*00b8*/ 	.dword	$str$23
	.align		8
        /*00c0*/ 	.dword	$str$24


//--------------------- .text._ZN7cutlass13device_kernelIN5flash11enable_sm90INS1_16FlashAttnFwdSm90INS1_25CollectiveMainloopFwdSm90ILi2EN4cute5tupleIJNS5_1CILi1EEES8_S8_EEENS6_IJNS7_ILi128EEESA_NS7_ILi192EEEEEELi128ENS_10bfloat16_tEfNS_4arch4Sm90ELb0ELb0ELb1ELb0ELb0ELb0ELb0ELb1ELb1ELb1ELb0ELb0EEENS1_21CollectiveEpilogueFwdINS6_IJSA_SA_SA_EEES9_SD_SF_Li256ELb0ELb1ELb0ELb0EEENS1_29StaticPersistentTileSchedulerILb0EEEEEEEEEvNT_6ParamsE --------------------------
	.section	.text._ZN7cutlass13device_kernelIN5flash11enable_sm90INS1_16FlashAttnFwdSm90INS1_25CollectiveMainloopFwdSm90ILi2EN4cute5tupleIJNS5_1CILi1EEES8_S8_EEENS6_IJNS7_ILi128EEESA_NS7_ILi192EEEEEELi128ENS_10bfloat16_tEfNS_4arch4Sm90ELb0ELb0ELb1ELb0ELb0ELb0ELb0ELb1ELb1ELb1ELb0ELb0EEENS1_21CollectiveEpilogueFwdINS6_IJSA_SA_SA_EEES9_SD_SF_Li256ELb0ELb1ELb0ELb0EEENS1_29StaticPersistentTileSchedulerILb0EEEEEEEEEvNT_6ParamsE,"ax",@progbits
	.align	128
.text._ZN7cutlass13device_kernelIN5flash11enable_sm90INS1_16FlashAttnFwdSm90INS1_25CollectiveMainloopFwdSm90ILi2EN4cute5tupleIJNS5_1CILi1EEES8_S8_EEENS6_IJNS7_ILi128EEESA_NS7_ILi192EEEEEELi128ENS_10bfloat16_tEfNS_4arch4Sm90ELb0ELb0ELb1ELb0ELb0ELb0ELb0ELb1ELb1ELb1ELb0ELb0EEENS1_21CollectiveEpilogueFwdINS6_IJSA_SA_SA_EEES9_SD_SF_Li256ELb0ELb1ELb0ELb0EEENS1_29StaticPersistentTileSchedulerILb0EEEEEEEEEvNT_6ParamsE:
        .type           _ZN7cutlass13device_kernelIN5flash11enable_sm90INS1_16FlashAttnFwdSm90INS1_25CollectiveMainloopFwdSm90ILi2EN4cute5tupleIJNS5_1CILi1EEES8_S8_EEENS6_IJNS7_ILi128EEESA_NS7_ILi192EEEEEELi128ENS_10bfloat16_tEfNS_4arch4Sm90ELb0ELb0ELb1ELb0ELb0ELb0ELb0ELb1ELb1ELb1ELb0ELb0EEENS1_21CollectiveEpilogueFwdINS6_IJSA_SA_SA_EEES9_SD_SF_Li256ELb0ELb1ELb0ELb0EEENS1_29StaticPersistentTileSchedulerILb0EEEEEEEEEvNT_6ParamsE,@function
        .size           _ZN7cutlass13device_kernelIN5flash11enable_sm90INS1_16FlashAttnFwdSm90INS1_25CollectiveMainloopFwdSm90ILi2EN4cute5tupleIJNS5_1CILi1EEES8_S8_EEENS6_IJNS7_ILi128EEESA_NS7_ILi192EEEEEELi128ENS_10bfloat16_tEfNS_4arch4Sm90ELb0ELb0ELb1ELb0ELb0ELb0ELb0ELb1ELb1ELb1ELb0ELb0EEENS1_21CollectiveEpilogueFwdINS6_IJSA_SA_SA_EEES9_SD_SF_Li256ELb0ELb1ELb0ELb0EEENS1_29StaticPersistentTileSchedulerILb0EEEEEEEEEvNT_6ParamsE,(.L_x_3193 - _ZN7cutlass13device_kernelIN5flash11enable_sm90INS1_16FlashAttnFwdSm90INS1_25CollectiveMainloopFwdSm90ILi2EN4cute5tupleIJNS5_1CILi1EEES8_S8_EEENS6_IJNS7_ILi128EEESA_NS7_ILi192EEEEEELi128ENS_10bfloat16_tEfNS_4arch4Sm90ELb0ELb0ELb1ELb0ELb0ELb0ELb0ELb1ELb1ELb1ELb0ELb0EEENS1_21CollectiveEpilogueFwdINS6_IJSA_SA_SA_EEES9_SD_SF_Li256ELb0ELb1ELb0ELb0EEENS1_29StaticPersistentTileSchedulerILb0EEEEEEEEEvNT_6ParamsE)
        .other          _ZN7cutlass13device_kernelIN5flash11enable_sm90INS1_16FlashAttnFwdSm90INS1_25CollectiveMainloopFwdSm90ILi2EN4cute5tupleIJNS5_1CILi1EEES8_S8_EEENS6_IJNS7_ILi128EEESA_NS7_ILi192EEEEEELi128ENS_10bfloat16_tEfNS_4arch4Sm90ELb0ELb0ELb1ELb0ELb0ELb0ELb0ELb1ELb1ELb1ELb0ELb0EEENS1_21CollectiveEpilogueFwdINS6_IJSA_SA_SA_EEES9_SD_SF_Li256ELb0ELb1ELb0ELb0EEENS1_29StaticPersistentTileSchedulerILb0EEEEEEEEEvNT_6ParamsE,@"STO_CUDA_ENTRY STV_DEFAULT"
_ZN7cutlass13device_kernelIN5flash11enable_sm90INS1_16FlashAttnFwdSm90INS1_25CollectiveMainloopFwdSm90ILi2EN4cute5tupleIJNS5_1CILi1EEES8_S8_EEENS6_IJNS7_ILi128EEESA_NS7_ILi192EEEEEELi128ENS_10bfloat16_tEfNS_4arch4Sm90ELb0ELb0ELb1ELb0ELb0ELb0ELb0ELb1ELb1ELb1ELb0ELb0EEENS1_21CollectiveEpilogueFwdINS6_IJSA_SA_SA_EEES9_SD_SF_Li256ELb0ELb1ELb0ELb0EEENS1_29StaticPersistentTileSchedulerILb0EEEEEEEEEvNT_6ParamsE:
[----:B------:R-:W0:Y:S02]  /*0000*/  LDC R1, c[0x0][0x28] ;  /* 0x00000a00ff017b82 */ /* 0x000e240000000800 */
[----:B0-----:R-:W-:Y:S01]  /*0010*/  VIADD R1, R1, 0xffffffc8 ;  /* 0xffffffc801017836 */ /* 0x001fe20000000000 */
[----:B------:R-:W0:Y:S01]  /*0020*/  S2R R0, SR_TID.X ;  /* 0x0000000000007919 */ /* 0x000e220000002100 */
[----:B------:R-:W-:Y:S01]  /*0030*/  ELECT P0, URZ, PT ;  /* 0x00000000003f782f */ /* 0x000fe20003800000 */
[----:B------:R-:W-:Y:S01]  /*0040*/  BSSY B0, `(.L_x_0) ;  /* 0x000000d000007945 */ /* 0x000fe20003800000 */
[----:B0-----:R-:W-:-:S05]  /*0050*/  SHF.R.U32.HI R2, RZ, 0x5, R0 ;  /* 0x00000005ff027819 */ /* 0x001fca0000011600 */
[----:B------:R-:W0:Y:S02]  /*0060*/  SHFL.IDX PT, R3, R2, RZ, 0x1f ;  /* 0x00001fff02037589 */ /* 0x000e2400000e0000 */
[----:B0-----:R-:W-:-:S13]  /*0070*/  ISETP.EQ.AND P0, PT, R3, RZ, P0 ;  /* 0x000000ff0300720c */ /* 0x001fda0000702270 */
[----:B------:R-:W-:Y:S05]  /*0080*/  @!P0 BRA `(.L_x_1) ;  /* 0x0000000000208947 */ /* 0x000fea0003800000 */
[----:B------:R-:W-:Y:S02]  /*0090*/  ULDC.64 UR4, c[0x0][0x198] ;  /* 0x0000660000047ab9 */ /* 0x000fe40000000a00 */
[----:B------:R-:W-:Y:S02]  /*00a0*/  UIADD3 UR6, UP0, UR4, 0x370, URZ ;  /* 0x0000037004067890 */ /* 0x000fe4000ff1e03f */
[----:B------:R-:W-:Y:S02]  /*00b0*/  UIADD3 UR4, UP1, UR4, 0x470, URZ ;  /* 0x0000047004047890 */ /* 0x000fe4000ff3e03f */
[----:B------:R-:W-:Y:S02]  /*00c0*/  UIADD3.X UR7, URZ, UR5, URZ, UP0, !UPT ;  /* 0x000000053f077290 */ /* 0x000fe400087fe43f */
[----:B------:R-:W-:-:S07]  /*00d0*/  UIADD3.X UR5, URZ, UR5, URZ, UP1, !UPT ;  /* 0x000000053f057290 */ /* 0x000fce0008ffe43f */
[----:B------:R0:W-:Y:S02]  /*00e0*/  UTMACCTL.PF [UR6] ;  /* 0x00000000060079b9 */ /* 0x0001e40008040000 */
[----:B------:R0:W-:Y:S02]  /*00f0*/  UTMACCTL.PF [UR4] ;  /* 0x00000000040079b9 */ /* 0x0001e40008040000 */
[----:B0-----:R-:W-:Y:S01]  /*0100*/  NOP ;  /* 0x0000000000007918 */ /* 0x001fe20000000000 */
.L_x_1:
[----:B------:R-:W-:Y:S05]  /*0110*/  BSYNC B0 ;  /* 0x0000000000007941 */ /* 0x000fea0003800000 */
.L_x_0:
[----:B------:R-:W-:Y:S01]  /*0120*/  VOTEU.ANY UP0, P0 ;  /* 0x00000000003f7886 */ /* 0x000fe20000000100 */
[----:B------:R-:W0:Y:S01]  /*0130*/  SHFL.IDX PT, R3, R2, RZ, 0x1f ;  /* 0x00001fff02037589 */ /* 0x000e2200000e0000 */
[----:B------:R-:W-:Y:S01]  /*0140*/  UMOV UR4, 0x80 ;  /* 0x0000008000047882 */ /* 0x000fe20000000000 */
[----:B------:R-:W-:Y:S01]  /*0150*/  UMOV UR7, 0x100 ;  /* 0x0000010000077882 */ /* 0x000fe20000000000 */
[----:B------:R-:W-:Y:S01]  /*0160*/  VOTEU.ANY UP1, P0 ;  /* 0x00000000003f7886 */ /* 0x000fe20000020100 */
[----:B------:R-:W1:Y:S01]  /*0170*/  @UP0 S2UR UR8, SR_CgaCtaId ;  /* 0x00000000000809c3 */ /* 0x000e620000008800 */
[----:B------:R-:W-:Y:S01]  /*0180*/  @UP0 UMOV UR6, 0x400 ;  /* 0x0000040000060882 */ /* 0x000fe20000000000 */
[----:B------:R-:W-:-:S04]  /*0190*/  @UP0 UIADD3 UR4, -UR4, 0x100000, URZ ;  /* 0x0010000004040890 */ /* 0x000fc8000fffe13f */
[----:B------:R-:W-:Y:S02]  /*01a0*/  @UP0 USHF.L.U32 UR5, UR4, 0xb, URZ ;  /* 0x0000000b04050899 */ /* 0x000fe4000800063f */
[----:B------:R-:W-:Y:S01]  /*01b0*/  @UP0 USHF.L.U32 UR4, UR4, 0x1, URZ ;  /* 0x0000000104040899 */ /* 0x000fe2000800063f */
[----:B0-----:R-:W-:Y:S02]  /*01c0*/  ISETP.NE.AND P1, PT, R3, RZ, PT ;  /* 0x000000ff0300720c */ /* 0x001fe40003f25270 */
[----:B------:R-:W-:Y:S01]  /*01d0*/  SHF.R.U32.HI R3, RZ, 0x7, R0 ;  /* 0x00000007ff037819 */ /* 0x000fe20000011600 */
[----:B-1----:R-:W-:Y:S02]  /*01e0*/  @UP0 ULEA UR8, UR8, UR6, 0x18 ;  /* 0x0000000608080291 */ /* 0x002fe4000f8ec03f */
[----:B------:R-:W-:-:S04]  /*01f0*/  @UP0 UIADD3 UR6, -UR7, 0x100000, URZ ;  /* 0x0010000007060890 */ /* 0x000fc8000fffe13f */
[----:B------:R-:W-:Y:S02]  /*0200*/  @UP0 USHF.L.U32 UR7, UR6, 0xb, URZ ;  /* 0x0000000b06070899 */ /* 0x000fe4000800063f */
[----:B------:R-:W-:Y:S01]  /*0210*/  @UP0 USHF.L.U32 UR6, UR6, 0x1, URZ ;  /* 0x0000000106060899 */ /* 0x000fe2000800063f */
[----:B------:R-:W-:Y:S01]  /*0220*/  VOTEU.ANY UP0, P0 ;  /* 0x00000000003f7886 */ /* 0x000fe20000000100 */
[----:B------:R-:W0:Y:S04]  /*0230*/  SHFL.IDX PT, R3, R3, RZ, 0x1f ;  /* 0x00001fff03037589 */ /* 0x000e2800000e0000 */
[----:B------:R-:W1:Y:S02]  /*0240*/  FENCE.VIEW.ASYNC.S ;  /* 0x00000000000073c6 */ /* 0x000e640000000000 */
[----:B-1----:R1:W2:Y:S04]  /*0250*/  @UP0 SYNCS.EXCH.64 URZ, [UR8+0x34800], UR4 ;  /* 0x03480004083f05b2 */ /* 0x0022a80008000100 */
[----:B------:R1:W3:Y:S01]  /*0260*/  @UP1 SYNCS.EXCH.64 URZ, [UR8+0x34820], UR6 ;  /* 0x03482006083f15b2 */ /* 0x0002e20008000100 */
[----:B------:R-:W-:Y:S05]  /*0270*/  @P1 BRA `(.L_x_2) ;  /* 0x0000000000481947 */ /* 0x000fea0003800000 */
[----:B-1----:R-:W1:Y:S01]  /*0280*/  S2UR UR5, SR_CgaCtaId ;  /* 0x00000000000579c3 */ /* 0x002e620000008800 */
[----:B------:R-:W-:Y:S01]  /*0290*/  UMOV UR4, 0x400 ;  /* 0x0000040000047882 */ /* 0x000fe20000000000 */
[----:B------:R-:W-:Y:S01]  /*02a0*/  UMOV UR6, 0x1 ;  /* 0x0000000100067882 */ /* 0x000fe20000000000 */
[----:B------:R-:W-:Y:S01]  /*02b0*/  UMOV UR7, 0x2 ;  /* 0x0000000200077882 */ /* 0x000fe20000000000 */
[----:B------:R-:W-:Y:S01]  /*02c0*/  ELECT P0, URZ, PT ;  /* 0x00000000003f782f */ /* 0x000fe20003800000 */
[----:B-1----:R-:W-:Y:S02]  /*02d0*/  ULEA UR8, UR5, UR4, 0x18 ;  /* 0x0000000405087291 */ /* 0x002fe4000f8ec03f */
[----:B------:R-:W-:-:S04]  /*02e0*/  UIADD3 UR4, -UR6, 0x100000, URZ ;  /* 0x0010000006047890 */ /* 0x000fc8000fffe13f */
[----:B------:R-:W-:Y:S02]  /*02f0*/  USHF.L.U32 UR5, UR4, 0xb, URZ ;  /* 0x0000000b04057899 */ /* 0x000fe4000800063f */
[----:B------:R-:W-:Y:S02]  /*0300*/  USHF.L.U32 UR4, UR4, 0x1, URZ ;  /* 0x0000000104047899 */ /* 0x000fe4000800063f */
[----:B------:R-:W-:-:S04]  /*0310*/  UIADD3 UR6, -UR7, 0x100000, URZ ;  /* 0x0010000007067890 */ /* 0x000fc8000fffe13f */
[----:B------:R-:W-:Y:S02]  /*0320*/  USHF.L.U32 UR7, UR6, 0xb, URZ ;  /* 0x0000000b06077899 */ /* 0x000fe4000800063f */
[----:B------:R-:W-:Y:S01]  /*0330*/  USHF.L.U32 UR6, UR6, 0x1, URZ ;  /* 0x0000000106067899 */ /* 0x000fe2000800063f */
[----:B------:R-:W1:Y:S03]  /*0340*/  FENCE.VIEW.ASYNC.S ;  /* 0x00000000000073c6 */ /* 0x000e660000000000 */
[----:B-1----:R4:W1:Y:S08]  /*0350*/  SYNCS.EXCH.64 URZ, [UR8+0x34830], UR4 ;  /* 0x03483004083f75b2 */ /* 0x0028700008000100 */
[----:B------:R4:W0:Y:S01]  /*0360*/  SYNCS.EXCH.64 URZ, [UR8+0x34840], UR6 ;  /* 0x03484006083f75b2 */ /* 0x0008220008000100 */
[----:B------:R4:W0:Y:S01]  /*0370*/  SYNCS.EXCH.64 URZ, [UR8+0x34838], UR4 ;  /* 0x03483804083f75b2 */ /* 0x0008220008000100 */
[----:B------:R4:W0:Y:S02]  /*0380*/  SYNCS.EXCH.64 URZ, [UR8+0x34848], UR6 ;  /* 0x03484806083f75b2 */ /* 0x0008240008000100 */
[----:B----4-:R-:W-:Y:S01]  /*0390*/  NOP ;  /* 0x0000000000007918 */ /* 0x010fe20000000000 */
.L_x_2:
[----:B------:R-:W4:Y:S01]  /*03a0*/  SHFL.IDX PT, R4, R2, RZ, 0x1f ;  /* 0x00001fff02047589 */ /* 0x000f2200000e0000 */
[----:B------:R-:W-:Y:S01]  /*03b0*/  NOP ;  /* 0x0000000000007918 */ /* 0x000fe20000000000 */
[----:B----4-:R-:W-:-:S13]  /*03c0*/  ISETP.NE.AND P0, PT, R4, RZ, PT ;  /* 0x000000ff0400720c */ /* 0x010fda0003f05270 */
        /* <DEDUP_REMOVED lines=19> */
.L_x_3:
[----:B------:R-:W4:Y:S01]  /*0500*/  SHFL.IDX PT, R4, R2, RZ, 0x1f ;  /* 0x00001fff02047589 */ /* 0x000f2200000e0000 */
[----:B------:R-:W-:Y:S01]  /*0510*/  NOP ;  /* 0x0000000000007918 */ /* 0x000fe20000000000 */
[----:B----4-:R-:W-:-:S13]  /*0520*/  ISETP.NE.AND P0, PT, R4, RZ, PT ;  /* 0x000000ff0400720c */ /* 0x010fda0003f05270 */
[----:B------:R-:W-:Y:S05]  /*0530*/  @P0 BRA `(.L_x_4) ;  /* 0x0000000000380947 */ /* 0x000fea0003800000 */
[----:B-1----:R-:W1:Y:S01]  /*0540*/  S2UR UR5, SR_CgaCtaId ;  /* 0x00000000000579c3 */ /* 0x002e620000008800 */
[----:B------:R-:W-:Y:S01]  /*0550*/  UMOV UR4, 0x400 ;  /* 0x0000040000047882 */ /* 0x000fe20000000000 */
[----:B------:R-:W-:Y:S01]  /*0560*/  UMOV UR7, 0x1 ;  /* 0x0000000100077882 */ /* 0x000fe20000000000 */
[----:B------:R-:W-:Y:S01]  /*0570*/  ELECT P0, URZ, PT ;  /* 0x00000000003f782f */ /* 0x000fe20003800000 */
[----:B-1----:R-:W-:Y:S02]  /*0580*/  ULEA UR6, UR5, UR4, 0x18 ;  /* 0x0000000405067291 */ /* 0x002fe4000f8ec03f */
[----:B------:R-:W-:-:S04]  /*0590*/  UIADD3 UR4, -UR7, 0x100000, URZ ;  /* 0x0010000007047890 */ /* 0x000fc8000fffe13f */
[----:B------:R-:W-:Y:S02]  /*05a0*/  USHF.L.U32 UR5, UR4, 0xb, URZ ;  /* 0x0000000b04057899 */ /* 0x000fe4000800063f */
[----:B------:R-:W-:Y:S01]  /*05b0*/  USHF.L.U32 UR4, UR4, 0x1, URZ ;  /* 0x0000000104047899 */ /* 0x000fe2000800063f */
[----:B------:R-:W1:Y:S11]  /*05c0*/  FENCE.VIEW.ASYNC.S ;  /* 0x00000000000073c6 */ /* 0x000e760000000000 */
[----:B-1----:R4:W1:Y:S01]  /*05d0*/  SYNCS.EXCH.64 URZ, [UR6+0x34870], UR4 ;  /* 0x03487004063f75b2 */ /* 0x0028620008000100 */
[----:B------:R4:W0:Y:S01]  /*05e0*/  SYNCS.EXCH.64 URZ, [UR6+0x34880], UR4 ;  /* 0x03488004063f75b2 */ /* 0x0008220008000100 */
[----:B------:R4:W0:Y:S01]  /*05f0*/  SYNCS.EXCH.64 URZ, [UR6+0x34878], UR4 ;  /* 0x03487804063f75b2 */ /* 0x0008220008000100 */
[----:B------:R4:W0:Y:S02]  /*0600*/  SYNCS.EXCH.64 URZ, [UR6+0x34888], UR4 ;  /* 0x03488804063f75b2 */ /* 0x0008240008000100 */
[----:B----4-:R-:W-:Y:S01]  /*0610*/  NOP ;  /* 0x0000000000007918 */ /* 0x010fe20000000000 */
.L_x_4:
        /* <DEDUP_REMOVED lines=22> */
.L_x_5:
        /* <DEDUP_REMOVED lines=22> */
.L_x_6:
[----:B0-----:R-:W-:Y:S01]  /*08e0*/  ISETP.NE.AND P0, PT, R3, RZ, PT ;  /* 0x000000ff0300720c */ /* 0x001fe20003f05270 */
[----:B------:R-:W-:Y:S01]  /*08f0*/  IMAD.MOV.U32 R3, RZ, RZ, 0x1 ;  /* 0x00000001ff037424 */ /* 0x000fe200078e00ff */
[----:B------:R-:W-:Y:S01]  /*0900*/  NOP ;  /* 0x0000000000007918 */ /* 0x000fe20000000000 */
[----:B------:R-:W-:-:S03]  /*0910*/  ULDC.64 UR60, c[0x0][0x208] ;  /* 0x00008200003c7ab9 */ /* 0x000fc60000000a00 */
[----:B------:R-:W-:-:S05]  /*0920*/  SEL R3, R3, 0x2, !P0 ;  /* 0x0000000203037807 */ /* 0x000fca0004000000 */
[----:B------:R0:W-:Y:S01]  /*0930*/  STL [R1+0x34], R3 ;  /* 0x0000340301007387 */ /* 0x0001e20000100800 */
[----:B-123--:R-:W-:Y:S06]  /*0940*/  BAR.SYNC.DEFER_BLOCKING 0x0 ;  /* 0x0000000000007b1d */ /* 0x00efec0000010000 */
[----:B------:R-:W-:Y:S05]  /*0950*/  @!P0 BRA `(.L_x_7) ;  /* 0x0000008000448947 */ /* 0x000fea0003800000 */
.L_x_8:
[----:B------:R-:W-:-:S08]  /*0960*/  NOP ;  /* 0x0000000000007918 */ /* 0x000fd00000000000 */
[----:B------:R-:W1:Y:S02]  /*0970*/  USETMAXREG.TRY_ALLOC.CTAPOOL UP0, 0xf0 ;  /* 0x000000f0000079c8 */ /* 0x000e640008000600 */
[----:B-1----:R-:W-:-:S13]  /*0980*/  PLOP3.LUT P0, PT, PT, PT, UP0, 0x80, 0x0 ;  /* 0x000000000000781c */ /* 0x002fda0003f0f008 */
[----:B------:R-:W-:Y:S05]  /*0990*/  @!P0 BRA `(.L_x_8) ;  /* 0xfffffffc00f08947 */ /* 0x000fea000383ffff */
[----:B------:R-:W1:Y:S08]  /*09a0*/  S2UR UR39, SR_CTAID.X ;  /* 0x00000000002779c3 */ /* 0x000e700000002500 */
[----:B------:R-:W-:Y:S08]  /*09b0*/  BAR.ARV 0x8, 0x180 ;  /* 0x0206000000007b1d */ /* 0x000ff00000002000 */
[----:B------:R-:W1:Y:S02]  /*09c0*/  LDC R2, c[0x0][0xc34] ;  /* 0x00030d00ff027b82 */ /* 0x000e640000000800 */
[----:B-1----:R-:W-:-:S13]  /*09d0*/  ISETP.LE.AND P0, PT, R2, UR39, PT ;  /* 0x0000002702007c0c */ /* 0x002fda000bf03270 */
[----:B------:R-:W-:Y:S05]  /*09e0*/  @P0 EXIT ;  /* 0x000000000000094d */ /* 0x000fea0003800000 */
[----:B------:R-:W2:Y:S01]  /*09f0*/  LDL.LU R12, [R1+0x34] ;  /* 0x00003400010c7983 */ /* 0x000ea20000300800 */
[----:B------:R-:W-:Y:S01]  /*0a00*/  VIADD R0, R0, 0xffffff80 ;  /* 0xffffff8000007836 */ /* 0x000fe20000000000 */
[----:B------:R-:W-:Y:S01]  /*0a10*/  MOV R19, RZ ;  /* 0x000000ff00137202 */ /* 0x000fe20000000f00 */
[----:B------:R-:W-:Y:S01]  /*0a20*/  IMAD.MOV.U32 R189, RZ, RZ, -0x2 ;  /* 0xfffffffeffbd7424 */ /* 0x000fe200078e00ff */
[----:B------:R-:W-:Y:S01]  /*0a30*/  UMOV UR37, URZ ;  /* 0x0000003f00257c82 */ /* 0x000fe20008000000 */
[----:B------:R-:W-:Y:S01]  /*0a40*/  UMOV UR36, URZ ;  /* 0x0000003f00247c82 */ /* 0x000fe20008000000 */
[----:B0-----:R-:W-:-:S04]  /*0a50*/  SHF.R.S32.HI R3, RZ, 0x1f, R0 ;  /* 0x0000001fff037819 */ /* 0x001fc80000011400 */
[CC--:B------:R-:W-:Y:S02]  /*0a60*/  LEA.HI R2, R3.reuse, R0.reuse, RZ, 0x7 ;  /* 0x0000000003027211 */ /* 0x0c0fe400078f38ff */
[CC--:B------:R-:W-:Y:S02]  /*0a70*/  LEA.HI R4, R3.reuse, R0.reuse, RZ, 0x5 ;  /* 0x0000000003047211 */ /* 0x0c0fe400078f28ff */
[----:B------:R-:W-:Y:S02]  /*0a80*/  LOP3.LUT R23, R2, 0xffffff80, RZ, 0xc0, !PT ;  /* 0xffffff8002177812 */ /* 0x000fe400078ec0ff */
[CC--:B------:R-:W-:Y:S01]  /*0a90*/  LEA.HI R6, R3.reuse, R0.reuse, RZ, 0x4 ;  /* 0x0000000003067211 */ /* 0x0c0fe200078f20ff */
[----:B------:R-:W-:Y:S01]  /*0aa0*/  IMAD.SHL.U32 R4, R4, 0x20, RZ ;  /* 0x0000002004047824 */ /* 0x000fe200078e00ff */
[----:B------:R-:W-:Y:S01]  /*0ab0*/  LEA.HI R10, R3, R0, RZ, 0x2 ;  /* 0x00000000030a7211 */ /* 0x000fe200078f10ff */
[----:B------:R-:W-:Y:S01]  /*0ac0*/  IMAD.IADD R23, R0, 0x1, -R23 ;  /* 0x0000000100177824 */ /* 0x000fe200078e0a17 */
[----:B------:R-:W-:-:S02]  /*0ad0*/  LOP3.LUT R5, R6, 0x3fffff0, RZ, 0xc0, !PT ;  /* 0x03fffff006057812 */ /* 0x000fc400078ec0ff */
[----:B------:R-:W-:Y:S02]  /*0ae0*/  LOP3.LUT R8, R4, 0xfffffc00, RZ, 0xc0, !PT ;  /* 0xfffffc0004087812 */ /* 0x000fe400078ec0ff */
[----:B------:R-:W-:Y:S01]  /*0af0*/  SHF.R.S32.HI R4, RZ, 0x1f, R23 ;  /* 0x0000001fff047819 */ /* 0x000fe20000011417 */
[----:B------:R-:W-:Y:S01]  /*0b00*/  IMAD.IADD R7, R0, 0x1, -R5 ;  /* 0x0000000100077824 */ /* 0x000fe200078e0a05 */
[----:B------:R-:W-:Y:S02]  /*0b10*/  SHF.R.S32.HI R9, RZ, 0x4, R6 ;  /* 0x00000004ff097819 */ /* 0x000fe40000011406 */
[----:B------:R-:W-:Y:S02]  /*0b20*/  LEA.HI R5, R4, R23, RZ, 0x2 ;  /* 0x0000001704057211 */ /* 0x000fe400078f10ff */
[----:B------:R-:W-:Y:S02]  /*0b30*/  LEA.HI R6, R6, R9, RZ, 0x1 ;  /* 0x0000000906067211 */ /* 0x000fe400078f08ff */
[----:B------:R-:W-:-:S02]  /*0b40*/  LEA R7, R7, R8, 0x6 ;  /* 0x0000000807077211 */ /* 0x000fc400078e30ff */
[--C-:B------:R-:W-:Y:S02]  /*0b50*/  SHF.R.S32.HI R8, RZ, 0x2, R5.reuse ;  /* 0x00000002ff087819 */ /* 0x100fe40000011405 */
[----:B------:R-:W-:Y:S02]  /*0b60*/  SHF.R.S32.HI R11, RZ, 0x1f, R5 ;  /* 0x0000001fff0b7819 */ /* 0x000fe40000011405 */
[----:B------:R-:W-:Y:S02]  /*0b70*/  LEA.HI R22, R3, R0, RZ, 0x3 ;  /* 0x0000000003167211 */ /* 0x000fe400078f18ff */
[----:B------:R-:W-:Y:S02]  /*0b80*/  LOP3.LUT R6, R6, 0x1ffffffe, RZ, 0xc0, !PT ;  /* 0x1ffffffe06067812 */ /* 0x000fe400078ec0ff */
[----:B------:R-:W-:Y:S02]  /*0b90*/  LOP3.LUT R3, R10, 0xfffffffc, RZ, 0xc0, !PT ;  /* 0xfffffffc0a037812 */ /* 0x000fe400078ec0ff */
[----:B------:R-:W-:Y:S01]  /*0ba0*/  LEA.HI R11, R11, R8, RZ, 0x3 ;  /* 0x000000080b0b7211 */ /* 0x000fe200078f18ff */
[----:B------:R-:W-:Y:S01]  /*0bb0*/  IMAD.IADD R6, R9, 0x1, -R6 ;  /* 0x0000000109067824 */ /* 0x000fe200078e0a06 */
[----:B------:R-:W-:Y:S01]  /*0bc0*/  SHF.R.S32.HI R185, RZ, 0x7, R2 ;  /* 0x00000007ffb97819 */ /* 0x000fe20000011402 */
[----:B------:R-:W-:Y:S01]  /*0bd0*/  IMAD.IADD R3, R0, 0x1, -R3 ;  /* 0x0000000100037824 */ /* 0x000fe200078e0a03 */
[----:B------:R-:W-:Y:S01]  /*0be0*/  LOP3.LUT R13, R22, 0xfffffff8, RZ, 0xc0, !PT ;  /* 0xfffffff8160d7812 */ /* 0x000fe200078ec0ff */
[----:B------:R-:W-:Y:S01]  /*0bf0*/  IMAD R188, R6, 0x8, R7 ;  /* 0x0000000806bc7824 */ /* 0x000fe200078e0207 */
[----:B------:R-:W-:-:S02]  /*0c00*/  LOP3.LUT R11, R11, 0xfffffff8, RZ, 0xc0, !PT ;  /* 0xfffffff80b0b7812 */ /* 0x000fc400078ec0ff */
[----:B------:R-:W-:Y:S01]  /*0c10*/  LEA.HI R4, R4, R23, RZ, 0x5 ;  /* 0x0000001704047211 */ /* 0x000fe200078f28ff */
[----:B------:R-:W-:Y:S01]  /*0c20*/  IMAD.IADD R18, R0, 0x1, -R13 ;  /* 0x0000000100127824 */ /* 0x000fe200078e0a0d */
[----:B------:R-:W-:Y:S01]  /*0c30*/  LEA.HI R2, R2, R185, RZ, 0x1 ;  /* 0x000000b902027211 */ /* 0x000fe200078f08ff */
[----:B------:R-:W-:Y:S01]  /*0c40*/  IMAD.IADD R11, R8, 0x1, -R11 ;  /* 0x00000001080b7824 */ /* 0x000fe200078e0a0b */
[----:B------:R-:W-:Y:S01]  /*0c50*/  LEA.HI R6, R3, R3, RZ, 0x1 ;  /* 0x0000000303067211 */ /* 0x000fe200078f08ff */
[----:B------:R-:W-:Y:S01]  /*0c60*/  IMAD.SHL.U32 R16, R18, 0x8, RZ ;  /* 0x0000000812107824 */ /* 0x000fe200078e00ff */
[----:B------:R-:W-:Y:S02]  /*0c70*/  SHF.R.S32.HI R4, RZ, 0x5, R4 ;  /* 0x00000005ff047819 */ /* 0x000fe40000011404 */
[----:B------:R-:W-:Y:S01]  /*0c80*/  LOP3.LUT R2, R2, 0x3fffffe, RZ, 0xc0, !PT ;  /* 0x03fffffe02027812 */ /* 0x000fe200078ec0ff */
[----:B------:R-:W-:Y:S01]  /*0c90*/  VIADD R17, R16, 0x40 ;  /* 0x0000004010117836 */ /* 0x000fe20000000000 */
[----:B------:R-:W-:Y:S01]  /*0ca0*/  LOP3.LUT R0, R5, 0x7ffffffc, RZ, 0xc0, !PT ;  /* 0x7ffffffc05007812 */ /* 0x000fe200078ec0ff */
[----:B------:R-:W-:Y:S01]  /*0cb0*/  IMAD R11, R4, 0x10, R11 ;  /* 0x00000010040b7824 */ /* 0x000fe200078e020b */
[----:B------:R-:W-:Y:S01]  /*0cc0*/  LOP3.LUT R6, R6, 0x1ffffffe, RZ, 0xc0, !PT ;  /* 0x1ffffffe06067812 */ /* 0x000fe200078ec0ff */
[----:B------:R-:W-:Y:S01]  /*0cd0*/  IMAD.IADD R2, R185, 0x1, -R2 ;  /* 0x00000001b9027824 */ /* 0x000fe200078e0a02 */
[----:B------:R-:W-:-:S02]  /*0ce0*/  IADD3 R0, R23, -R0, RZ ;  /* 0x8000000017007210 */ /* 0x000fc40007ffe0ff */
[----:B------:R-:W-:Y:S01]  /*0cf0*/  SHF.R.S32.HI R22, RZ, 0x3, R22 ;  /* 0x00000003ff167819 */ /* 0x000fe20000011416 */
[----:B------:R-:W-:Y:S01]  /*0d00*/  IMAD.IADD R187, R3, 0x1, -R6 ;  /* 0x0000000103bb7824 */ /* 0x000fe200078e0a06 */
[----:B------:R-:W-:Y:S01]  /*0d10*/  SHF.R.S32.HI R190, RZ, 0x1f, R17 ;  /* 0x0000001fffbe7819 */ /* 0x000fe20000011411 */
[----:B------:R-:W-:Y:S02]  /*0d20*/  IMAD R186, R2, 0x40, R11 ;  /* 0x0000004002ba7824 */ /* 0x000fe400078e020b */
[----:B------:R-:W-:Y:S02]  /*0d30*/  IMAD R189, R0, R189, 0x80 ;  /* 0x0000008000bd7424 */ /* 0x000fe400078e02bd */
[----:B------:R-:W-:Y:S01]  /*0d40*/  IMAD R187, R187, 0x8, R186 ;  /* 0x00000008bbbb7824 */ /* 0x000fe200078e02ba */
[----:B--2---:R-:W-:-:S07]  /*0d50*/  LOP3.LUT R2, R12, 0x1, RZ, 0xfc, !PT ;  /* 0x000000010c027812 */ /* 0x004fce00078efcff */
.L_x_37:
[----:B0-----:R-:W0:Y:S01]  /*0d60*/  SHFL.IDX PT, R0, R185, RZ, 0x1f ;  /* 0x00001fffb9007589 */ /* 0x001e2200000e0000 */
[----:B-1----:R-:W1:Y:S01]  /*0d70*/  S2UR UR4, SR_CgaCtaId ;  /* 0x00000000000479c3 */ /* 0x002e620000008800 */
[----:B------:R-:W-:Y:S01]  /*0d80*/  ULDC.64 UR8, c[0x0][0x418] ;  /* 0x0001060000087ab9 */ /* 0x000fe20000000a00 */
[----:B------:R-:W-:Y:S01]  /*0d90*/  UMOV UR40, 0x400 ;  /* 0x0000040000287882 */ /* 0x000fe20000000000 */
[----:B------:R-:W-:Y:S01]  /*0da0*/  UISETP.NE.U32.AND UP0, UPT, UR8, URZ, UPT ;  /* 0x0000003f0800728c */ /* 0x000fe2000bf05070 */
[----:B------:R-:W-:Y:S01]  /*0db0*/  ULDC UR5, c[0x0][0xc38] ;  /* 0x00030e0000057ab9 */ /* 0x000fe20000000800 */
[----:B------:R-:W-:Y:S01]  /*0dc0*/  ULDC UR6, c[0x0][0x424] ;  /* 0x0001090000067ab9 */ /* 0x000fe20000000800 */
[----:B------:R-:W-:Y:S02]  /*0dd0*/  UISETP.NE.AND UP1, UPT, UR5, 0x1, UPT ;  /* 0x000000010500788c */ /* 0x000fe4000bf25270 */
[----:B---3-5:R-:W2:Y:S01]  /*0de0*/  LDC R88, c[0x0][0x2f0] ;  /* 0x0000bc00ff587b82 */ /* 0x028ea20000000800 */
[----:B------:R-:W-:Y:S01]  /*0df0*/  UISETP.NE.AND.EX UP0, UPT, UR9, URZ, UPT, UP0 ;  /* 0x0000003f0900728c */ /* 0x000fe2000bf05300 */
[----:B------:R-:W-:Y:S01]  /*0e00*/  ULDC UR5, c[0x0][0xc44] ;  /* 0x0003110000057ab9 */ /* 0x000fe20000000800 */
[----:B------:R-:W-:-:S02]  /*0e10*/  UMOV UR11, UR39 ;  /* 0x00000027000b7c82 */ /* 0x000fc40008000000 */
[----:B------:R-:W-:Y:S02]  /*0e20*/  USEL UR6, UR6, 0x1, UP0 ;  /* 0x0000000106067887 */ /* 0x000fe40008000000 */
[----:B------:R-:W-:Y:S02]  /*0e30*/  UISETP.NE.AND UP2, UPT, UR5, 0x1, UPT ;  /* 0x000000010500788c */ /* 0x000fe4000bf45270 */
[----:B------:R-:W-:Y:S01]  /*0e40*/  @UP1 ULDC UR10, c[0x0][0xc40] ;  /* 0x00031000000a1ab9 */ /* 0x000fe20000000800 */
[----:B0-----:R-:W-:Y:S01]  /*0e50*/  R2UR UR7, R0 ;  /* 0x00000000000772ca */ /* 0x001fe200000e0000 */
[----:B-1----:R-:W-:-:S03]  /*0e60*/  ULEA UR40, UR4, UR40, 0x18 ;  /* 0x0000002804287291 */ /* 0x002fc6000f8ec03f */
[----:B------:R-:W-:Y:S01]  /*0e70*/  @UP1 ULDC UR4, c[0x0][0xc3c] ;  /* 0x00030f0000041ab9 */ /* 0x000fe20000000800 */
[----:B------:R-:W-:Y:S02]  /*0e80*/  UIADD3 UR9, UR40, 0x10400, URZ ;  /* 0x0001040028097890 */ /* 0x000fe4000fffe03f */
[----:B------:R-:W-:Y:S02]  /*0e90*/  UIMAD.WIDE.U32 UR4, UR39, UR4, URZ ;  /* 0x00000004270472a5 */ /* 0x000fe4000f8e003f */
[----:B------:R-:W-:Y:S01]  /*0ea0*/  ULOP3.LUT UP0, URZ, UR9, 0x3ff, URZ, 0xc0, !UPT ;  /* 0x000003ff093f7892 */ /* 0x000fe2000f80c03f */
[----:B--2---:R-:W-:Y:S01]  /*0eb0*/  IMAD R88, R88, UR6, RZ ;  /* 0x0000000658587c24 */ /* 0x004fe2000f8e02ff */
[----:B------:R-:W-:Y:S02]  /*0ec0*/  @UP1 USHF.R.U32.HI UR11, URZ, UR10, UR5 ;  /* 0x0000000a3f0b1299 */ /* 0x000fe40008011605 */
[----:B------:R-:W-:Y:S01]  /*0ed0*/  ULEA.HI UR8, UR7, UR7, URZ, 0x1 ;  /* 0x0000000707087291 */ /* 0x000fe2000f8f083f */
[----:B------:R-:W-:Y:S01]  /*0ee0*/  VIADD R0, R88, 0x7f ;  /* 0x0000007f58007836 */ /* 0x000fe20000000000 */
[----:B------:R-:W-:-:S02]  /*0ef0*/  PLOP3.LUT P0, PT, PT, PT, UP0, 0x80, 0x0 ;  /* 0x000000000000781c */ /* 0x000fc40003f0f008 */
[----:B------:R-:W-:Y:S01]  /*0f00*/  ULOP3.LUT UR8, UR8, 0x1e, URZ, 0xc0, !UPT ;  /* 0x0000001e08087892 */ /* 0x000fe2000f8ec03f */
[----:B------:R-:W-:Y:S01]  /*0f10*/  IMAD.U32 R184, RZ, RZ, UR11 ;  /* 0x0000000bffb87e24 */ /* 0x000fe2000f8e00ff */
[----:B------:R-:W-:Y:S01]  /*0f20*/  SHF.R.S32.HI R3, RZ, 0x1f, R0 ;  /* 0x0000001fff037819 */ /* 0x000fe20000011400 */
[----:B------:R-:W-:Y:S01]  /*0f30*/  UMOV UR38, UR11 ;  /* 0x0000000b00267c82 */ /* 0x000fe20008000000 */
[----:B------:R-:W-:Y:S02]  /*0f40*/  UIADD3 UR8, UR7, -UR8, URZ ;  /* 0x8000000807087290 */ /* 0x000fe4000fffe03f */
[----:B------:R-:W-:Y:S01]  /*0f50*/  LEA.HI R3, R3, R0, RZ, 0x7 ;  /* 0x0000000003037211 */ /* 0x000fe200078f38ff */
[----:B------:R-:W-:Y:S01]  /*0f60*/  @UP2 ULDC.64 UR6, c[0x0][0xc48] ;  /* 0x0003120000062ab9 */ /* 0x000fe20000000a00 */
[----:B------:R-:W-:Y:S02]  /*0f70*/  ULEA UR8, UR8, UR9, 0xd ;  /* 0x0000000908087291 */ /* 0x000fe4000f8e683f */
[----:B------:R-:W-:Y:S01]  /*0f80*/  UIMAD.WIDE.U32 UR4, UR11, UR6, URZ ;  /* 0x000000060b0472a5 */ /* 0x000fe2000f8e003f */
[----:B------:R-:W-:Y:S01]  /*0f90*/  SHF.R.S32.HI R191, RZ, 0x7, R3 ;  /* 0x00000007ffbf7819 */ /* 0x000fe20000011403 */
[----:B------:R-:W-:-:S02]  /*0fa0*/  USHF.R.U32.HI UR8, URZ, 0x4, UR8 ;  /* 0x000000043f087899 */ /* 0x000fc40008011608 */
[----:B------:R-:W-:Y:S02]  /*0fb0*/  @UP2 USHF.R.U32.HI UR38, URZ, UR7, UR5 ;  /* 0x000000073f262299 */ /* 0x000fe40008011605 */
[----:B------:R-:W-:Y:S01]  /*0fc0*/  ULOP3.LUT UR41, UR8, 0x3fff, URZ, 0xc0, !UPT ;  /* 0x00003fff08297892 */ /* 0x000fe2000f8ec03f */
[----:B------:R-:W-:Y:S11]  /*0fd0*/  @!P0 BRA `(.L_x_9) ;  /* 0x0000000000408947 */ /* 0x000ff60003800000 */
[----:B------:R-:W-:Y:S01]  /*0fe0*/  MOV R0, 0x0 ;  /* 0x0000000000007802 */ /* 0x000fe20000000f00 */
[----:B------:R-:W-:Y:S01]  /*0ff0*/  ULDC.64 UR4, c[0x4][0xb8] ;  /* 0x01002e0000047ab9 */ /* 0x000fe20000000a00 */
[----:B------:R-:W-:Y:S01]  /*1000*/  ULDC.64 UR6, c[0x4][0x30] ;  /* 0x01000c0000067ab9 */ /* 0x000fe20000000a00 */
[----:B------:R-:W-:Y:S01]  /*1010*/  IMAD.U32 R4, RZ, RZ, UR4 ;  /* 0x00000004ff047e24 */ /* 0x000fe2000f8e00ff */
[----:B------:R0:W1:Y:S01]  /*1020*/  LDC.64 R14, c[0x4][R0] ;  /* 0x01000000000e7b82 */ /* 0x0000620000000a00 */
[----:B------:R-:W-:Y:S01]  /*1030*/  IMAD.U32 R5, RZ, RZ, UR5 ;  /* 0x00000005ff057e24 */ /* 0x000fe2000f8e00ff */
[----:B------:R-:W-:Y:S01]  /*1040*/  ULDC.64 UR4, c[0x4][0xc0] ;  /* 0x0100300000047ab9 */ /* 0x000fe20000000a00 */
[----:B------:R-:W-:Y:S01]  /*1050*/  IMAD.U32 R10, RZ, RZ, UR6 ;  /* 0x00000006ff0a7e24 */ /* 0x000fe2000f8e00ff */
[----:B------:R-:W-:Y:S01]  /*1060*/  MOV R7, UR5 ;  /* 0x0000000500077c02 */ /* 0x000fe20008000f00 */
[----:B------:R-:W-:Y:S02]  /*1070*/  IMAD.U32 R6, RZ, RZ, UR4 ;  /* 0x00000004ff067e24 */ /* 0x000fe4000f8e00ff */
[----:B------:R-:W-:-:S02]  /*1080*/  IMAD.U32 R11, RZ, RZ, UR7 ;  /* 0x00000007ff0b7e24 */ /* 0x000fc4000f8e00ff */
[----:B------:R-:W-:Y:S02]  /*1090*/  IMAD.MOV.U32 R8, RZ, RZ, 0x70 ;  /* 0x00000070ff087424 */ /* 0x000fe400078e00ff */
[----:B------:R-:W-:Y:S02]  /*10a0*/  IMAD.MOV.U32 R12, RZ, RZ, 0x1 ;  /* 0x00000001ff0c7424 */ /* 0x000fe400078e00ff */
[----:B0-----:R-:W-:-:S07]  /*10b0*/  IMAD.MOV.U32 R13, RZ, RZ, RZ ;  /* 0x000000ffff0d7224 */ /* 0x001fce00078e00ff */
[----:B------:R-:W-:-:S07]  /*10c0*/  LEPC R20, `(.L_x_9) ;  /* 0x000000001014794e */ /* 0x000fce0000000000 */
[----:B-1----:R-:W-:Y:S05]  /*10d0*/  CALL.ABS.NOINC R14 ;  /* 0x000000000e007343 */ /* 0x002fea0003c00000 */
.L_x_9:
[----:B------:R-:W-:Y:S02]  /*10e0*/  LOP3.LUT R0, R19, 0x1, RZ, 0xc0, !PT ;  /* 0x0000000113007812 */ /* 0x000fe400078ec0ff */
[----:B------:R-:W-:Y:S02]  /*10f0*/  ISETP.NE.AND P0, PT, R2, 0x3, PT ;  /* 0x000000030200780c */ /* 0x000fe40003f05270 */
[----:B------:R-:W-:-:S04]  /*1100*/  SHF.L.U32 R0, R0, 0x1f, RZ ;  /* 0x0000001f00007819 */ /* 0x000fc800000006ff */
[----:B------:R-:W0:Y:S02]  /*1110*/  SYNCS.PHASECHK.TRANS64.TRYWAIT P1, [UR40+0x34800], R0 ;  /* 0x03480000ff0075a7 */ /* 0x000e240008020168 */
[----:B0-----:R-:W-:Y:S05]  /*1120*/  @!P1 BRA `(.L_x_10) ;  /* 0x000000b800fc9947 */ /* 0x001fea0003800000 */
.L_x_127:
[----:B------:R-:W-:Y:S05]  /*1130*/  @!P0 BRA `(.L_x_11) ;  /* 0x0000000000048947 */ /* 0x000fea0003800000 */
[----:B------:R-:W-:Y:S01]  /*1140*/  BPT.TRAP 0x1 ;  /* 0x000000040000795c */ /* 0x000fe20000300000 */
.L_x_11:
[----:B0-----:R-:W-:Y:S01]  /*1150*/  IMAD.U32 R0, RZ, RZ, UR36 ;  /* 0x00000024ff007e24 */ /* 0x001fe2000f8e00ff */
[----:B------:R-:W-:-:S04]  /*1160*/  MOV R3, UR37 ;  /* 0x0000002500037c02 */ /* 0x000fc80008000f00 */
[----:B------:R-:W-:Y:S02]  /*1170*/  LEA R0, R0, UR40, 0x3 ;  /* 0x0000002800007c11 */ /* 0x000fe4000f8e18ff */
[----:B------:R-:W-:-:S04]  /*1180*/  SHF.L.U32 R3, R3, 0x1f, RZ ;  /* 0x0000001f03037819 */ /* 0x000fc800000006ff */
[----:B------:R0:W1:Y:S01]  /*1190*/  SYNCS.PHASECHK.TRANS64.TRYWAIT P2, [R0+URZ+0x34830], R3 ;  /* 0x03483003000075a7 */ /* 0x000062000804017f */
[----:B------:R-:W-:Y:S05]  /*11a0*/  @!P0 BRA `(.L_x_12) ;  /* 0x0000000000048947 */ /* 0x000fea0003800000 */
[----:B------:R-:W-:Y:S01]  /*11b0*/  BPT.TRAP 0x1 ;  /* 0x000000040000795c */ /* 0x000fe20000300000 */
.L_x_12:
[----:B------:R-:W2:Y:S01]  /*11c0*/  S2R R4, SR_TID.X ;  /* 0x0000000000047919 */ /* 0x000ea20000002100 */
[----:B------:R-:W-:Y:S01]  /*11d0*/  IMAD.MOV.U32 R151, RZ, RZ, RZ ;  /* 0x000000ffff977224 */ /* 0x000fe200078e00ff */
[----:B--2---:R-:W-:-:S04]  /*11e0*/  LOP3.LUT R4, R4, 0x7f, RZ, 0xc0, !PT ;  /* 0x0000007f04047812 */ /* 0x004fc800078ec0ff */
[----:B------:R-:W-:Y:S01]  /*11f0*/  ISETP.NE.AND P1, PT, R4, RZ, PT ;  /* 0x000000ff0400720c */ /* 0x000fe20003f25270 */
[----:B-1----:R-:W-:-:S12]  /*1200*/  @P2 BRA `(.L_x_13) ;  /* 0x0000000000082947 */ /* 0x002fd80003800000 */
[----:B------:R-:W1:Y:S02]  /*1210*/  SYNCS.PHASECHK.TRANS64.TRYWAIT P2, [R0+URZ+0x34830], R3 ;  /* 0x03483003000075a7 */ /* 0x000e64000804017f */
[----:B-1----:R-:W-:Y:S05]  /*1220*/  @!P2 BRA `(.L_x_14) ;  /* 0x000000b800d4a947 */ /* 0x002fea0003800000 */
.L_x_13:
[----:B------:R-:W-:Y:S05]  /*1230*/  WARPSYNC.ALL ;  /* 0x0000000000007948 */ /* 0x000fea0003800000 */
[----:B------:R-:W-:Y:S01]  /*1240*/  UIADD3 UR40, UR40, 0x1c400, URZ ;  /* 0x0001c40028287890 */ /* 0x000fe2000fffe03f */
[----:B------:R-:W-:Y:S01]  /*1250*/  WARPGROUP.ARRIVE ;  /* 0x00000000000079c5 */ /* 0x000fe20000000000 */
[----:B------:R-:W-:Y:S01]  /*1260*/  ULOP3.LUT UR5, UR41, 0x10000, URZ, 0xfc, !UPT ;  /* 0x0001000029057892 */ /* 0x000fe2000f8efc3f */
[----:B------:R-:W-:Y:S01]  /*1270*/  IMAD.IADD R12, R189, 0x1, R88 ;  /* 0x00000001bd0c7824 */ /* 0x000fe200078e0258 */
[----:B------:R-:W-:Y:S01]  /*1280*/  USHF.R.U32.HI UR40, URZ, 0x4, UR40 ;  /* 0x000000043f287899 */ /* 0x000fe20008011628 */
[----:B------:R-:W-:Y:S01]  /*1290*/  P2R R11, PR, RZ, 0x1 ;  /* 0x00000001ff0b7803 */ /* 0x000fe20000000000 */
[----:B------:R-:W-:Y:S01]  /*12a0*/  UMOV UR13, 0x40000040 ;  /* 0x40000040000d7882 */ /* 0x000fe20000000000 */
[----:B------:R-:W-:Y:S01]  /*12b0*/  UMOV UR15, 0x40000040 ;  /* 0x40000040000f7882 */ /* 0x000fe20000000000 */
[----:B------:R-:W-:Y:S01]  /*12c0*/  ULOP3.LUT UR10, UR40, 0x3fff, URZ, 0xc0, !UPT ;  /* 0x00003fff280a7892 */ /* 0x000fe2000f8ec03f */
[----:B------:R-:W-:Y:S01]  /*12d0*/  IMAD.U32 R5, RZ, RZ, UR13 ;  /* 0x0000000dff057e24 */ /* 0x000fe2000f8e00ff */
[----:B------:R-:W-:Y:S01]  /*12e0*/  UMOV UR12, UR5 ;  /* 0x00000005000c7c82 */ /* 0x000fe20008000000 */
[----:B------:R-:W-:Y:S01]  /*12f0*/  UIADD3 UR6, UR5, 0x2, URZ ;  /* 0x0000000205067890 */ /* 0x000fe2000fffe03f */
[----:B------:R-:W-:Y:S01]  /*1300*/  IMAD.U32 R4, RZ, RZ, UR12 ;  /* 0x0000000cff047e24 */ /* 0x000fe2000f8e00ff */
[----:B------:R-:W-:Y:S01]  /*1310*/  ULOP3.LUT UR10, UR10, 0x10000, URZ, 0xfc, !UPT ;  /* 0x000100000a0a7892 */ /* 0x000fe2000f8efc3f */
[----:B------:R-:W-:Y:S01]  /*1320*/  IMAD R12, R191, -0x80, R12 ;  /* 0xffffff80bf0c7824 */ /* 0x000fe200078e020c */
[----:B------:R-:W-:Y:S01]  /*1330*/  UIADD3 UR56, UR5, 0x4, URZ ;  /* 0x0000000405387890 */ /* 0x000fe2000fffe03f */
[----:B01----:R-:W-:Y:S01]  /*1340*/  @!P1 VIADD R0, R0, 0x34840 ;  /* 0x0003484000009836 */ /* 0x003fe20000000000 */
[----:B------:R-:W-:Y:S01]  /*1350*/  UIMAD UR4, UR36, 0xc00, UR10 ;  /* 0x00000c00240478a4 */ /* 0x000fe2000f8e020a */
[--C-:B------:R-:W-:Y:S01]  /*1360*/  IMAD.MOV.U32 R150, RZ, RZ, R151.reuse ;  /* 0x000000ffff967224 */ /* 0x100fe200078e0097 */
[----:B------:R-:W-:Y:S01]  /*1370*/  UMOV UR57, 0x40000040 ;  /* 0x4000004000397882 */ /* 0x000fe20000000000 */
[----:B------:R-:W-:Y:S01]  /*1380*/  UMOV UR59, 0x40000040 ;  /* 0x40000040003b7882 */ /* 0x000fe20000000000 */
[----:B------:R-:W-:Y:S01]  /*1390*/  UIADD3 UR7, UR4, 0x2, URZ ;  /* 0x0000000204077890 */ /* 0x000fe2000fffe03f */
[C---:B------:R-:W-:Y:S01]  /*13a0*/  ISETP.GT.AND P2, PT, R12.reuse, RZ, PT ;  /* 0x000000ff0c00720c */ /* 0x040fe20003f44270 */
[----:B------:R-:W-:Y:S01]  /*13b0*/  UIADD3 UR58, UR4, 0x4, URZ ;  /* 0x00000004043a7890 */ /* 0x000fe2000fffe03f */
[C---:B------:R-:W-:Y:S01]  /*13c0*/  ISETP.GT.AND P3, PT, R12.reuse, 0x1, PT ;  /* 0x000000010c00780c */ /* 0x040fe20003f64270 */
[----:B------:R-:W-:Y:S01]  /*13d0*/  UMOV UR14, UR4 ;  /* 0x00000004000e7c82 */ /* 0x000fe20008000000 */
[----:B------:R-:W-:Y:S01]  /*13e0*/  UIADD3 UR52, UR5, 0x6, URZ ;  /* 0x0000000605347890 */ /* 0x000fe2000fffe03f */
[----:B------:R-:W-:Y:S01]  /*13f0*/  HGMMA.64x128x16.F32.BF16 R24, gdesc[UR12], RZ, !UPT, gsb0 ;  /* 0x01e000000c1879f0 */ /* 0x000fe2000c0018ff */
[----:B------:R-:W-:Y:S01]  /*1400*/  UMOV UR12, UR6 ;  /* 0x00000006000c7c82 */ /* 0x000fe20008000000 */
[----:B------:R-:W-:Y:S01]  /*1410*/  UMOV UR13, 0x40000040 ;  /* 0x40000040000d7882 */ /* 0x000fe20000000000 */
[----:B------:R-:W-:Y:S01]  /*1420*/  UMOV UR14, UR7 ;  /* 0x00000007000e7c82 */ /* 0x000fe20008000000 */
[----:B------:R-:W-:Y:S01]  /*1430*/  UMOV UR15, 0x40000040 ;  /* 0x40000040000f7882 */ /* 0x000fe20000000000 */
[----:B------:R-:W-:Y:S01]  /*1440*/  UIADD3 UR54, UR4, 0x6, URZ ;  /* 0x0000000604367890 */ /* 0x000fe2000fffe03f */
[----:B------:R-:W-:Y:S01]  /*1450*/  IMAD.U32 R6, RZ, RZ, UR12 ;  /* 0x0000000cff067e24 */ /* 0x000fe2000f8e00ff */
[----:B------:R-:W-:Y:S01]  /*1460*/  UMOV UR53, 0x40000040 ;  /* 0x4000004000357882 */ /* 0x000fe20000000000 */
[----:B------:R-:W-:Y:S01]  /*1470*/  UMOV UR55, 0x40000040 ;  /* 0x4000004000377882 */ /* 0x000fe20000000000 */
[----:B------:R-:W-:Y:S01]  /*1480*/  IMAD.U32 R7, RZ, RZ, UR13 ;  /* 0x0000000dff077e24 */ /* 0x000fe2000f8e00ff */
[----:B------:R-:W-:Y:S01]  /*1490*/  UIADD3 UR16, UR5, 0x402, URZ ;  /* 0x0000040205107890 */ /* 0x000fe2000fffe03f */
[C---:B------:R-:W-:Y:S01]  /*14a0*/  ISETP.GT.AND P6, PT, R12.reuse, 0x8, PT ;  /* 0x000000080c00780c */ /* 0x040fe20003fc4270 */
[----:B------:R-:W-:Y:S01]  /*14b0*/  UIADD3 UR18, UR4, 0x402, URZ ;  /* 0x0000040204127890 */ /* 0x000fe2000fffe03f */
[C---:B------:R-:W-:Y:S01]  /*14c0*/  ISETP.GT.AND P5, PT, R12.reuse, 0x9, PT ;  /* 0x000000090c00780c */ /* 0x040fe20003fa4270 */
[----:B------:R-:W-:Y:S01]  /*14d0*/  UMOV UR17, 0x40000040 ;  /* 0x4000004000117882 */ /* 0x000fe20000000000 */
[----:B------:R-:W-:Y:S01]  /*14e0*/  UMOV UR19, 0x40000040 ;  /* 0x4000004000137882 */ /* 0x000fe20000000000 */
[----:B------:R-:W-:Y:S01]  /*14f0*/  UIADD3 UR20, UR5, 0x404, URZ ;  /* 0x0000040405147890 */ /* 0x000fe2000fffe03f */
[----:B------:R-:W-:Y:S01]  /*1500*/  ISETP.GT.AND P4, PT, R12, 0x10, PT ;  /* 0x000000100c00780c */ /* 0x000fe20003f84270 */
[----:B------:R-:W-:Y:S01]  /*1510*/  UIADD3 UR22, UR4, 0x404, URZ ;  /* 0x0000040404167890 */ /* 0x000fe2000fffe03f */
[----:B------:R-:W-:Y:S01]  /*1520*/  @!P1 PRMT R0, RZ, 0x654, R0 ;  /* 0x00000654ff009816 */ /* 0x000fe20000000000 */
[----:B------:R-:W-:Y:S01]  /*1530*/  UMOV UR21, 0x40000040 ;  /* 0x4000004000157882 */ /* 0x000fe20000000000 */
[----:B------:R-:W-:Y:S01]  /*1540*/  UMOV UR23, 0x40000040 ;  /* 0x4000004000177882 */ /* 0x000fe20000000000 */
[----:B------:R-:W-:Y:S01]  /*1550*/  UIADD3 UR24, UR5, 0x406, URZ ;  /* 0x0000040605187890 */ /* 0x000fe2000fffe03f */
[--C-:B------:R-:W-:Y:S01]  /*1560*/  IMAD.MOV.U32 R149, RZ, RZ, R151.reuse ;  /* 0x000000ffff957224 */ /* 0x100fe200078e0097 */
[----:B------:R-:W-:Y:S01]  /*1570*/  UIADD3 UR26, UR4, 0x406, URZ ;  /* 0x00000406041a7890 */ /* 0x000fe2000fffe03f */
[--C-:B------:R-:W-:Y:S01]  /*1580*/  IMAD.MOV.U32 R148, RZ, RZ, R151.reuse ;  /* 0x000000ffff947224 */ /* 0x100fe200078e0097 */
[----:B------:R-:W-:Y:S01]  /*1590*/  UMOV UR25, 0x40000040 ;  /* 0x4000004000197882 */ /* 0x000fe20000000000 */
[----:B------:R-:W-:Y:S01]  /*15a0*/  UMOV UR27, 0x40000040 ;  /* 0x40000040001b7882 */ /* 0x000fe20000000000 */
[----:B------:R-:W-:Y:S01]  /*15b0*/  UIADD3 UR28, UR5, 0x800, URZ ;  /* 0x00000800051c7890 */ /* 0x000fe2000fffe03f */
[-C--:B------:R-:W-:Y:S01]  /*15c0*/  MOV R147, R151.reuse ;  /* 0x0000009700937202 */ /* 0x080fe20000000f00 */
[----:B------:R-:W-:Y:S01]  /*15d0*/  UIADD3 UR30, UR4, 0x800, URZ ;  /* 0x00000800041e7890 */ /* 0x000fe2000fffe03f */
[--C-:B------:R-:W-:Y:S01]  /*15e0*/  IMAD.MOV.U32 R146, RZ, RZ, R151.reuse ;  /* 0x000000ffff927224 */ /* 0x100fe200078e0097 */
        /* <DEDUP_REMOVED lines=20> */
[--C-:B------:R-:W-:Y:S01]  /*1730*/  IMAD.MOV.U32 R139, RZ, RZ, R151.reuse ;  /* 0x000000ffff8b7224 */ /* 0x100fe200078e0097 */
[-C--:B------:R-:W-:Y:S01]  /*1740*/  MOV R135, R151.reuse ;  /* 0x0000009700877202 */ /* 0x080fe20000000f00 */
        /* <DEDUP_REMOVED lines=13> */
[----:B------:R-:W-:Y:S01]  /*1820*/  MOV R93, R151 ;  /* 0x00000097005d7202 */ /* 0x000fe20000000f00 */
[----:B------:R-:W-:-:S02]  /*1830*/  IMAD.MOV.U32 R115, RZ, RZ, R151 ;  /* 0x000000ffff737224 */ /* 0x000fc400078e0097 */
[--C-:B------:R-:W-:Y:S02]  /*1840*/  IMAD.MOV.U32 R113, RZ, RZ, R151.reuse ;  /* 0x000000ffff717224 */ /* 0x100fe400078e0097 */
[--C-:B------:R-:W-:Y:S02]  /*1850*/  IMAD.MOV.U32 R109, RZ, RZ, R151.reuse ;  /* 0x000000ffff6d7224 */ /* 0x100fe400078e0097 */
[--C-:B------:R-:W-:Y:S02]  /*1860*/  IMAD.MOV.U32 R107, RZ, RZ, R151.reuse ;  /* 0x000000ffff6b7224 */ /* 0x100fe400078e0097 */
[--C-:B------:R-:W-:Y:S02]  /*1870*/  IMAD.MOV.U32 R103, RZ, RZ, R151.reuse ;  /* 0x000000ffff677224 */ /* 0x100fe400078e0097 */
[--C-:B------:R-:W-:Y:S02]  /*1880*/  IMAD.MOV.U32 R101, RZ, RZ, R151.reuse ;  /* 0x000000ffff657224 */ /* 0x100fe400078e0097 */
[----:B------:R-:W-:-:S02]  /*1890*/  IMAD.MOV.U32 R97, RZ, RZ, R151 ;  /* 0x000000ffff617224 */ /* 0x000fc400078e0097 */
[--C-:B------:R-:W-:Y:S02]  /*18a0*/  IMAD.MOV.U32 R95, RZ, RZ, R151.reuse ;  /* 0x000000ffff5f7224 */ /* 0x100fe400078e0097 */
[--C-:B------:R-:W-:Y:S02]  /*18b0*/  IMAD.MOV.U32 R91, RZ, RZ, R151.reuse ;  /* 0x000000ffff5b7224 */ /* 0x100fe400078e0097 */
[----:B------:R-:W-:Y:S01]  /*18c0*/  IMAD.MOV.U32 R89, RZ, RZ, R151 ;  /* 0x000000ffff597224 */ /* 0x000fe200078e0097 */
[----:B------:R-:W-:Y:S02]  /*18d0*/  WARPGROUP.DEPBAR.LE gsb0, 0x0 ;  /* 0x00008000000079c5 */ /* 0x000fe40000010000 */
[----:B------:R-:W-:-:S06]  /*18e0*/  WARPGROUP.ARRIVE ;  /* 0x00000000000079c5 */ /* 0x000fcc0000000000 */
[----:B------:R-:W-:Y:S01]  /*18f0*/  HGMMA.64x128x16.F32.BF16 R24, gdesc[UR12], R24, gsb0 ;  /* 0x01e000000c1879f0 */ /* 0x000fe20008001818 */
[----:B------:R-:W-:Y:S02]  /*1900*/  UIADD3 UR12, UR5, 0x400, URZ ;  /* 0x00000400050c7890 */ /* 0x000fe4000fffe03f */
[----:B------:R-:W-:Y:S01]  /*1910*/  UIADD3 UR14, UR4, 0x400, URZ ;  /* 0x00000400040e7890 */ /* 0x000fe2000fffe03f */
[----:B------:R-:W-:Y:S01]  /*1920*/  UMOV UR13, 0x40000040 ;  /* 0x40000040000d7882 */ /* 0x000fe20000000000 */
[----:B------:R-:W-:Y:S01]  /*1930*/  UMOV UR15, 0x40000040 ;  /* 0x40000040000f7882 */ /* 0x000fe20000000000 */
[----:B------:R-:W-:Y:S01]  /*1940*/  ULDC UR4, c[0x0][0x9d8] ;  /* 0x0002760000047ab9 */ /* 0x000fe20000000800 */
[----:B------:R-:W-:Y:S01]  /*1950*/  ULDC UR5, c[0x0][0x988] ;  /* 0x0002620000057ab9 */ /* 0x000fe20000000800 */
[----:B------:R-:W-:Y:S02]  /*1960*/  WARPGROUP.DEPBAR.LE gsb0, 0x0 ;  /* 0x00008000000079c5 */ /* 0x000fe40000010000 */
[----:B------:R-:W-:-:S06]  /*1970*/  WARPGROUP.ARRIVE ;  /* 0x00000000000079c5 */ /* 0x000fcc0000000000 */
[----:B------:R-:W-:Y:S03]  /*1980*/  HGMMA.64x128x16.F32.BF16 R24, gdesc[UR56], R24, gsb0 ;  /* 0x01e00000381879f0 */ /* 0x000fe60008001818 */
[----:B------:R-:W-:Y:S02]  /*1990*/  WARPGROUP.DEPBAR.LE gsb0, 0x0 ;  /* 0x00008000000079c5 */ /* 0x000fe40000010000 */
[----:B------:R-:W-:-:S07]  /*19a0*/  WARPGROUP.ARRIVE ;  /* 0x00000000000079c5 */ /* 0x000fce0000000000 */
        /* <DEDUP_REMOVED lines=26> */
[----:B------:R-:W-:Y:S01]  /*1b50*/  FMUL.FTZ R24, R24, UR4 ;  /* 0x0000000418187c20 */ /* 0x000fe20008410000 */
[----:B------:R-:W-:Y:S01]  /*1b60*/  FMUL.FTZ R25, R25, UR4 ;  /* 0x0000000419197c20 */ /* 0x000fe20008410000 */
[----:B------:R-:W-:Y:S01]  /*1b70*/  FMUL.FTZ R28, R28, UR4 ;  /* 0x000000041c1c7c20 */ /* 0x000fe20008410000 */
[----:B------:R-:W-:Y:S01]  /*1b80*/  FMUL.FTZ R29, R29, UR4 ;  /* 0x000000041d1d7c20 */ /* 0x000fe20008410000 */
[----:B------:R-:W-:Y:S01]  /*1b90*/  FMUL.FTZ R32, R32, UR4 ;  /* 0x0000000420207c20 */ /* 0x000fe20008410000 */
[----:B------:R-:W-:Y:S01]  /*1ba0*/  FMUL.FTZ R26, R26, UR4 ;  /* 0x000000041a1a7c20 */ /* 0x000fe20008410000 */
[----:B------:R-:W0:Y:S01]  /*1bb0*/  MUFU.TANH R24, R24 ;  /* 0x0000001800187308 */ /* 0x000e220000002400 */
[----:B------:R-:W-:Y:S01]  /*1bc0*/  FMUL.FTZ R33, R33, UR4 ;  /* 0x0000000421217c20 */ /* 0x000fe20008410000 */
[----:B------:R-:W-:Y:S01]  /*1bd0*/  FMUL.FTZ R27, R27, UR4 ;  /* 0x000000041b1b7c20 */ /* 0x000fe20008410000 */
[----:B------:R-:W-:Y:S01]  /*1be0*/  FMUL.FTZ R36, R36, UR4 ;  /* 0x0000000424247c20 */ /* 0x000fe20008410000 */
[----:B------:R-:W-:Y:S01]  /*1bf0*/  FMUL.FTZ R30, R30, UR4 ;  /* 0x000000041e1e7c20 */ /* 0x000fe20008410000 */
[----:B------:R-:W-:Y:S01]  /*1c00*/  FMUL.FTZ R37, R37, UR4 ;  /* 0x0000000425257c20 */ /* 0x000fe20008410000 */
[----:B------:R-:W-:Y:S01]  /*1c10*/  FMUL.FTZ R31, R31, UR4 ;  /* 0x000000041f1f7c20 */ /* 0x000fe20008410000 */
[----:B------:R-:W-:Y:S01]  /*1c20*/  FMUL.FTZ R34, R34, UR4 ;  /* 0x0000000422227c20 */ /* 0x000fe20008410000 */
[----:B------:R-:W1:Y:S01]  /*1c30*/  MUFU.TANH R25, R25 ;  /* 0x0000001900197308 */ /* 0x000e620000002400 */
[----:B------:R-:W-:Y:S01]  /*1c40*/  FMUL.FTZ R40, R40, UR4 ;  /* 0x0000000428287c20 */ /* 0x000fe20008410000 */
[----:B------:R-:W-:Y:S01]  /*1c50*/  FMUL.FTZ R41, R41, UR4 ;  /* 0x0000000429297c20 */ /* 0x000fe20008410000 */
[----:B------:R-:W-:Y:S01]  /*1c60*/  FMUL.FTZ R35, R35, UR4 ;  /* 0x0000000423237c20 */ /* 0x000fe20008410000 */
[----:B------:R-:W-:Y:S01]  /*1c70*/  FMUL.FTZ R38, R38, UR4 ;  /* 0x0000000426267c20 */ /* 0x000fe20008410000 */
[----:B------:R-:W-:Y:S01]  /*1c80*/  FMUL.FTZ R44, R44, UR4 ;  /* 0x000000042c2c7c20 */ /* 0x000fe20008410000 */
[----:B------:R-:W-:Y:S01]  /*1c90*/  FMUL.FTZ R45, R45, UR4 ;  /* 0x000000042d2d7c20 */ /* 0x000fe20008410000 */
[----:B------:R-:W-:Y:S01]  /*1ca0*/  FMUL.FTZ R39, R39, UR4 ;  /* 0x0000000427277c20 */ /* 0x000fe20008410000 */
[----:B------:R-:W2:Y:S01]  /*1cb0*/  MUFU.TANH R28, R28 ;  /* 0x0000001c001c7308 */ /* 0x000ea20000002400 */
[----:B0-----:R-:W-:Y:S01]  /*1cc0*/  FSEL R14, R24, -INF , P2 ;  /* 0xff800000180e7808 */ /* 0x001fe20001000000 */
[----:B------:R-:W-:Y:S01]  /*1cd0*/  FMUL.FTZ R42, R42, UR4 ;  /* 0x000000042a2a7c20 */ /* 0x000fe20008410000 */
[----:B------:R-:W-:Y:S01]  /*1ce0*/  FMUL.FTZ R48, R48, UR4 ;  /* 0x0000000430307c20 */ /* 0x000fe20008410000 */
[----:B------:R-:W-:Y:S01]  /*1cf0*/  FMUL.FTZ R43, R43, UR4 ;  /* 0x000000042b2b7c20 */ /* 0x000fe20008410000 */
[----:B------:R-:W-:Y:S01]  /*1d00*/  FMUL.FTZ R49, R49, UR4 ;  /* 0x0000000431317c20 */ /* 0x000fe20008410000 */
[----:B------:R-:W-:Y:S01]  /*1d10*/  FMUL.FTZ R46, R46, UR4 ;  /* 0x000000042e2e7c20 */ /* 0x000fe20008410000 */
[----:B------:R-:W-:Y:S01]  /*1d20*/  FMUL.FTZ R52, R52, UR4 ;  /* 0x0000000434347c20 */ /* 0x000fe20008410000 */
[----:B------:R-:W0:Y:S01]  /*1d30*/  MUFU.TANH R29, R29 ;  /* 0x0000001d001d7308 */ /* 0x000e220000002400 */
[----:B-1----:R-:W-:Y:S01]  /*1d40*/  FSEL R25, R25, -INF , P3 ;  /* 0xff80000019197808 */ /* 0x002fe20001800000 */
[----:B------:R-:W-:Y:S01]  /*1d50*/  FMUL.FTZ R47, R47, UR4 ;  /* 0x000000042f2f7c20 */ /* 0x000fe20008410000 */
[----:B------:R-:W-:Y:S01]  /*1d60*/  FMUL.FTZ R53, R53, UR4 ;  /* 0x0000000435357c20 */ /* 0x000fe20008410000 */
[----:B------:R-:W-:Y:S01]  /*1d70*/  FMUL.FTZ R50, R50, UR4 ;  /* 0x0000000432327c20 */ /* 0x000fe20008410000 */
[----:B------:R-:W-:Y:S01]  /*1d80*/  FMNMX.FTZ R9, R14, R25, !PT ;  /* 0x000000190e097209 */ /* 0x000fe20007810000 */
[----:B------:R-:W-:Y:S01]  /*1d90*/  FMUL.FTZ R56, R56, UR4 ;  /* 0x0000000438387c20 */ /* 0x000fe20008410000 */
[----:B------:R-:W-:Y:S01]  /*1da0*/  FMUL.FTZ R51, R51, UR4 ;  /* 0x0000000433337c20 */ /* 0x000fe20008410000 */
[----:B------:R-:W1:Y:S01]  /*1db0*/  MUFU.TANH R8, R26 ;  /* 0x0000001a00087308 */ /* 0x000e620000002400 */
[----:B--2---:R-:W-:Y:S01]  /*1dc0*/  FSEL R90, R28, -INF , P6 ;  /* 0xff8000001c5a7808 */ /* 0x004fe20003000000 */
[----:B------:R-:W-:Y:S01]  /*1dd0*/  FMUL.FTZ R57, R57, UR4 ;  /* 0x0000000439397c20 */ /* 0x000fe20008410000 */
[----:B------:R-:W-:Y:S01]  /*1de0*/  FMUL.FTZ R54, R54, UR4 ;  /* 0x0000000436367c20 */ /* 0x000fe20008410000 */
[----:B------:R-:W-:Y:S01]  /*1df0*/  FMUL.FTZ R60, R60, UR4 ;  /* 0x000000043c3c7c20 */ /* 0x000fe20008410000 */
[----:B------:R-:W-:Y:S01]  /*1e00*/  FMNMX.FTZ R9, R90, R9, !PT ;  /* 0x000000095a097209 */ /* 0x000fe20007810000 */
[----:B------:R-:W-:Y:S01]  /*1e10*/  FMUL.FTZ R55, R55, UR4 ;  /* 0x0000000437377c20 */ /* 0x000fe20008410000 */
[----:B------:R-:W-:Y:S01]  /*1e20*/  FMUL.FTZ R61, R61, UR4 ;  /* 0x000000043d3d7c20 */ /* 0x000fe20008410000 */
[----:B------:R-:W2:Y:S01]  /*1e30*/  MUFU.TANH R32, R32 ;  /* 0x0000002000207308 */ /* 0x000ea20000002400 */
[----:B0-----:R-:W-:Y:S01]  /*1e40*/  FSEL R92, R29, -INF , P5 ;  /* 0xff8000001d5c7808 */ /* 0x001fe20002800000 */
[----:B------:R-:W-:Y:S01]  /*1e50*/  FMUL.FTZ R58, R58, UR4 ;  /* 0x000000043a3a7c20 */ /* 0x000fe20008410000 */
[----:B------:R-:W-:Y:S01]  /*1e60*/  FMUL.FTZ R64, R64, UR4 ;  /* 0x0000000440407c20 */ /* 0x000fe20008410000 */
[----:B------:R-:W-:Y:S01]  /*1e70*/  FMUL.FTZ R59, R59, UR4 ;  /* 0x000000043b3b7c20 */ /* 0x000fe20008410000 */
[----:B------:R-:W-:Y:S01]  /*1e80*/  FMNMX.FTZ R9, R92, R9, !PT ;  /* 0x000000095c097209 */ /* 0x000fe20007810000 */
[----:B------:R-:W-:Y:S01]  /*1e90*/  FMUL.FTZ R65, R65, UR4 ;  /* 0x0000000441417c20 */ /* 0x000fe20008410000 */
[----:B------:R-:W-:Y:S01]  /*1ea0*/  FMUL.FTZ R62, R62, UR4 ;  /* 0x000000043e3e7c20 */ /* 0x000fe20008410000 */
[----:B------:R-:W0:Y:S01]  /*1eb0*/  MUFU.TANH R3, R27 ;  /* 0x0000001b00037308 */ /* 0x000e220000002400 */
[----:B-1----:R-:W-:Y:S01]  /*1ec0*/  FSEL R8, R8, -INF , P2 ;  /* 0xff80000008087808 */ /* 0x002fe20001000000 */
[----:B------:R-:W-:Y:S01]  /*1ed0*/  FMUL.FTZ R68, R68, UR4 ;  /* 0x0000000444447c20 */ /* 0x000fe20008410000 */
[----:B------:R-:W-:Y:S01]  /*1ee0*/  ISETP.GT.AND P2, PT, R12, 0x11, PT ;  /* 0x000000110c00780c */ /* 0x000fe20003f44270 */
[----:B------:R-:W-:Y:S01]  /*1ef0*/  FMUL.FTZ R63, R63, UR4 ;  /* 0x000000043f3f7c20 */ /* 0x000fe20008410000 */
[----:B------:R-:W-:Y:S01]  /*1f00*/  FMUL.FTZ R69, R69, UR4 ;  /* 0x0000000445457c20 */ /* 0x000fe20008410000 */
        /* <DEDUP_REMOVED lines=13> */
[----:B------:R-:W-:Y:S01]  /*1fe0*/  ISETP.GT.AND P3, PT, R12, 0x18, PT ;  /* 0x000000180c00780c */ /* 0x000fe20003f64270 */
        /* <DEDUP_REMOVED lines=15> */
[----:B------:R-:W-:Y:S01]  /*20e0*/  ISETP.GT.AND P6, PT, R12, 0x19, PT ;  /* 0x000000190c00780c */ /* 0x000fe20003fc4270 */
[----:B------:R-:W-:Y:S01]  /*20f0*/  FMUL.FTZ R86, R86, UR4 ;  /* 0x0000000456567c20 */ /* 0x000fe20008410000 */
[----:B------:R-:W-:Y:S01]  /*2100*/  FMUL.FTZ R87, R87, UR4 ;  /* 0x0000000457577c20 */ /* 0x000fe20008410000 */
[----:B------:R2:W-:Y:S02]  /*2110*/  @!P1 SYNCS.ARRIVE.TRANS64.RED.A1T0 RZ, [R0+URZ], RZ ;  /* 0x000000ff00ff99a7 */ /* 0x0005e4000810043f */
[----:B------:R-:W3:Y:S01]  /*2120*/  MUFU.TANH R37, R37 ;  /* 0x0000002500257308 */ /* 0x000ee20000002400 */
[----:B0-----:R-:W-:-:S04]  /*2130*/  FSEL R98, R36, -INF , P3 ;  /* 0xff80000024627808 */ /* 0x001fc80001800000 */
[----:B------:R-:W-:-:S03]  /*2140*/  FMNMX.FTZ R9, R98, R9, !PT ;  /* 0x0000000962097209 */ /* 0x000fc60007810000 */
[----:B------:R-:W0:Y:S01]  /*2150*/  MUFU.TANH R34, R34 ;  /* 0x0000002200227308 */ /* 0x000e220000002400 */
[----:B-1----:R-:W-:Y:S02]  /*2160*/  FSEL R20, R20, -INF , P5 ;  /* 0xff80000014147808 */ /* 0x002fe40002800000 */
[----:B------:R-:W-:-:S05]  /*2170*/  ISETP.GT.AND P5, PT, R12, 0x20, PT ;  /* 0x000000200c00780c */ /* 0x000fca0003fa4270 */
[----:B------:R-:W1:Y:S01]  /*2180*/  MUFU.TANH R40, R40 ;  /* 0x0000002800287308 */ /* 0x000e620000002400 */
[----:B---3--:R-:W-:-:S04]  /*2190*/  FSEL R100, R37, -INF , P6 ;  /* 0xff80000025647808 */ /* 0x008fc80003000000 */
[----:B------:R-:W-:-:S03]  /*21a0*/  FMNMX.FTZ R9, R100, R9, !PT ;  /* 0x0000000964097209 */ /* 0x000fc60007810000 */
[----:B------:R-:W3:Y:S01]  /*21b0*/  MUFU.TANH R26, R35 ;  /* 0x00000023001a7308 */ /* 0x000ee20000002400 */
[----:B0-----:R-:W-:Y:S02]  /*21c0*/  FSEL R24, R34, -INF , P4 ;  /* 0xff80000022187808 */ /* 0x001fe40002000000 */
[----:B------:R-:W-:-:S05]  /*21d0*/  ISETP.GT.AND P4, PT, R12, 0x21, PT ;  /* 0x000000210c00780c */ /* 0x000fca0003f84270 */
[----:B------:R-:W0:Y:S01]  /*21e0*/  MUFU.TANH R41, R41 ;  /* 0x0000002900297308 */ /* 0x000e220000002400 */
[----:B-1----:R-:W-:-:S04]  /*21f0*/  FSEL R102, R40, -INF , P5 ;  /* 0xff80000028667808 */ /* 0x002fc80002800000 */
[----:B------:R-:W-:-:S03]  /*2200*/  FMNMX.FTZ R9, R102, R9, !PT ;  /* 0x0000000966097209 */ /* 0x000fc60007810000 */
[----:B------:R-:W1:Y:S01]  /*2210*/  MUFU.TANH R38, R38 ;  /* 0x0000002600267308 */ /* 0x000e620000002400 */
[----:B---3--:R-:W-:Y:S02]  /*2220*/  FSEL R26, R26, -INF , P2 ;  /* 0xff8000001a1a7808 */ /* 0x008fe40001000000 */
[----:B------:R-:W-:-:S05]  /*2230*/  ISETP.GT.AND P2, PT, R12, 0x28, PT ;  /* 0x000000280c00780c */ /* 0x000fca0003f44270 */
        /* <DEDUP_REMOVED lines=97> */
[----:B---3--:R-:W-:Y:S02]  /*2850*/  FSEL R60, R70, -INF , P6 ;  /* 0xff800000463c7808 */ /* 0x008fe40003000000 */
[----:B------:R-:W-:-:S05]  /*2860*/  ISETP.GT.AND P6, PT, R12, 0x69, PT ;  /* 0x000000690c00780c */ /* 0x000fca0003fc4270 */
[----:B------:R-:W3:Y:S01]  /*2870*/  MUFU.TANH R71, R71 ;  /* 0x0000004700477308 */ /* 0x000ee20000002400 */
[----:B0-----:R-:W-:-:S04]  /*2880*/  FSEL R70, R73, -INF , P3 ;  /* 0xff80000049467808 */ /* 0x001fc80001800000 */
[----:B------:R-:W-:-:S03]  /*2890*/  FMNMX.FTZ R9, R70, R9, !PT ;  /* 0x0000000946097209 */ /* 0x000fc60007810000 */
        /* <DEDUP_REMOVED lines=29> */
[----:B------:R-:W-:Y:S02]  /*2a70*/  FMNMX.FTZ R13, R138, R9, !PT ;  /* 0x000000098a0d7209 */ /* 0x000fe40007810000 */
[----:B------:R-:W-:Y:S01]  /*2a80*/  MOV R9, UR5 ;  /* 0x0000000500097c02 */ /* 0x000fe20008000f00 */
[----:B------:R-:W1:Y:S01]  /*2a90*/  MUFU.TANH R83, R83 ;  /* 0x0000005300537308 */ /* 0x000e620000002400 */
[----:B---3--:R-:W-:Y:S01]  /*2aa0*/  FSEL R74, R79, -INF , P6 ;  /* 0xff8000004f4a7808 */ /* 0x008fe20003000000 */
[----:B------:R-:W3:Y:S06]  /*2ab0*/  SHFL.BFLY PT, R12, R13, 0x2, 0x1f ;  /* 0x0c401f000d0c7f89 */ /* 0x000eec00000e0000 */
[----:B------:R-:W4:Y:S01]  /*2ac0*/  MUFU.TANH R86, R86 ;  /* 0x0000005600567308 */ /* 0x000f220000002400 */
[----:B0-----:R-:W-:-:S07]  /*2ad0*/  FSEL R82, R82, -INF , P5 ;  /* 0xff80000052527808 */ /* 0x001fce0002800000 */
[----:B------:R-:W0:Y:S01]  /*2ae0*/  MUFU.TANH R87, R87 ;  /* 0x0000005700577308 */ /* 0x000e220000002400 */
[----:B-1----:R-:W-:Y:S02]  /*2af0*/  FSEL R78, R83, -INF , P4 ;  /* 0xff800000534e7808 */ /* 0x002fe40002000000 */
[----:B----4-:R-:W-:Y:S02]  /*2b00*/  FSEL R86, R86, -INF , P3 ;  /* 0xff80000056567808 */ /* 0x010fe40001800000 */
[----:B---3--:R-:W-:-:S05]  /*2b10*/  FMNMX.FTZ R15, R13, R12, !PT ;  /* 0x0000000c0d0f7209 */ /* 0x008fca0007810000 */
[----:B------:R-:W1:Y:S02]  /*2b20*/  SHFL.BFLY PT, R12, R15, 0x1, 0x1f ;  /* 0x0c201f000f0c7f89 */ /* 0x000e6400000e0000 */
[----:B-1----:R-:W-:Y:S02]  /*2b30*/  FMNMX.FTZ R12, R15, R12, !PT ;  /* 0x0000000c0f0c7209 */ /* 0x002fe40007810000 */
[----:B------:R-:W-:Y:S02]  /*2b40*/  FMNMX.FTZ R15, R8, R3, !PT ;  /* 0x00000003080f7209 */ /* 0x000fe40007810000 */
[C---:B------:R-:W-:Y:S01]  /*2b50*/  FSETP.NEU.FTZ.AND P0, PT, R12.reuse, -INF , PT ;  /* 0xff8000000c00780b */ /* 0x040fe20003f1d000 */
[----:B------:R-:W-:Y:S01]  /*2b60*/  FMUL.FTZ R21, R12, R9 ;  /* 0x000000090c157220 */ /* 0x000fe20000410000 */
[----:B------:R-:W-:-:S04]  /*2b70*/  FMNMX.FTZ R15, R10, R15, !PT ;  /* 0x0000000f0a0f7209 */ /* 0x000fc80007810000 */
[----:B------:R-:W-:Y:S02]  /*2b80*/  FMNMX.FTZ R15, R20, R15, !PT ;  /* 0x0000000f140f7209 */ /* 0x000fe40007810000 */
[----:B------:R-:W-:Y:S02]  /*2b90*/  FSEL R41, R21, RZ, P0 ;  /* 0x000000ff15297208 */ /* 0x000fe40000000000 */
[----:B------:R-:W-:Y:S02]  /*2ba0*/  FMNMX.FTZ R15, R24, R15, !PT ;  /* 0x0000000f180f7209 */ /* 0x000fe40007810000 */
[----:B------:R-:W-:Y:S01]  /*2bb0*/  ISETP.NE.AND P0, PT, R11, RZ, PT ;  /* 0x000000ff0b00720c */ /* 0x000fe20003f05270 */
[--C-:B------:R-:W-:Y:S01]  /*2bc0*/  FFMA.FTZ R11, R25, R9, -R41.reuse ;  /* 0x00000009190b7223 */ /* 0x100fe20000010829 */
[----:B------:R-:W-:Y:S01]  /*2bd0*/  FMNMX.FTZ R21, R26, R15, !PT ;  /* 0x0000000f1a157209 */ /* 0x000fe20007810000 */
[-CC-:B------:R-:W-:Y:S01]  /*2be0*/  FFMA.FTZ R182, R90, R9.reuse, -R41.reuse ;  /* 0x000000095ab67223 */ /* 0x180fe20000010829 */
[----:B0-----:R-:W-:Y:S01]  /*2bf0*/  FSEL R90, R87, -INF , P2 ;  /* 0xff800000575a7808 */ /* 0x001fe20001000000 */
[--C-:B------:R-:W-:Y:S01]  /*2c00*/  FFMA.FTZ R180, R14, R9, -R41.reuse ;  /* 0x000000090eb47223 */ /* 0x100fe20000010829 */
[----:B------:R-:W-:Y:S01]  /*2c10*/  FMNMX.FTZ R21, R28, R21, !PT ;  /* 0x000000151c157209 */ /* 0x000fe20007810000 */
[----:B------:R-:W-:Y:S01]  /*2c20*/  MUFU.EX2 R11, R11 ;  /* 0x0000000b000b7308 */ /* 0x000fe20000000800 */
[-CC-:B------:R-:W-:Y:S01]  /*2c30*/  FFMA.FTZ R13, R92, R9.reuse, -R41.reuse ;  /* 0x000000095c0d7223 */ /* 0x180fe20000010829 */
[--C-:B------:R-:W-:Y:S01]  /*2c40*/  FFMA.FTZ R176, R94, R9, -R41.reuse ;  /* 0x000000095eb07223 */ /* 0x100fe20000010829 */
[----:B------:R-:W-:Y:S01]  /*2c50*/  FMNMX.FTZ R21, R30, R21, !PT ;  /* 0x000000151e157209 */ /* 0x000fe20007810000 */
[-CC-:B------:R-:W-:Y:S01]  /*2c60*/  FFMA.FTZ R96, R96, R9.reuse, -R41.reuse ;  /* 0x0000000960607223 */ /* 0x180fe20000010829 */
[-CC-:B------:R-:W-:Y:S01]  /*2c70*/  FFMA.FTZ R178, R98, R9.reuse, -R41.reuse ;  /* 0x0000000962b27223 */ /* 0x180fe20000010829 */
[--C-:B------:R-:W-:Y:S01]  /*2c80*/  FFMA.FTZ R100, R100, R9, -R41.reuse ;  /* 0x0000000964647223 */ /* 0x100fe20000010829 */
[----:B------:R-:W-:Y:S01]  /*2c90*/  FMNMX.FTZ R21, R32, R21, !PT ;  /* 0x0000001520157209 */ /* 0x000fe20007810000 */
[----:B------:R-:W0:Y:S01]  /*2ca0*/  MUFU.EX2 R180, R180 ;  /* 0x000000b400b47308 */ /* 0x000e220000000800 */
[-CC-:B------:R-:W-:Y:S01]  /*2cb0*/  FFMA.FTZ R172, R102, R9.reuse, -R41.reuse ;  /* 0x0000000966ac7223 */ /* 0x180fe20000010829 */
[--C-:B------:R-:W-:Y:S01]  /*2cc0*/  FFMA.FTZ R104, R104, R9, -R41.reuse ;  /* 0x0000000968687223 */ /* 0x100fe20000010829 */
[----:B------:R-:W-:Y:S01]  /*2cd0*/  FMNMX.FTZ R25, R34, R21, !PT ;  /* 0x0000001522197209 */ /* 0x000fe20007810000 */
[-CC-:B------:R-:W-:Y:S01]  /*2ce0*/  FFMA.FTZ R174, R106, R9.reuse, -R41.reuse ;  /* 0x000000096aae7223 */ /* 0x180fe20000010829 */
[-CC-:B------:R-:W-:Y:S01]  /*2cf0*/  FFMA.FTZ R108, R108, R9.reuse, -R41.reuse ;  /* 0x000000096c6c7223 */ /* 0x180fe20000010829 */
[--C-:B------:R-:W-:Y:S01]  /*2d00*/  FFMA.FTZ R168, R110, R9, -R41.reuse ;  /* 0x000000096ea87223 */ /* 0x100fe20000010829 */
[----:B------:R-:W-:Y:S01]  /*2d10*/  FMNMX.FTZ R25, R36, R25, !PT ;  /* 0x0000001924197209 */ /* 0x000fe20007810000 */
[----:B------:R-:W1:Y:S01]  /*2d20*/  MUFU.EX2 R182, R182 ;  /* 0x000000b600b67308 */ /* 0x000e620000000800 */
[-CC-:B------:R-:W-:Y:S01]  /*2d30*/  FFMA.FTZ R112, R112, R9.reuse, -R41.reuse ;  /* 0x0000000970707223 */ /* 0x180fe20000010829 */
[--C-:B------:R-:W-:Y:S01]  /*2d40*/  FFMA.FTZ R170, R114, R9, -R41.reuse ;  /* 0x0000000972aa7223 */ /* 0x100fe20000010829 */
[----:B------:R-:W-:Y:S01]  /*2d50*/  FMNMX.FTZ R25, R38, R25, !PT ;  /* 0x0000001926197209 */ /* 0x000fe20007810000 */
[-CC-:B------:R-:W-:Y:S01]  /*2d60*/  FFMA.FTZ R116, R116, R9.reuse, -R41.reuse ;  /* 0x0000000974747223 */ /* 0x180fe20000010829 */
[-CC-:B------:R-:W-:Y:S01]  /*2d70*/  FFMA.FTZ R152, R118, R9.reuse, -R41.reuse ;  /* 0x0000000976987223 */ /* 0x180fe20000010829 */
[--C-:B------:R-:W-:Y:S01]  /*2d80*/  FFMA.FTZ R120, R120, R9, -R41.reuse ;  /* 0x0000000978787223 */ /* 0x100fe20000010829 */
[----:B------:R-:W-:Y:S01]  /*2d90*/  FMNMX.FTZ R25, R40, R25, !PT ;  /* 0x0000001928197209 */ /* 0x000fe20007810000 */
[----:B------:R-:W3:Y:S01]  /*2da0*/  MUFU.EX2 R13, R13 ;  /* 0x0000000d000d7308 */ /* 0x000ee20000000800 */
[-CC-:B------:R-:W-:Y:S01]  /*2db0*/  FFMA.FTZ R154, R122, R9.reuse, -R41.reuse ;  /* 0x000000097a9a7223 */ /* 0x180fe20000010829 */
[--C-:B------:R-:W-:Y:S01]  /*2dc0*/  FFMA.FTZ R156, R126, R9, -R41.reuse ;  /* 0x000000097e9c7223 */ /* 0x100fe20000010829 */
[----:B------:R-:W-:Y:S01]  /*2dd0*/  FMNMX.FTZ R27, R42, R25, !PT ;  /* 0x000000192a1b7209 */ /* 0x000fe20007810000 */
[-CC-:B------:R-:W-:Y:S01]  /*2de0*/  FFMA.FTZ R37, R128, R9.reuse, -R41.reuse ;  /* 0x0000000980257223 */ /* 0x180fe20000010829 */
[-CC-:B------:R-:W-:Y:S01]  /*2df0*/  FFMA.FTZ R158, R130, R9.reuse, -R41.reuse ;  /* 0x00000009829e7223 */ /* 0x180fe20000010829 */
[--C-:B------:R-:W-:Y:S01]  /*2e00*/  FFMA.FTZ R132, R132, R9, -R41.reuse ;  /* 0x0000000984847223 */ /* 0x100fe20000010829 */
[----:B------:R-:W-:Y:S01]  /*2e10*/  FMNMX.FTZ R27, R44, R27, !PT ;  /* 0x0000001b2c1b7209 */ /* 0x000fe20007810000 */
[----:B------:R-:W4:Y:S01]  /*2e20*/  MUFU.EX2 R176, R176 ;  /* 0x000000b000b07308 */ /* 0x000f220000000800 */
[-CC-:B------:R-:W-:Y:S01]  /*2e30*/  FFMA.FTZ R72, R72, R9.reuse, -R41.reuse ;  /* 0x0000000948487223 */ /* 0x180fe20000010829 */
[--C-:B------:R-:W-:Y:S01]  /*2e40*/  FFMA.FTZ R70, R70, R9, -R41.reuse ;  /* 0x0000000946467223 */ /* 0x100fe20000010829 */
[----:B------:R-:W-:Y:S01]  /*2e50*/  FMNMX.FTZ R27, R46, R27, !PT ;  /* 0x0000001b2e1b7209 */ /* 0x000fe20007810000 */
[-CC-:B------:R-:W-:Y:S01]  /*2e60*/  FFMA.FTZ R76, R76, R9.reuse, -R41.reuse ;  /* 0x000000094c4c7223 */ /* 0x180fe20000010829 */
[-CC-:B------:R-:W-:Y:S01]  /*2e70*/  FFMA.FTZ R134, R134, R9.reuse, -R41.reuse ;  /* 0x0000000986867223 */ /* 0x180fe20000010829 */
[--C-:B------:R-:W-:Y:S01]  /*2e80*/  FFMA.FTZ R80, R80, R9, -R41.reuse ;  /* 0x0000000950507223 */ /* 0x100fe20000010829 */
[----:B------:R-:W-:Y:S01]  /*2e90*/  FMNMX.FTZ R27, R48, R27, !PT ;  /* 0x0000001b301b7209 */ /* 0x000fe20007810000 */
[----:B------:R-:W5:Y:S01]  /*2ea0*/  MUFU.EX2 R15, R96 ;  /* 0x00000060000f7308 */ /* 0x000f620000000800 */
[-CC-:B------:R-:W-:Y:S01]  /*2eb0*/  FFMA.FTZ R136, R136, R9.reuse, -R41.reuse ;  /* 0x0000000988887223 */ /* 0x180fe20000010829 */
[----:B------:R-:W-:Y:S01]  /*2ec0*/  FFMA.FTZ R84, R84, R9, -R41 ;  /* 0x0000000954547223 */ /* 0x000fe20000010829 */
[----:B------:R-:W-:Y:S01]  /*2ed0*/  FMNMX.FTZ R29, R50, R27, !PT ;  /* 0x0000001b321d7209 */ /* 0x000fe20007810000 */
[----:B------:R-:W-:-:S02]  /*2ee0*/  IMAD.MOV.U32 R130, RZ, RZ, R151 ;  /* 0x000000ffff827224 */ /* 0x000fc400078e0097 */
[--C-:B------:R-:W-:Y:S01]  /*2ef0*/  IMAD.MOV.U32 R128, RZ, RZ, R151.reuse ;  /* 0x000000ffff807224 */ /* 0x100fe200078e0097 */
[----:B------:R-:W-:Y:S01]  /*2f00*/  FMNMX.FTZ R29, R52, R29, !PT ;  /* 0x0000001d341d7209 */ /* 0x000fe20007810000 */
[----:B------:R-:W2:Y:S01]  /*2f10*/  MUFU.EX2 R178, R178 ;  /* 0x000000b200b27308 */ /* 0x000ea20000000800 */
[--C-:B------:R-:W-:Y:S02]  /*2f20*/  IMAD.MOV.U32 R126, RZ, RZ, R151.reuse ;  /* 0x000000ffff7e7224 */ /* 0x100fe400078e0097 */
[----:B------:R-:W-:Y:S01]  /*2f30*/  FMNMX.FTZ R29, R54, R29, !PT ;  /* 0x0000001d361d7209 */ /* 0x000fe20007810000 */
[--C-:B------:R-:W-:Y:S02]  /*2f40*/  IMAD.MOV.U32 R122, RZ, RZ, R151.reuse ;  /* 0x000000ffff7a7224 */ /* 0x100fe400078e0097 */
[--C-:B------:R-:W-:Y:S01]  /*2f50*/  IMAD.MOV.U32 R118, RZ, RZ, R151.reuse ;  /* 0x000000ffff767224 */ /* 0x100fe200078e0097 */
[----:B------:R-:W-:Y:S01]  /*2f60*/  FMNMX.FTZ R29, R56, R29, !PT ;  /* 0x0000001d381d7209 */ /* 0x000fe20007810000 */
[----:B------:R0:W-:Y:S01]  /*2f70*/  MUFU.EX2 R21, R100 ;  /* 0x0000006400157308 */ /* 0x0001e20000000800 */
[----:B------:R-:W-:-:S02]  /*2f80*/  IMAD.MOV.U32 R114, RZ, RZ, R151 ;  /* 0x000000ffff727224 */ /* 0x000fc400078e0097 */
[----:B------:R-:W-:Y:S01]  /*2f90*/  FMNMX.FTZ R31, R58, R29, !PT ;  /* 0x0000001d3a1f7209 */ /* 0x000fe20007810000 */
[--C-:B------:R-:W-:Y:S02]  /*2fa0*/  IMAD.MOV.U32 R110, RZ, RZ, R151.reuse ;  /* 0x000000ffff6e7224 */ /* 0x100fe400078e0097 */
[--C-:B------:R-:W-:Y:S01]  /*2fb0*/  IMAD.MOV.U32 R106, RZ, RZ, R151.reuse ;  /* 0x000000ffff6a7224 */ /* 0x100fe200078e0097 */
[----:B------:R-:W-:Y:S01]  /*2fc0*/  FMNMX.FTZ R31, R60, R31, !PT ;  /* 0x0000001f3c1f7209 */ /* 0x000fe20007810000 */
[----:B------:R-:W-:Y:S01]  /*2fd0*/  MUFU.EX2 R172, R172 ;  /* 0x000000ac00ac7308 */ /* 0x000fe20000000800 */
[--C-:B------:R-:W-:Y:S02]  /*2fe0*/  IMAD.MOV.U32 R102, RZ, RZ, R151.reuse ;  /* 0x000000ffff667224 */ /* 0x100fe400078e0097 */
[----:B------:R-:W-:Y:S01]  /*2ff0*/  FMNMX.FTZ R31, R62, R31, !PT ;  /* 0x0000001f3e1f7209 */ /* 0x000fe20007810000 */
[--C-:B0-----:R-:W-:Y:S02]  /*3000*/  IMAD.MOV.U32 R100, RZ, RZ, R151.reuse ;  /* 0x000000ffff647224 */ /* 0x101fe400078e0097 */
        /* <DEDUP_REMOVED lines=9> */
[----:B0-----:R-:W-:Y:S02]  /*30a0*/  IMAD.MOV.U32 R104, RZ, RZ, R151 ;  /* 0x000000ffff687224 */ /* 0x001fe400078e0097 */
[----:B------:R-:W-:-:S04]  /*30b0*/  FMNMX.FTZ R33, R74, R33, !PT ;  /* 0x000000214a217209 */ /* 0x000fc80007810000 */
[----:B------:R-:W-:Y:S01]  /*30c0*/  FMNMX.FTZ R33, R82, R33, !PT ;  /* 0x0000002152217209 */ /* 0x000fe20007810000 */
[----:B------:R0:W-:Y:S03]  /*30d0*/  MUFU.EX2 R27, R108 ;  /* 0x0000006c001b7308 */ /* 0x0001e60000000800 */
[----:B------:R-:W-:-:S04]  /*30e0*/  FMNMX.FTZ R35, R78, R33, !PT ;  /* 0x000000214e237209 */ /* 0x000fc80007810000 */
[----:B------:R-:W-:Y:S01]  /*30f0*/  FMNMX.FTZ R35, R86, R35, !PT ;  /* 0x0000002356237209 */ /* 0x000fe20007810000 */
[----:B------:R-:W-:Y:S01]  /*3100*/  MUFU.EX2 R168, R168 ;  /* 0x000000a800a87308 */ /* 0x000fe20000000800 */
[----:B0-----:R-:W-:Y:S02]  /*3110*/  IMAD.MOV.U32 R108, RZ, RZ, R151 ;  /* 0x000000ffff6c7224 */ /* 0x001fe400078e0097 */
[----:B------:R-:W-:Y:S01]  /*3120*/  FMNMX.FTZ R14, R90, R35, !PT ;  /* 0x000000235a0e7209 */ /* 0x000fe20007810000 */
[-CC-:B------:R-:W-:Y:S01]  /*3130*/  FFMA.FTZ R35, R124, R9.reuse, -R41.reuse ;  /* 0x000000097c237223 */ /* 0x180fe20000010829 */
[----:B------:R-:W-:Y:S01]  /*3140*/  FFMA.FTZ R41, R138, R9, -R41 ;  /* 0x000000098a297223 */ /* 0x000fe20000010829 */
[--C-:B------:R-:W-:Y:S02]  /*3150*/  IMAD.MOV.U32 R138, RZ, RZ, R151.reuse ;  /* 0x000000ffff8a7224 */ /* 0x100fe400078e0097 */
[----:B------:R-:W0:Y:S01]  /*3160*/  SHFL.BFLY PT, R39, R14, 0x2, 0x1f ;  /* 0x0c401f000e277f89 */ /* 0x000e2200000e0000 */
[----:B------:R1:W-:Y:S01]  /*3170*/  MUFU.EX2 R29, R112 ;  /* 0x00000070001d7308 */ /* 0x0003e20000000800 */
[----:B------:R-:W-:-:S07]  /*3180*/  IMAD.MOV.U32 R124, RZ, RZ, R151 ;  /* 0x000000ffff7c7224 */ /* 0x000fce00078e0097 */
[----:B------:R-:W-:Y:S01]  /*3190*/  MUFU.EX2 R170, R170 ;  /* 0x000000aa00aa7308 */ /* 0x000fe20000000800 */
[----:B-1----:R-:W-:-:S07]  /*31a0*/  IMAD.MOV.U32 R112, RZ, RZ, R151 ;  /* 0x000000ffff707224 */ /* 0x002fce00078e0097 */
[----:B------:R1:W-:Y:S01]  /*31b0*/  MUFU.EX2 R31, R116 ;  /* 0x00000074001f7308 */ /* 0x0003e20000000800 */
[----:B0-----:R-:W-:-:S07]  /*31c0*/  FMNMX.FTZ R39, R14, R39, !PT ;  /* 0x000000270e277209 */ /* 0x001fce0007810000 */
[----:B------:R-:W-:Y:S01]  /*31d0*/  MUFU.EX2 R152, R152 ;  /* 0x0000009800987308 */ /* 0x000fe20000000800 */
[--C-:B-1----:R-:W-:Y:S01]  /*31e0*/  IMAD.MOV.U32 R116, RZ, RZ, R151.reuse ;  /* 0x000000ffff747224 */ /* 0x102fe200078e0097 */
[----:B------:R-:W0:Y:S06]  /*31f0*/  SHFL.BFLY PT, R14, R39, 0x1, 0x1f ;  /* 0x0c201f00270e7f89 */ /* 0x000e2c00000e0000 */
[----:B------:R1:W-:Y:S08]  /*3200*/  MUFU.EX2 R33, R120 ;  /* 0x0000007800217308 */ /* 0x0003f00000000800 */
[----:B------:R-:W-:Y:S01]  /*3210*/  MUFU.EX2 R154, R154 ;  /* 0x0000009a009a7308 */ /* 0x000fe20000000800 */
[----:B-1----:R-:W-:-:S07]  /*3220*/  IMAD.MOV.U32 R120, RZ, RZ, R151 ;  /* 0x000000ffff787224 */ /* 0x002fce00078e0097 */
[----:B------:R-:W-:Y:S01]  /*3230*/  MUFU.EX2 R35, R35 ;  /* 0x0000002300237308 */ /* 0x000fe20000000800 */
[----:B0-----:R-:W-:-:S04]  /*3240*/  FMNMX.FTZ R14, R39, R14, !PT ;  /* 0x0000000e270e7209 */ /* 0x001fc80007810000 */
[C---:B------:R-:W-:Y:S01]  /*3250*/  FSETP.NEU.FTZ.AND P2, PT, R14.reuse, -INF , PT ;  /* 0xff8000000e00780b */ /* 0x040fe20003f5d000 */
[-C--:B------:R-:W-:Y:S02]  /*3260*/  FMUL.FTZ R49, R14, R9.reuse ;  /* 0x000000090e317220 */ /* 0x080fe40000410000 */
[----:B------:R-:W-:Y:S03]  /*3270*/  MUFU.EX2 R156, R156 ;  /* 0x0000009c009c7308 */ /* 0x000fe60000000800 */
[----:B------:R-:W-:Y:S02]  /*3280*/  FSEL R49, R49, RZ, P2 ;  /* 0x000000ff31317208 */ /* 0x000fe40001000000 */
[----:B------:R-:W-:Y:S01]  /*3290*/  ISETP.GE.AND P2, PT, R88, 0x81, PT ;  /* 0x000000815800780c */ /* 0x000fe20003f46270 */
[----:B------:R-:W-:Y:S02]  /*32a0*/  IMAD.MOV.U32 R88, RZ, RZ, R151 ;  /* 0x000000ffff587224 */ /* 0x000fe400078e0097 */
[----:B------:R-:W-:Y:S01]  /*32b0*/  MUFU.EX2 R37, R37 ;  /* 0x0000002500257308 */ /* 0x000fe20000000800 */
[-CC-:B------:R-:W-:Y:S01]  /*32c0*/  FFMA.FTZ R3, R3, R9.reuse, -R49.reuse ;  /* 0x0000000903037223 */ /* 0x180fe20000010831 */
[-CC-:B------:R-:W-:Y:S01]  /*32d0*/  FFMA.FTZ R8, R8, R9.reuse, -R49.reuse ;  /* 0x0000000908087223 */ /* 0x180fe20000010831 */
[-CC-:B------:R-:W-:Y:S01]  /*32e0*/  FFMA.FTZ R20, R20, R9.reuse, -R49.reuse ;  /* 0x0000000914147223 */ /* 0x180fe20000010831 */
[-CC-:B------:R-:W-:Y:S01]  /*32f0*/  FFMA.FTZ R10, R10, R9.reuse, -R49.reuse ;  /* 0x000000090a0a7223 */ /* 0x180fe20000010831 */
[-CC-:B------:R-:W-:Y:S01]  /*3300*/  FFMA.FTZ R24, R24, R9.reuse, -R49.reuse ;  /* 0x0000000918187223 */ /* 0x180fe20000010831 */
[-CC-:B------:R-:W-:Y:S01]  /*3310*/  FFMA.FTZ R26, R26, R9.reuse, -R49.reuse ;  /* 0x000000091a1a7223 */ /* 0x180fe20000010831 */
[-CC-:B------:R-:W-:Y:S01]  /*3320*/  FFMA.FTZ R28, R28, R9.reuse, -R49.reuse ;  /* 0x000000091c1c7223 */ /* 0x180fe20000010831 */
[----:B------:R0:W-:Y:S01]  /*3330*/  MUFU.EX2 R181, R3 ;  /* 0x0000000300b57308 */ /* 0x0001e20000000800 */
[-CC-:B------:R-:W-:Y:S01]  /*3340*/  FFMA.FTZ R30, R30, R9.reuse, -R49.reuse ;  /* 0x000000091e1e7223 */ /* 0x180fe20000010831 */
[-CC-:B------:R-:W-:Y:S01]  /*3350*/  FFMA.FTZ R32, R32, R9.reuse, -R49.reuse ;  /* 0x0000000920207223 */ /* 0x180fe20000010831 */
[-CC-:B------:R-:W-:Y:S01]  /*3360*/  FFMA.FTZ R34, R34, R9.reuse, -R49.reuse ;  /* 0x0000000922227223 */ /* 0x180fe20000010831 */
[-CC-:B------:R-:W-:Y:S01]  /*3370*/  FFMA.FTZ R36, R36, R9.reuse, -R49.reuse ;  /* 0x0000000924247223 */ /* 0x180fe20000010831 */
[-CC-:B------:R-:W-:Y:S01]  /*3380*/  FFMA.FTZ R38, R38, R9.reuse, -R49.reuse ;  /* 0x0000000926267223 */ /* 0x180fe20000010831 */
[-CC-:B------:R-:W-:Y:S01]  /*3390*/  FFMA.FTZ R40, R40, R9.reuse, -R49.reuse ;  /* 0x0000000928287223 */ /* 0x180fe20000010831 */
[-C--:B------:R-:W-:Y:S01]  /*33a0*/  FFMA.FTZ R42, R42, R9.reuse, -R49 ;  /* 0x000000092a2a7223 */ /* 0x080fe20000010831 */
[----:B------:R1:W-:Y:S01]  /*33b0*/  MUFU.EX2 R183, R20 ;  /* 0x0000001400b77308 */ /* 0x0003e20000000800 */
[----:B0-----:R-:W-:Y:S01]  /*33c0*/  FADD.FTZ R3, R180, R11 ;  /* 0x0000000bb4037221 */ /* 0x001fe20000010000 */
[-CC-:B------:R-:W-:Y:S01]  /*33d0*/  FFMA.FTZ R44, R44, R9.reuse, -R49.reuse ;  /* 0x000000092c2c7223 */ /* 0x180fe20000010831 */
[-CC-:B------:R-:W-:Y:S01]  /*33e0*/  FFMA.FTZ R46, R46, R9.reuse, -R49.reuse ;  /* 0x000000092e2e7223 */ /* 0x180fe20000010831 */
[-CC-:B------:R-:W-:Y:S01]  /*33f0*/  FFMA.FTZ R48, R48, R9.reuse, -R49.reuse ;  /* 0x0000000930307223 */ /* 0x180fe20000010831 */
[-CC-:B------:R-:W-:Y:S01]  /*3400*/  FFMA.FTZ R50, R50, R9.reuse, -R49.reuse ;  /* 0x0000000932327223 */ /* 0x180fe20000010831 */
[-CC-:B------:R-:W-:Y:S01]  /*3410*/  FFMA.FTZ R52, R52, R9.reuse, -R49.reuse ;  /* 0x0000000934347223 */ /* 0x180fe20000010831 */
[-C--:B------:R-:W-:Y:S01]  /*3420*/  FFMA.FTZ R54, R54, R9.reuse, -R49 ;  /* 0x0000000936367223 */ /* 0x080fe20000010831 */
[----:B------:R-:W0:Y:S01]  /*3430*/  MUFU.EX2 R8, R8 ;  /* 0x0000000800087308 */ /* 0x000e220000000800 */
[----:B-1----:R-:W-:Y:S01]  /*3440*/  FADD.FTZ R20, R182, R3 ;  /* 0x00000003b6147221 */ /* 0x002fe20000010000 */
[-CC-:B------:R-:W-:Y:S01]  /*3450*/  FFMA.FTZ R56, R56, R9.reuse, -R49.reuse ;  /* 0x0000000938387223 */ /* 0x180fe20000010831 */
[-CC-:B------:R-:W-:Y:S01]  /*3460*/  FFMA.FTZ R58, R58, R9.reuse, -R49.reuse ;  /* 0x000000093a3a7223 */ /* 0x180fe20000010831 */
[-CC-:B------:R-:W-:Y:S01]  /*3470*/  FFMA.FTZ R60, R60, R9.reuse, -R49.reuse ;  /* 0x000000093c3c7223 */ /* 0x180fe20000010831 */
[----:B---3--:R-:W-:Y:S01]  /*3480*/  FADD.FTZ R3, R13, R20 ;  /* 0x000000140d037221 */ /* 0x008fe20000010000 */
[----:B------:R-:W-:Y:S01]  /*3490*/  F2FP.BF16.F32.PACK_AB R180, R11, R180 ;  /* 0x000000b40bb4723e */ /* 0x000fe200000010ff */
[-C--:B------:R-:W-:Y:S01]  /*34a0*/  FFMA.FTZ R62, R62, R9.reuse, -R49 ;  /* 0x000000093e3e7223 */ /* 0x080fe20000010831 */
[----:B------:R-:W1:Y:S01]  /*34b0*/  MUFU.EX2 R10, R10 ;  /* 0x0000000a000a7308 */ /* 0x000e620000000800 */
[----:B----4-:R-:W-:Y:S01]  /*34c0*/  FADD.FTZ R20, R176, R3 ;  /* 0x00000003b0147221 */ /* 0x010fe20000010000 */
[-CC-:B------:R-:W-:Y:S01]  /*34d0*/  FFMA.FTZ R64, R64, R9.reuse, -R49.reuse ;  /* 0x0000000940407223 */ /* 0x180fe20000010831 */
[-CC-:B------:R-:W-:Y:S01]  /*34e0*/  FFMA.FTZ R66, R66, R9.reuse, -R49.reuse ;  /* 0x0000000942427223 */ /* 0x180fe20000010831 */
[-CC-:B------:R-:W-:Y:S01]  /*34f0*/  FFMA.FTZ R68, R68, R9.reuse, -R49.reuse ;  /* 0x0000000944447223 */ /* 0x180fe20000010831 */
[----:B-----5:R-:W-:Y:S01]  /*3500*/  FADD.FTZ R3, R15, R20 ;  /* 0x000000140f037221 */ /* 0x020fe20000010000 */
[-CC-:B------:R-:W-:Y:S01]  /*3510*/  FFMA.FTZ R74, R74, R9.reuse, -R49.reuse ;  /* 0x000000094a4a7223 */ /* 0x180fe20000010831 */
[-C--:B------:R-:W-:Y:S01]  /*3520*/  FFMA.FTZ R82, R82, R9.reuse, -R49 ;  /* 0x0000000952527223 */ /* 0x080fe20000010831 */
[----:B------:R-:W3:Y:S01]  /*3530*/  MUFU.EX2 R24, R24 ;  /* 0x0000001800187308 */ /* 0x000ee20000000800 */
[----:B--2---:R-:W-:Y:S01]  /*3540*/  FADD.FTZ R20, R178, R3 ;  /* 0x00000003b2147221 */ /* 0x004fe20000010000 */
[----:B0-----:R-:W-:Y:S01]  /*3550*/  FADD.FTZ R3, R8, R181 ;  /* 0x000000b508037221 */ /* 0x001fe20000010000 */
[-CC-:B------:R-:W-:Y:S01]  /*3560*/  FFMA.FTZ R78, R78, R9.reuse, -R49.reuse ;  /* 0x000000094e4e7223 */ /* 0x180fe20000010831 */
[-CC-:B------:R-:W-:Y:S01]  /*3570*/  FFMA.FTZ R86, R86, R9.reuse, -R49.reuse ;  /* 0x0000000956567223 */ /* 0x180fe20000010831 */
[----:B------:R-:W-:Y:S01]  /*3580*/  FADD.FTZ R51, R21, R20 ;  /* 0x0000001415337221 */ /* 0x000fe20000010000 */
[----:B------:R-:W-:Y:S01]  /*3590*/  FFMA.FTZ R49, R90, R9, -R49 ;  /* 0x000000095a317223 */ /* 0x000fe20000010831 */
[----:B------:R-:W-:Y:S01]  /*35a0*/  F2FP.BF16.F32.PACK_AB R181, R181, R8 ;  /* 0x00000008b5b5723e */ /* 0x000fe200000010ff */
[----:B------:R0:W2:Y:S01]  /*35b0*/  MUFU.EX2 R177, R26 ;  /* 0x0000001a00b17308 */ /* 0x0000a20000000800 */
[----:B-1----:R-:W-:Y:S01]  /*35c0*/  FADD.FTZ R20, R10, R3 ;  /* 0x000000030a147221 */ /* 0x002fe20000010000 */
[----:B------:R-:W-:Y:S01]  /*35d0*/  F2FP.BF16.F32.PACK_AB R182, R13, R182 ;  /* 0x000000b60db6723e */ /* 0x000fe200000010ff */
[----:B------:R-:W-:Y:S01]  /*35e0*/  IMAD.MOV.U32 R8, RZ, RZ, 0x3f800000 ;  /* 0x3f800000ff087424 */ /* 0x000fe200078e00ff */
[----:B------:R-:W-:Y:S01]  /*35f0*/  F2FP.BF16.F32.PACK_AB R176, R15, R176 ;  /* 0x000000b00fb0723e */ /* 0x000fe200000010ff */
[C---:B------:R-:W-:Y:S01]  /*3600*/  FADD.FTZ R3, R183.reuse, R20 ;  /* 0x00000014b7037221 */ /* 0x040fe20000010000 */
[----:B------:R-:W-:Y:S01]  /*3610*/  F2FP.BF16.F32.PACK_AB R183, R183, R10 ;  /* 0x0000000ab7b7723e */ /* 0x000fe200000010ff */
[----:B------:R-:W-:Y:S01]  /*3620*/  IMAD.MOV.U32 R10, RZ, RZ, 0x3f800000 ;  /* 0x3f800000ff0a7424 */ /* 0x000fe200078e00ff */
[----:B------:R-:W1:Y:S01]  /*3630*/  MUFU.EX2 R28, R28 ;  /* 0x0000001c001c7308 */ /* 0x000e620000000800 */
[----:B0-----:R-:W-:Y:S01]  /*3640*/  FADD.FTZ R26, R172, R51 ;  /* 0x00000033ac1a7221 */ /* 0x001fe20000010000 */
[----:B---3--:R-:W-:Y:S01]  /*3650*/  FADD.FTZ R20, R24, R3 ;  /* 0x0000000318147221 */ /* 0x008fe20000010000 */
[----:B------:R-:W-:Y:S01]  /*3660*/  F2FP.BF16.F32.PACK_AB R178, R21, R178 ;  /* 0x000000b215b2723e */ /* 0x000fe200000010ff */
[----:B------:R-:W-:-:S02]  /*3670*/  IMAD.MOV.U32 R90, RZ, RZ, R151 ;  /* 0x000000ffff5a7224 */ /* 0x000fc400078e0097 */
[C---:B------:R-:W-:Y:S01]  /*3680*/  FADD.FTZ R51, R25.reuse, R26 ;  /* 0x0000001a19337221 */ /* 0x040fe20000010000 */
[----:B------:R-:W-:Y:S01]  /*3690*/  F2FP.BF16.F32.PACK_AB R172, R25, R172 ;  /* 0x000000ac19ac723e */ /* 0x000fe200000010ff */
[----:B------:R-:W0:Y:S02]  /*36a0*/  MUFU.EX2 R179, R30 ;  /* 0x0000001e00b37308 */ /* 0x000e240000000800 */
[----:B------:R-:W-:Y:S01]  /*36b0*/  FADD.FTZ R26, R174, R51 ;  /* 0x00000033ae1a7221 */ /* 0x000fe20000010000 */
[----:B--2---:R-:W-:Y:S01]  /*36c0*/  FADD.FTZ R3, R177, R20 ;  /* 0x00000014b1037221 */ /* 0x004fe20000010000 */
[C---:B------:R-:W-:Y:S02]  /*36d0*/  F2FP.BF16.F32.PACK_AB R174, R27.reuse, R174 ;  /* 0x000000ae1bae723e */ /* 0x040fe400000010ff */
[----:B------:R-:W-:Y:S01]  /*36e0*/  FADD.FTZ R51, R27, R26 ;  /* 0x0000001a1b337221 */ /* 0x000fe20000010000 */
[----:B------:R-:W-:Y:S01]  /*36f0*/  F2FP.BF16.F32.PACK_AB R177, R177, R24 ;  /* 0x00000018b1b1723e */ /* 0x000fe200000010ff */
[----:B------:R-:W2:Y:S01]  /*3700*/  MUFU.EX2 R32, R32 ;  /* 0x0000002000207308 */ /* 0x000ea20000000800 */
[----:B-1----:R-:W-:Y:S01]  /*3710*/  FADD.FTZ R20, R28, R3 ;  /* 0x000000031c147221 */ /* 0x002fe20000010000 */
[----:B------:R-:W-:Y:S01]  /*3720*/  FADD.FTZ R26, R168, R51 ;  /* 0x00000033a81a7221 */ /* 0x000fe20000010000 */
[----:B------:R-:W-:-:S03]  /*3730*/  F2FP.BF16.F32.PACK_AB R168, R29, R168 ;  /* 0x000000a81da8723e */ /* 0x000fc600000010ff */
[----:B------:R-:W-:Y:S02]  /*3740*/  FADD.FTZ R51, R29, R26 ;  /* 0x0000001a1d337221 */ /* 0x000fe40000010000 */
[----:B------:R-:W1:Y:S01]  /*3750*/  MUFU.EX2 R173, R34 ;  /* 0x0000002200ad7308 */ /* 0x000e620000000800 */
[----:B0-----:R-:W-:Y:S01]  /*3760*/  FADD.FTZ R3, R179, R20 ;  /* 0x00000014b3037221 */ /* 0x001fe20000010000 */
[----:B------:R-:W-:Y:S01]  /*3770*/  FADD.FTZ R26, R170, R51 ;  /* 0x00000033aa1a7221 */ /* 0x000fe20000010000 */
[----:B------:R-:W-:Y:S02]  /*3780*/  F2FP.BF16.F32.PACK_AB R170, R31, R170 ;  /* 0x000000aa1faa723e */ /* 0x000fe400000010ff */
[----:B------:R-:W-:Y:S01]  /*3790*/  F2FP.BF16.F32.PACK_AB R179, R179, R28 ;  /* 0x0000001cb3b3723e */ /* 0x000fe200000010ff */
[----:B------:R-:W-:Y:S02]  /*37a0*/  FADD.FTZ R51, R31, R26 ;  /* 0x0000001a1f337221 */ /* 0x000fe40000010000 */
[----:B------:R-:W0:Y:S01]  /*37b0*/  MUFU.EX2 R36, R36 ;  /* 0x0000002400247308 */ /* 0x000e220000000800 */
[----:B--2---:R-:W-:-:S07]  /*37c0*/  FADD.FTZ R20, R32, R3 ;  /* 0x0000000320147221 */ /* 0x004fce0000010000 */
[----:B------:R-:W2:Y:S01]  /*37d0*/  MUFU.EX2 R175, R38 ;  /* 0x0000002600af7308 */ /* 0x000ea20000000800 */
[----:B-1----:R-:W-:Y:S01]  /*37e0*/  FADD.FTZ R3, R173, R20 ;  /* 0x00000014ad037221 */ /* 0x002fe20000010000 */
[----:B------:R-:W-:Y:S01]  /*37f0*/  FADD.FTZ R20, R152, R51 ;  /* 0x0000003398147221 */ /* 0x000fe20000010000 */
[----:B------:R-:W-:Y:S02]  /*3800*/  F2FP.BF16.F32.PACK_AB R152, R33, R152 ;  /* 0x000000982198723e */ /* 0x000fe400000010ff */
[----:B------:R-:W-:Y:S01]  /*3810*/  F2FP.BF16.F32.PACK_AB R173, R173, R32 ;  /* 0x00000020adad723e */ /* 0x000fe200000010ff */
[----:B------:R-:W-:Y:S02]  /*3820*/  FADD.FTZ R51, R33, R20 ;  /* 0x0000001421337221 */ /* 0x000fe40000010000 */
[----:B------:R-:W1:Y:S01]  /*3830*/  MUFU.EX2 R40, R40 ;  /* 0x0000002800287308 */ /* 0x000e620000000800 */
[----:B0-----:R-:W-:Y:S01]  /*3840*/  FADD.FTZ R0, R36, R3 ;  /* 0x0000000324007221 */ /* 0x001fe20000010000 */
[----:B------:R-:W-:Y:S01]  /*3850*/  FADD.FTZ R20, R154, R51 ;  /* 0x000000339a147221 */ /* 0x000fe20000010000 */
[----:B------:R-:W-:-:S03]  /*3860*/  F2FP.BF16.F32.PACK_AB R154, R35, R154 ;  /* 0x0000009a239a723e */ /* 0x000fc600000010ff */
[----:B------:R-:W-:Y:S02]  /*3870*/  FADD.FTZ R51, R35, R20 ;  /* 0x0000001423337221 */ /* 0x000fe40000010000 */
[----:B------:R-:W0:Y:S01]  /*3880*/  MUFU.EX2 R169, R42 ;  /* 0x0000002a00a97308 */ /* 0x000e220000000800 */
[----:B--2---:R-:W-:Y:S01]  /*3890*/  FADD.FTZ R3, R175, R0 ;  /* 0x00000000af037221 */ /* 0x004fe20000010000 */
[----:B------:R-:W-:Y:S01]  /*38a0*/  FADD.FTZ R20, R156, R51 ;  /* 0x000000339c147221 */ /* 0x000fe20000010000 */
[----:B------:R-:W-:Y:S02]  /*38b0*/  F2FP.BF16.F32.PACK_AB R156, R37, R156 ;  /* 0x0000009c259c723e */ /* 0x000fe400000010ff */
[----:B------:R-:W-:Y:S01]  /*38c0*/  F2FP.BF16.F32.PACK_AB R175, R175, R36 ;  /* 0x00000024afaf723e */ /* 0x000fe200000010ff */
[----:B------:R-:W-:Y:S02]  /*38d0*/  FADD.FTZ R51, R37, R20 ;  /* 0x0000001425337221 */ /* 0x000fe40000010000 */
[----:B------:R-:W2:Y:S01]  /*38e0*/  MUFU.EX2 R44, R44 ;  /* 0x0000002c002c7308 */ /* 0x000ea20000000800 */
[----:B-1----:R-:W-:-:S07]  /*38f0*/  FADD.FTZ R0, R40, R3 ;  /* 0x0000000328007221 */ /* 0x002fce0000010000 */
[----:B------:R-:W1:Y:S01]  /*3900*/  MUFU.EX2 R171, R46 ;  /* 0x0000002e00ab7308 */ /* 0x000e620000000800 */
[C---:B0-----:R-:W-:Y:S01]  /*3910*/  FADD.FTZ R3, R169.reuse, R0 ;  /* 0x00000000a9037221 */ /* 0x041fe20000010000 */
[----:B------:R-:W-:-:S06]  /*3920*/  F2FP.BF16.F32.PACK_AB R169, R169, R40 ;  /* 0x00000028a9a9723e */ /* 0x000fcc00000010ff */
[----:B------:R-:W0:Y:S01]  /*3930*/  MUFU.EX2 R48, R48 ;  /* 0x0000003000307308 */ /* 0x000e220000000800 */
[----:B--2---:R-:W-:-:S07]  /*3940*/  FADD.FTZ R0, R44, R3 ;  /* 0x000000032c007221 */ /* 0x004fce0000010000 */
[----:B------:R-:W2:Y:S01]  /*3950*/  MUFU.EX2 R158, R158 ;  /* 0x0000009e009e7308 */ /* 0x000ea20000000800 */
[C---:B-1----:R-:W-:Y:S01]  /*3960*/  FADD.FTZ R3, R171.reuse, R0 ;  /* 0x00000000ab037221 */ /* 0x042fe20000010000 */
[----:B------:R-:W-:-:S06]  /*3970*/  F2FP.BF16.F32.PACK_AB R171, R171, R44 ;  /* 0x0000002cabab723e */ /* 0x000fcc00000010ff */
[----:B------:R-:W1:Y:S01]  /*3980*/  MUFU.EX2 R153, R50 ;  /* 0x0000003200997308 */ /* 0x000e620000000800 */
[----:B0-----:R-:W-:-:S07]  /*3990*/  FADD.FTZ R0, R48, R3 ;  /* 0x0000000330007221 */ /* 0x001fce0000010000 */
[----:B------:R0:W3:Y:S01]  /*39a0*/  MUFU.EX2 R43, R132 ;  /* 0x00000084002b7308 */ /* 0x0000e20000000800 */
[----:B--2---:R-:W-:-:S07]  /*39b0*/  FADD.FTZ R20, R158, R51 ;  /* 0x000000339e147221 */ /* 0x004fce0000010000 */
[----:B------:R-:W2:Y:S01]  /*39c0*/  MUFU.EX2 R52, R52 ;  /* 0x0000003400347308 */ /* 0x000ea20000000800 */
[C---:B-1----:R-:W-:Y:S01]  /*39d0*/  FADD.FTZ R3, R153.reuse, R0 ;  /* 0x0000000099037221 */ /* 0x042fe20000010000 */
[----:B------:R-:W-:Y:S01]  /*39e0*/  F2FP.BF16.F32.PACK_AB R153, R153, R48 ;  /* 0x000000309999723e */ /* 0x000fe200000010ff */
[----:B0-----:R-:W-:-:S05]  /*39f0*/  IMAD.MOV.U32 R132, RZ, RZ, R151 ;  /* 0x000000ffff847224 */ /* 0x001fca00078e0097 */
[----:B------:R-:W0:Y:S01]  /*3a00*/  MUFU.EX2 R72, R72 ;  /* 0x0000004800487308 */ /* 0x000e220000000800 */
[C---:B---3--:R-:W-:Y:S01]  /*3a10*/  FADD.FTZ R11, R43.reuse, R20 ;  /* 0x000000142b0b7221 */ /* 0x048fe20000010000 */
[----:B------:R-:W-:-:S06]  /*3a20*/  F2FP.BF16.F32.PACK_AB R158, R43, R158 ;  /* 0x0000009e2b9e723e */ /* 0x000fcc00000010ff */
[----:B------:R-:W1:Y:S01]  /*3a30*/  MUFU.EX2 R155, R54 ;  /* 0x00000036009b7308 */ /* 0x000e620000000800 */
[----:B--2---:R-:W-:-:S07]  /*3a40*/  FADD.FTZ R0, R52, R3 ;  /* 0x0000000334007221 */ /* 0x004fce0000010000 */
[----:B------:R-:W2:Y:S01]  /*3a50*/  MUFU.EX2 R45, R70 ;  /* 0x00000046002d7308 */ /* 0x000ea20000000800 */
[----:B0-----:R-:W-:-:S07]  /*3a60*/  FADD.FTZ R20, R72, R11 ;  /* 0x0000000b48147221 */ /* 0x001fce0000010000 */
[----:B------:R-:W0:Y:S01]  /*3a70*/  MUFU.EX2 R56, R56 ;  /* 0x0000003800387308 */ /* 0x000e220000000800 */
[C---:B-1----:R-:W-:Y:S01]  /*3a80*/  FADD.FTZ R3, R155.reuse, R0 ;  /* 0x000000009b037221 */ /* 0x042fe20000010000 */
[----:B------:R-:W-:-:S06]  /*3a90*/  F2FP.BF16.F32.PACK_AB R155, R155, R52 ;  /* 0x000000349b9b723e */ /* 0x000fcc00000010ff */
[----:B------:R-:W1:Y:S01]  /*3aa0*/  MUFU.EX2 R76, R76 ;  /* 0x0000004c004c7308 */ /* 0x000e620000000800 */
[C---:B--2---:R-:W-:Y:S01]  /*3ab0*/  FADD.FTZ R11, R45.reuse, R20 ;  /* 0x000000142d0b7221 */ /* 0x044fe20000010000 */
[----:B------:R-:W-:-:S06]  /*3ac0*/  F2FP.BF16.F32.PACK_AB R160, R45, R72 ;  /* 0x000000482da0723e */ /* 0x000fcc00000010ff */
[----:B------:R-:W2:Y:S01]  /*3ad0*/  MUFU.EX2 R157, R58 ;  /* 0x0000003a009d7308 */ /* 0x000ea20000000800 */
[----:B0-----:R-:W-:-:S07]  /*3ae0*/  FADD.FTZ R0, R56, R3 ;  /* 0x0000000338007221 */ /* 0x001fce0000010000 */
[----:B------:R0:W3:Y:S01]  /*3af0*/  MUFU.EX2 R47, R134 ;  /* 0x00000086002f7308 */ /* 0x0000e20000000800 */
[----:B-1----:R-:W-:-:S07]  /*3b00*/  FADD.FTZ R20, R76, R11 ;  /* 0x0000000b4c147221 */ /* 0x002fce0000010000 */
[----:B------:R-:W1:Y:S01]  /*3b10*/  MUFU.EX2 R60, R60 ;  /* 0x0000003c003c7308 */ /* 0x000e620000000800 */
[C---:B--2---:R-:W-:Y:S01]  /*3b20*/  FADD.FTZ R3, R157.reuse, R0 ;  /* 0x000000009d037221 */ /* 0x044fe20000010000 */
[----:B------:R-:W-:Y:S01]  /*3b30*/  F2FP.BF16.F32.PACK_AB R157, R157, R56 ;  /* 0x000000389d9d723e */ /* 0x000fe200000010ff */
[----:B0-----:R-:W-:-:S05]  /*3b40*/  IMAD.MOV.U32 R134, RZ, RZ, R151 ;  /* 0x000000ffff867224 */ /* 0x001fca00078e0097 */
[----:B------:R-:W0:Y:S01]  /*3b50*/  MUFU.EX2 R80, R80 ;  /* 0x0000005000507308 */ /* 0x000e220000000800 */
[C---:B---3--:R-:W-:Y:S01]  /*3b60*/  FADD.FTZ R11, R47.reuse, R20 ;  /* 0x000000142f0b7221 */ /* 0x048fe20000010000 */
[----:B------:R-:W-:-:S06]  /*3b70*/  F2FP.BF16.F32.PACK_AB R162, R47, R76 ;  /* 0x0000004c2fa2723e */ /* 0x000fcc00000010ff */
[----:B------:R-:W2:Y:S01]  /*3b80*/  MUFU.EX2 R159, R62 ;  /* 0x0000003e009f7308 */ /* 0x000ea20000000800 */
[----:B-1----:R-:W-:-:S07]  /*3b90*/  FADD.FTZ R0, R60, R3 ;  /* 0x000000033c007221 */ /* 0x002fce0000010000 */
[----:B------:R1:W3:Y:S01]  /*3ba0*/  MUFU.EX2 R39, R136 ;  /* 0x0000008800277308 */ /* 0x0002e20000000800 */
[----:B0-----:R-:W-:-:S07]  /*3bb0*/  FADD.FTZ R20, R80, R11 ;  /* 0x0000000b50147221 */ /* 0x001fce0000010000 */
[----:B------:R-:W0:Y:S01]  /*3bc0*/  MUFU.EX2 R64, R64 ;  /* 0x0000004000407308 */ /* 0x000e220000000800 */
[C---:B--2---:R-:W-:Y:S01]  /*3bd0*/  FADD.FTZ R3, R159.reuse, R0 ;  /* 0x000000009f037221 */ /* 0x044fe20000010000 */
[----:B------:R-:W-:Y:S01]  /*3be0*/  F2FP.BF16.F32.PACK_AB R159, R159, R60 ;  /* 0x0000003c9f9f723e */ /* 0x000fe200000010ff */
[----:B-1----:R-:W-:-:S05]  /*3bf0*/  IMAD.MOV.U32 R136, RZ, RZ, R151 ;  /* 0x000000ffff887224 */ /* 0x002fca00078e0097 */
[----:B------:R-:W1:Y:S01]  /*3c00*/  MUFU.EX2 R84, R84 ;  /* 0x0000005400547308 */ /* 0x000e620000000800 */
[C---:B---3--:R-:W-:Y:S01]  /*3c10*/  FADD.FTZ R11, R39.reuse, R20 ;  /* 0x00000014270b7221 */ /* 0x048fe20000010000 */
[----:B------:R-:W-:-:S06]  /*3c20*/  F2FP.BF16.F32.PACK_AB R164, R39, R80 ;  /* 0x0000005027a4723e */ /* 0x000fcc00000010ff */
[----:B------:R-:W2:Y:S01]  /*3c30*/  MUFU.EX2 R161, R66 ;  /* 0x0000004200a17308 */ /* 0x000ea20000000800 */
[----:B0-----:R-:W-:-:S07]  /*3c40*/  FADD.FTZ R0, R64, R3 ;  /* 0x0000000340007221 */ /* 0x001fce0000010000 */
[----:B------:R-:W0:Y:S01]  /*3c50*/  MUFU.EX2 R68, R68 ;  /* 0x0000004400447308 */ /* 0x000e220000000800 */
[----:B-1----:R-:W-:-:S07]  /*3c60*/  FADD.FTZ R20, R84, R11 ;  /* 0x0000000b54147221 */ /* 0x002fce0000010000 */
[----:B------:R-:W1:Y:S01]  /*3c70*/  MUFU.EX2 R163, R74 ;  /* 0x0000004a00a37308 */ /* 0x000e620000000800 */
[C---:B--2---:R-:W-:Y:S01]  /*3c80*/  FADD.FTZ R11, R161.reuse, R0 ;  /* 0x00000000a10b7221 */ /* 0x044fe20000010000 */
[----:B------:R-:W-:-:S06]  /*3c90*/  F2FP.BF16.F32.PACK_AB R161, R161, R64 ;  /* 0x00000040a1a1723e */ /* 0x000fcc00000010ff */
[----:B------:R-:W2:Y:S01]  /*3ca0*/  MUFU.EX2 R82, R82 ;  /* 0x0000005200527308 */ /* 0x000ea20000000800 */
[----:B0-----:R-:W-:-:S07]  /*3cb0*/  FADD.FTZ R0, R68, R11 ;  /* 0x0000000b44007221 */ /* 0x001fce0000010000 */
[----:B------:R-:W0:Y:S01]  /*3cc0*/  MUFU.EX2 R165, R78 ;  /* 0x0000004e00a57308 */ /* 0x000e220000000800 */
[C---:B-1----:R-:W-:Y:S01]  /*3cd0*/  FADD.FTZ R11, R163.reuse, R0 ;  /* 0x00000000a30b7221 */ /* 0x042fe20000010000 */
[----:B------:R-:W-:-:S06]  /*3ce0*/  F2FP.BF16.F32.PACK_AB R163, R163, R68 ;  /* 0x00000044a3a3723e */ /* 0x000fcc00000010ff */
[----:B------:R-:W1:Y:S01]  /*3cf0*/  MUFU.EX2 R86, R86 ;  /* 0x0000005600567308 */ /* 0x000e620000000800 */
[----:B--2---:R-:W-:-:S07]  /*3d00*/  FADD.FTZ R0, R82, R11 ;  /* 0x0000000b52007221 */ /* 0x004fce0000010000 */
[----:B------:R-:W2:Y:S01]  /*3d10*/  MUFU.EX2 R41, R41 ;  /* 0x0000002900297308 */ /* 0x000ea20000000800 */
[C---:B0-----:R-:W-:Y:S01]  /*3d20*/  FADD.FTZ R11, R165.reuse, R0 ;  /* 0x00000000a50b7221 */ /* 0x041fe20000010000 */
[----:B------:R-:W-:-:S06]  /*3d30*/  F2FP.BF16.F32.PACK_AB R165, R165, R82 ;  /* 0x00000052a5a5723e */ /* 0x000fcc00000010ff */
[----:B------:R-:W0:Y:S01]  /*3d40*/  MUFU.EX2 R49, R49 ;  /* 0x0000003100317308 */ /* 0x000e220000000800 */
[----:B-1----:R-:W-:Y:S01]  /*3d50*/  FADD.FTZ R0, R86, R11 ;  /* 0x0000000b56007221 */ /* 0x002fe20000010000 */
[C---:B--2---:R-:W-:Y:S01]  /*3d60*/  FADD.FTZ R3, R41.reuse, R20 ;  /* 0x0000001429037221 */ /* 0x044fe20000010000 */
[----:B------:R-:W-:Y:S02]  /*3d70*/  F2FP.BF16.F32.PACK_AB R166, R41, R84 ;  /* 0x0000005429a6723e */ /* 0x000fe400000010ff */
[C---:B0-----:R-:W-:Y:S01]  /*3d80*/  FADD.FTZ R0, R49.reuse, R0 ;  /* 0x0000000031007221 */ /* 0x041fe20000010000 */
[----:B------:R-:W-:Y:S01]  /*3d90*/  F2FP.BF16.F32.PACK_AB R167, R49, R86 ;  /* 0x0000005631a7723e */ /* 0x000fe200000010ff */
[----:B------:R-:W-:Y:S06]  /*3da0*/  @!P2 BRA `(.L_x_15) ;  /* 0x0000002800e8a947 */ /* 0x000fec0003800000 */
[----:B------:R-:W-:Y:S01]  /*3db0*/  IADD3 R191, R191, -0x2, RZ ;  /* 0xfffffffebfbf7810 */ /* 0x000fe20007ffe0ff */
[----:B------:R-:W-:Y:S01]  /*3dc0*/  IMAD.MOV.U32 R11, RZ, RZ, R14 ;  /* 0x000000ffff0b7224 */ /* 0x000fe200078e000e */
[----:B------:R-:W-:Y:S01]  /*3dd0*/  CS2R R150, SRZ ;  /* 0x0000000000967805 */ /* 0x000fe2000001ff00 */
[----:B------:R-:W-:Y:S01]  /*3de0*/  IMAD.MOV.U32 R13, RZ, RZ, R12 ;  /* 0x000000ffff0d7224 */ /* 0x000fe200078e000c */
[----:B------:R-:W-:Y:S01]  /*3df0*/  CS2R R146, SRZ ;  /* 0x0000000000927805 */ /* 0x000fe2000001ff00 */
[----:B------:R-:W-:Y:S01]  /*3e00*/  IMAD.MOV.U32 R8, RZ, RZ, 0x3f800000 ;  /* 0x3f800000ff087424 */ /* 0x000fe200078e00ff */
[----:B------:R-:W-:Y:S02]  /*3e10*/  CS2R R142, SRZ ;  /* 0x00000000008e7805 */ /* 0x000fe4000001ff00 */
[----:B------:R-:W-:Y:S02]  /*3e20*/  CS2R R138, SRZ ;  /* 0x00000000008a7805 */ /* 0x000fe4000001ff00 */
[----:B------:R-:W-:-:S02]  /*3e30*/  CS2R R134, SRZ ;  /* 0x0000000000867805 */ /* 0x000fc4000001ff00 */
[----:B------:R-:W-:Y:S02]  /*3e40*/  CS2R R130, SRZ ;  /* 0x0000000000827805 */ /* 0x000fe4000001ff00 */
[----:B------:R-:W-:Y:S02]  /*3e50*/  CS2R R126, SRZ ;  /* 0x00000000007e7805 */ /* 0x000fe4000001ff00 */
[----:B------:R-:W-:Y:S02]  /*3e60*/  CS2R R122, SRZ ;  /* 0x00000000007a7805 */ /* 0x000fe4000001ff00 */
        /* <DEDUP_REMOVED lines=23> */
[----:B------:R-:W-:Y:S01]  /*3fe0*/  CS2R R88, SRZ ;  /* 0x0000000000587805 */ /* 0x000fe2000001ff00 */
[----:B------:R-:W-:Y:S01]  /*3ff0*/  UMOV UR4, UR37 ;  /* 0x0000002500047c82 */ /* 0x000fe20008000000 */
[----:B------:R-:W-:Y:S01]  /*4000*/  UMOV UR5, UR36 ;  /* 0x0000002400057c82 */ /* 0x000fe20008000000 */
[----:B------:R-:W-:-:S05]  /*4010*/  ULDC UR6, c[0x0][0x9d8] ;  /* 0x0002760000067ab9 */ /* 0x000fca0000000800 */
.L_x_24:
[----:B------:R-:W-:-:S04]  /*4020*/  UIADD3 UR7, UR5, 0x1, URZ ;  /* 0x0000000105077890 */ /* 0x000fc8000fffe03f */
[----:B------:R-:W-:-:S04]  /*4030*/  UISETP.NE.AND UP0, UPT, UR7, 0x2, UPT ;  /* 0x000000020700788c */ /* 0x000fc8000bf05270 */
[----:B------:R-:W-:Y:S02]  /*4040*/  USEL UR37, URZ, 0x1, UP0 ;  /* 0x000000013f257887 */ /* 0x000fe40008000000 */
[----:B------:R-:W-:Y:S02]  /*4050*/  USEL UR36, UR7, URZ, UP0 ;  /* 0x0000003f07247287 */ /* 0x000fe40008000000 */
[----:B------:R-:W-:Y:S01]  /*4060*/  ULOP3.LUT UR37, UR4, UR37, URZ, 0x3c, !UPT ;  /* 0x0000002504257292 */ /* 0x000fe2000f8e3c3f */
[----:B------:R-:W-:Y:S11]  /*4070*/  @!P0 BRA `(.L_x_16) ;  /* 0x0000000000048947 */ /* 0x000ff60003800000 */
[----:B------:R-:W-:Y:S01]  /*4080*/  BPT.TRAP 0x1 ;  /* 0x000000040000795c */ /* 0x000fe20000300000 */
.L_x_16:
[----:B------:R-:W0:Y:S01]  /*4090*/  S2UR UR8, SR_CgaCtaId ;  /* 0x00000000000879c3 */ /* 0x000e220000008800 */
[----:B------:R-:W-:Y:S01]  /*40a0*/  UMOV UR7, 0x400 ;  /* 0x0000040000077882 */ /* 0x000fe20000000000 */
[----:B------:R-:W-:-:S05]  /*40b0*/  IMAD.U32 R9, RZ, RZ, UR37 ;  /* 0x00000025ff097e24 */ /* 0x000fca000f8e00ff */
[----:B------:R-:W-:Y:S01]  /*40c0*/  SHF.L.U32 R9, R9, 0x1f, RZ ;  /* 0x0000001f09097819 */ /* 0x000fe200000006ff */
[----:B0-----:R-:W-:-:S04]  /*40d0*/  ULEA UR7, UR8, UR7, 0x18 ;  /* 0x0000000708077291 */ /* 0x001fc8000f8ec03f */
[----:B------:R-:W-:-:S09]  /*40e0*/  ULEA UR8, UR36, UR7, 0x3 ;  /* 0x0000000724087291 */ /* 0x000fd2000f8e183f */
[----:B------:R0:W1:Y:S01]  /*40f0*/  SYNCS.PHASECHK.TRANS64.TRYWAIT P2, [UR8+0x34830], R9 ;  /* 0x03483009ff0075a7 */ /* 0x0000620008040148 */
[----:B------:R-:W-:Y:S05]  /*4100*/  @!P0 BRA `(.L_x_17) ;  /* 0x0000000000048947 */ /* 0x000fea0003800000 */
[----:B------:R-:W-:Y:S01]  /*4110*/  BPT.TRAP 0x1 ;  /* 0x000000040000795c */ /* 0x000fe20000300000 */
.L_x_17:
[----:B-1----:R-:W-:Y:S05]  /*4120*/  @P2 BRA `(.L_x_18) ;  /* 0x0000000000082947 */ /* 0x002fea0003800000 */
[----:B------:R-:W1:Y:S02]  /*4130*/  SYNCS.PHASECHK.TRANS64.TRYWAIT P2, [UR8+0x34830], R9 ;  /* 0x03483009ff0075a7 */ /* 0x000e640008040148 */
[----:B-1----:R-:W-:Y:S05]  /*4140*/  @!P2 BRA `(.L_x_19) ;  /* 0x0000008c0020a947 */ /* 0x002fea0003800000 */
.L_x_18:
[----:B------:R-:W-:Y:S01]  /*4150*/  R2UR UR44, R4 ;  /* 0x00000000042c72ca */ /* 0x000fe200000e0000 */
[----:B------:R-:W-:Y:S01]  /*4160*/  UIMAD UR9, UR36, 0xc00, UR10 ;  /* 0x00000c00240978a4 */ /* 0x000fe2000f8e020a */
[----:B------:R-:W-:Y:S01]  /*4170*/  R2UR UR45, R5 ;  /* 0x00000000052d72ca */ /* 0x000fe200000e0000 */
[----:B------:R-:W-:Y:S01]  /*4180*/  WARPGROUP.ARRIVE ;  /* 0x00000000000079c5 */ /* 0x000fe20000000000 */
[----:B------:R-:W-:Y:S01]  /*4190*/  UMOV UR47, 0x40000040 ;  /* 0x40000040002f7882 */ /* 0x000fe20000000000 */
[----:B------:R-:W-:Y:S01]  /*41a0*/  UIADD3 UR14, UR9, 0x400, URZ ;  /* 0x00000400090e7890 */ /* 0x000fe2000fffe03f */
[-C--:B------:R-:W-:Y:S01]  /*41b0*/  FMUL.FTZ R88, R88, R10.reuse ;  /* 0x0000000a58587220 */ /* 0x080fe20000410000 */
[----:B------:R-:W-:Y:S01]  /*41c0*/  UMOV UR15, 0x40000040 ;  /* 0x40000040000f7882 */ /* 0x000fe20000000000 */
[----:B------:R-:W-:Y:S01]  /*41d0*/  UMOV UR46, UR9 ;  /* 0x00000009002e7c82 */ /* 0x000fe20008000000 */
[----:B------:R-:W-:Y:S01]  /*41e0*/  UIADD3 UR18, UR9, 0x402, URZ ;  /* 0x0000040209127890 */ /* 0x000fe2000fffe03f */
[-C--:B------:R-:W-:Y:S01]  /*41f0*/  FMUL.FTZ R89, R89, R10.reuse ;  /* 0x0000000a59597220 */ /* 0x080fe20000410000 */
[----:B------:R-:W-:Y:S01]  /*4200*/  UMOV UR19, 0x40000040 ;  /* 0x4000004000137882 */ /* 0x000fe20000000000 */
[----:B------:R-:W-:Y:S01]  /*4210*/  UIADD3 UR22, UR9, 0x404, URZ ;  /* 0x0000040409167890 */ /* 0x000fe2000fffe03f */
[-C--:B------:R-:W-:Y:S01]  /*4220*/  FMUL.FTZ R92, R92, R10.reuse ;  /* 0x0000000a5c5c7220 */ /* 0x080fe20000410000 */
[----:B------:R-:W-:Y:S01]  /*4230*/  UMOV UR23, 0x40000040 ;  /* 0x4000004000177882 */ /* 0x000fe20000000000 */
[----:B------:R-:W-:Y:S01]  /*4240*/  HGMMA.64x128x16.F32.BF16 R24, gdesc[UR44], RZ, !UPT, gsb0 ;  /* 0x01e000002c1879f0 */ /* 0x000fe2000c0018ff */
[----:B------:R-:W-:Y:S01]  /*4250*/  R2UR UR44, R6 ;  /* 0x00000000062c72ca */ /* 0x000fe200000e0000 */
[----:B------:R-:W-:Y:S01]  /*4260*/  UIADD3 UR46, UR9, 0x2, URZ ;  /* 0x00000002092e7890 */ /* 0x000fe2000fffe03f */
[----:B------:R-:W-:Y:S01]  /*4270*/  R2UR UR45, R7 ;  /* 0x00000000072d72ca */ /* 0x000fe200000e0000 */
[----:B------:R-:W-:Y:S01]  /*4280*/  UMOV UR47, 0x40000040 ;  /* 0x40000040002f7882 */ /* 0x000fe20000000000 */
[----:B------:R-:W-:Y:S01]  /*4290*/  UIADD3 UR26, UR9, 0x406, URZ ;  /* 0x00000406091a7890 */ /* 0x000fe2000fffe03f */
[-C--:B------:R-:W-:Y:S01]  /*42a0*/  FMUL.FTZ R93, R93, R10.reuse ;  /* 0x0000000a5d5d7220 */ /* 0x080fe20000410000 */
        /* <DEDUP_REMOVED lines=10> */
[-C--:B------:R-:W-:Y:S01]  /*4350*/  FMUL.FTZ R101, R101, R10.reuse ;  /* 0x0000000a65657220 */ /* 0x080fe20000410000 */
        /* <DEDUP_REMOVED lines=23> */
[----:B------:R-:W-:Y:S01]  /*44d0*/  FMUL.FTZ R149, R149, R10 ;  /* 0x0000000a95957220 */ /* 0x000fe20000410000 */
        /* <DEDUP_REMOVED lines=32> */
[----:B------:R-:W-:-:S02]  /*46e0*/  WARPGROUP.DEPBAR.LE gsb0, 0x0 ;  /* 0x00008000000079c5 */ /* 0x000fc40000010000 */
[----:B------:R-:W-:-:S06]  /*46f0*/  WARPGROUP.ARRIVE ;  /* 0x00000000000079c5 */ /* 0x000fcc0000000000 */
[----:B------:R-:W-:Y:S01]  /*4700*/  HGMMA.64x128x16.F32.BF16 R24, gdesc[UR44], R24, gsb0 ;  /* 0x01e000002c1879f0 */ /* 0x000fe20008001818 */
[----:B------:R-:W-:Y:S01]  /*4710*/  UIADD3 UR46, UR9, 0x4, URZ ;  /* 0x00000004092e7890 */ /* 0x000fe2000fffe03f */
[----:B------:R-:W-:Y:S01]  /*4720*/  UMOV UR44, UR56 ;  /* 0x00000038002c7c82 */ /* 0x000fe20008000000 */
[----:B------:R-:W-:Y:S01]  /*4730*/  UMOV UR45, UR57 ;  /* 0x00000039002d7c82 */ /* 0x000fe20008000000 */
[----:B------:R-:W-:Y:S01]  /*4740*/  UMOV UR47, 0x40000040 ;  /* 0x40000040002f7882 */ /* 0x000fe20000000000 */
[----:B------:R-:W-:Y:S02]  /*4750*/  WARPGROUP.DEPBAR.LE gsb0, 0x0 ;  /* 0x00008000000079c5 */ /* 0x000fe40000010000 */
        /* <DEDUP_REMOVED lines=38> */
[----:B------:R-:W-:Y:S05]  /*49c0*/  @!P0 BRA `(.L_x_20) ;  /* 0x0000000000048947 */ /* 0x000fea0003800000 */
[----:B------:R-:W-:Y:S01]  /*49d0*/  BPT.TRAP 0x1 ;  /* 0x000000040000795c */ /* 0x000fe20000300000 */
.L_x_20:
[----:B------:R-:W-:Y:S01]  /*49e0*/  ULEA UR9, UR5, UR7, 0x3 ;  /* 0x0000000705097291 */ /* 0x000fe2000f8e183f */
[----:B------:R-:W-:-:S05]  /*49f0*/  IMAD.U32 R8, RZ, RZ, UR4 ;  /* 0x00000004ff087e24 */ /* 0x000fca000f8e00ff */
[----:B------:R-:W-:-:S04]  /*4a00*/  SHF.L.U32 R8, R8, 0x1f, RZ ;  /* 0x0000001f08087819 */ /* 0x000fc800000006ff */
[----:B------:R2:W3:Y:S01]  /*4a10*/  SYNCS.PHASECHK.TRANS64.TRYWAIT P2, [UR9+0x34850], R8 ;  /* 0x03485008ff0075a7 */ /* 0x0004e20008040149 */
[----:B------:R-:W-:Y:S05]  /*4a20*/  @!P0 BRA `(.L_x_21) ;  /* 0x0000000000048947 */ /* 0x000fea0003800000 */
[----:B------:R-:W-:Y:S01]  /*4a30*/  BPT.TRAP 0x1 ;  /* 0x000000040000795c */ /* 0x000fe20000300000 */
.L_x_21:
[----:B---3--:R-:W-:Y:S05]  /*4a40*/  @P2 BRA `(.L_x_22) ;  /* 0x0000000000082947 */ /* 0x008fea0003800000 */
[----:B------:R-:W3:Y:S02]  /*4a50*/  SYNCS.PHASECHK.TRANS64.TRYWAIT P2, [UR9+0x34850], R8 ;  /* 0x03485008ff0075a7 */ /* 0x000ee40008040149 */
[----:B---3--:R-:W-:Y:S05]  /*4a60*/  @!P2 BRA `(.L_x_23) ;  /* 0x0000008000f0a947 */ /* 0x008fea0003800000 */
.L_x_22:
[----:B------:R-:W-:Y:S01]  /*4a70*/  UIADD3 UR7, UR7, 0x400, URZ ;  /* 0x0000040007077890 */ /* 0x000fe2000fffe03f */
[----:B------:R-:W-:Y:S01]  /*4a80*/  WARPGROUP.ARRIVE ;  /* 0x00000000000079c5 */ /* 0x000fe20000000000 */
[----:B------:R-:W-:Y:S01]  /*4a90*/  UMOV UR15, 0x40000040 ;  /* 0x40000040000f7882 */ /* 0x000fe20000000000 */
[----:B0-2---:R-:W-:Y:S01]  /*4aa0*/  FMUL.FTZ R8, R24, UR6 ;  /* 0x0000000618087c20 */ /* 0x005fe20008410000 */
[----:B------:R-:W-:Y:S01]  /*4ab0*/  USHF.R.U32.HI UR7, URZ, 0x4, UR7 ;  /* 0x000000043f077899 */ /* 0x000fe20008011607 */
[----:B------:R-:W-:Y:S01]  /*4ac0*/  FMUL.FTZ R14, R25, UR6 ;  /* 0x00000006190e7c20 */ /* 0x000fe20008410000 */
[----:B------:R-:W-:Y:S01]  /*4ad0*/  FMUL.FTZ R20, R26, UR6 ;  /* 0x000000061a147c20 */ /* 0x000fe20008410000 */
[----:B------:R-:W-:Y:S01]  /*4ae0*/  FMUL.FTZ R26, R28, UR6 ;  /* 0x000000061c1a7c20 */ /* 0x000fe20008410000 */
[----:B------:R-:W-:Y:S01]  /*4af0*/  ULOP3.LUT UR7, UR7, 0x3fff, URZ, 0xc0, !UPT ;  /* 0x00003fff07077892 */ /* 0x000fe2000f8ec03f */
[----:B------:R-:W1:Y:S01]  /*4b00*/  MUFU.TANH R8, R8 ;  /* 0x0000000800087308 */ /* 0x000e620000002400 */
[----:B------:R-:W-:Y:S01]  /*4b10*/  FMUL.FTZ R32, R32, UR6 ;  /* 0x0000000620207c20 */ /* 0x000fe20008410000 */
[----:B------:R-:W-:Y:S01]  /*4b20*/  FMUL.FTZ R194, R36, UR6 ;  /* 0x0000000624c27c20 */ /* 0x000fe20008410000 */
[----:B------:R-:W-:Y:S01]  /*4b30*/  ULOP3.LUT UR4, UR7, 0x4000000, URZ, 0xfc, !UPT ;  /* 0x0400000007047892 */ /* 0x000fe2000f8efc3f */
[----:B------:R-:W-:Y:S01]  /*4b40*/  FMUL.FTZ R196, R37, UR6 ;  /* 0x0000000625c47c20 */ /* 0x000fe20008410000 */
[----:B------:R-:W-:Y:S01]  /*4b50*/  FMUL.FTZ R198, R40, UR6 ;  /* 0x0000000628c67c20 */ /* 0x000fe20008410000 */
[----:B------:R-:W-:Y:S01]  /*4b60*/  FMUL.FTZ R200, R41, UR6 ;  /* 0x0000000629c87c20 */ /* 0x000fe20008410000 */
[----:B------:R-:W-:Y:S01]  /*4b70*/  ULEA UR4, UR5, UR4, 0xb ;  /* 0x0000000405047291 */ /* 0x000fe2000f8e583f */
[----:B------:R-:W0:Y:S01]  /*4b80*/  MUFU.TANH R14, R14 ;  /* 0x0000000e000e7308 */ /* 0x000e220000002400 */
[----:B------:R-:W-:Y:S01]  /*4b90*/  FMUL.FTZ R202, R44, UR6 ;  /* 0x000000062cca7c20 */ /* 0x000fe20008410000 */
[----:B------:R-:W-:Y:S01]  /*4ba0*/  FMUL.FTZ R204, R45, UR6 ;  /* 0x000000062dcc7c20 */ /* 0x000fe20008410000 */
[----:B------:R-:W-:Y:S01]  /*4bb0*/  FMUL.FTZ R206, R52, UR6 ;  /* 0x0000000634ce7c20 */ /* 0x000fe20008410000 */
[----:B------:R-:W-:Y:S01]  /*4bc0*/  FMUL.FTZ R208, R53, UR6 ;  /* 0x0000000635d07c20 */ /* 0x000fe20008410000 */
[----:B------:R-:W-:Y:S01]  /*4bd0*/  FMUL.FTZ R210, R56, UR6 ;  /* 0x0000000638d27c20 */ /* 0x000fe20008410000 */
[----:B------:R-:W-:Y:S01]  /*4be0*/  UMOV UR14, UR4 ;  /* 0x00000004000e7c82 */ /* 0x000fe20008000000 */
[----:B------:R-:W-:Y:S01]  /*4bf0*/  FMUL.FTZ R212, R57, UR6 ;  /* 0x0000000639d47c20 */ /* 0x000fe20008410000 */
[----:B------:R-:W-:Y:S01]  /*4c00*/  HGMMA.64x128x16.F32.BF16 R88, R180, gdesc[UR12].tnspB, R88, gsb0 ;  /* 0x41e0000cb4587df0 */ /* 0x000fe20008001858 */
[----:B------:R-:W-:Y:S01]  /*4c10*/  UIADD3 UR14, UR4, 0x80, URZ ;  /* 0x00000080040e7890 */ /* 0x000fe2000fffe03f */
[----:B------:R-:W2:Y:S01]  /*4c20*/  MUFU.TANH R26, R26 ;  /* 0x0000001a001a7308 */ /* 0x000ea20000002400 */
[----:B------:R-:W-:Y:S01]  /*4c30*/  UMOV UR15, 0x40000040 ;  /* 0x40000040000f7882 */ /* 0x000fe20000000000 */
[----:B-1----:R-:W-:Y:S01]  /*4c40*/  FMNMX.FTZ R9, R8, R13, !PT ;  /* 0x0000000d08097209 */ /* 0x002fe20007810000 */
[----:B------:R-:W-:Y:S01]  /*4c50*/  FMUL.FTZ R24, R27, UR6 ;  /* 0x000000061b187c20 */ /* 0x000fe20008410000 */
[----:B------:R-:W-:Y:S01]  /*4c60*/  FMUL.FTZ R214, R60, UR6 ;  /* 0x000000063cd67c20 */ /* 0x000fe20008410000 */
[----:B------:R-:W-:Y:S01]  /*4c70*/  FMUL.FTZ R28, R30, UR6 ;  /* 0x000000061e1c7c20 */ /* 0x000fe20008410000 */
[----:B------:R-:W-:Y:S01]  /*4c80*/  FMUL.FTZ R216, R61, UR6 ;  /* 0x000000063dd87c20 */ /* 0x000fe20008410000 */
[----:B0-----:R-:W-:Y:S01]  /*4c90*/  FMNMX.FTZ R9, R14, R9, !PT ;  /* 0x000000090e097209 */ /* 0x001fe20007810000 */
[----:B------:R-:W-:Y:S01]  /*4ca0*/  MUFU.TANH R32, R32 ;  /* 0x0000002000207308 */ /* 0x000fe20000002400 */
[----:B------:R-:W-:Y:S01]  /*4cb0*/  FMUL.FTZ R30, R31, UR6 ;  /* 0x000000061f1e7c20 */ /* 0x000fe20008410000 */
[----:B------:R-:W-:Y:S01]  /*4cc0*/  FMUL.FTZ R218, R64, UR6 ;  /* 0x0000000640da7c20 */ /* 0x000fe20008410000 */
[----:B------:R-:W-:Y:S01]  /*4cd0*/  FMUL.FTZ R34, R34, UR6 ;  /* 0x0000000622227c20 */ /* 0x000fe20008410000 */
[----:B------:R-:W-:Y:S01]  /*4ce0*/  FMUL.FTZ R192, R35, UR6 ;  /* 0x0000000623c07c20 */ /* 0x000fe20008410000 */
[----:B------:R-:W-:Y:S01]  /*4cf0*/  FMUL.FTZ R36, R38, UR6 ;  /* 0x0000000626247c20 */ /* 0x000fe20008410000 */
[----:B------:R-:W-:Y:S01]  /*4d00*/  FMUL.FTZ R220, R69, UR6 ;  /* 0x0000000645dc7c20 */ /* 0x000fe20008410000 */
[----:B------:R-:W-:Y:S01]  /*4d10*/  FMUL.FTZ R38, R39, UR6 ;  /* 0x0000000627267c20 */ /* 0x000fe20008410000 */
[----:B------:R-:W-:Y:S01]  /*4d20*/  MUFU.TANH R194, R194 ;  /* 0x000000c200c27308 */ /* 0x000fe20000002400 */
[----:B--2---:R-:W-:Y:S01]  /*4d30*/  FMNMX.FTZ R9, R26, R9, !PT ;  /* 0x000000091a097209 */ /* 0x004fe20007810000 */
[----:B------:R-:W-:Y:S01]  /*4d40*/  FMUL.FTZ R222, R72, UR6 ;  /* 0x0000000648de7c20 */ /* 0x000fe20008410000 */
[----:B------:R-:W-:Y:S01]  /*4d50*/  FMUL.FTZ R40, R42, UR6 ;  /* 0x000000062a287c20 */ /* 0x000fe20008410000 */
[----:B------:R-:W-:Y:S01]  /*4d60*/  FMUL.FTZ R224, R73, UR6 ;  /* 0x0000000649e07c20 */ /* 0x000fe20008410000 */
[----:B------:R-:W-:Y:S01]  /*4d70*/  FMUL.FTZ R42, R43, UR6 ;  /* 0x000000062b2a7c20 */ /* 0x000fe20008410000 */
[----:B------:R-:W-:Y:S01]  /*4d80*/  FMUL.FTZ R76, R76, UR6 ;  /* 0x000000064c4c7c20 */ /* 0x000fe20008410000 */
[----:B------:R-:W-:Y:S01]  /*4d90*/  FMUL.FTZ R44, R46, UR6 ;  /* 0x000000062e2c7c20 */ /* 0x000fe20008410000 */
        /* <DEDUP_REMOVED lines=23> */
[C---:B------:R-:W-:Y:S01]  /*4f10*/  ISETP.GT.AND P2, PT, R191.reuse, RZ, PT ;  /* 0x000000ffbf00720c */ /* 0x040fe20003f44270 */
[----:B------:R-:W-:Y:S01]  /*4f20*/  MUFU.TANH R202, R202 ;  /* 0x000000ca00ca7308 */ /* 0x000fe20000002400 */
[----:B------:R-:W-:Y:S01]  /*4f30*/  UMOV UR5, UR36 ;  /* 0x0000002400057c82 */ /* 0x000fe20008000000 */
[----:B------:R-:W-:-:S06]  /*4f40*/  VIADD R191, R191, 0xffffffff ;  /* 0xffffffffbfbf7836 */ /* 0x000fcc0000000000 */
[----:B------:R-:W-:Y:S08]  /*4f50*/  MUFU.TANH R204, R204 ;  /* 0x000000cc00cc7308 */ /* 0x000ff00000002400 */
[----:B------:R-:W-:Y:S08]  /*4f60*/  MUFU.TANH R206, R206 ;  /* 0x000000ce00ce7308 */ /* 0x000ff00000002400 */
[----:B------:R-:W-:Y:S08]  /*4f70*/  MUFU.TANH R208, R208 ;  /* 0x000000d000d07308 */ /* 0x000ff00000002400 */
[----:B------:R-:W-:Y:S08]  /*4f80*/  MUFU.TANH R210, R210 ;  /* 0x000000d200d27308 */ /* 0x000ff00000002400 */
[----:B------:R-:W0:Y:S08]  /*4f90*/  MUFU.TANH R20, R20 ;  /* 0x0000001400147308 */ /* 0x000e300000002400 */
[----:B------:R-:W-:Y:S08]  /*4fa0*/  MUFU.TANH R212, R212 ;  /* 0x000000d400d47308 */ /* 0x000ff00000002400 */
[----:B------:R-:W1:Y:S01]  /*4fb0*/  MUFU.TANH R24, R24 ;  /* 0x0000001800187308 */ /* 0x000e620000002400 */
[----:B0-----:R-:W-:-:S07]  /*4fc0*/  FMNMX.FTZ R25, R20, R11, !PT ;  /* 0x0000000b14197209 */ /* 0x001fce0007810000 */
[----:B------:R-:W-:Y:S08]  /*4fd0*/  MUFU.TANH R214, R214 ;  /* 0x000000d600d67308 */ /* 0x000ff00000002400 */
[----:B------:R-:W0:Y:S01]  /*4fe0*/  MUFU.TANH R28, R28 ;  /* 0x0000001c001c7308 */ /* 0x000e220000002400 */
[----:B-1----:R-:W-:-:S07]  /*4ff0*/  FMNMX.FTZ R25, R24, R25, !PT ;  /* 0x0000001918197209 */ /* 0x002fce0007810000 */
[----:B------:R-:W-:Y:S08]  /*5000*/  MUFU.TANH R216, R216 ;  /* 0x000000d800d87308 */ /* 0x000ff00000002400 */
[----:B------:R-:W1:Y:S01]  /*5010*/  MUFU.TANH R30, R30 ;  /* 0x0000001e001e7308 */ /* 0x000e620000002400 */
[----:B0-----:R-:W-:Y:S01]  /*5020*/  FMNMX.FTZ R25, R28, R25, !PT ;  /* 0x000000191c197209 */ /* 0x001fe20007810000 */
[----:B------:R-:W-:-:S02]  /*5030*/  WARPGROUP.DEPBAR.LE gsb0, 0x0 ;  /* 0x00008000000079c5 */ /* 0x000fc40000010000 */
[----:B------:R-:W-:Y:S01]  /*5040*/  WARPGROUP.ARRIVE ;  /* 0x00000000000079c5 */ /* 0x000fe20000000000 */
[----:B------:R-:W-:Y:S01]  /*5050*/  FMUL.FTZ R180, R29, UR6 ;  /* 0x000000061db47c20 */ /* 0x000fe20008410000 */
[----:B------:R-:W-:Y:S02]  /*5060*/  FMUL.FTZ R182, R33, UR6 ;  /* 0x0000000621b67c20 */ /* 0x000fe40008410000 */
[----:B------:R-:W-:Y:S02]  /*5070*/  MUFU.TANH R218, R218 ;  /* 0x000000da00da7308 */ /* 0x000fe40000002400 */
[----:B------:R-:W-:Y:S01]  /*5080*/  HGMMA.64x128x16.F32.BF16 R88, R176, gdesc[UR12].tnspB, R88, gsb0 ;  /* 0x41e0000cb0587df0 */ /* 0x000fe20008001858 */
[----:B------:R-:W-:Y:S01]  /*5090*/  UIADD3 UR14, UR4, 0x100, URZ ;  /* 0x00000100040e7890 */ /* 0x000fe2000fffe03f */
[----:B------:R-:W-:-:S04]  /*50a0*/  UMOV UR15, 0x40000040 ;  /* 0x40000040000f7882 */ /* 0x000fc80000000000 */
[----:B------:R-:W0:Y:S01]  /*50b0*/  MUFU.TANH R180, R180 ;  /* 0x000000b400b47308 */ /* 0x000e220000002400 */
[----:B-1----:R-:W-:-:S07]  /*50c0*/  FMNMX.FTZ R25, R30, R25, !PT ;  /* 0x000000191e197209 */ /* 0x002fce0007810000 */
[----:B------:R-:W1:Y:S08]  /*50d0*/  MUFU.TANH R182, R182 ;  /* 0x000000b600b67308 */ /* 0x000e700000002400 */
[----:B------:R-:W2:Y:S01]  /*50e0*/  MUFU.TANH R34, R34 ;  /* 0x0000002200227308 */ /* 0x000ea20000002400 */
[----:B0-----:R-:W-:-:S04]  /*50f0*/  FMNMX.FTZ R9, R180, R9, !PT ;  /* 0x00000009b4097209 */ /* 0x001fc80007810000 */
[----:B------:R-:W-:-:S03]  /*5100*/  FMNMX.FTZ R9, R32, R9, !PT ;  /* 0x0000000920097209 */ /* 0x000fc60007810000 */
[----:B------:R-:W0:Y:S01]  /*5110*/  MUFU.TANH R192, R192 ;  /* 0x000000c000c07308 */ /* 0x000e220000002400 */
[----:B-1----:R-:W-:-:S04]  /*5120*/  FMNMX.FTZ R9, R182, R9, !PT ;  /* 0x00000009b6097209 */ /* 0x002fc80007810000 */
[----:B------:R-:W-:-:S03]  /*5130*/  FMNMX.FTZ R9, R194, R9, !PT ;  /* 0x00000009c2097209 */ /* 0x000fc60007810000 */
[----:B------:R-:W1:Y:S01]  /*5140*/  MUFU.TANH R36, R36 ;  /* 0x0000002400247308 */ /* 0x000e620000002400 */
[----:B------:R-:W-:Y:S02]  /*5150*/  FMNMX.FTZ R9, R196, R9, !PT ;  /* 0x00000009c4097209 */ /* 0x000fe40007810000 */
[----:B--2---:R-:W-:Y:S02]  /*5160*/  FMNMX.FTZ R27, R34, R25, !PT ;  /* 0x00000019221b7209 */ /* 0x004fe40007810000 */
[----:B------:R-:W-:-:S03]  /*5170*/  FMNMX.FTZ R9, R198, R9, !PT ;  /* 0x00000009c6097209 */ /* 0x000fc60007810000 */
[----:B------:R-:W-:Y:S01]  /*5180*/  MUFU.TANH R220, R220 ;  /* 0x000000dc00dc7308 */ /* 0x000fe20000002400 */
[----:B------:R-:W-:Y:S02]  /*5190*/  FMNMX.FTZ R9, R200, R9, !PT ;  /* 0x00000009c8097209 */ /* 0x000fe40007810000 */
[----:B0-----:R-:W-:Y:S02]  /*51a0*/  FMNMX.FTZ R27, R192, R27, !PT ;  /* 0x0000001bc01b7209 */ /* 0x001fe40007810000 */
[----:B------:R-:W-:-:S03]  /*51b0*/  FMNMX.FTZ R9, R202, R9, !PT ;  /* 0x00000009ca097209 */ /* 0x000fc60007810000 */
[----:B------:R-:W0:Y:S01]  /*51c0*/  MUFU.TANH R38, R38 ;  /* 0x0000002600267308 */ /* 0x000e220000002400 */
[----:B------:R-:W-:Y:S02]  /*51d0*/  FMNMX.FTZ R9, R204, R9, !PT ;  /* 0x00000009cc097209 */ /* 0x000fe40007810000 */
[----:B-1----:R-:W-:-:S05]  /*51e0*/  FMNMX.FTZ R27, R36, R27, !PT ;  /* 0x0000001b241b7209 */ /* 0x002fca0007810000 */
        /* <DEDUP_REMOVED lines=8> */
[----:B0-----:R-:W-:-:S07]  /*5270*/  FMNMX.FTZ R29, R42, R29, !PT ;  /* 0x0000001d2a1d7209 */ /* 0x001fce0007810000 */
[----:B------:R-:W-:Y:S08]  /*5280*/  MUFU.TANH R226, R226 ;  /* 0x000000e200e27308 */ /* 0x000ff00000002400 */
[----:B------:R-:W0:Y:S01]  /*5290*/  MUFU.TANH R46, R46 ;  /* 0x0000002e002e7308 */ /* 0x000e220000002400 */
[----:B-1----:R-:W-:-:S07]  /*52a0*/  FMNMX.FTZ R29, R44, R29, !PT ;  /* 0x0000001d2c1d7209 */ /* 0x002fce0007810000 */
[----:B------:R-:W-:Y:S08]  /*52b0*/  MUFU.TANH R228, R228 ;  /* 0x000000e400e47308 */ /* 0x000ff00000002400 */
[----:B------:R-:W-:Y:S01]  /*52c0*/  MUFU.TANH R230, R230 ;  /* 0x000000e600e67308 */ /* 0x000fe20000002400 */
[----:B0-----:R-:W-:-:S07]  /*52d0*/  FMNMX.FTZ R29, R46, R29, !PT ;  /* 0x0000001d2e1d7209 */ /* 0x001fce0007810000 */
[----:B------:R-:W-:Y:S01]  /*52e0*/  MUFU.TANH R232, R232 ;  /* 0x000000e800e87308 */ /* 0x000fe20000002400 */
[----:B------:R-:W-:Y:S02]  /*52f0*/  WARPGROUP.DEPBAR.LE gsb0, 0x0 ;  /* 0x00008000000079c5 */ /* 0x000fe40000010000 */
[----:B------:R-:W-:Y:S01]  /*5300*/  WARPGROUP.ARRIVE ;  /* 0x00000000000079c5 */ /* 0x000fe20000000000 */
[----:B------:R-:W-:Y:S01]  /*5310*/  FMUL.FTZ R176, R48, UR6 ;  /* 0x0000000630b07c20 */ /* 0x000fe20008410000 */
[----:B------:R-:W-:Y:S01]  /*5320*/  FMUL.FTZ R178, R49, UR6 ;  /* 0x0000000631b27c20 */ /* 0x000fe20008410000 */
[----:B------:R-:W-:Y:S01]  /*5330*/  FMUL.FTZ R48, R50, UR6 ;  /* 0x0000000632307c20 */ /* 0x000fe20008410000 */
[----:B------:R-:W-:Y:S01]  /*5340*/  FMUL.FTZ R50, R51, UR6 ;  /* 0x0000000633327c20 */ /* 0x000fe20008410000 */
[----:B------:R-:W-:Y:S01]  /*5350*/  MUFU.TANH R52, R52 ;  /* 0x0000003400347308 */ /* 0x000fe20000002400 */
[----:B------:R-:W-:Y:S01]  /*5360*/  HGMMA.64x128x16.F32.BF16 R88, R172, gdesc[UR12].tnspB, R88, gsb0 ;  /* 0x41e0000cac587df0 */ /* 0x000fe20008001858 */
[----:B------:R-:W-:Y:S01]  /*5370*/  UIADD3 UR14, UR4, 0x180, URZ ;  /* 0x00000180040e7890 */ /* 0x000fe2000fffe03f */
[----:B------:R-:W-:-:S05]  /*5380*/  UMOV UR15, 0x40000040 ;  /* 0x40000040000f7882 */ /* 0x000fca0000000000 */
[----:B------:R-:W0:Y:S08]  /*5390*/  MUFU.TANH R176, R176 ;  /* 0x000000b000b07308 */ /* 0x000e300000002400 */
[----:B------:R-:W1:Y:S08]  /*53a0*/  MUFU.TANH R178, R178 ;  /* 0x000000b200b27308 */ /* 0x000e700000002400 */
[----:B------:R-:W2:Y:S01]  /*53b0*/  MUFU.TANH R48, R48 ;  /* 0x0000003000307308 */ /* 0x000ea20000002400 */
[----:B0-----:R-:W-:-:S07]  /*53c0*/  FMNMX.FTZ R9, R176, R9, !PT ;  /* 0x00000009b0097209 */ /* 0x001fce0007810000 */
[----:B------:R-:W0:Y:S01]  /*53d0*/  MUFU.TANH R50, R50 ;  /* 0x0000003200327308 */ /* 0x000e220000002400 */
[----:B-1----:R-:W-:-:S04]  /*53e0*/  FMNMX.FTZ R9, R178, R9, !PT ;  /* 0x00000009b2097209 */ /* 0x002fc80007810000 */
[----:B------:R-:W-:-:S03]  /*53f0*/  FMNMX.FTZ R9, R206, R9, !PT ;  /* 0x00000009ce097209 */ /* 0x000fc60007810000 */
[----:B------:R-:W-:Y:S01]  /*5400*/  MUFU.TANH R84, R84 ;  /* 0x0000005400547308 */ /* 0x000fe20000002400 */
[----:B------:R-:W-:Y:S02]  /*5410*/  FMNMX.FTZ R9, R208, R9, !PT ;  /* 0x00000009d0097209 */ /* 0x000fe40007810000 */
[----:B--2---:R-:W-:Y:S02]  /*5420*/  FMNMX.FTZ R31, R48, R29, !PT ;  /* 0x0000001d301f7209 */ /* 0x004fe40007810000 */
[----:B------:R-:W-:-:S03]  /*5430*/  FMNMX.FTZ R9, R210, R9, !PT ;  /* 0x00000009d2097209 */ /* 0x000fc60007810000 */
[----:B------:R-:W1:Y:S01]  /*5440*/  MUFU.TANH R54, R54 ;  /* 0x0000003600367308 */ /* 0x000e620000002400 */
[----:B------:R-:W-:Y:S02]  /*5450*/  FMNMX.FTZ R9, R212, R9, !PT ;  /* 0x00000009d4097209 */ /* 0x000fe40007810000 */
[----:B0-----:R-:W-:Y:S02]  /*5460*/  FMNMX.FTZ R31, R50, R31, !PT ;  /* 0x0000001f321f7209 */ /* 0x001fe40007810000 */
[----:B------:R-:W-:Y:S02]  /*5470*/  FMNMX.FTZ R9, R214, R9, !PT ;  /* 0x00000009d6097209 */ /* 0x000fe40007810000 */
[----:B------:R-:W-:Y:S01]  /*5480*/  FMNMX.FTZ R31, R52, R31, !PT ;  /* 0x0000001f341f7209 */ /* 0x000fe20007810000 */
[----:B------:R-:W0:Y:S01]  /*5490*/  MUFU.TANH R56, R56 ;  /* 0x0000003800387308 */ /* 0x000e220000002400 */
[----:B------:R-:W-:-:S04]  /*54a0*/  FMNMX.FTZ R9, R216, R9, !PT ;  /* 0x00000009d8097209 */ /* 0x000fc80007810000 */
[----:B------:R-:W-:-:S03]  /*54b0*/  FMNMX.FTZ R9, R218, R9, !PT ;  /* 0x00000009da097209 */ /* 0x000fc60007810000 */
[----:B------:R-:W2:Y:S01]  /*54c0*/  MUFU.TANH R58, R58 ;  /* 0x0000003a003a7308 */ /* 0x000ea20000002400 */
[----:B-1----:R-:W-:-:S07]  /*54d0*/  FMNMX.FTZ R31, R54, R31, !PT ;  /* 0x0000001f361f7209 */ /* 0x002fce0007810000 */
[----:B------:R-:W1:Y:S01]  /*54e0*/  MUFU.TANH R60, R60 ;  /* 0x0000003c003c7308 */ /* 0x000e620000002400 */
[----:B0-----:R-:W-:-:S07]  /*54f0*/  FMNMX.FTZ R35, R56, R31, !PT ;  /* 0x0000001f38237209 */ /* 0x001fce0007810000 */
[----:B------:R-:W0:Y:S01]  /*5500*/  MUFU.TANH R62, R62 ;  /* 0x0000003e003e7308 */ /* 0x000e220000002400 */
[----:B--2---:R-:W-:-:S07]  /*5510*/  FMNMX.FTZ R35, R58, R35, !PT ;  /* 0x000000233a237209 */ /* 0x004fce0007810000 */
[----:B------:R-:W2:Y:S01]  /*5520*/  MUFU.TANH R64, R64 ;  /* 0x0000004000407308 */ /* 0x000ea20000002400 */
[----:B-1----:R-:W-:-:S07]  /*5530*/  FMNMX.FTZ R35, R60, R35, !PT ;  /* 0x000000233c237209 */ /* 0x002fce0007810000 */
[----:B------:R-:W1:Y:S01]  /*5540*/  MUFU.TANH R66, R66 ;  /* 0x0000004200427308 */ /* 0x000e620000002400 */
[----:B0-----:R-:W-:-:S07]  /*5550*/  FMNMX.FTZ R35, R62, R35, !PT ;  /* 0x000000233e237209 */ /* 0x001fce0007810000 */
[----:B------:R-:W-:Y:S01]  /*5560*/  MUFU.TANH R72, R72 ;  /* 0x0000004800487308 */ /* 0x000fe20000002400 */
[----:B--2---:R-:W-:-:S07]  /*5570*/  FMNMX.FTZ R37, R64, R35, !PT ;  /* 0x0000002340257209 */ /* 0x004fce0007810000 */
[----:B------:R-:W-:Y:S01]  /*5580*/  MUFU.TANH R74, R74 ;  /* 0x0000004a004a7308 */ /* 0x000fe20000002400 */
[----:B-1----:R-:W-:-:S07]  /*5590*/  FMNMX.FTZ R37, R66, R37, !PT ;  /* 0x0000002542257209 */ /* 0x002fce0007810000 */
[----:B------:R-:W-:Y:S08]  /*55a0*/  MUFU.TANH R78, R78 ;  /* 0x0000004e004e7308 */ /* 0x000ff00000002400 */
[----:B------:R-:W-:Y:S08]  /*55b0*/  MUFU.TANH R80, R80 ;  /* 0x0000005000507308 */ /* 0x000ff00000002400 */
[----:B------:R-:W-:Y:S01]  /*55c0*/  MUFU.TANH R82, R82 ;  /* 0x0000005200527308 */ /* 0x000fe20000002400 */
[----:B------:R-:W-:-:S02]  /*55d0*/  WARPGROUP.DEPBAR.LE gsb0, 0x0 ;  /* 0x00008000000079c5 */ /* 0x000fc40000010000 */
        /* <DEDUP_REMOVED lines=15> */
[----:B------:R-:W-:-:S04]  /*56d0*/  FMNMX.FTZ R9, R220, R9, !PT ;  /* 0x00000009dc097209 */ /* 0x000fc80007810000 */
[----:B------:R-:W-:Y:S02]  /*56e0*/  FMNMX.FTZ R9, R222, R9, !PT ;  /* 0x00000009de097209 */ /* 0x000fe40007810000 */
[----:B--2---:R-:W-:Y:S02]  /*56f0*/  FMNMX.FTZ R37, R68, R37, !PT ;  /* 0x0000002544257209 */ /* 0x004fe40007810000 */
[----:B------:R-:W-:-:S04]  /*5700*/  FMNMX.FTZ R9, R224, R9, !PT ;  /* 0x00000009e0097209 */ /* 0x000fc80007810000 */
[----:B------:R-:W-:Y:S02]  /*5710*/  FMNMX.FTZ R9, R76, R9, !PT ;  /* 0x000000094c097209 */ /* 0x000fe40007810000 */
[----:B0-----:R-:W-:Y:S02]  /*5720*/  FMNMX.FTZ R37, R70, R37, !PT ;  /* 0x0000002546257209 */ /* 0x001fe40007810000 */
[----:B------:R-:W-:Y:S02]  /*5730*/  FMNMX.FTZ R9, R226, R9, !PT ;  /* 0x00000009e2097209 */ /* 0x000fe40007810000 */
[----:B------:R-:W-:Y:S02]  /*5740*/  FMNMX.FTZ R39, R72, R37, !PT ;  /* 0x0000002548277209 */ /* 0x000fe40007810000 */
[----:B------:R-:W-:Y:S02]  /*5750*/  FMNMX.FTZ R9, R228, R9, !PT ;  /* 0x00000009e4097209 */ /* 0x000fe40007810000 */
[----:B------:R-:W-:-:S02]  /*5760*/  FMNMX.FTZ R39, R74, R39, !PT ;  /* 0x000000274a277209 */ /* 0x000fc40007810000 */
[----:B------:R-:W-:Y:S02]  /*5770*/  FMNMX.FTZ R9, R230, R9, !PT ;  /* 0x00000009e6097209 */ /* 0x000fe40007810000 */
[----:B------:R-:W-:Y:S02]  /*5780*/  FMNMX.FTZ R39, R78, R39, !PT ;  /* 0x000000274e277209 */ /* 0x000fe40007810000 */
[----:B------:R-:W-:Y:S02]  /*5790*/  FMNMX.FTZ R9, R232, R9, !PT ;  /* 0x00000009e8097209 */ /* 0x000fe40007810000 */
[----:B------:R-:W-:Y:S02]  /*57a0*/  FMNMX.FTZ R39, R80, R39, !PT ;  /* 0x0000002750277209 */ /* 0x000fe40007810000 */
[----:B------:R-:W-:Y:S02]  /*57b0*/  FMNMX.FTZ R9, R84, R9, !PT ;  /* 0x0000000954097209 */ /* 0x000fe40007810000 */
[----:B------:R-:W-:-:S03]  /*57c0*/  FMNMX.FTZ R41, R82, R39, !PT ;  /* 0x0000002752297209 */ /* 0x000fc60007810000 */
[----:B------:R-:W0:Y:S02]  /*57d0*/  SHFL.BFLY PT, R10, R9, 0x2, 0x1f ;  /* 0x0c401f00090a7f89 */ /* 0x000e2400000e0000 */
[----:B0-----:R-:W-:Y:S02]  /*57e0*/  FMNMX.FTZ R10, R9, R10, !PT ;  /* 0x0000000a090a7209 */ /* 0x001fe40007810000 */
[----:B------:R-:W0:Y:S03]  /*57f0*/  LDC R9, c[0x0][0x988] ;  /* 0x00026200ff097b82 */ /* 0x000e260000000800 */
[----:B------:R-:W1:Y:S02]  /*5800*/  SHFL.BFLY PT, R15, R10, 0x1, 0x1f ;  /* 0x0c201f000a0f7f89 */ /* 0x000e6400000e0000 */
[----:B-1----:R-:W-:-:S05]  /*5810*/  FMNMX.FTZ R12, R10, R15, !PT ;  /* 0x0000000f0a0c7209 */ /* 0x002fca0007810000 */
[C---:B0-----:R-:W-:Y:S01]  /*5820*/  FMUL.FTZ R33, R12.reuse, R9 ;  /* 0x000000090c217220 */ /* 0x041fe20000410000 */
[----:B------:R-:W-:-:S03]  /*5830*/  FADD.FTZ R10, -R12, R13 ;  /* 0x0000000d0c0a7221 */ /* 0x000fc60000010100 */
[-CC-:B------:R-:W-:Y:S01]  /*5840*/  FFMA.FTZ R13, R8, R9.reuse, -R33.reuse ;  /* 0x00000009080d7223 */ /* 0x180fe20000010821 */
[-CC-:B------:R-:W-:Y:S01]  /*5850*/  FFMA.FTZ R234, R14, R9.reuse, -R33.reuse ;  /* 0x000000090eea7223 */ /* 0x180fe20000010821 */
[-C--:B------:R-:W-:Y:S01]  /*5860*/  FMUL.FTZ R10, R10, R9.reuse ;  /* 0x000000090a0a7220 */ /* 0x080fe20000410000 */
[-CC-:B------:R-:W-:Y:S01]  /*5870*/  FFMA.FTZ R194, R194, R9.reuse, -R33.reuse ;  /* 0x00000009c2c27223 */ /* 0x180fe20000010821 */
[-CC-:B------:R-:W-:Y:S01]  /*5880*/  FFMA.FTZ R198, R198, R9.reuse, -R33.reuse ;  /* 0x00000009c6c67223 */ /* 0x180fe20000010821 */
[-CC-:B------:R-:W-:Y:S01]  /*5890*/  FFMA.FTZ R202, R202, R9.reuse, -R33.reuse ;  /* 0x00000009caca7223 */ /* 0x180fe20000010821 */
[-CC-:B------:R-:W-:Y:S01]  /*58a0*/  FFMA.FTZ R206, R206, R9.reuse, -R33.reuse ;  /* 0x00000009cece7223 */ /* 0x180fe20000010821 */
[----:B------:R-:W-:Y:S02]  /*58b0*/  WARPGROUP.DEPBAR.LE gsb0, 0x0 ;  /* 0x00008000000079c5 */ /* 0x000fe40000010000 */
[----:B------:R-:W-:Y:S01]  /*58c0*/  WARPGROUP.ARRIVE ;  /* 0x00000000000079c5 */ /* 0x000fe20000000000 */
[----:B------:R-:W-:Y:S01]  /*58d0*/  FMUL.FTZ R168, R83, UR6 ;  /* 0x0000000653a87c20 */ /* 0x000fe20008410000 */
[----:B------:R-:W-:Y:S01]  /*58e0*/  FMUL.FTZ R170, R87, UR6 ;  /* 0x0000000657aa7c20 */ /* 0x000fe20008410000 */
[----:B------:R0:W-:Y:S01]  /*58f0*/  MUFU.EX2 R25, R194 ;  /* 0x000000c200197308 */ /* 0x0001e20000000800 */
[-CC-:B------:R-:W-:Y:S01]  /*5900*/  FFMA.FTZ R15, R26, R9.reuse, -R33.reuse ;  /* 0x000000091a0f7223 */ /* 0x180fe20000010821 */
[-CC-:B------:R-:W-:Y:S01]  /*5910*/  FFMA.FTZ R21, R32, R9.reuse, -R33.reuse ;  /* 0x0000000920157223 */ /* 0x180fe20000010821 */
[----:B------:R-:W-:Y:S01]  /*5920*/  HGMMA.64x128x16.F32.BF16 R88, R152, gdesc[UR12].tnspB, R88, gsb0 ;  /* 0x41e0000c98587df0 */ /* 0x000fe20008001858 */
[----:B------:R-:W-:Y:S01]  /*5930*/  UIADD3 UR14, UR4, 0x280, URZ ;  /* 0x00000280040e7890 */ /* 0x000fe2000fffe03f */
[-CC-:B------:R-:W-:Y:S01]  /*5940*/  FFMA.FTZ R26, R180, R9.reuse, -R33.reuse ;  /* 0x00000009b41a7223 */ /* 0x180fe20000010821 */
[----:B------:R-:W-:Y:S01]  /*5950*/  UMOV UR15, 0x40000040 ;  /* 0x40000040000f7882 */ /* 0x000fe20000000000 */
[-CC-:B------:R-:W-:Y:S01]  /*5960*/  FFMA.FTZ R32, R182, R9.reuse, -R33.reuse ;  /* 0x00000009b6207223 */ /* 0x180fe20000010821 */
[----:B------:R-:W1:Y:S01]  /*5970*/  MUFU.TANH R168, R168 ;  /* 0x000000a800a87308 */ /* 0x000e620000002400 */
[-CC-:B0-----:R-:W-:Y:S01]  /*5980*/  FFMA.FTZ R194, R204, R9.reuse, -R33.reuse ;  /* 0x00000009ccc27223 */ /* 0x181fe20000010821 */
[-CC-:B------:R-:W-:Y:S01]  /*5990*/  FFMA.FTZ R176, R176, R9.reuse, -R33.reuse ;  /* 0x00000009b0b07223 */ /* 0x180fe20000010821 */
[-CC-:B------:R-:W-:Y:S01]  /*59a0*/  FFMA.FTZ R210, R210, R9.reuse, -R33.reuse ;  /* 0x00000009d2d27223 */ /* 0x180fe20000010821 */
[-CC-:B------:R-:W-:Y:S01]  /*59b0*/  FFMA.FTZ R214, R214, R9.reuse, -R33.reuse ;  /* 0x00000009d6d67223 */ /* 0x180fe20000010821 */
[-CC-:B------:R-:W-:Y:S01]  /*59c0*/  FFMA.FTZ R43, R174, R9.reuse, -R33.reuse ;  /* 0x00000009ae2b7223 */ /* 0x180fe20000010821 */
[-CC-:B------:R-:W-:Y:S01]  /*59d0*/  FFMA.FTZ R45, R222, R9.reuse, -R33.reuse ;  /* 0x00000009de2d7223 */ /* 0x180fe20000010821 */
[-CC-:B------:R-:W-:Y:S01]  /*59e0*/  FFMA.FTZ R204, R224, R9.reuse, -R33.reuse ;  /* 0x00000009e0cc7223 */ /* 0x180fe20000010821 */
[----:B------:R-:W0:Y:S01]  /*59f0*/  MUFU.TANH R170, R170 ;  /* 0x000000aa00aa7308 */ /* 0x000e220000002400 */
[-CC-:B------:R-:W-:Y:S01]  /*5a00*/  FFMA.FTZ R49, R228, R9.reuse, -R33.reuse ;  /* 0x00000009e4317223 */ /* 0x180fe20000010821 */
[-CC-:B------:R-:W-:Y:S01]  /*5a10*/  FFMA.FTZ R51, R232, R9.reuse, -R33.reuse ;  /* 0x00000009e8337223 */ /* 0x180fe20000010821 */
[----:B------:R-:W-:-:S05]  /*5a20*/  FFMA.FTZ R84, R84, R9, -R33 ;  /* 0x0000000954547223 */ /* 0x000fca0000010821 */
[----:B------:R2:W-:Y:S01]  /*5a30*/  MUFU.EX2 R27, R198 ;  /* 0x000000c6001b7308 */ /* 0x0005e20000000800 */
[----:B-1----:R-:W-:-:S04]  /*5a40*/  FMNMX.FTZ R41, R168, R41, !PT ;  /* 0x00000029a8297209 */ /* 0x002fc80007810000 */
[----:B------:R-:W-:-:S03]  /*5a50*/  FMNMX.FTZ R41, R86, R41, !PT ;  /* 0x0000002956297209 */ /* 0x000fc60007810000 */
[----:B------:R1:W-:Y:S01]  /*5a60*/  MUFU.EX2 R29, R202 ;  /* 0x000000ca001d7308 */ /* 0x0003e20000000800 */
[----:B0-----:R-:W-:Y:S01]  /*5a70*/  FMNMX.FTZ R8, R170, R41, !PT ;  /* 0x00000029aa087209 */ /* 0x001fe20007810000 */
[-CC-:B--2---:R-:W-:Y:S01]  /*5a80*/  FFMA.FTZ R198, R208, R9.reuse, -R33.reuse ;  /* 0x00000009d0c67223 */ /* 0x184fe20000010821 */
[----:B------:R-:W-:-:S03]  /*5a90*/  FFMA.FTZ R41, R218, R9, -R33 ;  /* 0x00000009da297223 */ /* 0x000fc60000010821 */
[----:B------:R-:W0:Y:S02]  /*5aa0*/  SHFL.BFLY PT, R47, R8, 0x2, 0x1f ;  /* 0x0c401f00082f7f89 */ /* 0x000e2400000e0000 */
[----:B------:R2:W-:Y:S01]  /*5ab0*/  MUFU.EX2 R35, R206 ;  /* 0x000000ce00237308 */ /* 0x0005e20000000800 */
[----:B-1----:R-:W-:-:S07]  /*5ac0*/  FFMA.FTZ R202, R220, R9, -R33 ;  /* 0x00000009dcca7223 */ /* 0x002fce0000010821 */
[----:B------:R-:W-:Y:S01]  /*5ad0*/  MUFU.EX2 R10, R10 ;  /* 0x0000000a000a7308 */ /* 0x000fe20000000800 */
[----:B--2---:R-:W-:-:S07]  /*5ae0*/  FFMA.FTZ R206, R230, R9, -R33 ;  /* 0x00000009e6ce7223 */ /* 0x004fce0000010821 */
[----:B------:R-:W1:Y:S01]  /*5af0*/  MUFU.EX2 R13, R13 ;  /* 0x0000000d000d7308 */ /* 0x000e620000000800 */
[----:B0-----:R-:W-:Y:S01]  /*5b00*/  FMNMX.FTZ R53, R8, R47, !PT ;  /* 0x0000002f08357209 */ /* 0x001fe20007810000 */
[-CC-:B------:R-:W-:Y:S01]  /*5b10*/  FFMA.FTZ R47, R76, R9.reuse, -R33.reuse ;  /* 0x000000094c2f7223 */ /* 0x180fe20000010821 */
[----:B------:R-:W-:-:S05]  /*5b20*/  FFMA.FTZ R76, R226, R9, -R33 ;  /* 0x00000009e24c7223 */ /* 0x000fca0000010821 */
[----:B------:R-:W0:Y:S01]  /*5b30*/  MUFU.EX2 R234, R234 ;  /* 0x000000ea00ea7308 */ /* 0x000e220000000800 */
[----:B------:R-:W2:Y:S07]  /*5b40*/  SHFL.BFLY PT, R14, R53, 0x1, 0x1f ;  /* 0x0c201f00350e7f89 */ /* 0x000eae00000e0000 */
[----:B------:R-:W-:Y:S01]  /*5b50*/  MUFU.EX2 R15, R15 ;  /* 0x0000000f000f7308 */ /* 0x000fe20000000800 */
[----:B-1----:R-:W-:-:S07]  /*5b60*/  FFMA.FTZ R3, R10, R3, R13 ;  /* 0x000000030a037223 */ /* 0x002fce000001000d */
[----:B------:R-:W1:Y:S01]  /*5b70*/  MUFU.EX2 R26, R26 ;  /* 0x0000001a001a7308 */ /* 0x000e620000000800 */
[----:B0-----:R-:W-:-:S07]  /*5b80*/  F2FP.BF16.F32.PACK_AB R180, R234, R13 ;  /* 0x0000000deab4723e */ /* 0x001fce00000010ff */
[----:B------:R-:W-:Y:S01]  /*5b90*/  MUFU.EX2 R21, R21 ;  /* 0x0000001500157308 */ /* 0x000fe20000000800 */
[----:B--2---:R-:W-:-:S05]  /*5ba0*/  FMNMX.FTZ R14, R53, R14, !PT ;  /* 0x0000000e350e7209 */ /* 0x004fca0007810000 */
[C---:B------:R-:W-:Y:S01]  /*5bb0*/  FADD.FTZ R8, -R14.reuse, R11 ;  /* 0x0000000b0e087221 */ /* 0x040fe20000010100 */
[----:B------:R-:W-:Y:S01]  /*5bc0*/  FMUL.FTZ R11, R14, R9 ;  /* 0x000000090e0b7220 */ /* 0x000fe20000410000 */
[----:B------:R-:W-:Y:S01]  /*5bd0*/  MUFU.EX2 R32, R32 ;  /* 0x0000002000207308 */ /* 0x000fe20000000800 */
[----:B-1----:R-:W-:Y:S01]  /*5be0*/  F2FP.BF16.F32.PACK_AB R182, R26, R15 ;  /* 0x0000000f1ab6723e */ /* 0x002fe200000010ff */
[-C--:B------:R-:W-:Y:S01]  /*5bf0*/  FMUL.FTZ R8, R8, R9.reuse ;  /* 0x0000000908087220 */ /* 0x080fe20000410000 */
[-CC-:B------:R-:W-:Y:S01]  /*5c00*/  FFMA.FTZ R181, R20, R9.reuse, -R11.reuse ;  /* 0x0000000914b57223 */ /* 0x180fe2000001080b */
[-CC-:B------:R-:W-:Y:S01]  /*5c10*/  FFMA.FTZ R20, R24, R9.reuse, -R11.reuse ;  /* 0x0000000918147223 */ /* 0x180fe2000001080b */
[-CC-:B------:R-:W-:Y:S01]  /*5c20*/  FFMA.FTZ R183, R28, R9.reuse, -R11.reuse ;  /* 0x000000091cb77223 */ /* 0x180fe2000001080b */
[-CC-:B------:R-:W-:Y:S01]  /*5c30*/  FFMA.FTZ R177, R34, R9.reuse, -R11.reuse ;  /* 0x0000000922b17223 */ /* 0x180fe2000001080b */
[----:B------:R-:W-:Y:S01]  /*5c40*/  FFMA.FTZ R173, R40, R9, -R11 ;  /* 0x0000000928ad7223 */ /* 0x000fe2000001080b */
[----:B------:R-:W-:Y:S01]  /*5c50*/  MUFU.EX2 R8, R8 ;  /* 0x0000000800087308 */ /* 0x000fe20000000800 */
[----:B------:R-:W-:-:S02]  /*5c60*/  IMAD.U32 R40, RZ, RZ, UR9 ;  /* 0x00000009ff287e24 */ /* 0x000fc4000f8e00ff */
[-CC-:B------:R-:W-:Y:S01]  /*5c70*/  FFMA.FTZ R179, R36, R9.reuse, -R11.reuse ;  /* 0x0000000924b37223 */ /* 0x180fe2000001080b */
[-CC-:B------:R-:W-:Y:S01]  /*5c80*/  FFMA.FTZ R36, R42, R9.reuse, -R11.reuse ;  /* 0x000000092a247223 */ /* 0x180fe2000001080b */
[-CC-:B------:R-:W-:Y:S01]  /*5c90*/  FFMA.FTZ R34, R38, R9.reuse, -R11.reuse ;  /* 0x0000000926227223 */ /* 0x180fe2000001080b */
[----:B------:R-:W-:Y:S02]  /*5ca0*/  @!P1 VIADD R40, R40, 0x34860 ;  /* 0x0003486028289836 */ /* 0x000fe40000000000 */
[-CC-:B------:R-:W-:Y:S01]  /*5cb0*/  FFMA.FTZ R175, R44, R9.reuse, -R11.reuse ;  /* 0x000000092caf7223 */ /* 0x180fe2000001080b */
[-CC-:B------:R-:W-:Y:S01]  /*5cc0*/  FFMA.FTZ R169, R48, R9.reuse, -R11.reuse ;  /* 0x0000000930a97223 */ /* 0x180fe2000001080b */
[----:B------:R-:W-:Y:S01]  /*5cd0*/  MUFU.EX2 R181, R181 ;  /* 0x000000b500b57308 */ /* 0x000fe20000000800 */
[-CC-:B------:R-:W-:Y:S01]  /*5ce0*/  FFMA.FTZ R24, R50, R9.reuse, -R11.reuse ;  /* 0x0000000932187223 */ /* 0x180fe2000001080b */
[----:B------:R-:W-:Y:S01]  /*5cf0*/  @!P1 PRMT R42, RZ, 0x654, R40 ;  /* 0x00000654ff2a9816 */ /* 0x000fe20000000028 */
[-CC-:B------:R-:W-:Y:S01]  /*5d00*/  FFMA.FTZ R171, R52, R9.reuse, -R11.reuse ;  /* 0x0000000934ab7223 */ /* 0x180fe2000001080b */
[-CC-:B------:R-:W-:Y:S01]  /*5d10*/  FFMA.FTZ R28, R54, R9.reuse, -R11.reuse ;  /* 0x00000009361c7223 */ /* 0x180fe2000001080b */
[-CC-:B------:R-:W-:Y:S01]  /*5d20*/  FFMA.FTZ R38, R58, R9.reuse, -R11.reuse ;  /* 0x000000093a267223 */ /* 0x180fe2000001080b */
[-CC-:B------:R-:W-:Y:S01]  /*5d30*/  FFMA.FTZ R62, R62, R9.reuse, -R11.reuse ;  /* 0x000000093e3e7223 */ /* 0x180fe2000001080b */
[-CC-:B------:R-:W-:Y:S01]  /*5d40*/  FFMA.FTZ R64, R64, R9.reuse, -R11.reuse ;  /* 0x0000000940407223 */ /* 0x180fe2000001080b */
        /* <DEDUP_REMOVED lines=8> */
[----:B------:R-:W-:Y:S01]  /*5dd0*/  MUFU.EX2 R183, R183 ;  /* 0x000000b700b77308 */ /* 0x000fe20000000800 */
[-CC-:B------:R-:W-:Y:S01]  /*5de0*/  FFMA.FTZ R82, R82, R9.reuse, -R11.reuse ;  /* 0x0000000952527223 */ /* 0x180fe2000001080b */
[----:B------:R-:W-:-:S06]  /*5df0*/  FFMA.FTZ R86, R86, R9, -R11 ;  /* 0x0000000956567223 */ /* 0x000fcc000001080b */
[----:B------:R-:W-:Y:S01]  /*5e00*/  MUFU.EX2 R177, R177 ;  /* 0x000000b100b17308 */ /* 0x000fe20000000800 */
[----:B------:R-:W-:Y:S02]  /*5e10*/  WARPGROUP.DEPBAR.LE gsb0, 0x0 ;  /* 0x00008000000079c5 */ /* 0x000fe40000010000 */
[----:B------:R-:W-:Y:S01]  /*5e20*/  WARPGROUP.ARRIVE ;  /* 0x00000000000079c5 */ /* 0x000fe20000000000 */
[-CC-:B------:R-:W-:Y:S01]  /*5e30*/  FFMA.FTZ R152, R196, R9.reuse, -R33.reuse ;  /* 0x00000009c4987223 */ /* 0x180fe20000010821 */
[-CC-:B------:R-:W-:Y:S01]  /*5e40*/  FFMA.FTZ R154, R200, R9.reuse, -R33.reuse ;  /* 0x00000009c89a7223 */ /* 0x180fe20000010821 */
[-CC-:B------:R-:W-:Y:S01]  /*5e50*/  FFMA.FTZ R196, R178, R9.reuse, -R33.reuse ;  /* 0x00000009b2c47223 */ /* 0x180fe20000010821 */
[-C--:B------:R-:W-:Y:S01]  /*5e60*/  FFMA.FTZ R200, R172, R9.reuse, -R33 ;  /* 0x00000009acc87223 */ /* 0x080fe20000010821 */
[----:B------:R-:W-:Y:S01]  /*5e70*/  MUFU.EX2 R179, R179 ;  /* 0x000000b300b37308 */ /* 0x000fe20000000800 */
[----:B------:R-:W-:Y:S01]  /*5e80*/  HGMMA.64x128x16.F32.BF16 R88, R156, gdesc[UR12].tnspB, R88, gsb0 ;  /* 0x41e0000c9c587df0 */ /* 0x000fe20008001858 */
[----:B------:R-:W-:Y:S01]  /*5e90*/  UIADD3 UR14, UR4, 0x300, URZ ;  /* 0x00000300040e7890 */ /* 0x000fe2000fffe03f */
[-CC-:B------:R-:W-:Y:S01]  /*5ea0*/  FFMA.FTZ R153, R56, R9.reuse, -R11.reuse ;  /* 0x0000000938997223 */ /* 0x180fe2000001080b */
[----:B------:R-:W-:Y:S01]  /*5eb0*/  UMOV UR15, 0x40000040 ;  /* 0x40000040000f7882 */ /* 0x000fe20000000000 */
[----:B------:R-:W-:Y:S01]  /*5ec0*/  UIADD3 UR4, UR4, 0x380, URZ ;  /* 0x0000038004047890 */ /* 0x000fe2000fffe03f */
[----:B------:R-:W-:-:S02]  /*5ed0*/  FFMA.FTZ R155, R60, R9, -R11 ;  /* 0x000000093c9b7223 */ /* 0x000fc4000001080b */
[----:B------:R-:W-:Y:S08]  /*5ee0*/  MUFU.EX2 R34, R34 ;  /* 0x0000002200227308 */ /* 0x000ff00000000800 */
[----:B------:R-:W0:Y:S08]  /*5ef0*/  MUFU.EX2 R152, R152 ;  /* 0x0000009800987308 */ /* 0x000e300000000800 */
[----:B------:R-:W-:Y:S08]  /*5f00*/  MUFU.EX2 R173, R173 ;  /* 0x000000ad00ad7308 */ /* 0x000ff00000000800 */
[----:B------:R-:W-:Y:S01]  /*5f10*/  MUFU.EX2 R36, R36 ;  /* 0x0000002400247308 */ /* 0x000fe20000000800 */
[----:B0-----:R-:W-:-:S07]  /*5f20*/  F2FP.BF16.F32.PACK_AB R178, R152, R25 ;  /* 0x0000001998b2723e */ /* 0x001fce00000010ff */
[----:B------:R-:W0:Y:S08]  /*5f30*/  MUFU.EX2 R154, R154 ;  /* 0x0000009a009a7308 */ /* 0x000e300000000800 */
[----:B------:R-:W-:Y:S08]  /*5f40*/  MUFU.EX2 R175, R175 ;  /* 0x000000af00af7308 */ /* 0x000ff00000000800 */
[----:B------:R-:W1:Y:S01]  /*5f50*/  MUFU.EX2 R194, R194 ;  /* 0x000000c200c27308 */ /* 0x000e620000000800 */
[----:B0-----:R-:W-:-:S07]  /*5f60*/  F2FP.BF16.F32.PACK_AB R172, R154, R27 ;  /* 0x0000001b9aac723e */ /* 0x001fce00000010ff */
[----:B------:R-:W-:Y:S08]  /*5f70*/  MUFU.EX2 R169, R169 ;  /* 0x000000a900a97308 */ /* 0x000ff00000000800 */
[----:B------:R0:W-:Y:S01]  /*5f80*/  MUFU.EX2 R31, R176 ;  /* 0x000000b0001f7308 */ /* 0x0001e20000000800 */
[----:B-1----:R-:W-:-:S07]  /*5f90*/  F2FP.BF16.F32.PACK_AB R174, R194, R29 ;  /* 0x0000001dc2ae723e */ /* 0x002fce00000010ff */
[----:B------:R-:W-:Y:S01]  /*5fa0*/  MUFU.EX2 R24, R24 ;  /* 0x0000001800187308 */ /* 0x000fe20000000800 */
[----:B0-----:R-:W-:-:S07]  /*5fb0*/  F2FP.BF16.F32.PACK_AB R176, R32, R21 ;  /* 0x0000001520b0723e */ /* 0x001fce00000010ff */
[----:B------:R-:W-:Y:S08]  /*5fc0*/  MUFU.EX2 R196, R196 ;  /* 0x000000c400c47308 */ /* 0x000ff00000000800 */
[----:B------:R-:W-:Y:S08]  /*5fd0*/  MUFU.EX2 R171, R171 ;  /* 0x000000ab00ab7308 */ /* 0x000ff00000000800 */
[----:B------:R-:W-:Y:S08]  /*5fe0*/  MUFU.EX2 R28, R28 ;  /* 0x0000001c001c7308 */ /* 0x000ff00000000800 */
[----:B------:R-:W-:Y:S08]  /*5ff0*/  MUFU.EX2 R198, R198 ;  /* 0x000000c600c67308 */ /* 0x000ff00000000800 */
[----:B------:R-:W-:Y:S08]  /*6000*/  MUFU.EX2 R153, R153 ;  /* 0x0000009900997308 */ /* 0x000ff00000000800 */
[----:B------:R-:W-:Y:S08]  /*6010*/  MUFU.EX2 R37, R210 ;  /* 0x000000d200257308 */ /* 0x000ff00000000800 */
[----:B------:R-:W-:Y:S01]  /*6020*/  MUFU.EX2 R38, R38 ;  /* 0x0000002600267308 */ /* 0x000fe20000000800 */
[----:B------:R-:W-:-:S02]  /*6030*/  WARPGROUP.DEPBAR.LE gsb0, 0x0 ;  /* 0x00008000000079c5 */ /* 0x000fc40000010000 */
[----:B------:R-:W-:Y:S01]  /*6040*/  WARPGROUP.ARRIVE ;  /* 0x00000000000079c5 */ /* 0x000fe20000000000 */
[-CC-:B------:R-:W-:Y:S01]  /*6050*/  FFMA.FTZ R156, R212, R9.reuse, -R33.reuse ;  /* 0x00000009d49c7223 */ /* 0x180fe20000010821 */
[----:B------:R-:W-:Y:S01]  /*6060*/  FFMA.FTZ R158, R216, R9, -R33 ;  /* 0x00000009d89e7223 */ /* 0x000fe20000010821 */
[----:B------:R-:W-:Y:S02]  /*6070*/  MOV R33, UR8 ;  /* 0x0000000800217c02 */ /* 0x000fe40008000f00 */
[----:B------:R-:W-:Y:S01]  /*6080*/  MUFU.EX2 R155, R155 ;  /* 0x0000009b009b7308 */ /* 0x000fe20000000800 */
[----:B------:R-:W-:Y:S01]  /*6090*/  HGMMA.64x128x16.F32.BF16 R88, R160, gdesc[UR12].tnspB, R88, gsb0 ;  /* 0x41e0000ca0587df0 */ /* 0x000fe20008001858 */
[----:B------:R-:W-:Y:S01]  /*60a0*/  UMOV UR14, UR4 ;  /* 0x00000004000e7c82 */ /* 0x000fe20008000000 */
[----:B------:R-:W-:Y:S01]  /*60b0*/  UMOV UR15, 0x40000040 ;  /* 0x40000040000f7882 */ /* 0x000fe20000000000 */
[----:B------:R-:W-:Y:S01]  /*60c0*/  @!P1 VIADD R33, R33, 0x34840 ;  /* 0x0003484021219836 */ /* 0x000fe20000000000 */
[----:B------:R-:W-:-:S03]  /*60d0*/  UMOV UR4, UR37 ;  /* 0x0000002500047c82 */ /* 0x000fc60008000000 */
[----:B------:R-:W-:Y:S01]  /*60e0*/  MUFU.EX2 R156, R156 ;  /* 0x0000009c009c7308 */ /* 0x000fe20000000800 */
[----:B------:R-:W-:-:S07]  /*60f0*/  @!P1 PRMT R33, RZ, 0x654, R33 ;  /* 0x00000654ff219816 */ /* 0x000fce0000000021 */
[----:B------:R-:W-:Y:S08]  /*6100*/  MUFU.EX2 R39, R214 ;  /* 0x000000d600277308 */ /* 0x000ff00000000800 */
        /* <DEDUP_REMOVED lines=18> */
[-CC-:B------:R-:W-:Y:S01]  /*6230*/  FFMA.FTZ R162, R192, R9.reuse, -R11.reuse ;  /* 0x00000009c0a27223 */ /* 0x180fe2000001080b */
[----:B------:R-:W-:Y:S02]  /*6240*/  FFMA.FTZ R30, R46, R9, -R11 ;  /* 0x000000092e1e7223 */ /* 0x000fe4000001080b */
[----:B------:R-:W-:Y:S01]  /*6250*/  MUFU.EX2 R161, R72 ;  /* 0x0000004800a17308 */ /* 0x000fe20000000800 */
[----:B------:R-:W-:Y:S07]  /*6260*/  HGMMA.64x128x16.F32.BF16 R88, R164, gdesc[UR12].tnspB, R88, gsb0 ;  /* 0x41e0000ca4587df0 */ /* 0x000fee0008001858 */
[----:B------:R-:W-:Y:S08]  /*6270*/  MUFU.EX2 R160, R160 ;  /* 0x000000a000a07308 */ /* 0x000ff00000000800 */
[----:B------:R-:W-:Y:S08]  /*6280*/  MUFU.EX2 R162, R162 ;  /* 0x000000a200a27308 */ /* 0x000ff00000000800 */
[----:B------:R-:W-:Y:S08]  /*6290*/  MUFU.EX2 R30, R30 ;  /* 0x0000001e001e7308 */ /* 0x000ff00000000800 */
[----:B------:R-:W-:Y:S08]  /*62a0*/  MUFU.EX2 R163, R78 ;  /* 0x0000004e00a37308 */ /* 0x000ff00000000800 */
[----:B------:R-:W-:Y:S08]  /*62b0*/  MUFU.EX2 R76, R76 ;  /* 0x0000004c004c7308 */ /* 0x000ff00000000800 */
[----:B------:R-:W-:Y:S08]  /*62c0*/  MUFU.EX2 R49, R49 ;  /* 0x0000003100317308 */ /* 0x000ff00000000800 */
[----:B------:R-:W0:Y:S08]  /*62d0*/  MUFU.EX2 R206, R206 ;  /* 0x000000ce00ce7308 */ /* 0x000e300000000800 */
[----:B------:R-:W-:Y:S08]  /*62e0*/  MUFU.EX2 R51, R51 ;  /* 0x0000003300337308 */ /* 0x000ff00000000800 */
[----:B------:R-:W1:Y:S01]  /*62f0*/  MUFU.EX2 R84, R84 ;  /* 0x0000005400547308 */ /* 0x000e620000000800 */
[----:B------:R-:W-:-:S02]  /*6300*/  WARPGROUP.DEPBAR.LE gsb0, 0x0 ;  /* 0x00008000000079c5 */ /* 0x000fc40000010000 */
[----:B------:R2:W-:Y:S05]  /*6310*/  @!P1 SYNCS.ARRIVE.TRANS64.RED.A1T0 RZ, [R33+URZ], RZ ;  /* 0x000000ff21ff99a7 */ /* 0x0005ea000810043f */
[----:B------:R-:W3:Y:S01]  /*6320*/  MUFU.EX2 R165, R82 ;  /* 0x0000005200a57308 */ /* 0x000ee20000000800 */
[----:B0-----:R-:W-:Y:S02]  /*6330*/  F2FP.BF16.F32.PACK_AB R164, R206, R49 ;  /* 0x00000031cea4723e */ /* 0x001fe400000010ff */
[----:B-1----:R-:W-:Y:S01]  /*6340*/  F2FP.BF16.F32.PACK_AB R166, R84, R51 ;  /* 0x0000003354a6723e */ /* 0x002fe200000010ff */
[----:B--2---:R-:W-:Y:S01]  /*6350*/  FFMA.FTZ R33, R8, R0, R181 ;  /* 0x0000000008217223 */ /* 0x004fe200000100b5 */
[----:B------:R-:W-:Y:S01]  /*6360*/  FADD.FTZ R0, R234, R3 ;  /* 0x00000003ea007221 */ /* 0x000fe20000010000 */
[----:B------:R0:W-:Y:S01]  /*6370*/  @!P1 SYNCS.ARRIVE.TRANS64.RED.A1T0 RZ, [R42+URZ], RZ ;  /* 0x000000ff2aff99a7 */ /* 0x0001e2000810043f */
[C---:B------:R-:W-:Y:S01]  /*6380*/  F2FP.BF16.F32.PACK_AB R181, R20.reuse, R181 ;  /* 0x000000b514b5723e */ /* 0x040fe200000010ff */
[----:B------:R-:W-:Y:S01]  /*6390*/  FADD.FTZ R40, R20, R33 ;  /* 0x0000002114287221 */ /* 0x000fe20000010000 */
[----:B------:R-:W-:Y:S01]  /*63a0*/  FADD.FTZ R3, R15, R0 ;  /* 0x000000000f037221 */ /* 0x000fe20000010000 */
[----:B------:R-:W-:Y:S02]  /*63b0*/  MUFU.EX2 R167, R86 ;  /* 0x0000005600a77308 */ /* 0x000fe40000000800 */
[----:B------:R-:W-:Y:S01]  /*63c0*/  FADD.FTZ R33, R183, R40 ;  /* 0x00000028b7217221 */ /* 0x000fe20000010000 */
[----:B------:R-:W-:Y:S01]  /*63d0*/  FADD.FTZ R0, R26, R3 ;  /* 0x000000031a007221 */ /* 0x000fe20000010000 */
[----:B------:R-:W-:-:S02]  /*63e0*/  F2FP.BF16.F32.PACK_AB R183, R160, R183 ;  /* 0x000000b7a0b7723e */ /* 0x000fc400000010ff */
[----:B------:R-:W-:Y:S01]  /*63f0*/  FADD.FTZ R40, R160, R33 ;  /* 0x00000021a0287221 */ /* 0x000fe20000010000 */
[----:B------:R-:W-:Y:S01]  /*6400*/  FADD.FTZ R3, R21, R0 ;  /* 0x0000000015037221 */ /* 0x000fe20000010000 */
[----:B------:R-:W-:Y:S02]  /*6410*/  F2FP.BF16.F32.PACK_AB R160, R204, R45 ;  /* 0x0000002dcca0723e */ /* 0x000fe400000010ff */
[----:B------:R-:W-:Y:S01]  /*6420*/  FADD.FTZ R33, R177, R40 ;  /* 0x00000028b1217221 */ /* 0x000fe20000010000 */
[----:B------:R-:W-:Y:S01]  /*6430*/  FADD.FTZ R0, R32, R3 ;  /* 0x0000000320007221 */ /* 0x000fe20000010000 */
[C---:B------:R-:W-:Y:S02]  /*6440*/  F2FP.BF16.F32.PACK_AB R177, R162.reuse, R177 ;  /* 0x000000b1a2b1723e */ /* 0x040fe400000010ff */
        /* <DEDUP_REMOVED lines=8> */
[-CC-:B------:R-:W-:Y:S01]  /*64d0*/  FFMA.FTZ R0, R168, R9.reuse, -R11.reuse ;  /* 0x00000009a8007223 */ /* 0x180fe2000001080b */
[----:B------:R-:W-:Y:S01]  /*64e0*/  FFMA.FTZ R11, R170, R9, -R11 ;  /* 0x00000009aa0b7223 */ /* 0x000fe2000001080b */
[----:B------:R-:W-:Y:S01]  /*64f0*/  FADD.FTZ R33, R173, R40 ;  /* 0x00000028ad217221 */ /* 0x000fe20000010000 */
[----:B------:R-:W-:Y:S01]  /*6500*/  FADD.FTZ R40, R154, R3 ;  /* 0x000000039a287221 */ /* 0x000fe20000010000 */
[----:B------:R-:W-:-:S02]  /*6510*/  F2FP.BF16.F32.PACK_AB R154, R158, R39 ;  /* 0x000000279e9a723e */ /* 0x000fc400000010ff */
[----:B0-----:R-:W-:Y:S01]  /*6520*/  FADD.FTZ R42, R36, R33 ;  /* 0x00000021242a7221 */ /* 0x001fe20000010000 */
[----:B------:R-:W-:Y:S01]  /*6530*/  FADD.FTZ R3, R29, R40 ;  /* 0x000000281d037221 */ /* 0x000fe20000010000 */
[----:B------:R-:W-:Y:S01]  /*6540*/  MUFU.EX2 R11, R11 ;  /* 0x0000000b000b7308 */ /* 0x000fe20000000800 */
[----:B------:R-:W-:Y:S01]  /*6550*/  F2FP.BF16.F32.PACK_AB R179, R34, R179 ;  /* 0x000000b322b3723e */ /* 0x000fe200000010ff */
[----:B------:R-:W-:Y:S01]  /*6560*/  FADD.FTZ R33, R175, R42 ;  /* 0x0000002aaf217221 */ /* 0x000fe20000010000 */
[----:B------:R-:W-:Y:S01]  /*6570*/  FADD.FTZ R40, R194, R3 ;  /* 0x00000003c2287221 */ /* 0x000fe20000010000 */
[----:B------:R-:W-:Y:S02]  /*6580*/  F2FP.BF16.F32.PACK_AB R173, R36, R173 ;  /* 0x000000ad24ad723e */ /* 0x000fe400000010ff */
[C---:B------:R-:W-:Y:S01]  /*6590*/  FADD.FTZ R42, R30.reuse, R33 ;  /* 0x000000211e2a7221 */ /* 0x040fe20000010000 */
[----:B------:R-:W-:Y:S01]  /*65a0*/  FADD.FTZ R3, R31, R40 ;  /* 0x000000281f037221 */ /* 0x000fe20000010000 */
[----:B------:R-:W-:-:S02]  /*65b0*/  F2FP.BF16.F32.PACK_AB R175, R30, R175 ;  /* 0x000000af1eaf723e */ /* 0x000fc400000010ff */
[----:B------:R-:W-:Y:S01]  /*65c0*/  FADD.FTZ R13, R169, R42 ;  /* 0x0000002aa90d7221 */ /* 0x000fe20000010000 */
[C---:B------:R-:W-:Y:S01]  /*65d0*/  FADD.FTZ R20, R196.reuse, R3 ;  /* 0x00000003c4147221 */ /* 0x040fe20000010000 */
[----:B------:R-:W-:Y:S02]  /*65e0*/  F2FP.BF16.F32.PACK_AB R168, R196, R31 ;  /* 0x0000001fc4a8723e */ /* 0x000fe400000010ff */
[C---:B------:R-:W-:Y:S01]  /*65f0*/  FADD.FTZ R26, R24.reuse, R13 ;  /* 0x0000000d181a7221 */ /* 0x040fe20000010000 */
[----:B------:R-:W-:Y:S01]  /*6600*/  FADD.FTZ R3, R35, R20 ;  /* 0x0000001423037221 */ /* 0x000fe20000010000 */
[----:B------:R-:W-:Y:S02]  /*6610*/  F2FP.BF16.F32.PACK_AB R169, R24, R169 ;  /* 0x000000a918a9723e */ /* 0x000fe400000010ff */
[----:B------:R-:W-:Y:S01]  /*6620*/  FADD.FTZ R13, R171, R26 ;  /* 0x0000001aab0d7221 */ /* 0x000fe20000010000 */
[C---:B------:R-:W-:Y:S01]  /*6630*/  FADD.FTZ R20, R198.reuse, R3 ;  /* 0x00000003c6147221 */ /* 0x040fe20000010000 */
[----:B------:R-:W-:-:S02]  /*6640*/  F2FP.BF16.F32.PACK_AB R170, R198, R35 ;  /* 0x00000023c6aa723e */ /* 0x000fc400000010ff */
[C---:B------:R-:W-:Y:S01]  /*6650*/  FADD.FTZ R26, R28.reuse, R13 ;  /* 0x0000000d1c1a7221 */ /* 0x040fe20000010000 */
[----:B------:R-:W-:Y:S01]  /*6660*/  FADD.FTZ R3, R37, R20 ;  /* 0x0000001425037221 */ /* 0x000fe20000010000 */
[----:B------:R-:W-:Y:S02]  /*6670*/  F2FP.BF16.F32.PACK_AB R171, R28, R171 ;  /* 0x000000ab1cab723e */ /* 0x000fe400000010ff */
[----:B------:R-:W-:Y:S01]  /*6680*/  FADD.FTZ R13, R153, R26 ;  /* 0x0000001a990d7221 */ /* 0x000fe20000010000 */
[----:B------:R-:W-:Y:S01]  /*6690*/  FADD.FTZ R20, R156, R3 ;  /* 0x000000039c147221 */ /* 0x000fe20000010000 */
[C---:B------:R-:W-:Y:S02]  /*66a0*/  F2FP.BF16.F32.PACK_AB R153, R38.reuse, R153 ;  /* 0x000000992699723e */ /* 0x040fe400000010ff */
[----:B------:R-:W-:Y:S01]  /*66b0*/  FADD.FTZ R26, R38, R13 ;  /* 0x0000000d261a7221 */ /* 0x000fe20000010000 */
[----:B------:R-:W-:Y:S01]  /*66c0*/  FADD.FTZ R3, R39, R20 ;  /* 0x0000001427037221 */ /* 0x000fe20000010000 */
[----:B------:R0:W1:Y:S01]  /*66d0*/  MUFU.EX2 R13, R0 ;  /* 0x00000000000d7308 */ /* 0x0000620000000800 */
[----:B------:R-:W-:Y:S01]  /*66e0*/  F2FP.BF16.F32.PACK_AB R156, R200, R41 ;  /* 0x00000029c89c723e */ /* 0x000fe200000010ff */
        /* <DEDUP_REMOVED lines=10> */
[----:B------:R-:W-:-:S03]  /*6790*/  FADD.FTZ R3, R43, R20 ;  /* 0x000000142b037221 */ /* 0x000fc60000010000 */
        /* <DEDUP_REMOVED lines=11> */
[----:B0-----:R-:W-:Y:S01]  /*6850*/  FADD.FTZ R0, R76, R3 ;  /* 0x000000034c007221 */ /* 0x001fe20000010000 */
[C---:B------:R-:W-:Y:S02]  /*6860*/  F2FP.BF16.F32.PACK_AB R163, R80.reuse, R163 ;  /* 0x000000a350a3723e */ /* 0x040fe400000010ff */
[----:B------:R-:W-:Y:S01]  /*6870*/  FADD.FTZ R26, R80, R26 ;  /* 0x0000001a501a7221 */ /* 0x000fe20000010000 */
[----:B------:R-:W-:-:S03]  /*6880*/  FADD.FTZ R3, R49, R0 ;  /* 0x0000000031037221 */ /* 0x000fc60000010000 */
[----:B---3--:R-:W-:Y:S01]  /*6890*/  FADD.FTZ R26, R165, R26 ;  /* 0x0000001aa51a7221 */ /* 0x008fe20000010000 */
[----:B------:R-:W-:Y:S01]  /*68a0*/  FADD.FTZ R0, R206, R3 ;  /* 0x00000003ce007221 */ /* 0x000fe20000010000 */
[C---:B-1----:R-:W-:Y:S02]  /*68b0*/  F2FP.BF16.F32.PACK_AB R165, R13.reuse, R165 ;  /* 0x000000a50da5723e */ /* 0x042fe400000010ff */
[----:B------:R-:W-:Y:S01]  /*68c0*/  FADD.FTZ R26, R13, R26 ;  /* 0x0000001a0d1a7221 */ /* 0x000fe20000010000 */
[----:B------:R-:W-:Y:S01]  /*68d0*/  FADD.FTZ R3, R51, R0 ;  /* 0x0000000033037221 */ /* 0x000fe20000010000 */
[----:B------:R-:W-:Y:S02]  /*68e0*/  MOV R13, R12 ;  /* 0x0000000c000d7202 */ /* 0x000fe40000000f00 */
[----:B------:R-:W-:Y:S01]  /*68f0*/  FADD.FTZ R26, R167, R26 ;  /* 0x0000001aa71a7221 */ /* 0x000fe20000010000 */
[----:B------:R-:W-:Y:S01]  /*6900*/  F2FP.BF16.F32.PACK_AB R167, R11, R167 ;  /* 0x000000a70ba7723e */ /* 0x000fe200000010ff */
[----:B------:R-:W-:-:S02]  /*6910*/  FADD.FTZ R3, R84, R3 ;  /* 0x0000000354037221 */ /* 0x000fc40000010000 */
[----:B------:R-:W-:Y:S01]  /*6920*/  FADD.FTZ R0, R11, R26 ;  /* 0x0000001a0b007221 */ /* 0x000fe20000010000 */
[----:B------:R-:W-:Y:S01]  /*6930*/  IMAD.MOV.U32 R11, RZ, RZ, R14 ;  /* 0x000000ffff0b7224 */ /* 0x000fe200078e000e */
[----:B------:R-:W-:Y:S06]  /*6940*/  @P2 BRA `(.L_x_24) ;  /* 0xffffffd400b42947 */ /* 0x000fec000383ffff */
.L_x_15:
[----:B------:R-:W-:Y:S06]  /*6950*/  BAR.ARV 0x8, 0x180 ;  /* 0x0206000000007b1d */ /* 0x000fec0000002000 */
        /* <DEDUP_REMOVED lines=64> */
[----:B------:R-:W-:Y:S06]  /*6d60*/  @!P0 BRA `(.L_x_25) ;  /* 0x0000000000048947 */ /* 0x000fec0003800000 */
[----:B------:R-:W-:Y:S01]  /*6d70*/  BPT.TRAP 0x1 ;  /* 0x000000040000795c */ /* 0x000fe20000300000 */
.L_x_25:
        /* <DEDUP_REMOVED lines=9> */
.L_x_26:
[----:B-1----:R-:W-:Y:S05]  /*6e10*/  @P2 BRA `(.L_x_27) ;  /* 0x0000000000082947 */ /* 0x002fea0003800000 */
[----:B------:R-:W1:Y:S02]  /*6e20*/  SYNCS.PHASECHK.TRANS64.TRYWAIT P0, [UR12+0x34850], R4 ;  /* 0x03485004ff0075a7 */ /* 0x000e64000800014c */
[----:B-1----:R-:W-:Y:S05]  /*6e30*/  @!P0 BRA `(.L_x_28) ;  /* 0x0000006000148947 */ /* 0x002fea0003800000 */
.L_x_27:
[----:B------:R-:W-:Y:S01]  /*6e40*/  UIADD3 UR5, UR4, 0x400, URZ ;  /* 0x0000040004057890 */ /* 0x000fe2000fffe03f */
[----:B------:R-:W-:Y:S01]  /*6e50*/  WARPGROUP.ARRIVE ;  /* 0x00000000000079c5 */ /* 0x000fe20000000000 */
[----:B------:R-:W-:Y:S01]  /*6e60*/  UMOV UR7, 0x40000040 ;  /* 0x4000004000077882 */ /* 0x000fe20000000000 */
[----:B01----:R-:W0:Y:S01]  /*6e70*/  SHFL.BFLY PT, R4, R3, 0x2, 0x1f ;  /* 0x0c401f0003047f89 */ /* 0x003e2200000e0000 */
[----:B------:R-:W-:Y:S01]  /*6e80*/  USHF.R.U32.HI UR5, URZ, 0x4, UR5 ;  /* 0x000000043f057899 */ /* 0x000fe20008011605 */
[----:B------:R-:W-:Y:S01]  /*6e90*/  IMAD.MOV.U32 R95, RZ, RZ, -0x800000 ;  /* 0xff800000ff5f7424 */ /* 0x000fe200078e00ff */
[----:B------:R-:W-:Y:S01]  /*6ea0*/  CS2R R98, SRZ ;  /* 0x0000000000627805 */ /* 0x000fe2000001ff00 */
[----:B------:R-:W1:Y:S01]  /*6eb0*/  SHFL.BFLY PT, R5, R0, 0x2, 0x1f ;  /* 0x0c401f0000057f89 */ /* 0x000e6200000e0000 */
[----:B------:R-:W-:Y:S01]  /*6ec0*/  ULOP3.LUT UR5, UR5, 0x3fff, URZ, 0xc0, !UPT ;  /* 0x00003fff05057892 */ /* 0x000fe2000f8ec03f */
[----:B------:R-:W-:Y:S01]  /*6ed0*/  MOV R94, 0xff800000 ;  /* 0xff800000005e7802 */ /* 0x000fe20000000f00 */
[----:B------:R-:W2:Y:S01]  /*6ee0*/  LDC R114, c[0x0][0xc38] ;  /* 0x00030e00ff727b82 */ /* 0x000ea20000000800 */
[----:B------:R-:W-:Y:S01]  /*6ef0*/  R2UR UR13, R184 ;  /* 0x00000000b80d72ca */ /* 0x000fe200000e0000 */
[----:B------:R-:W-:Y:S01]  /*6f00*/  ULOP3.LUT UR5, UR5, 0x4000000, URZ, 0xfc, !UPT ;  /* 0x0400000005057892 */ /* 0x000fe2000f8efc3f */
[----:B------:R-:W-:-:S03]  /*6f10*/  ULDC UR10, c[0x0][0xc44] ;  /* 0x00031100000a7ab9 */ /* 0x000fc60000000800 */
[----:B------:R-:W-:-:S07]  /*6f20*/  ULEA UR8, UR36, UR5, 0xb ;  /* 0x0000000524087291 */ /* 0x000fce000f8e583f */
[----:B------:R-:W-:Y:S01]  /*6f30*/  UMOV UR6, UR8 ;  /* 0x0000000800067c82 */ /* 0x000fe20008000000 */
[----:B------:R-:W3:Y:S02]  /*6f40*/  S2UR UR5, SR_SWINHI ;  /* 0x00000000000579c3 */ /* 0x000ee40000002f00 */
[----:B---3--:R-:W-:Y:S01]  /*6f50*/  HGMMA.64x128x16.F32.BF16 R24, R180, gdesc[UR4].tnspB, R24, gsb0 ;  /* 0x41e00004b4187df0 */ /* 0x008fe20008001818 */
[----:B------:R-:W-:Y:S01]  /*6f60*/  UIADD3 UR6, UR8, 0x80, URZ ;  /* 0x0000008008067890 */ /* 0x000fe2000fffe03f */
[----:B0-----:R-:W-:Y:S01]  /*6f70*/  FADD.FTZ R4, R4, R3 ;  /* 0x0000000304047221 */ /* 0x001fe20000010000 */
[----:B------:R-:W-:Y:S01]  /*6f80*/  UMOV UR7, 0x40000040 ;  /* 0x4000004000077882 */ /* 0x000fe20000000000 */
[----:B------:R-:W-:Y:S02]  /*6f90*/  IMAD R3, R22, 0x40, R16 ;  /* 0x0000004016037824 */ /* 0x000fe400078e0210 */
[----:B-1----:R-:W-:Y:S02]  /*6fa0*/  FADD.FTZ R6, R5, R0 ;  /* 0x0000000005067221 */ /* 0x002fe40000010000 */
[----:B------:R-:W0:Y:S04]  /*6fb0*/  SHFL.BFLY PT, R5, R4, 0x1, 0x1f ;  /* 0x0c201f0004057f89 */ /* 0x000e2800000e0000 */
[----:B------:R-:W1:Y:S01]  /*6fc0*/  SHFL.BFLY PT, R7, R6, 0x1, 0x1f ;  /* 0x0c201f0006077f89 */ /* 0x000e6200000e0000 */
[----:B0-----:R-:W-:Y:S01]  /*6fd0*/  FADD.FTZ R8, R4, R5 ;  /* 0x0000000504087221 */ /* 0x001fe20000010000 */
[----:B-1----:R-:W-:-:S04]  /*6fe0*/  FADD.FTZ R11, R6, R7 ;  /* 0x00000007060b7221 */ /* 0x002fc80000010000 */
[----:B------:R-:W-:Y:S02]  /*6ff0*/  FSETP.NE.FTZ.AND P0, PT, R8, RZ, PT ;  /* 0x000000ff0800720b */ /* 0x000fe40003f15000 */
[----:B------:R-:W-:-:S11]  /*7000*/  FSETP.NE.FTZ.AND P2, PT, R11, RZ, PT ;  /* 0x000000ff0b00720b */ /* 0x000fd60003f55000 */
[----:B------:R-:W0:Y:S02]  /*7010*/  @P0 MUFU.LG2 R0, R8 ;  /* 0x0000000800000308 */ /* 0x000e240000000c00 */
[----:B------:R-:W-:-:S06]  /*7020*/  @P2 FMUL.FTZ R6, R9, 0.69314718246459960938 ;  /* 0x3f31721809062820 */ /* 0x000fcc0000410000 */
[----:B------:R-:W1:Y:S08]  /*7030*/  @P2 MUFU.LG2 R7, R11 ;  /* 0x0000000b00072308 */ /* 0x000e700000000c00 */
[----:B------:R3:W4:Y:S01]  /*7040*/  @P0 MUFU.RCP R99, R8 ;  /* 0x0000000800630308 */ /* 0x0007220000001000 */
[----:B0-----:R-:W-:-:S07]  /*7050*/  @P0 FMUL.FTZ R0, R0, 0.69314718246459960938 ;  /* 0x3f31721800000820 */ /* 0x001fce0000410000 */
[----:B------:R0:W4:Y:S01]  /*7060*/  @P2 MUFU.RCP R98, R11 ;  /* 0x0000000b00622308 */ /* 0x0001220000001000 */
[----:B-1----:R-:W-:-:S04]  /*7070*/  @P2 FMUL.FTZ R7, R7, 0.69314718246459960938 ;  /* 0x3f31721807072820 */ /* 0x002fc80000410000 */
[----:B------:R-:W-:Y:S01]  /*7080*/  @P2 FFMA.FTZ R94, R6, R14, R7 ;  /* 0x0000000e065e2223 */ /* 0x000fe20000010007 */
[----:B------:R-:W-:Y:S02]  /*7090*/  WARPGROUP.DEPBAR.LE gsb0, 0x0 ;  /* 0x00008000000079c5 */ /* 0x000fe40000010000 */
[----:B------:R-:W-:-:S06]  /*70a0*/  WARPGROUP.ARRIVE ;  /* 0x00000000000079c5 */ /* 0x000fcc0000000000 */
[----:B------:R-:W-:Y:S01]  /*70b0*/  HGMMA.64x128x16.F32.BF16 R24, R176, gdesc[UR4].tnspB, R24, gsb0 ;  /* 0x41e00004b0187df0 */ /* 0x000fe20008001818 */
[----:B------:R-:W-:Y:S01]  /*70c0*/  UIADD3 UR6, UR8, 0x100, URZ ;  /* 0x0000010008067890 */ /* 0x000fe2000fffe03f */
[----:B------:R-:W-:Y:S01]  /*70d0*/  UMOV UR7, 0x40000040 ;  /* 0x4000004000077882 */ /* 0x000fe20000000000 */
[----:B------:R-:W-:Y:S02]  /*70e0*/  WARPGROUP.DEPBAR.LE gsb0, 0x0 ;  /* 0x00008000000079c5 */ /* 0x000fe40000010000 */
[----:B------:R-:W-:-:S07]  /*70f0*/  WARPGROUP.ARRIVE ;  /* 0x00000000000079c5 */ /* 0x000fce0000000000 */
        /* <DEDUP_REMOVED lines=18> */
[----:B------:R-:W-:Y:S01]  /*7220*/  UIADD3 UR8, UR8, 0x380, URZ ;  /* 0x0000038008087890 */ /* 0x000fe2000fffe03f */
[----:B------:R-:W-:Y:S02]  /*7230*/  WARPGROUP.DEPBAR.LE gsb0, 0x0 ;  /* 0x00008000000079c5 */ /* 0x000fe40000010000 */
[----:B------:R-:W-:-:S06]  /*7240*/  WARPGROUP.ARRIVE ;  /* 0x00000000000079c5 */ /* 0x000fcc0000000000 */
[----:B------:R-:W-:Y:S01]  /*7250*/  HGMMA.64x128x16.F32.BF16 R24, R160, gdesc[UR4].tnspB, R24, gsb0 ;  /* 0x41e00004a0187df0 */ /* 0x000fe20008001818 */
[----:B------:R-:W-:Y:S01]  /*7260*/  UMOV UR6, UR4 ;  /* 0x0000000400067c82 */ /* 0x000fe20008000000 */
[----:B------:R-:W-:Y:S01]  /*7270*/  UMOV UR7, UR5 ;  /* 0x0000000500077c82 */ /* 0x000fe20008000000 */
[----:B------:R-:W-:Y:S01]  /*7280*/  UIADD3 UR5, -UR38, URZ, URZ ;  /* 0x0000003f26057290 */ /* 0x000fe2000fffe13f */
[----:B------:R-:W-:Y:S01]  /*7290*/  IMAD.U32 R88, RZ, RZ, UR6 ;  /* 0x00000006ff587e24 */ /* 0x000fe2000f8e00ff */
[----:B------:R-:W-:Y:S01]  /*72a0*/  UMOV UR6, UR8 ;  /* 0x0000000800067c82 */ /* 0x000fe20008000000 */
[----:B------:R-:W-:Y:S01]  /*72b0*/  IMAD.U32 R89, RZ, RZ, UR7 ;  /* 0x00000007ff597e24 */ /* 0x000fe2000f8e00ff */
[----:B------:R-:W-:Y:S01]  /*72c0*/  UMOV UR7, 0x40000040 ;  /* 0x4000004000077882 */ /* 0x000fe20000000000 */
[----:B------:R-:W-:Y:S01]  /*72d0*/  UIMAD UR10, UR10, UR5, UR13 ;  /* 0x000000050a0a72a4 */ /* 0x000fe2000f8e020d */
[----:B------:R-:W-:Y:S01]  /*72e0*/  IMAD.WIDE R4, R188, 0x2, R88 ;  /* 0x00000002bc047825 */ /* 0x000fe200078e0258 */
[----:B------:R-:W-:-:S02]  /*72f0*/  ULDC.64 UR8, c[0x0][0xb90] ;  /* 0x0002e40000087ab9 */ /* 0x000fc40000000a00 */
[----:B------:R-:W-:Y:S01]  /*7300*/  USHF.R.S32.HI UR11, URZ, 0x1f, UR10 ;  /* 0x0000001f3f0b7899 */ /* 0x000fe2000801140a */
[----:B------:R-:W-:-:S04]  /*7310*/  IMAD.WIDE R88, R3, 0x2, R88 ;  /* 0x0000000203587825 */ /* 0x000fc800078e0258 */
[----:B------:R-:W-:Y:S01]  /*7320*/  @P0 FMUL.FTZ R3, R9, 0.69314718246459960938 ;  /* 0x3f31721809030820 */ /* 0x000fe20000410000 */
[C---:B------:R-:W-:Y:S01]  /*7330*/  IADD3 R97, P6, R4.reuse, 0x4060, RZ ;  /* 0x0000406004617810 */ /* 0x040fe20007fde0ff */
[----:B------:R-:W-:Y:S01]  /*7340*/  UIMAD UR5, UR11, UR8, URZ ;  /* 0x000000080b0572a4 */ /* 0x000fe2000f8e023f */
[C---:B------:R-:W-:Y:S01]  /*7350*/  LOP3.LUT R111, R4.reuse, 0x380, RZ, 0xc0, !PT ;  /* 0x00000380046f7812 */ /* 0x040fe200078ec0ff */
[----:B------:R-:W-:Y:S01]  /*7360*/  @P0 FFMA.FTZ R95, R3, R12, R0 ;  /* 0x0000000c035f0223 */ /* 0x000fe20000010000 */
[----:B------:R-:W-:Y:S01]  /*7370*/  IADD3 R3, P5, R4, 0x4040, RZ ;  /* 0x0000404004037810 */ /* 0x000fe20007fbe0ff */
[----:B------:R-:W-:Y:S01]  /*7380*/  UIMAD UR5, UR10, UR9, UR5 ;  /* 0x000000090a0572a4 */ /* 0x000fe2000f8e0205 */
[----:B------:R-:W-:Y:S02]  /*7390*/  LOP3.LUT R96, R97, 0x380, RZ, 0xc0, !PT ;  /* 0x0000038061607812 */ /* 0x000fe400078ec0ff */
[----:B------:R-:W-:Y:S01]  /*73a0*/  LOP3.LUT R0, R3, 0x380, RZ, 0xc0, !PT ;  /* 0x0000038003007812 */ /* 0x000fe200078ec0ff */
[----:B------:R-:W-:Y:S01]  /*73b0*/  IMAD.X R109, RZ, RZ, R5, P5 ;  /* 0x000000ffff6d7224 */ /* 0x000fe200028e0605 */
[----:B------:R-:W-:-:S02]  /*73c0*/  SHF.R.U64 R96, R96, 0x3, RZ ;  /* 0x0000000360607819 */ /* 0x000fc400000012ff */
[----:B------:R-:W-:Y:S02]  /*73d0*/  SHF.R.U64 R0, R0, 0x3, RZ ;  /* 0x0000000300007819 */ /* 0x000fe400000012ff */
[----:B------:R-:W-:Y:S02]  /*73e0*/  SHF.R.U64 R111, R111, 0x3, RZ ;  /* 0x000000036f6f7819 */ /* 0x000fe400000012ff */
[----:B------:R-:W-:Y:S02]  /*73f0*/  LOP3.LUT R108, R0, R3, RZ, 0x3c, !PT ;  /* 0x00000003006c7212 */ /* 0x000fe400078e3cff */
[----:B------:R-:W1:Y:S01]  /*7400*/  LDC R0, c[0x0][0xbe8] ;  /* 0x0002fa00ff007b82 */ /* 0x000e620000000800 */
[----:B------:R-:W-:Y:S02]  /*7410*/  IADD3 R9, P3, R4, 0x4000, RZ ;  /* 0x0000400004097810 */ /* 0x000fe40007f7e0ff */
[----:B------:R-:W-:Y:S01]  /*7420*/  LOP3.LUT R96, R96, R97, RZ, 0x3c, !PT ;  /* 0x0000006160607212 */ /* 0x000fe200078e3cff */
[--C-:B------:R-:W-:Y:S01]  /*7430*/  IMAD.X R97, RZ, RZ, R5.reuse, P6 ;  /* 0x000000ffff617224 */ /* 0x100fe200030e0605 */
[C---:B------:R-:W-:Y:S01]  /*7440*/  IADD3 R10, P4, R4.reuse, 0x4020, RZ ;  /* 0x00004020040a7810 */ /* 0x040fe20007f9e0ff */
[----:B------:R-:W-:Y:S01]  /*7450*/  IMAD.X R107, RZ, RZ, R5, P3 ;  /* 0x000000ffff6b7224 */ /* 0x000fe200018e0605 */
[----:B------:R-:W-:-:S02]  /*7460*/  IADD3 R6, P2, R4, 0x20, RZ ;  /* 0x0000002004067810 */ /* 0x000fc40007f5e0ff */
[C---:B------:R-:W-:Y:S01]  /*7470*/  IADD3 R7, P0, R4.reuse, 0x60, RZ ;  /* 0x0000006004077810 */ /* 0x040fe20007f1e0ff */
[--C-:B------:R-:W-:Y:S01]  /*7480*/  IMAD.X R105, RZ, RZ, R5.reuse, P4 ;  /* 0x000000ffff697224 */ /* 0x100fe200020e0605 */
[----:B---3--:R-:W-:Y:S01]  /*7490*/  IADD3 R8, P6, R4, 0x40, RZ ;  /* 0x0000004004087810 */ /* 0x008fe20007fde0ff */
[--C-:B------:R-:W-:Y:S01]  /*74a0*/  IMAD.X R103, RZ, RZ, R5.reuse, P2 ;  /* 0x000000ffff677224 */ /* 0x100fe200010e0605 */
[----:B------:R-:W-:Y:S01]  /*74b0*/  LOP3.LUT R110, R111, R4, RZ, 0x3c, !PT ;  /* 0x000000046f6e7212 */ /* 0x000fe200078e3cff */
[--C-:B------:R-:W-:Y:S01]  /*74c0*/  IMAD.MOV.U32 R111, RZ, RZ, R5.reuse ;  /* 0x000000ffff6f7224 */ /* 0x100fe200078e0005 */
[----:B------:R-:W-:Y:S01]  /*74d0*/  LOP3.LUT R4, R9, 0x380, RZ, 0xc0, !PT ;  /* 0x0000038009047812 */ /* 0x000fe200078ec0ff */
[----:B------:R-:W-:Y:S01]  /*74e0*/  IMAD.X R93, RZ, RZ, R5, P6 ;  /* 0x000000ffff5d7224 */ /* 0x000fe200030e0605 */
[----:B------:R-:W-:Y:S02]  /*74f0*/  IADD3.X R101, RZ, R5, RZ, P0, !PT ;  /* 0x00000005ff657210 */ /* 0x000fe400007fe4ff */
[----:B------:R-:W-:-:S02]  /*7500*/  LOP3.LUT R3, R6, 0x380, RZ, 0xc0, !PT ;  /* 0x0000038006037812 */ /* 0x000fc400078ec0ff */
[----:B------:R-:W-:Y:S02]  /*7510*/  SHF.R.U64 R4, R4, 0x3, RZ ;  /* 0x0000000304047819 */ /* 0x000fe400000012ff */
[----:B------:R-:W-:Y:S02]  /*7520*/  IADD3 R15, P0, R88, 0x2000, RZ ;  /* 0x00002000580f7810 */ /* 0x000fe40007f1e0ff */
[----:B-1----:R-:W-:Y:S02]  /*7530*/  ISETP.NE.AND P2, PT, R0, 0x1, PT ;  /* 0x000000010000780c */ /* 0x002fe40003f45270 */
[----:B------:R-:W-:Y:S02]  /*7540*/  SHF.R.U64 R3, R3, 0x3, RZ ;  /* 0x0000000303037819 */ /* 0x000fe400000012ff */
[----:B------:R-:W-:Y:S02]  /*7550*/  LOP3.LUT R106, R4, R9, RZ, 0x3c, !PT ;  /* 0x00000009046a7212 */ /* 0x000fe400078e3cff */
[----:B------:R-:W-:-:S02]  /*7560*/  LOP3.LUT R14, R15, 0x380, RZ, 0xc0, !PT ;  /* 0x000003800f0e7812 */ /* 0x000fc400078ec0ff */
[----:B------:R-:W-:Y:S02]  /*7570*/  LOP3.LUT R4, R7, 0x380, RZ, 0xc0, !PT ;  /* 0x0000038007047812 */ /* 0x000fe400078ec0ff */
[----:B------:R-:W-:Y:S02]  /*7580*/  LOP3.LUT R102, R3, R6, RZ, 0x3c, !PT ;  /* 0x0000000603667212 */ /* 0x000fe400078e3cff */
[----:B------:R-:W-:Y:S01]  /*7590*/  SHF.R.U64 R14, R14, 0x3, RZ ;  /* 0x000000030e0e7819 */ /* 0x000fe200000012ff */
[----:B------:R-:W1:Y:S01]  /*75a0*/  @P2 LDC R112, c[0x0][0xbec] ;  /* 0x0002fb00ff702b82 */ /* 0x000e620000000800 */
[----:B------:R-:W-:Y:S02]  /*75b0*/  LOP3.LUT R3, R8, 0x380, RZ, 0xc0, !PT ;  /* 0x0000038008037812 */ /* 0x000fe400078ec0ff */
[----:B------:R-:W-:Y:S02]  /*75c0*/  SHF.R.U64 R4, R4, 0x3, RZ ;  /* 0x0000000304047819 */ /* 0x000fe400000012ff */
[----:B------:R-:W-:Y:S01]  /*75d0*/  LOP3.LUT R14, R14, R15, RZ, 0x3c, !PT ;  /* 0x0000000f0e0e7212 */ /* 0x000fe200078e3cff */
[----:B------:R-:W-:Y:S01]  /*75e0*/  IMAD.X R15, RZ, RZ, R89, P0 ;  /* 0x000000ffff0f7224 */ /* 0x000fe200000e0659 */
[----:B------:R-:W-:-:S02]  /*75f0*/  SHF.R.U64 R3, R3, 0x3, RZ ;  /* 0x0000000303037819 */ /* 0x000fc400000012ff */
[----:B------:R-:W-:Y:S02]  /*7600*/  LOP3.LUT R100, R4, R7, RZ, 0x3c, !PT ;  /* 0x0000000704647212 */ /* 0x000fe400078e3cff */
[----:B------:R-:W-:Y:S02]  /*7610*/  IADD3 R4, P0, R88, 0x7000, RZ ;  /* 0x0000700058047810 */ /* 0x000fe40007f1e0ff */
[----:B------:R-:W-:Y:S02]  /*7620*/  LOP3.LUT R92, R3, R8, RZ, 0x3c, !PT ;  /* 0x00000008035c7212 */ /* 0x000fe400078e3cff */
[----:B------:R-:W-:Y:S02]  /*7630*/  LOP3.LUT R3, R4, 0x380, RZ, 0xc0, !PT ;  /* 0x0000038004037812 */ /* 0x000fe400078ec0ff */
[----:B------:R-:W-:Y:S02]  /*7640*/  MOV R110, R110 ;  /* 0x0000006e006e7202 */ /* 0x000fe40000000f00 */
[----:B------:R-:W3:Y:S01]  /*7650*/  @P2 LDC R111, c[0x0][0xbf0] ;  /* 0x0002fc00ff6f2b82 */ /* 0x000ee20000000800 */
[----:B------:R-:W-:-:S02]  /*7660*/  SHF.R.U64 R3, R3, 0x3, RZ ;  /* 0x0000000303037819 */ /* 0x000fc400000012ff */
[----:B------:R-:W-:Y:S02]  /*7670*/  LOP3.LUT R5, R10, 0x380, RZ, 0xc0, !PT ;  /* 0x000003800a057812 */ /* 0x000fe400078ec0ff */
[----:B------:R-:W-:Y:S01]  /*7680*/  LOP3.LUT R4, R3, R4, RZ, 0x3c, !PT ;  /* 0x0000000403047212 */ /* 0x000fe200078e3cff */
[----:B------:R-:W-:Y:S01]  /*7690*/  IMAD R3, RZ, RZ, -UR13 ;  /* 0x8000000dff037e24 */ /* 0x000fe2000f8e02ff */
[----:B------:R-:W-:Y:S02]  /*76a0*/  MOV R106, R106 ;  /* 0x0000006a006a7202 */ /* 0x000fe40000000f00 */
[----:B------:R-:W-:Y:S01]  /*76b0*/  SHF.R.U64 R5, R5, 0x3, RZ ;  /* 0x0000000305057819 */ /* 0x000fe200000012ff */
[----:B--2---:R-:W-:Y:S01]  /*76c0*/  IMAD R3, R114, R3, UR39 ;  /* 0x0000002772037e24 */ /* 0x004fe2000f8e0203 */
[----:B------:R-:W-:Y:S02]  /*76d0*/  MOV R107, R102 ;  /* 0x00000066006b7202 */ /* 0x000fe40000000f00 */
[----:B------:R-:W-:-:S02]  /*76e0*/  MOV R103, R92 ;  /* 0x0000005c00677202 */ /* 0x000fc40000000f00 */
[----:B------:R-:W2:Y:S01]  /*76f0*/  LDC.64 R92, c[0x0][0xb98] ;  /* 0x0002e600ff5c7b82 */ /* 0x000ea20000000a00 */
[----:B------:R-:W-:Y:S02]  /*7700*/  MOV R96, R96 ;  /* 0x0000006000607202 */ /* 0x000fe40000000f00 */
[----:B------:R-:W-:Y:S02]  /*7710*/  LOP3.LUT R104, R5, R10, RZ, 0x3c, !PT ;  /* 0x0000000a05687212 */ /* 0x000fe400078e3cff */
[----:B------:R-:W-:Y:S01]  /*7720*/  MOV R97, R108 ;  /* 0x0000006c00617202 */ /* 0x000fe20000000f00 */
[----:B------:R-:W-:Y:S01]  /*7730*/  IMAD.U32 R108, RZ, RZ, UR12 ;  /* 0x0000000cff6c7e24 */ /* 0x000fe2000f8e00ff */
[----:B------:R-:W-:Y:S01]  /*7740*/  MOV R104, R104 ;  /* 0x0000006800687202 */ /* 0x000fe20000000f00 */
[----:B------:R-:W-:Y:S01]  /*7750*/  IMAD R109, R3, 0x80, R187 ;  /* 0x00000080036d7824 */ /* 0x000fe200078e02bb */
[----:B------:R-:W-:Y:S01]  /*7760*/  MOV R100, R100 ;  /* 0x0000006400647202 */ /* 0x000fe20000000f00 */
[----:B------:R-:W-:Y:S01]  /*7770*/  @!P1 VIADD R105, R108, 0x34860 ;  /* 0x000348606c699836 */ /* 0x000fe20000000000 */
[C---:B------:R-:W-:Y:S01]  /*7780*/  IADD3 R21, P6, R88.reuse, 0x1000, RZ ;  /* 0x0000100058157810 */ /* 0x040fe20007fde0ff */
[----:B-1----:R-:W-:Y:S01]  /*7790*/  @P2 IMAD.HI.U32 R102, R109, R112, RZ ;  /* 0x000000706d662227 */ /* 0x002fe200078e00ff */
[----:B------:R-:W-:Y:S01]  /*77a0*/  USHF.R.S32.HI UR12, URZ, 0x1f, UR38 ;  /* 0x0000001f3f0c7899 */ /* 0x000fe20008011426 */
[----:B------:R-:W-:-:S02]  /*77b0*/  LOP3.LUT R5, R88, 0x380, RZ, 0xc0, !PT ;  /* 0x0000038058057812 */ /* 0x000fc400078ec0ff */
[----:B------:R-:W-:Y:S01]  /*77c0*/  @!P1 PRMT R105, RZ, 0x654, R105 ;  /* 0x00000654ff699816 */ /* 0x000fe20000000069 */
[----:B------:R-:W-:Y:S01]  /*77d0*/  IMAD.MOV.U32 R101, RZ, RZ, R109 ;  /* 0x000000ffff657224 */ /* 0x000fe200078e006d */
[----:B---3--:R-:W-:Y:S02]  /*77e0*/  @P2 SHF.R.U32.HI R101, RZ, R111, R102 ;  /* 0x0000006fff652219 */ /* 0x008fe40000011666 */
[----:B------:R-:W-:Y:S02]  /*77f0*/  LOP3.LUT R20, R21, 0x380, RZ, 0xc0, !PT ;  /* 0x0000038015147812 */ /* 0x000fe400078ec0ff */
[----:B------:R-:W-:Y:S02]  /*7800*/  SHF.R.U64 R5, R5, 0x3, RZ ;  /* 0x0000000305057819 */ /* 0x000fe400000012ff */
[----:B------:R-:W-:Y:S02]  /*7810*/  SHF.R.U64 R20, R20, 0x3, RZ ;  /* 0x0000000314147819 */ /* 0x000fe400000012ff */
[----:B------:R-:W-:-:S02]  /*7820*/  IADD3 R13, P3, R88, 0x3000, RZ ;  /* 0x00003000580d7810 */ /* 0x000fc40007f7e0ff */
[----:B------:R-:W-:Y:S02]  /*7830*/  LOP3.LUT R20, R20, R21, RZ, 0x3c, !PT ;  /* 0x0000001514147212 */ /* 0x000fe400078e3cff */
[----:B------:R-:W-:Y:S02]  /*7840*/  IADD3.X R21, RZ, R89, RZ, P6, !PT ;  /* 0x00000059ff157210 */ /* 0x000fe400037fe4ff */
[C---:B0-----:R-:W-:Y:S02]  /*7850*/  IADD3 R11, P4, R88.reuse, 0x4000, RZ ;  /* 0x00004000580b7810 */ /* 0x041fe40007f9e0ff */
[C---:B------:R-:W-:Y:S02]  /*7860*/  IADD3 R9, P5, R88.reuse, 0x5000, RZ ;  /* 0x0000500058097810 */ /* 0x040fe40007fbe0ff */
[----:B------:R-:W-:Y:S01]  /*7870*/  IADD3 R7, P6, R88, 0x6000, RZ ;  /* 0x0000600058077810 */ /* 0x000fe20007fde0ff */
[----:B------:R-:W-:Y:S02]  /*7880*/  WARPGROUP.DEPBAR.LE gsb0, 0x0 ;  /* 0x00008000000079c5 */ /* 0x000fe40000010000 */
[----:B------:R-:W-:Y:S01]  /*7890*/  WARPGROUP.ARRIVE ;  /* 0x00000000000079c5 */ /* 0x000fe20000000000 */
[----:B------:R-:W-:-:S02]  /*78a0*/  LOP3.LUT R88, R5, R88, RZ, 0x3c, !PT ;  /* 0x0000005805587212 */ /* 0x000fc400078e3cff */
[----:B------:R-:W-:Y:S02]  /*78b0*/  IADD3.X R5, RZ, R89, RZ, P0, !PT ;  /* 0x00000059ff057210 */ /* 0x000fe400007fe4ff */
[----:B------:R-:W-:Y:S01]  /*78c0*/  LOP3.LUT R12, R13, 0x380, RZ, 0xc0, !PT ;  /* 0x000003800d0c7812 */ /* 0x000fe200078ec0ff */
[----:B------:R-:W-:Y:S01]  /*78d0*/  HGMMA.64x128x16.F32.BF16 R24, R164, gdesc[UR4].tnspB, R24, gsb0 ;  /* 0x41e00004a4187df0 */ /* 0x000fe20008001818 */
[----:B------:R-:W-:Y:S01]  /*78e0*/  UIMAD.WIDE.U32 UR6, UR10, UR8, URZ ;  /* 0x000000080a0672a5 */ /* 0x000fe2000f8e003f */
[----:B------:R-:W-:Y:S02]  /*78f0*/  LOP3.LUT R6, R7, 0x380, RZ, 0xc0, !PT ;  /* 0x0000038007067812 */ /* 0x000fe400078ec0ff */
[----:B------:R-:W-:Y:S01]  /*7900*/  SHF.R.U64 R12, R12, 0x3, RZ ;  /* 0x000000030c0c7819 */ /* 0x000fe200000012ff */
[----:B------:R-:W-:Y:S01]  /*7910*/  ULDC.64 UR8, c[0x0][0xae8] ;  /* 0x0002ba0000087ab9 */ /* 0x000fe20000000a00 */
[----:B------:R-:W-:Y:S01]  /*7920*/  SHF.R.U64 R6, R6, 0x3, RZ ;  /* 0x0000000306067819 */ /* 0x000fe200000012ff */
[----:B------:R-:W-:Y:S01]  /*7930*/  IMAD.U32 R90, RZ, RZ, UR6 ;  /* 0x00000006ff5a7e24 */ /* 0x000fe2000f8e00ff */
[----:B------:R-:W-:-:S02]  /*7940*/  UIADD3 UR6, UR7, UR5, URZ ;  /* 0x0000000507067290 */ /* 0x000fc4000fffe03f */
[----:B------:R-:W-:Y:S01]  /*7950*/  IMAD.U32 R91, RZ, RZ, UR7 ;  /* 0x00000007ff5b7e24 */ /* 0x000fe2000f8e00ff */
[----:B------:R-:W-:Y:S01]  /*7960*/  LOP3.LUT R12, R12, R13, RZ, 0x3c, !PT ;  /* 0x0000000d0c0c7212 */ /* 0x000fe200078e3cff */
[----:B------:R-:W-:Y:S01]  /*7970*/  ULDC UR5, c[0x0][0xa88] ;  /* 0x0002a20000057ab9 */ /* 0x000fe20000000800 */
[----:B------:R-:W-:Y:S01]  /*7980*/  IMAD.X R13, RZ, RZ, R89, P3 ;  /* 0x000000ffff0d7224 */ /* 0x000fe200018e0659 */
[----:B------:R-:W-:Y:S01]  /*7990*/  LOP3.LUT R10, R11, 0x380, RZ, 0xc0, !PT ;  /* 0x000003800b0a7812 */ /* 0x000fe200078ec0ff */
[----:B------:R-:W-:Y:S01]  /*79a0*/  IMAD.U32 R91, RZ, RZ, UR6 ;  /* 0x00000006ff5b7e24 */ /* 0x000fe2000f8e00ff */
[----:B------:R-:W-:Y:S01]  /*79b0*/  ULDC.64 UR6, c[0x0][0xb88] ;  /* 0x0002e20000067ab9 */ /* 0x000fe20000000a00 */
[----:B------:R-:W-:Y:S01]  /*79c0*/  LOP3.LUT R8, R9, 0x380, RZ, 0xc0, !PT ;  /* 0x0000038009087812 */ /* 0x000fe200078ec0ff */
[----:B--2---:R-:W-:Y:S01]  /*79d0*/  IMAD.WIDE.U32 R90, R92, UR38, R90 ;  /* 0x000000265c5a7c25 */ /* 0x004fe2000f8e005a */
[----:B------:R-:W-:Y:S02]  /*79e0*/  LOP3.LUT R6, R6, R7, RZ, 0x3c, !PT ;  /* 0x0000000706067212 */ /* 0x000fe400078e3cff */
[----:B------:R-:W-:Y:S01]  /*79f0*/  SHF.R.U64 R10, R10, 0x3, RZ ;  /* 0x000000030a0a7819 */ /* 0x000fe200000012ff */
[----:B------:R-:W-:Y:S01]  /*7a00*/  IMAD.X R7, RZ, RZ, R89, P6 ;  /* 0x000000ffff077224 */ /* 0x000fe200030e0659 */
[----:B------:R-:W-:-:S02]  /*7a10*/  SHF.R.U64 R8, R8, 0x3, RZ ;  /* 0x0000000308087819 */ /* 0x000fc400000012ff */
[----:B------:R-:W-:Y:S01]  /*7a20*/  LOP3.LUT R10, R10, R11, RZ, 0x3c, !PT ;  /* 0x0000000b0a0a7212 */ /* 0x000fe200078e3cff */
[--C-:B------:R-:W-:Y:S01]  /*7a30*/  IMAD.X R11, RZ, RZ, R89.reuse, P4 ;  /* 0x000000ffff0b7224 */ /* 0x100fe200020e0659 */
[----:B------:R-:W-:Y:S01]  /*7a40*/  LOP3.LUT R8, R8, R9, RZ, 0x3c, !PT ;  /* 0x0000000908087212 */ /* 0x000fe200078e3cff */
[----:B------:R-:W-:Y:S01]  /*7a50*/  IMAD.X R9, RZ, RZ, R89, P5 ;  /* 0x000000ffff097224 */ /* 0x000fe200028e0659 */
[----:B------:R-:W-:Y:S02]  /*7a60*/  UIADD3 UR4, UR4, 0x34820, URZ ;  /* 0x0003482004047890 */ /* 0x000fe4000fffe03f */
[----:B------:R-:W-:Y:S01]  /*7a70*/  UIADD3 UR36, UR36, 0x1, URZ ;  /* 0x0000000124247890 */ /* 0x000fe2000fffe03f */
[----:B------:R-:W-:Y:S02]  /*7a80*/  WARPGROUP.DEPBAR.LE gsb0, 0x0 ;  /* 0x00008000000079c5 */ /* 0x000fe40000010000 */
[----:B------:R0:W-:Y:S01]  /*7a90*/  @!P1 SYNCS.ARRIVE.TRANS64.RED.A1T0 RZ, [R105+URZ], RZ ;  /* 0x000000ff69ff99a7 */ /* 0x0001e2000810043f */
[-C--:B----4-:R-:W-:Y:S01]  /*7aa0*/  FMUL.FTZ R25, R25, R99.reuse ;  /* 0x0000006319197220 */ /* 0x090fe20000410000 */
        /* <DEDUP_REMOVED lines=31> */
[----:B------:R-:W-:Y:S01]  /*7ca0*/  IADD3 R99, -R101, RZ, RZ ;  /* 0x000000ff65637210 */ /* 0x000fe20007ffe1ff */
[-C--:B------:R-:W-:Y:S01]  /*7cb0*/  FMUL.FTZ R27, R27, R98.reuse ;  /* 0x000000621b1b7220 */ /* 0x080fe20000410000 */
[----:B------:R-:W-:Y:S01]  /*7cc0*/  FMUL.FTZ R26, R26, R98 ;  /* 0x000000621a1a7220 */ /* 0x000fe20000410000 */
[----:B------:R-:W-:Y:S01]  /*7cd0*/  F2FP.BF16.F32.PACK_AB R24, R25, R24 ;  /* 0x000000181918723e */ /* 0x000fe200000010ff */
[----:B------:R-:W-:-:S02]  /*7ce0*/  IMAD R36, R92, UR12, RZ ;  /* 0x0000000c5c247c24 */ /* 0x000fc4000f8e02ff */
[----:B------:R-:W-:Y:S01]  /*7cf0*/  FMUL.FTZ R31, R31, R98 ;  /* 0x000000621f1f7220 */ /* 0x000fe20000410000 */
[----:B------:R-:W-:Y:S01]  /*7d00*/  IMAD R99, R0, R99, R109 ;  /* 0x0000006300637224 */ /* 0x000fe200078e026d */
[----:B------:R-:W-:Y:S01]  /*7d10*/  F2FP.BF16.F32.PACK_AB R25, R27, R26 ;  /* 0x0000001a1b19723e */ /* 0x000fe200000010ff */
[----:B------:R-:W-:Y:S01]  /*7d20*/  FMUL.FTZ R30, R30, R98 ;  /* 0x000000621e1e7220 */ /* 0x000fe20000410000 */
[----:B------:R-:W-:Y:S01]  /*7d30*/  F2FP.BF16.F32.PACK_AB R26, R29, R28 ;  /* 0x0000001c1d1a723e */ /* 0x000fe200000010ff */
[----:B------:R-:W-:Y:S01]  /*7d40*/  IMAD R93, R93, UR38, R36 ;  /* 0x000000265d5d7c24 */ /* 0x000fe2000f8e0224 */
[----:B------:R-:W-:Y:S01]  /*7d50*/  F2FP.BF16.F32.PACK_AB R28, R33, R32 ;  /* 0x00000020211c723e */ /* 0x000fe200000010ff */
[-C--:B------:R-:W-:Y:S01]  /*7d60*/  FMUL.FTZ R39, R39, R98.reuse ;  /* 0x0000006227277220 */ /* 0x080fe20000410000 */
[----:B------:R-:W-:Y:S01]  /*7d70*/  SHF.R.S32.HI R32, RZ, 0x1f, R99 ;  /* 0x0000001fff207819 */ /* 0x000fe20000011463 */
[-C--:B------:R-:W-:Y:S01]  /*7d80*/  FMUL.FTZ R38, R38, R98.reuse ;  /* 0x0000006226267220 */ /* 0x080fe20000410000 */
[----:B------:R-:W-:Y:S01]  /*7d90*/  SHF.R.S32.HI R33, RZ, 0x1f, R101 ;  /* 0x0000001fff217819 */ /* 0x000fe20000011465 */
[----:B------:R-:W-:Y:S01]  /*7da0*/  FMUL.FTZ R35, R35, R98 ;  /* 0x0000006223237220 */ /* 0x000fe20000410000 */
[----:B------:R-:W-:Y:S01]  /*7db0*/  IADD3 R36, P0, R101, R90, RZ ;  /* 0x0000005a65247210 */ /* 0x000fe20007f1e0ff */
[----:B------:R-:W-:Y:S01]  /*7dc0*/  IMAD R32, R32, UR6, RZ ;  /* 0x0000000620207c24 */ /* 0x000fe2000f8e02ff */
[----:B------:R-:W-:Y:S01]  /*7dd0*/  F2FP.BF16.F32.PACK_AB R27, R31, R30 ;  /* 0x0000001e1f1b723e */ /* 0x000fe200000010ff */
[----:B------:R-:W-:Y:S01]  /*7de0*/  BAR.SYNC.DEFER_BLOCKING 0x1, 0x100 ;  /* 0x0044000000007b1d */ /* 0x000fe20000010000 */
[----:B------:R-:W-:Y:S01]  /*7df0*/  F2FP.BF16.F32.PACK_AB R30, R37, R102 ;  /* 0x00000066251e723e */ /* 0x000fe200000010ff */
[-C--:B------:R-:W-:Y:S01]  /*7e00*/  FMUL.FTZ R34, R34, R98.reuse ;  /* 0x0000006222227220 */ /* 0x080fe20000410000 */
[----:B------:R-:W-:Y:S01]  /*7e10*/  IADD3.X R37, R33, R91, R93, P0, !PT ;  /* 0x0000005b21257210 */ /* 0x000fe200007fe45d */
[----:B------:R-:W-:Y:S01]  /*7e20*/  FMUL.FTZ R43, R43, R98 ;  /* 0x000000622b2b7220 */ /* 0x000fe20000410000 */
[----:B------:R-:W-:Y:S01]  /*7e30*/  F2FP.BF16.F32.PACK_AB R31, R39, R38 ;  /* 0x00000026271f723e */ /* 0x000fe200000010ff */
[----:B------:R-:W-:Y:S01]  /*7e40*/  IMAD R39, R99, UR7, R32 ;  /* 0x0000000763277c24 */ /* 0x000fe2000f8e0220 */
[----:B------:R-:W-:Y:S01]  /*7e50*/  F2FP.BF16.F32.PACK_AB R32, R41, R40 ;  /* 0x000000282920723e */ /* 0x000fe200000010ff */
[----:B------:R-:W-:-:S04]  /*7e60*/  IMAD.WIDE.U32 R36, R99, UR6, R36 ;  /* 0x0000000663247c25 */ /* 0x000fc8000f8e0024 */
[-C--:B------:R-:W-:Y:S01]  /*7e70*/  FMUL.FTZ R42, R42, R98.reuse ;  /* 0x000000622a2a7220 */ /* 0x080fe20000410000 */
[-C--:B------:R-:W-:Y:S01]  /*7e80*/  FMUL.FTZ R47, R47, R98.reuse ;  /* 0x000000622f2f7220 */ /* 0x080fe20000410000 */
[-C--:B------:R-:W-:Y:S01]  /*7e90*/  FMUL.FTZ R46, R46, R98.reuse ;  /* 0x000000622e2e7220 */ /* 0x080fe20000410000 */
[----:B------:R-:W-:Y:S01]  /*7ea0*/  IMAD R41, R3, 0x80, R186 ;  /* 0x0000008003297824 */ /* 0x000fe200078e02ba */
[----:B------:R-:W-:Y:S01]  /*7eb0*/  ULDC.64 UR6, c[0x0][0xb50] ;  /* 0x0002d40000067ab9 */ /* 0x000fe20000000a00 */
[----:B------:R-:W-:Y:S01]  /*7ec0*/  IMAD R92, R0, UR5, RZ ;  /* 0x00000005005c7c24 */ /* 0x000fe2000f8e02ff */
[----:B------:R-:W-:Y:S01]  /*7ed0*/  LOP3.LUT P0, RZ, R23, 0x3, RZ, 0xc0, !PT ;  /* 0x0000000317ff7812 */ /* 0x000fe2000780c0ff */
[-C--:B------:R-:W-:Y:S01]  /*7ee0*/  FMUL.FTZ R51, R51, R98.reuse ;  /* 0x0000006233337220 */ /* 0x080fe20000410000 */
[-C--:B------:R-:W-:Y:S01]  /*7ef0*/  FMUL.FTZ R50, R50, R98.reuse ;  /* 0x0000006232327220 */ /* 0x080fe20000410000 */
[-C--:B------:R-:W-:Y:S01]  /*7f00*/  FMUL.FTZ R55, R55, R98.reuse ;  /* 0x0000006237377220 */ /* 0x080fe20000410000 */
[----:B------:R-:W-:Y:S01]  /*7f10*/  FMUL.FTZ R54, R54, R98 ;  /* 0x0000006236367220 */ /* 0x000fe20000410000 */
[----:B------:R-:W-:Y:S01]  /*7f20*/  F2FP.BF16.F32.PACK_AB R29, R35, R34 ;  /* 0x00000022231d723e */ /* 0x000fe200000010ff */
[-C--:B------:R-:W-:Y:S01]  /*7f30*/  FMUL.FTZ R59, R59, R98.reuse ;  /* 0x000000623b3b7220 */ /* 0x080fe20000410000 */
[-C--:B------:R-:W-:Y:S01]  /*7f40*/  FMUL.FTZ R58, R58, R98.reuse ;  /* 0x000000623a3a7220 */ /* 0x080fe20000410000 */
[-C--:B------:R-:W-:Y:S01]  /*7f50*/  FMUL.FTZ R63, R63, R98.reuse ;  /* 0x000000623f3f7220 */ /* 0x080fe20000410000 */
[----:B------:R1:W-:Y:S01]  /*7f60*/  STSM.16.M88.4 [R110], R24 ;  /* 0x000000186e007844 */ /* 0x0003e20000000200 */
[----:B------:R-:W-:Y:S01]  /*7f70*/  FMUL.FTZ R62, R62, R98 ;  /* 0x000000623e3e7220 */ /* 0x000fe20000410000 */
[----:B------:R-:W-:Y:S01]  /*7f80*/  F2FP.BF16.F32.PACK_AB R33, R43, R42 ;  /* 0x0000002a2b21723e */ /* 0x000fe200000010ff */
[----:B------:R-:W-:Y:S01]  /*7f90*/  FMUL.FTZ R67, R67, R98 ;  /* 0x0000006243437220 */ /* 0x000fe20000410000 */
[----:B------:R-:W-:Y:S01]  /*7fa0*/  F2FP.BF16.F32.PACK_AB R34, R45, R44 ;  /* 0x0000002c2d22723e */ /* 0x000fe200000010ff */
[----:B------:R-:W-:Y:S01]  /*7fb0*/  FMUL.FTZ R66, R66, R98 ;  /* 0x0000006242427220 */ /* 0x000fe20000410000 */
[----:B------:R-:W-:Y:S01]  /*7fc0*/  F2FP.BF16.F32.PACK_AB R35, R47, R46 ;  /* 0x0000002e2f23723e */ /* 0x000fe200000010ff */
        /* <DEDUP_REMOVED lines=8> */
[C---:B------:R-:W-:Y:S01]  /*8050*/  ISETP.GE.OR P1, PT, R41.reuse, R92, P0 ;  /* 0x0000005c2900720c */ /* 0x040fe20000726670 */
[----:B-1----:R-:W-:-:S02]  /*8060*/  VIADD R25, R41, 0x8 ;  /* 0x0000000829197836 */ /* 0x002fc40000000000 */
[-C--:B------:R-:W-:Y:S01]  /*8070*/  FMUL.FTZ R87, R87, R98.reuse ;  /* 0x0000006257577220 */ /* 0x080fe20000410000 */
[----:B------:R-:W-:Y:S01]  /*8080*/  IMAD.IADD R27, R37, 0x1, R39 ;  /* 0x00000001251b7824 */ /* 0x000fe200078e0227 */
[----:B------:R-:W-:Y:S01]  /*8090*/  LEA R37, P3, R36, UR6, 0x2 ;  /* 0x0000000624257c11 */ /* 0x000fe2000f8610ff */
[----:B------:R-:W-:Y:S01]  /*80a0*/  FMUL.FTZ R86, R86, R98 ;  /* 0x0000006256567220 */ /* 0x000fe20000410000 */
[----:B------:R-:W-:Y:S01]  /*80b0*/  ISETP.GE.OR P0, PT, R25, R92, P0 ;  /* 0x0000005c1900720c */ /* 0x000fe20000706670 */
[----:B------:R1:W-:Y:S01]  /*80c0*/  STSM.16.M88.4 [R107], R28 ;  /* 0x0000001c6b007844 */ /* 0x0003e20000000200 */
[----:B------:R-:W-:Y:S02]  /*80d0*/  LEA.HI.X R36, R36, UR7, R27, 0x2, P3 ;  /* 0x0000000724247c11 */ /* 0x000fe400098f141b */
[----:B------:R-:W-:Y:S01]  /*80e0*/  F2FP.BF16.F32.PACK_AB R24, R49, R48 ;  /* 0x000000303118723e */ /* 0x000fe200000010ff */
[----:B------:R2:W-:Y:S01]  /*80f0*/  STSM.16.M88.4 [R103], R32 ;  /* 0x0000002067007844 */ /* 0x0005e20000000200 */
[----:B------:R-:W-:-:S02]  /*8100*/  F2FP.BF16.F32.PACK_AB R25, R51, R50 ;  /* 0x000000323319723e */ /* 0x000fc400000010ff */
[----:B------:R-:W-:Y:S02]  /*8110*/  F2FP.BF16.F32.PACK_AB R26, R53, R52 ;  /* 0x00000034351a723e */ /* 0x000fe400000010ff */
[----:B------:R-:W-:Y:S01]  /*8120*/  F2FP.BF16.F32.PACK_AB R27, R55, R54 ;  /* 0x00000036371b723e */ /* 0x000fe200000010ff */
[----:B------:R-:W-:Y:S01]  /*8130*/  SHFL.IDX PT, R52, R37, RZ, 0x1c1f ;  /* 0x001c1fff25347589 */ /* 0x000fe200000e0000 */
[----:B------:R-:W-:Y:S02]  /*8140*/  F2FP.BF16.F32.PACK_AB R72, R73, R72 ;  /* 0x000000484948723e */ /* 0x000fe400000010ff */
[----:B------:R-:W-:Y:S01]  /*8150*/  F2FP.BF16.F32.PACK_AB R73, R75, R74 ;  /* 0x0000004a4b49723e */ /* 0x000fe200000010ff */
[----:B------:R-:W-:Y:S01]  /*8160*/  STSM.16.M88.4 [R100], R24 ;  /* 0x0000001864007844 */ /* 0x000fe20000000200 */
[----:B------:R-:W-:Y:S02]  /*8170*/  F2FP.BF16.F32.PACK_AB R80, R81, R80 ;  /* 0x000000505150723e */ /* 0x000fe400000010ff */
[----:B-1----:R-:W-:Y:S01]  /*8180*/  F2FP.BF16.F32.PACK_AB R28, R57, R56 ;  /* 0x00000038391c723e */ /* 0x002fe200000010ff */
[----:B------:R-:W1:Y:S01]  /*8190*/  SHFL.IDX PT, R53, R36, RZ, 0x1c1f ;  /* 0x001c1fff24357589 */ /* 0x000e6200000e0000 */
[----:B------:R-:W-:Y:S01]  /*81a0*/  F2FP.BF16.F32.PACK_AB R29, R59, R58 ;  /* 0x0000003a3b1d723e */ /* 0x000fe200000010ff */
[----:B------:R-:W3:Y:S01]  /*81b0*/  @P2 LDC R57, c[0x0][0xbec] ;  /* 0x0002fb00ff392b82 */ /* 0x000ee20000000800 */
[----:B------:R-:W-:Y:S01]  /*81c0*/  F2FP.BF16.F32.PACK_AB R30, R61, R60 ;  /* 0x0000003c3d1e723e */ /* 0x000fe200000010ff */
[----:B------:R-:W-:Y:S01]  /*81d0*/  SHFL.IDX PT, R54, R37, 0x1, 0x1c1f ;  /* 0x003c1f0025367f89 */ /* 0x000fe200000e0000 */
[----:B------:R-:W-:-:S02]  /*81e0*/  F2FP.BF16.F32.PACK_AB R31, R63, R62 ;  /* 0x0000003e3f1f723e */ /* 0x000fc400000010ff */
[----:B--2---:R-:W-:Y:S01]  /*81f0*/  F2FP.BF16.F32.PACK_AB R32, R65, R64 ;  /* 0x000000404120723e */ /* 0x004fe200000010ff */
[----:B------:R-:W2:Y:S01]  /*8200*/  SHFL.IDX PT, R55, R36, 0x1, 0x1c1f ;  /* 0x003c1f0024377f89 */ /* 0x000ea200000e0000 */
[----:B------:R-:W-:Y:S01]  /*8210*/  F2FP.BF16.F32.PACK_AB R33, R67, R66 ;  /* 0x000000424321723e */ /* 0x000fe200000010ff */
[----:B------:R-:W4:Y:S01]  /*8220*/  @P2 LDC R56, c[0x0][0xbf0] ;  /* 0x0002fc00ff382b82 */ /* 0x000f220000000800 */
[----:B------:R-:W-:Y:S01]  /*8230*/  F2FP.BF16.F32.PACK_AB R34, R69, R68 ;  /* 0x000000444522723e */ /* 0x000fe200000010ff */
[----:B------:R0:W-:Y:S01]  /*8240*/  STSM.16.M88.4 [R106], R28 ;  /* 0x0000001c6a007844 */ /* 0x0001e20000000200 */
[----:B------:R-:W-:Y:S02]  /*8250*/  F2FP.BF16.F32.PACK_AB R35, R71, R70 ;  /* 0x000000464723723e */ /* 0x000fe400000010ff */
[----:B------:R-:W-:Y:S02]  /*8260*/  F2FP.BF16.F32.PACK_AB R74, R77, R76 ;  /* 0x0000004c4d4a723e */ /* 0x000fe400000010ff */
[----:B------:R-:W-:Y:S01]  /*8270*/  F2FP.BF16.F32.PACK_AB R75, R79, R78 ;  /* 0x0000004e4f4b723e */ /* 0x000fe200000010ff */
[----:B------:R-:W-:Y:S01]  /*8280*/  STSM.16.M88.4 [R104], R32 ;  /* 0x0000002068007844 */ /* 0x000fe20000000200 */
[----:B------:R-:W-:-:S02]  /*8290*/  F2FP.BF16.F32.PACK_AB R81, R83, R82 ;  /* 0x000000525351723e */ /* 0x000fc400000010ff */
[----:B------:R-:W-:Y:S01]  /*82a0*/  F2FP.BF16.F32.PACK_AB R82, R85, R84 ;  /* 0x000000545552723e */ /* 0x000fe200000010ff */
[----:B------:R-:W-:Y:S01]  /*82b0*/  STSM.16.M88.4 [R97], R72 ;  /* 0x0000004861007844 */ /* 0x000fe20000000200 */
[----:B------:R-:W-:-:S05]  /*82c0*/  F2FP.BF16.F32.PACK_AB R83, R87, R86 ;  /* 0x000000565753723e */ /* 0x000fca00000010ff */
[----:B------:R-:W-:Y:S01]  /*82d0*/  STSM.16.M88.4 [R96], R80 ;  /* 0x0000005060007844 */ /* 0x000fe20000000200 */
[----:B------:R-:W-:Y:S01]  /*82e0*/  BAR.SYNC.DEFER_BLOCKING 0x1, 0x100 ;  /* 0x0044000000007b1d */ /* 0x000fe20000010000 */
[----:B------:R-:W-:Y:S02]  /*82f0*/  UIMAD UR5, UR11, UR8, URZ ;  /* 0x000000080b0572a4 */ /* 0x000fe4000f8e023f */
[----:B------:R-:W-:Y:S02]  /*8300*/  UIMAD.WIDE.U32 UR6, UR10, UR8, URZ ;  /* 0x000000080a0672a5 */ /* 0x000fe4000f8e003f */
[----:B------:R-:W-:-:S03]  /*8310*/  UIMAD UR5, UR10, UR9, UR5 ;  /* 0x000000090a0572a4 */ /* 0x000fc6000f8e0205 */
[----:B------:R-:W-:Y:S01]  /*8320*/  ULDC.64 UR8, c[0x0][0xaf0] ;  /* 0x0002bc0000087ab9 */ /* 0x000fe20000000a00 */
[----:B-1----:R1:W-:Y:S04]  /*8330*/  @!P1 ST.E desc[UR60][R52.64], R95 ;  /* 0x0000005f34009985 */ /* 0x0023e8000c10193c */
[----:B--2---:R2:W-:Y:S04]  /*8340*/  @!P0 ST.E desc[UR60][R54.64], R94 ;  /* 0x0000005e36008985 */ /* 0x0045e8000c10193c */
[----:B0-----:R3:W5:Y:S01]  /*8350*/  LD.E.128 R28, desc[UR60][R4.64] ;  /* 0x0000003c041c7980 */ /* 0x001762000c101d00 */
[----:B-1----:R-:W-:Y:S01]  /*8360*/  IMAD R52, R18, 0x20, R22 ;  /* 0x0000002012347824 */ /* 0x002fe200078e0216 */
[----:B------:R-:W-:-:S02]  /*8370*/  UIADD3 UR7, UR7, UR5, URZ ;  /* 0x0000000507077290 */ /* 0x000fc4000fffe03f */
[----:B------:R0:W5:Y:S01]  /*8380*/  LD.E.128 R32, desc[UR60][R6.64] ;  /* 0x0000003c06207980 */ /* 0x000162000c101d00 */
[----:B--2---:R-:W1:Y:S01]  /*8390*/  LDC.64 R54, c[0x0][0xae0] ;  /* 0x0002b800ff367b82 */ /* 0x004e620000000a00 */
[----:B------:R-:W-:Y:S02]  /*83a0*/  IMAD R52, R3, 0x80, R52 ;  /* 0x0000008003347824 */ /* 0x000fe400078e0234 */
[----:B------:R-:W5:Y:S02]  /*83b0*/  LD.E.128 R88, desc[UR60][R88.64] ;  /* 0x0000003c58587980 */ /* 0x000f64000c101d00 */
[----:B---3--:R-:W-:Y:S01]  /*83c0*/  @P2 IMAD.HI.U32 R5, R52, R57, RZ ;  /* 0x0000003934052227 */ /* 0x008fe200078e00ff */
[----:B------:R-:W-:Y:S01]  /*83d0*/  MOV R4, R52 ;  /* 0x0000003400047202 */ /* 0x000fe20000000f00 */
[----:B------:R-:W-:Y:S01]  /*83e0*/  UIMAD UR5, UR12, UR8, URZ ;  /* 0x000000080c0572a4 */ /* 0x000fe2000f8e023f */
[----:B------:R-:W5:Y:S02]  /*83f0*/  LD.E.128 R40, desc[UR60][R20.64] ;  /* 0x0000003c14287980 */ /* 0x000f64000c101d00 */
[----:B----4-:R-:W-:Y:S01]  /*8400*/  @P2 SHF.R.U32.HI R4, RZ, R56, R5 ;  /* 0x00000038ff042219 */ /* 0x010fe20000011605 */
[----:B------:R-:W-:Y:S01]  /*8410*/  UIMAD UR5, UR38, UR9, UR5 ;  /* 0x00000009260572a4 */ /* 0x000fe2000f8e0205 */
[----:B------:R-:W5:Y:S01]  /*8420*/  LD.E.128 R36, desc[UR60][R14.64] ;  /* 0x0000003c0e247980 */ /* 0x000f62000c101d00 */
[----:B------:R-:W-:Y:S01]  /*8430*/  UIMAD.WIDE.U32 UR6, UR38, UR8, UR6 ;  /* 0x00000008260672a5 */ /* 0x000fe2000f8e0006 */
[--C-:B------:R-:W-:Y:S01]  /*8440*/  SHF.R.S32.HI R5, RZ, 0x1f, R4.reuse ;  /* 0x0000001fff057819 */ /* 0x100fe20000011404 */
[----:B0-----:R-:W-:Y:S01]  /*8450*/  IMAD.MOV R7, RZ, RZ, -R4 ;  /* 0x000000ffff077224 */ /* 0x001fe200078e0a04 */
[----:B------:R-:W5:Y:S01]  /*8460*/  LD.E.128 R24, desc[UR60][R12.64] ;  /* 0x0000003c0c187980 */ /* 0x000f62000c101d00 */
[----:B------:R-:W-:-:S02]  /*8470*/  UIADD3 UR7, UR7, UR5, URZ ;  /* 0x0000000507077290 */ /* 0x000fc4000fffe03f */
[----:B------:R-:W-:Y:S01]  /*8480*/  IMAD R7, R0, R7, R52 ;  /* 0x0000000700077224 */ /* 0x000fe200078e0234 */
[----:B------:R-:W5:Y:S01]  /*8490*/  LD.E.128 R44, desc[UR60][R10.64] ;  /* 0x0000003c0a2c7980 */ /* 0x000f62000c101d00 */
[----:B-1----:R-:W-:-:S03]  /*84a0*/  IMAD R5, R5, R54, RZ ;  /* 0x0000003605057224 */ /* 0x002fc600078e02ff */
[----:B------:R0:W5:Y:S01]  /*84b0*/  LD.E.128 R48, desc[UR60][R8.64] ;  /* 0x0000003c08307980 */ /* 0x000162000c101d00 */
[----:B------:R-:W-:Y:S01]  /*84c0*/  SHF.R.S32.HI R0, RZ, 0x1f, R7 ;  /* 0x0000001fff007819 */ /* 0x000fe20000011407 */
[----:B------:R-:W-:Y:S01]  /*84d0*/  @!PT LDS RZ, [RZ] ;  /* 0x00000000fffff984 */ /* 0x000fe20000000800 */
[----:B------:R-:W-:Y:S01]  /*84e0*/  @!PT LDS RZ, [RZ] ;  /* 0x00000000fffff984 */ /* 0x000fe20000000800 */
[----:B------:R-:W-:Y:S01]  /*84f0*/  @!PT LDS RZ, [RZ] ;  /* 0x00000000fffff984 */ /* 0x000fe20000000800 */
[----:B------:R-:W-:Y:S01]  /*8500*/  @!PT LDS RZ, [RZ] ;  /* 0x00000000fffff984 */ /* 0x000fe20000000800 */
[----:B------:R1:W-:Y:S06]  /*8510*/  MEMBAR.ALL.CTA ;  /* 0x0000000000007992 */ /* 0x0003ec0000008000 */
[----:B-1----:R-:W1:Y:S01]  /*8520*/  FENCE.VIEW.ASYNC.S ;  /* 0x00000000000073c6 */ /* 0x002e620000000000 */
[C---:B0-----:R-:W-:Y:S02]  /*8530*/  IMAD R9, R4.reuse, R55, R5 ;  /* 0x0000003704097224 */ /* 0x041fe400078e0205 */
[----:B------:R-:W-:Y:S01]  /*8540*/  IMAD.WIDE.U32 R4, R4, R54, UR6 ;  /* 0x0000000604047e25 */ /* 0x000fe2000f8e0036 */
[----:B------:R-:W-:-:S03]  /*8550*/  ULDC.64 UR6, c[0x0][0xad8] ;  /* 0x0002b60000067ab9 */ /* 0x000fc60000000a00 */
[----:B------:R-:W-:Y:S02]  /*8560*/  IMAD.IADD R5, R5, 0x1, R9 ;  /* 0x0000000105057824 */ /* 0x000fe400078e0209 */
[----:B------:R-:W-:Y:S02]  /*8570*/  IMAD R0, R0, UR6, RZ ;  /* 0x0000000600007c24 */ /* 0x000fe4000f8e02ff */
[----:B------:R-:W-:Y:S02]  /*8580*/  IMAD R11, R3, 0x80, R22 ;  /* 0x00000080030b7824 */ /* 0x000fe400078e0216 */
[C---:B------:R-:W-:Y:S02]  /*8590*/  IMAD R9, R7.reuse, UR7, R0 ;  /* 0x0000000707097c24 */ /* 0x040fe4000f8e0200 */
[----:B------:R-:W-:Y:S01]  /*85a0*/  IMAD.WIDE.U32 R4, R7, UR6, R4 ;  /* 0x0000000607047c25 */ /* 0x000fe2000f8e0004 */
[CC--:B------:R-:W-:Y:S01]  /*85b0*/  ISETP.GE.AND P1, PT, R11.reuse, R92.reuse, PT ;  /* 0x0000005c0b00720c */ /* 0x0c0fe20003f26270 */
[----:B------:R-:W-:Y:S01]  /*85c0*/  ULDC.64 UR6, c[0x0][0xa80] ;  /* 0x0002a00000067ab9 */ /* 0x000fe20000000a00 */
[----:B------:R-:W-:Y:S01]  /*85d0*/  UPRMT UR4, URZ, 0x654, UR4 ;  /* 0x000006543f047896 */ /* 0x000fe20008000004 */
[----:B------:R-:W-:Y:S01]  /*85e0*/  VIADD R3, R11, 0x20 ;  /* 0x000000200b037836 */ /* 0x000fe20000000000 */
[----:B------:R-:W-:Y:S01]  /*85f0*/  IADD3 R5, R5, R9, RZ ;  /* 0x0000000905057210 */ /* 0x000fe20007ffe0ff */
[----:B------:R-:W-:Y:S01]  /*8600*/  UISETP.NE.AND UP0, UPT, UR36, 0x2, UPT ;  /* 0x000000022400788c */ /* 0x000fe2000bf05270 */
[C---:B------:R-:W-:Y:S01]  /*8610*/  LEA R0, P2, R4.reuse, UR6, 0x1 ;  /* 0x0000000604007c11 */ /* 0x040fe2000f8408ff */
[----:B------:R-:W-:Y:S01]  /*8620*/  ULDC UR5, c[0x0][0xc] ;  /* 0x0000030000057ab9 */ /* 0x000fe20000000800 */
[-C--:B------:R-:W-:Y:S01]  /*8630*/  ISETP.GE.AND P3, PT, R3, R92.reuse, PT ;  /* 0x0000005c0300720c */ /* 0x080fe20003f66270 */
[----:B------:R-:W-:Y:S01]  /*8640*/  USEL UR6, URZ, 0x1, UP0 ;  /* 0x000000013f067887 */ /* 0x000fe20008000000 */
[----:B------:R-:W-:Y:S01]  /*8650*/  LEA.HI.X R10, R4, UR7, R5, 0x1, P2 ;  /* 0x00000007040a7c11 */ /* 0x000fe200090f0c05 */
[----:B------:R-:W-:Y:S01]  /*8660*/  VIADD R3, R11, 0x40 ;  /* 0x000000400b037836 */ /* 0x000fe20000000000 */
[----:B------:R-:W-:Y:S01]  /*8670*/  UIADD3 UR39, UR5, UR39, URZ ;  /* 0x0000002705277290 */ /* 0x000fe2000fffe03f */
[----:B-1----:R0:W1:Y:S01]  /*8680*/  SHFL.IDX PT, R8, R0, RZ, 0x181f ;  /* 0x00181fff00087589 */ /* 0x00206200000e0000 */
[----:B------:R-:W-:Y:S01]  /*8690*/  ULOP3.LUT UR37, UR37, UR6, URZ, 0x3c, !UPT ;  /* 0x0000000625257292 */ /* 0x000fe2000f8e3c3f */
[----:B------:R-:W-:Y:S01]  /*86a0*/  SYNCS.ARRIVE.TRANS64.RED.A1T0 RZ, [UR4], RZ ;  /* 0x000000ffffff79a7 */ /* 0x000fe20008100404 */
[----:B------:R-:W-:Y:S01]  /*86b0*/  USEL UR36, UR36, URZ, UP0 ;  /* 0x0000003f24247287 */ /* 0x000fe20008000000 */
[----:B------:R0:W2:Y:S01]  /*86c0*/  SHFL.IDX PT, R9, R10, RZ, 0x181f ;  /* 0x00181fff0a097589 */ /* 0x0000a200000e0000 */
[----:B------:R-:W-:Y:S01]  /*86d0*/  BSSY B0, `(.L_x_29) ;  /* 0x000000b000007945 */ /* 0x000fe20003800000 */
[----:B------:R-:W-:-:S03]  /*86e0*/  ISETP.GE.AND P0, PT, R3, R92, PT ;  /* 0x0000005c0300720c */ /* 0x000fc60003f06270 */
[----:B------:R-:W-:Y:S10]  /*86f0*/  @P1 BRA `(.L_x_30) ;  /* 0x0000000000201947 */ /* 0x000ff40003800000 */
[----:B------:R-:W-:Y:S02]  /*8700*/  ULDC UR4, c[0x0][0xac8] ;  /* 0x0002b20000047ab9 */ /* 0x000fe40000000800 */
[----:B------:R-:W-:Y:S02]  /*8710*/  ISETP.GE.AND P2, PT, R17, UR4, PT ;  /* 0x0000000411007c0c */ /* 0x000fe4000bf46270 */
[----:B------:R-:W-:-:S11]  /*8720*/  ISETP.GE.AND P1, PT, R16, UR4, PT ;  /* 0x0000000410007c0c */ /* 0x000fd6000bf26270 */
[C---:B-1----:R-:W-:Y:S02]  /*8730*/  @!P2 LEA R6, P4, R17.reuse, R8, 0x1 ;  /* 0x000000081106a211 */ /* 0x042fe400078808ff */
[----:B--2---:R-:W-:Y:S02]  /*8740*/  @!P1 IMAD.WIDE R4, R16, 0x2, R8 ;  /* 0x0000000210049825 */ /* 0x004fe400078e0208 */
[----:B------:R-:W-:-:S03]  /*8750*/  @!P2 LEA.HI.X R7, R17, R9, R190, 0x1, P4 ;  /* 0x000000091107a211 */ /* 0x000fc600020f0cbe */
[----:B-----5:R3:W-:Y:S04]  /*8760*/  @!P1 ST.E.128 desc[UR60][R4.64], R88 ;  /* 0x0000005804009985 */ /* 0x0207e8000c101d3c */
[----:B------:R3:W-:Y:S02]  /*8770*/  @!P2 ST.E.128 desc[UR60][R6.64], R44 ;  /* 0x0000002c0600a985 */ /* 0x0007e4000c101d3c */
.L_x_30:
[----:B------:R-:W-:Y:S05]  /*8780*/  BSYNC B0 ;  /* 0x0000000000007941 */ /* 0x000fea0003800000 */
.L_x_29:
[----:B--2---:R2:W4:Y:S01]  /*8790*/  SHFL.IDX PT, R9, R10, 0x1, 0x181f ;  /* 0x00381f000a097f89 */ /* 0x00452200000e0000 */
[----:B------:R-:W-:Y:S03]  /*87a0*/  BSSY B0, `(.L_x_31) ;  /* 0x000000b000007945 */ /* 0x000fe60003800000 */
[----:B-1----:R2:W1:Y:S01]  /*87b0*/  SHFL.IDX PT, R8, R0, 0x1, 0x181f ;  /* 0x00381f0000087f89 */ /* 0x00246200000e0000 */
[----:B------:R-:W-:Y:S05]  /*87c0*/  @P3 BRA `(.L_x_32) ;  /* 0x0000000000203947 */ /* 0x000fea0003800000 */
[----:B------:R-:W-:Y:S02]  /*87d0*/  ULDC UR4, c[0x0][0xac8] ;  /* 0x0002b20000047ab9 */ /* 0x000fe40000000800 */
[----:B------:R-:W-:Y:S02]  /*87e0*/  ISETP.GE.AND P3, PT, R17, UR4, PT ;  /* 0x0000000411007c0c */ /* 0x000fe4000bf66270 */
[----:B------:R-:W-:-:S11]  /*87f0*/  ISETP.GE.AND P2, PT, R16, UR4, PT ;  /* 0x0000000410007c0c */ /* 0x000fd6000bf46270 */
[C---:B-1-3--:R-:W-:Y:S02]  /*8800*/  @!P3 LEA R6, P1, R17.reuse, R8, 0x1 ;  /* 0x000000081106b211 */ /* 0x04afe400078208ff */
[----:B----4-:R-:W-:Y:S02]  /*8810*/  @!P2 IMAD.WIDE R4, R16, 0x2, R8 ;  /* 0x000000021004a825 */ /* 0x010fe400078e0208 */
[----:B------:R-:W-:-:S03]  /*8820*/  @!P3 LEA.HI.X R7, R17, R9, R190, 0x1, P1 ;  /* 0x000000091107b211 */ /* 0x000fc600008f0cbe */
[----:B-----5:R1:W-:Y:S04]  /*8830*/  @!P2 ST.E.128 desc[UR60][R4.64], R40 ;  /* 0x000000280400a985 */ /* 0x0203e8000c101d3c */
[----:B------:R1:W-:Y:S02]  /*8840*/  @!P3 ST.E.128 desc[UR60][R6.64], R48 ;  /* 0x000000300600b985 */ /* 0x0003e4000c101d3c */
.L_x_32:
[----:B------:R-:W-:Y:S05]  /*8850*/  BSYNC B0 ;  /* 0x0000000000007941 */ /* 0x000fea0003800000 */
.L_x_31:
[----:B----4-:R4:W0:Y:S01]  /*8860*/  SHFL.IDX PT, R9, R10, 0x2, 0x181f ;  /* 0x00581f000a097f89 */ /* 0x01082200000e0000 */
[----:B------:R-:W-:Y:S03]  /*8870*/  BSSY B0, `(.L_x_33) ;  /* 0x000000b000007945 */ /* 0x000fe60003800000 */
[----:B-1----:R4:W1:Y:S01]  /*8880*/  SHFL.IDX PT, R8, R0, 0x2, 0x181f ;  /* 0x00581f0000087f89 */ /* 0x00286200000e0000 */
[----:B------:R-:W-:Y:S05]  /*8890*/  @P0 BRA `(.L_x_34) ;  /* 0x0000000000200947 */ /* 0x000fea0003800000 */
[----:B------:R-:W-:Y:S02]  /*88a0*/  ULDC UR4, c[0x0][0xac8] ;  /* 0x0002b20000047ab9 */ /* 0x000fe40000000800 */
[----:B------:R-:W-:Y:S02]  /*88b0*/  ISETP.GE.AND P2, PT, R17, UR4, PT ;  /* 0x0000000411007c0c */ /* 0x000fe4000bf46270 */
[----:B------:R-:W-:-:S11]  /*88c0*/  ISETP.GE.AND P1, PT, R16, UR4, PT ;  /* 0x0000000410007c0c */ /* 0x000fd6000bf26270 */
[C---:B-1-3--:R-:W-:Y:S02]  /*88d0*/  @!P2 LEA R6, P0, R17.reuse, R8, 0x1 ;  /* 0x000000081106a211 */ /* 0x04afe400078008ff */
[----:B0-----:R-:W-:Y:S02]  /*88e0*/  @!P1 IMAD.WIDE R4, R16, 0x2, R8 ;  /* 0x0000000210049825 */ /* 0x001fe400078e0208 */
[----:B------:R-:W-:-:S03]  /*88f0*/  @!P2 LEA.HI.X R7, R17, R9, R190, 0x1, P0 ;  /* 0x000000091107a211 */ /* 0x000fc600000f0cbe */
[----:B-----5:R0:W-:Y:S04]  /*8900*/  @!P1 ST.E.128 desc[UR60][R4.64], R36 ;  /* 0x0000002404009985 */ /* 0x0201e8000c101d3c */
[----:B------:R0:W-:Y:S02]  /*8910*/  @!P2 ST.E.128 desc[UR60][R6.64], R32 ;  /* 0x000000200600a985 */ /* 0x0001e4000c101d3c */
.L_x_34:
[----:B------:R-:W-:Y:S05]  /*8920*/  BSYNC B0 ;  /* 0x0000000000007941 */ /* 0x000fea0003800000 */
.L_x_33:
[----:B------:R-:W-:Y:S01]  /*8930*/  VIADD R3, R11, 0x60 ;  /* 0x000000600b037836 */ /* 0x000fe20000000000 */
[----:B0-----:R0:W0:Y:S01]  /*8940*/  SHFL.IDX PT, R9, R10, 0x3, 0x181f ;  /* 0x00781f000a097f89 */ /* 0x00102200000e0000 */
[----:B------:R-:W-:Y:S01]  /*8950*/  BSSY B0, `(.L_x_35) ;  /* 0x000000d000007945 */ /* 0x000fe20003800000 */
[----:B------:R-:W-:Y:S02]  /*8960*/  VIADD R19, R19, 0x1 ;  /* 0x0000000113137836 */ /* 0x000fe40000000000 */
[----:B------:R-:W-:Y:S01]  /*8970*/  ISETP.GE.AND P0, PT, R3, R92, PT ;  /* 0x0000005c0300720c */ /* 0x000fe20003f06270 */
[----:B-1----:R1:W0:-:S12]  /*8980*/  SHFL.IDX PT, R8, R0, 0x3, 0x181f ;  /* 0x00781f0000087f89 */ /* 0x00221800000e0000 */
[----:B-1----:R-:W-:Y:S05]  /*8990*/  @P0 BRA `(.L_x_36) ;  /* 0x0000000000200947 */ /* 0x002fea0003800000 */
[----:B------:R-:W-:Y:S02]  /*89a0*/  ULDC UR4, c[0x0][0xac8] ;  /* 0x0002b20000047ab9 */ /* 0x000fe40000000800 */
[----:B------:R-:W-:Y:S02]  /*89b0*/  ISETP.GE.AND P2, PT, R17, UR4, PT ;  /* 0x0000000411007c0c */ /* 0x000fe4000bf46270 */
[----:B------:R-:W-:-:S11]  /*89c0*/  ISETP.GE.AND P1, PT, R16, UR4, PT ;  /* 0x0000000410007c0c */ /* 0x000fd6000bf26270 */
[C---:B0--3--:R-:W-:Y:S02]  /*89d0*/  @!P2 LEA R6, P0, R17.reuse, R8, 0x1 ;  /* 0x000000081106a211 */ /* 0x049fe400078008ff */
[----:B------:R-:W-:Y:S02]  /*89e0*/  @!P1 IMAD.WIDE R4, R16, 0x2, R8 ;  /* 0x0000000210049825 */ /* 0x000fe400078e0208 */
[----:B------:R-:W-:-:S03]  /*89f0*/  @!P2 LEA.HI.X R7, R17, R9, R190, 0x1, P0 ;  /* 0x000000091107a211 */ /* 0x000fc600000f0cbe */
[----:B-----5:R1:W-:Y:S04]  /*8a00*/  @!P1 ST.E.128 desc[UR60][R4.64], R24 ;  /* 0x0000001804009985 */ /* 0x0203e8000c101d3c */
[----:B------:R1:W-:Y:S02]  /*8a10*/  @!P2 ST.E.128 desc[UR60][R6.64], R28 ;  /* 0x0000001c0600a985 */ /* 0x0003e4000c101d3c */
.L_x_36:
[----:B------:R-:W-:Y:S05]  /*8a20*/  BSYNC B0 ;  /* 0x0000000000007941 */ /* 0x000fea0003800000 */
.L_x_35:
[----:B--2-4-:R-:W2:Y:S02]  /*8a30*/  LDC R0, c[0x0][0xc34] ;  /* 0x00030d00ff007b82 */ /* 0x014ea40000000800 */
[----:B--2---:R-:W-:-:S13]  /*8a40*/  ISETP.LE.AND P0, PT, R0, UR39, PT ;  /* 0x0000002700007c0c */ /* 0x004fda000bf03270 */
[----:B------:R-:W-:Y:S05]  /*8a50*/  @!P0 BRA `(.L_x_37) ;  /* 0xffffff8000c08947 */ /* 0x000fea000383ffff */
[----:B------:R-:W-:Y:S05]  /*8a60*/  EXIT ;  /* 0x000000000000794d */ /* 0x000fea0003800000 */
.L_x_7:
[----:B------:R-:W-:-:S08]  /*8a70*/  NOP ;  /* 0x0000000000007918 */ /* 0x000fd00000000000 */
[----:B0-----:R-:W0:-:S00]  /*8a80*/  USETMAXREG.DEALLOC.CTAPOOL 0x18 ;  /* 0x00000018000079c8 */ /* 0x001e0000080e0500 */
[----:B------:R-:W1:Y:S01]  /*8a90*/  S2UR UR5, SR_CTAID.X ;  /* 0x00000000000579c3 */ /* 0x000e620000002500 */
[----:B0-----:R-:W-:Y:S02]  /*8aa0*/  IMAD.MOV.U32 R2, RZ, RZ, 0x1 ;  /* 0x00000001ff027424 */ /* 0x001fe400078e00ff */
[----:B------:R-:W-:-:S05]  /*8ab0*/  IMAD.MOV.U32 R18, RZ, RZ, RZ ;  /* 0x000000ffff127224 */ /* 0x000fca00078e00ff */
[----:B------:R-:W1:Y:S02]  /*8ac0*/  LDC R3, c[0x0][0xc34] ;  /* 0x00030d00ff037b82 */ /* 0x000e640000000800 */
[----:B-1----:R-:W-:Y:S01]  /*8ad0*/  ISETP.LE.AND P0, PT, R3, UR5, PT ;  /* 0x0000000503007c0c */ /* 0x002fe2000bf03270 */
[----:B------:R-:W-:-:S05]  /*8ae0*/  IMAD.MOV.U32 R3, RZ, RZ, 0x1 ;  /* 0x00000001ff037424 */ /* 0x000fca00078e00ff */
[----:B------:R0:W-:Y:S07]  /*8af0*/  STL [R1], R3 ;  /* 0x0000000301007387 */ /* 0x0001ee0000100800 */
[----:B------:R-:W-:Y:S05]  /*8b00*/  @P0 BRA `(.L_x_38) ;  /* 0x0000003c00ac0947 */ /* 0x000fea0003800000 */
[----:B------:R-:W1:Y:S01]  /*8b10*/  S2UR UR4, SR_CgaCtaId ;  /* 0x00000000000479c3 */ /* 0x000e620000008800 */
[C---:B------:R-:W-:Y:S01]  /*8b20*/  SHF.L.U32 R2, R0.reuse, 0x3, RZ ;  /* 0x0000000300027819 */ /* 0x040fe200000006ff */
[----:B------:R-:W-:Y:S01]  /*8b30*/  UMOV UR36, 0x400 ;  /* 0x0000040000247882 */ /* 0x000fe20000000000 */
[----:B------:R-:W-:Y:S01]  /*8b40*/  LOP3.LUT R5, R0, 0x7f, RZ, 0xc0, !PT ;  /* 0x0000007f00057812 */ /* 0x000fe200078ec0ff */
[----:B------:R-:W-:Y:S01]  /*8b50*/  IMAD.MOV.U32 R18, RZ, RZ, RZ ;  /* 0x000000ffff127224 */ /* 0x000fe200078e00ff */
[C---:B0-----:R-:W-:Y:S01]  /*8b60*/  LOP3.LUT R3, R2.reuse, 0x1f8, RZ, 0xc0, !PT ;  /* 0x000001f802037812 */ /* 0x041fe200078ec0ff */
[----:B------:R-:W-:Y:S01]  /*8b70*/  ULDC.64 UR38, c[0x0][0x198] ;  /* 0x0000660000267ab9 */ /* 0x000fe20000000a00 */
[----:B------:R-:W-:Y:S01]  /*8b80*/  LOP3.LUT R2, R2, 0x38, RZ, 0xc0, !PT ;  /* 0x0000003802027812 */ /* 0x000fe200078ec0ff */
[----:B------:R-:W-:Y:S01]  /*8b90*/  ULDC UR37, c[0x0][0xc] ;  /* 0x0000030000257ab9 */ /* 0x000fe20000000800 */
[----:B------:R-:W-:Y:S01]  /*8ba0*/  LOP3.LUT R4, R3, 0x38, R0, 0x78, !PT ;  /* 0x0000003803047812 */ /* 0x000fe200078e7800 */
[----:B------:R-:W-:Y:S01]  /*8bb0*/  IMAD.SHL.U32 R3, R5, 0x8, RZ ;  /* 0x0000000805037824 */ /* 0x000fe200078e00ff */
[----:B------:R-:W-:-:S04]  /*8bc0*/  SHF.R.U32.HI R5, RZ, 0x3, R5 ;  /* 0x00000003ff057819 */ /* 0x000fc80000011605 */
[----:B------:R-:W-:Y:S01]  /*8bd0*/  LOP3.LUT R4, R4, 0x200, R3, 0xf8, !PT ;  /* 0x0000020004047812 */ /* 0x000fe200078ef803 */
[----:B------:R-:W-:-:S05]  /*8be0*/  IMAD.SHL.U32 R3, R0, 0x10, RZ ;  /* 0x0000001000037824 */ /* 0x000fca00078e00ff */
[----:B------:R-:W-:Y:S01]  /*8bf0*/  LOP3.LUT R0, R5, 0x70, R3, 0xf8, !PT ;  /* 0x0000007005007812 */ /* 0x000fe200078ef803 */
[----:B------:R-:W-:Y:S01]  /*8c00*/  IMAD.U32 R3, RZ, RZ, UR5 ;  /* 0x00000005ff037e24 */ /* 0x000fe2000f8e00ff */
[----:B-1----:R-:W-:Y:S01]  /*8c10*/  ULEA UR36, UR4, UR36, 0x18 ;  /* 0x0000002404247291 */ /* 0x002fe2000f8ec03f */
[----:B------:R-:W-:-:S05]  /*8c20*/  IMAD.MOV.U32 R0, RZ, RZ, 0x1 ;  /* 0x00000001ff007424 */ /* 0x000fca00078e00ff */
[----:B------:R-:W-:-:S05]  /*8c30*/  LEA R4, R4, UR36, 0x1 ;  /* 0x0000002404047c11 */ /* 0x000fca000f8e08ff */
[----:B------:R-:W-:Y:S04]  /*8c40*/  STL [R1+0x14], R4 ;  /* 0x0000140401007387 */ /* 0x000fe80000100800 */
[----:B------:R0:W-:Y:S04]  /*8c50*/  STL [R1+0x28], R3 ;  /* 0x0000280301007387 */ /* 0x0001e80000100800 */
[----:B------:R1:W-:Y:S04]  /*8c60*/  STL [R1], R0 ;  /* 0x0000000001007387 */ /* 0x0003e80000100800 */
[----:B------:R2:W-:Y:S01]  /*8c70*/  STL [R1+0x30], RZ ;  /* 0x000030ff01007387 */ /* 0x0005e20000100800 */
[----:B0-----:R-:W-:-:S02]  /*8c80*/  LOP3.LUT R3, R2, 0x40, RZ, 0xfc, !PT ;  /* 0x0000004002037812 */ /* 0x001fc400078efcff */
[----:B-1----:R-:W-:-:S07]  /*8c90*/  LOP3.LUT R0, R2, 0x80, RZ, 0xfc, !PT ;  /* 0x0000008002007812 */ /* 0x002fce00078efcff */
.L_x_114:
[----:B------:R-:W3:Y:S01]  /*8ca0*/  LDL R2, [R1+0x28] ;  /* 0x0000280001027983 */ /* 0x000ee20000100800 */
[----:B0-----:R-:W0:Y:S01]  /*8cb0*/  LDC R0, c[0x0][0xc38] ;  /* 0x00030e00ff007b82 */ /* 0x001e220000000800 */
[----:B------:R-:W-:Y:S05]  /*8cc0*/  YIELD ;  /* 0x0000000000007946 */ /* 0x000fea0003800000 */
[----:B------:R-:W-:Y:S02]  /*8cd0*/  ULDC.64 UR4, c[0x0][0x418] ;  /* 0x0001060000047ab9 */ /* 0x000fe40000000a00 */
[----:B-1----:R-:W1:Y:S01]  /*8ce0*/  LDC R16, c[0x0][0xc44] ;  /* 0x00031100ff107b82 */ /* 0x002e620000000800 */
[----:B------:R-:W-:-:S03]  /*8cf0*/  UISETP.NE.U32.AND UP0, UPT, UR4, URZ, UPT ;  /* 0x0000003f0400728c */ /* 0x000fc6000bf05070 */
[----:B------:R-:W-:Y:S01]  /*8d00*/  ULDC UR4, c[0x0][0x424] ;  /* 0x0001090000047ab9 */ /* 0x000fe20000000800 */
[----:B------:R-:W-:Y:S02]  /*8d10*/  UISETP.NE.AND.EX UP0, UPT, UR5, URZ, UPT, UP0 ;  /* 0x0000003f0500728c */ /* 0x000fe4000bf05300 */
[----:B------:R-:W-:Y:S02]  /*8d20*/  UIADD3 UR5, UR36, 0x1c400, URZ ;  /* 0x0001c40024057890 */ /* 0x000fe4000fffe03f */
[----:B------:R-:W-:Y:S02]  /*8d30*/  USEL UR4, UR4, 0x1, UP0 ;  /* 0x0000000104047887 */ /* 0x000fe40008000000 */
[----:B------:R-:W-:Y:S01]  /*8d40*/  ULOP3.LUT UP0, URZ, UR5, 0x3ff, URZ, 0xc0, !UPT ;  /* 0x000003ff053f7892 */ /* 0x000fe2000f80c03f */
[----:B0-----:R-:W-:-:S13]  /*8d50*/  ISETP.NE.AND P0, PT, R0, 0x1, PT ;  /* 0x000000010000780c */ /* 0x001fda0003f05270 */
[----:B------:R-:W3:Y:S08]  /*8d60*/  @P0 LDC R0, c[0x0][0xc3c] ;  /* 0x00030f00ff000b82 */ /* 0x000ef00000000800 */
[----:B------:R-:W0:Y:S01]  /*8d70*/  @P0 LDC R3, c[0x0][0xc40] ;  /* 0x00031000ff030b82 */ /* 0x000e220000000800 */
[----:B---3--:R-:W-:Y:S01]  /*8d80*/  @P0 IMAD.HI.U32 R0, R2, R0, RZ ;  /* 0x0000000002000227 */ /* 0x008fe200078e00ff */
[----:B------:R-:W-:-:S04]  /*8d90*/  MOV R4, R2 ;  /* 0x0000000200047202 */ /* 0x000fc80000000f00 */
[----:B0-----:R-:W-:Y:S02]  /*8da0*/  @P0 SHF.R.U32.HI R4, RZ, R3, R0 ;  /* 0x00000003ff040219 */ /* 0x001fe40000011600 */
[----:B-1----:R-:W-:Y:S01]  /*8db0*/  ISETP.NE.AND P0, PT, R16, 0x1, PT ;  /* 0x000000011000780c */ /* 0x002fe20003f05270 */
[----:B------:R-:W0:Y:S02]  /*8dc0*/  LDC R0, c[0x0][0x2f0] ;  /* 0x0000bc00ff007b82 */ /* 0x000e240000000800 */
[----:B------:R-:W-:Y:S01]  /*8dd0*/  IMAD.MOV.U32 R19, RZ, RZ, R4 ;  /* 0x000000ffff137224 */ /* 0x000fe200078e0004 */
[----:B------:R1:W-:Y:S09]  /*8de0*/  STL [R1+0x20], R4 ;  /* 0x0000200401007387 */ /* 0x0003f20000100800 */
[----:B------:R-:W3:Y:S02]  /*8df0*/  @P0 LDC.64 R2, c[0x0][0xc48] ;  /* 0x00031200ff020b82 */ /* 0x000ee40000000a00 */
[----:B---3--:R-:W-:-:S05]  /*8e00*/  @P0 IMAD.HI.U32 R2, R4, R2, RZ ;  /* 0x0000000204020227 */ /* 0x008fca00078e00ff */
[----:B------:R-:W-:Y:S01]  /*8e10*/  @P0 SHF.R.U32.HI R19, RZ, R3, R2 ;  /* 0x00000003ff130219 */ /* 0x000fe20000011602 */
[----:B0-----:R-:W-:Y:S01]  /*8e20*/  IMAD R2, R0, UR4, RZ ;  /* 0x0000000400027c24 */ /* 0x001fe2000f8e02ff */
[----:B------:R-:W-:-:S03]  /*8e30*/  PLOP3.LUT P0, PT, PT, PT, UP0, 0x80, 0x0 ;  /* 0x000000000000781c */ /* 0x000fc60003f0f008 */
[----:B------:R-:W-:Y:S01]  /*8e40*/  IMAD.MOV R3, RZ, RZ, -R19 ;  /* 0x000000ffff037224 */ /* 0x000fe200078e0a13 */
[----:B------:R1:W-:Y:S01]  /*8e50*/  STL [R1+0x18], R19 ;  /* 0x0000181301007387 */ /* 0x0003e20000100800 */
[----:B------:R-:W-:Y:S02]  /*8e60*/  VIADD R0, R2, 0x7f ;  /* 0x0000007f02007836 */ /* 0x000fe40000000000 */
[----:B------:R-:W-:Y:S01]  /*8e70*/  IMAD R16, R16, R3, R4 ;  /* 0x0000000310107224 */ /* 0x000fe200078e0204 */
[----:B------:R1:W-:Y:S02]  /*8e80*/  STL [R1+0x2c], R2 ;  /* 0x00002c0201007387 */ /* 0x0003e40000100800 */
[----:B------:R-:W-:-:S04]  /*8e90*/  SHF.R.S32.HI R3, RZ, 0x1f, R0 ;  /* 0x0000001fff037819 */ /* 0x000fc80000011400 */
[----:B------:R-:W-:-:S04]  /*8ea0*/  LEA.HI R3, R3, R0, RZ, 0x7 ;  /* 0x0000000003037211 */ /* 0x000fc800078f38ff */
[----:B------:R-:W-:-:S05]  /*8eb0*/  SHF.R.S32.HI R0, RZ, 0x7, R3 ;  /* 0x00000007ff007819 */ /* 0x000fca0000011403 */
[----:B------:R1:W-:Y:S01]  /*8ec0*/  STL [R1+0x24], R0 ;  /* 0x0000240001007387 */ /* 0x0003e20000100800 */
[----:B--2---:R-:W-:Y:S05]  /*8ed0*/  @!P0 BRA `(.L_x_39) ;  /* 0x0000000000408947 */ /* 0x004fea0003800000 */
[----:B-1----:R-:W-:Y:S01]  /*8ee0*/  MOV R2, 0x0 ;  /* 0x0000000000027802 */ /* 0x002fe20000000f00 */
[----:B------:R-:W-:Y:S01]  /*8ef0*/  ULDC.64 UR6, c[0x4][0xb8] ;  /* 0x01002e0000067ab9 */ /* 0x000fe20000000a00 */
[----:B------:R-:W-:Y:S01]  /*8f00*/  ULDC.64 UR8, c[0x4][0xc0] ;  /* 0x0100300000087ab9 */ /* 0x000fe20000000a00 */
[----:B------:R-:W-:Y:S01]  /*8f10*/  ULDC.64 UR4, c[0x4][0x8] ;  /* 0x0100020000047ab9 */ /* 0x000fe20000000a00 */
[----:B------:R-:W-:Y:S01]  /*8f20*/  IMAD.U32 R4, RZ, RZ, UR6 ;  /* 0x00000006ff047e24 */ /* 0x000fe2000f8e00ff */
[----:B------:R-:W-:Y:S01]  /*8f30*/  MOV R6, UR8 ;  /* 0x0000000800067c02 */ /* 0x000fe20008000f00 */
[----:B------:R-:W0:Y:S01]  /*8f40*/  LDC.64 R2, c[0x4][R2] ;  /* 0x0100000002027b82 */ /* 0x000e220000000a00 */
[----:B------:R-:W-:Y:S01]  /*8f50*/  IMAD.U32 R5, RZ, RZ, UR7 ;  /* 0x00000007ff057e24 */ /* 0x000fe2000f8e00ff */
[----:B------:R-:W-:Y:S01]  /*8f60*/  MOV R13, RZ ;  /* 0x000000ff000d7202 */ /* 0x000fe20000000f00 */
[----:B------:R-:W-:Y:S02]  /*8f70*/  IMAD.U32 R7, RZ, RZ, UR9 ;  /* 0x00000009ff077e24 */ /* 0x000fe4000f8e00ff */
[----:B------:R-:W-:-:S02]  /*8f80*/  IMAD.U32 R10, RZ, RZ, UR4 ;  /* 0x00000004ff0a7e24 */ /* 0x000fc4000f8e00ff */
[----:B------:R-:W-:Y:S02]  /*8f90*/  IMAD.U32 R11, RZ, RZ, UR5 ;  /* 0x00000005ff0b7e24 */ /* 0x000fe4000f8e00ff */
[----:B------:R-:W-:Y:S02]  /*8fa0*/  IMAD.MOV.U32 R8, RZ, RZ, 0x70 ;  /* 0x00000070ff087424 */ /* 0x000fe400078e00ff */
[----:B------:R-:W-:-:S07]  /*8fb0*/  IMAD.MOV.U32 R12, RZ, RZ, 0x1 ;  /* 0x00000001ff0c7424 */ /* 0x000fce00078e00ff */
[----:B------:R-:W-:-:S07]  /*8fc0*/  LEPC R20, `(.L_x_39) ;  /* 0x000000001014794e */ /* 0x000fce0000000000 */
[----:B0-2---:R-:W-:Y:S05]  /*8fd0*/  CALL.ABS.NOINC R2 ;  /* 0x0000000002007343 */ /* 0x005fea0003c00000 */
.L_x_39:
[----:B------:R-:W-:-:S04]  /*8fe0*/  UIADD3 UR4, UR36, 0x400, URZ ;  /* 0x0000040024047890 */ /* 0x000fc8000fffe03f */
[----:B------:R-:W-:-:S06]  /*8ff0*/  ULOP3.LUT UP0, URZ, UR4, 0x3ff, URZ, 0xc0, !UPT ;  /* 0x000003ff043f7892 */ /* 0x000fcc000f80c03f */
[----:B------:R-:W-:-:S13]  /*9000*/  PLOP3.LUT P0, PT, PT, PT, UP0, 0x80, 0x0 ;  /* 0x000000000000781c */ /* 0x000fda0003f0f008 */
[----:B------:R-:W-:Y:S05]  /*9010*/  @!P0 BRA `(.L_x_40) ;  /* 0x00000000007c8947 */ /* 0x000fea0003800000 */
[----:B------:R-:W-:Y:S01]  /*9020*/  MOV R17, 0x0 ;  /* 0x0000000000117802 */ /* 0x000fe20000000f00 */
[----:B------:R-:W-:Y:S01]  /*9030*/  ULDC.64 UR6, c[0x4][0xb8] ;  /* 0x01002e0000067ab9 */ /* 0x000fe20000000a00 */
[----:B------:R-:W-:Y:S01]  /*9040*/  ULDC.64 UR8, c[0x4][0xc0] ;  /* 0x0100300000087ab9 */ /* 0x000fe20000000a00 */
[----:B------:R-:W-:Y:S01]  /*9050*/  ULDC.64 UR4, c[0x4][0x10] ;  /* 0x0100040000047ab9 */ /* 0x000fe20000000a00 */
[----:B-1----:R0:W1:Y:S01]  /*9060*/  LDC.64 R2, c[0x4][R17] ;  /* 0x0100000011027b82 */ /* 0x0020620000000a00 */
[----:B------:R-:W-:Y:S01]  /*9070*/  IMAD.U32 R4, RZ, RZ, UR6 ;  /* 0x00000006ff047e24 */ /* 0x000fe2000f8e00ff */
[----:B------:R-:W-:Y:S01]  /*9080*/  MOV R11, UR5 ;  /* 0x00000005000b7c02 */ /* 0x000fe20008000f00 */
[----:B------:R-:W-:Y:S02]  /*9090*/  IMAD.U32 R5, RZ, RZ, UR7 ;  /* 0x00000007ff057e24 */ /* 0x000fe4000f8e00ff */
[----:B------:R-:W-:Y:S02]  /*90a0*/  IMAD.U32 R6, RZ, RZ, UR8 ;  /* 0x00000008ff067e24 */ /* 0x000fe4000f8e00ff */
[----:B------:R-:W-:-:S02]  /*90b0*/  IMAD.U32 R7, RZ, RZ, UR9 ;  /* 0x00000009ff077e24 */ /* 0x000fc4000f8e00ff */
[----:B------:R-:W-:Y:S02]  /*90c0*/  IMAD.U32 R10, RZ, RZ, UR4 ;  /* 0x00000004ff0a7e24 */ /* 0x000fe4000f8e00ff */
[----:B------:R-:W-:Y:S02]  /*90d0*/  IMAD.MOV.U32 R8, RZ, RZ, 0x70 ;  /* 0x00000070ff087424 */ /* 0x000fe400078e00ff */
[----:B------:R-:W-:Y:S02]  /*90e0*/  IMAD.MOV.U32 R12, RZ, RZ, 0x1 ;  /* 0x00000001ff0c7424 */ /* 0x000fe400078e00ff */
[----:B0-----:R-:W-:-:S07]  /*90f0*/  IMAD.MOV.U32 R13, RZ, RZ, RZ ;  /* 0x000000ffff0d7224 */ /* 0x001fce00078e00ff */
[----:B------:R-:W-:-:S07]  /*9100*/  LEPC R20, `(.L_x_41) ;  /* 0x000000001014794e */ /* 0x000fce0000000000 */
[----:B-12---:R-:W-:Y:S05]  /*9110*/  CALL.ABS.NOINC R2 ;  /* 0x0000000002007343 */ /* 0x006fea0003c00000 */
.L_x_41:
[----:B------:R0:W1:Y:S01]  /*9120*/  LDC.64 R2, c[0x4][R17] ;  /* 0x0100000011027b82 */ /* 0x0000620000000a00 */
[----:B------:R-:W-:Y:S01]  /*9130*/  ULDC.64 UR6, c[0x4][0xb8] ;  /* 0x01002e0000067ab9 */ /* 0x000fe20000000a00 */
[----:B------:R-:W-:Y:S01]  /*9140*/  ULDC.64 UR8, c[0x4][0xc0] ;  /* 0x0100300000087ab9 */ /* 0x000fe20000000a00 */
[----:B------:R-:W-:Y:S01]  /*9150*/  ULDC.64 UR4, c[0x4][0x18] ;  /* 0x0100060000047ab9 */ /* 0x000fe20000000a00 */
[----:B------:R-:W-:Y:S01]  /*9160*/  IMAD.U32 R4, RZ, RZ, UR6 ;  /* 0x00000006ff047e24 */ /* 0x000fe2000f8e00ff */
[----:B------:R-:W-:Y:S01]  /*9170*/  MOV R6, UR8 ;  /* 0x0000000800067c02 */ /* 0x000fe20008000f00 */
[----:B------:R-:W-:Y:S01]  /*9180*/  IMAD.U32 R5, RZ, RZ, UR7 ;  /* 0x00000007ff057e24 */ /* 0x000fe2000f8e00ff */
[----:B------:R-:W-:Y:S01]  /*9190*/  MOV R13, RZ ;  /* 0x000000ff000d7202 */ /* 0x000fe20000000f00 */
[----:B------:R-:W-:Y:S02]  /*91a0*/  IMAD.U32 R7, RZ, RZ, UR9 ;  /* 0x00000009ff077e24 */ /* 0x000fe4000f8e00ff */
[----:B------:R-:W-:-:S02]  /*91b0*/  IMAD.U32 R10, RZ, RZ, UR4 ;  /* 0x00000004ff0a7e24 */ /* 0x000fc4000f8e00ff */
[----:B------:R-:W-:Y:S02]  /*91c0*/  IMAD.U32 R11, RZ, RZ, UR5 ;  /* 0x00000005ff0b7e24 */ /* 0x000fe4000f8e00ff */
[----:B------:R-:W-:Y:S02]  /*91d0*/  IMAD.MOV.U32 R8, RZ, RZ, 0x70 ;  /* 0x00000070ff087424 */ /* 0x000fe400078e00ff */
[----:B0-----:R-:W-:-:S07]  /*91e0*/  IMAD.MOV.U32 R12, RZ, RZ, 0x1 ;  /* 0x00000001ff0c7424 */ /* 0x001fce00078e00ff */
[----:B------:R-:W-:-:S07]  /*91f0*/  LEPC R20, `(.L_x_40) ;  /* 0x000000001014794e */ /* 0x000fce0000000000 */
[----:B-1----:R-:W-:Y:S05]  /*9200*/  CALL.ABS.NOINC R2 ;  /* 0x0000000002007343 */ /* 0x002fea0003c00000 */
.L_x_40:
[----:B------:R-:W-:Y:S01]  /*9210*/  ULDC.64 UR4, c[0x0][0x9f8] ;  /* 0x00027e0000047ab9 */ /* 0x000fe20000000a00 */
[----:B------:R-:W3:Y:S01]  /*9220*/  LDL R17, [R1+0x24] ;  /* 0x0000240001117983 */ /* 0x000ee20000100800 */
[----:B------:R-:W-:-:S04]  /*9230*/  ISETP.NE.U32.AND P0, PT, RZ, UR4, PT ;  /* 0x00000004ff007c0c */ /* 0x000fc8000bf05070 */
[----:B------:R-:W-:-:S13]  /*9240*/  ISETP.NE.AND.EX P0, PT, RZ, UR5, PT, P0 ;  /* 0x00000005ff007c0c */ /* 0x000fda000bf05300 */
[----:B-1----:R-:W0:Y:S02]  /*9250*/  @P0 LDC.64 R2, c[0x0][0x9f8] ;  /* 0x00027e00ff020b82 */ /* 0x002e240000000a00 */
[----:B0-----:R-:W-:-:S05]  /*9260*/  @P0 IMAD.WIDE R2, R19, 0x4, R2 ;  /* 0x0000000413020825 */ /* 0x001fca00078e0202 */
[----:B------:R0:W4:Y:S01]  /*9270*/  @P0 LDG.E R19, desc[UR60][R2.64] ;  /* 0x0000003c02130981 */ /* 0x000122000c1e1900 */
[----:B------:R-:W-:Y:S01]  /*9280*/  UMOV UR4, 0xffffffff ;  /* 0xffffffff00047882 */ /* 0x000fe20000000000 */
[----:B0-----:R-:W0:Y:S02]  /*9290*/  LDC.64 R2, c[0x0][0x418] ;  /* 0x00010600ff027b82 */ /* 0x001e240000000a00 */
[----:B0-----:R-:W-:-:S04]  /*92a0*/  ISETP.NE.U32.AND P0, PT, R2, RZ, PT ;  /* 0x000000ff0200720c */ /* 0x001fc80003f05070 */
[----:B------:R-:W-:-:S04]  /*92b0*/  ISETP.NE.AND.EX P1, PT, R3, RZ, PT, P0 ;  /* 0x000000ff0300720c */ /* 0x000fc80003f25300 */
[----:B------:R-:W-:Y:S01]  /*92c0*/  P2R R0, PR, RZ, 0x2 ;  /* 0x00000002ff007803 */ /* 0x000fe20000000000 */
[----:B---3--:R-:W-:-:S05]  /*92d0*/  VIADD R8, R17, 0xffffffff ;  /* 0xffffffff11087836 */ /* 0x008fca0000000000 */
[----:B------:R0:W-:Y:S04]  /*92e0*/  STL [R1+0x1c], R8 ;  /* 0x00001c0801007387 */ /* 0x0001e80000100800 */
[----:B------:R0:W-:Y:S01]  /*92f0*/  STL [R1+0x10], R0 ;  /* 0x0000100001007387 */ /* 0x0001e20000100800 */
[----:B----4-:R-:W-:Y:S02]  /*9300*/  SHF.R.S32.HI R7, RZ, 0x1f, R19 ;  /* 0x0000001fff077819 */ /* 0x010fe40000011413 */
[----:B------:R-:W-:-:S03]  /*9310*/  SEL R17, R19, RZ, !P1 ;  /* 0x000000ff13117207 */ /* 0x000fc60004800000 */
[----:B------:R0:W-:Y:S01]  /*9320*/  STL [R1+0x8], R7 ;  /* 0x0000080701007387 */ /* 0x0001e20000100800 */
[----:B------:R-:W-:Y:S05]  /*9330*/  BRA.DIV UR4, `(.L_x_42) ;  /* 0x0000003a04ec7947 */ /* 0x000fea000b800000 */
[----:B0-----:R-:W0:Y:S02]  /*9340*/  S2R R0, SR_TID.X ;  /* 0x0000000000007919 */ /* 0x001e240000002100 */
[----:B0-----:R-:W-:-:S04]  /*9350*/  SHF.R.U32.HI R0, RZ, 0x5, R0 ;  /* 0x00000005ff007819 */ /* 0x001fc80000011600 */
[----:B------:R-:W-:-:S05]  /*9360*/  LOP3.LUT R0, R0, 0x3, RZ, 0xc0, !PT ;  /* 0x0000000300007812 */ /* 0x000fca00078ec0ff */
[----:B------:R0:W1:Y:S02]  /*9370*/  SHFL.IDX PT, R14, R0, RZ, 0x1f ;  /* 0x00001fff000e7589 */ /* 0x00006400000e0000 */
.L_x_130:
[----:B------:R-:W-:Y:S02]  /*9380*/  PLOP3.LUT P2, PT, PT, PT, PT, 0x8, 0x0 ;  /* 0x000000000000781c */ /* 0x000fe40003f4e170 */
[----:B-1----:R-:W-:Y:S02]  /*9390*/  ISETP.NE.AND P0, PT, R14, RZ, PT ;  /* 0x000000ff0e00720c */ /* 0x002fe40003f05270 */
[----:B0-----:R-:W-:-:S05]  /*93a0*/  P2R R0, PR, RZ, 0x4 ;  /* 0x00000004ff007803 */ /* 0x001fca0000000000 */
[----:B------:R0:W-:Y:S06]  /*93b0*/  STL [R1+0xc], R0 ;  /* 0x00000c0001007387 */ /* 0x0001ec0000100800 */
[----:B------:R-:W-:Y:S05]  /*93c0*/  @P0 BRA `(.L_x_43) ;  /* 0x0000000400240947 */ /* 0x000fea0003800000 */
[----:B------:R-:W-:-:S03]  /*93d0*/  UMOV UR4, 0xffffffff ;  /* 0xffffffff00047882 */ /* 0x000fc60000000000 */
[----:B------:R-:W-:Y:S05]  /*93e0*/  BRA.DIV UR4, `(.L_x_44) ;  /* 0x0000003a04f47947 */ /* 0x000fea000b800000 */
[----:B------:R-:W-:-:S13]  /*93f0*/  ELECT P6, URZ, PT ;  /* 0x00000000003f782f */ /* 0x000fda00038c0000 */
.L_x_133:
[----:B------:R-:W-:Y:S05]  /*9400*/  @!P6 BRA `(.L_x_43) ;  /* 0x000000040014e947 */ /* 0x000fea0003800000 */
[----:B------:R1:W-:Y:S01]  /*9410*/  STL [R1+0x4], R8 ;  /* 0x0000040801007387 */ /* 0x0003e20000100800 */
[----:B------:R-:W-:Y:S01]  /*9420*/  IMAD.MOV.U32 R17, RZ, RZ, R19 ;  /* 0x000000ffff117224 */ /* 0x000fe200078e0013 */
[----:B------:R-:W-:Y:S06]  /*9430*/  @!P1 BRA `(.L_x_45) ;  /* 0x00000000004c9947 */ /* 0x000fec0003800000 */
[----:B------:R-:W3:Y:S01]  /*9440*/  LDC R6, c[0x0][0x43c] ;  /* 0x00010f00ff067b82 */ /* 0x000ee20000000800 */
[----:B0-----:R-:W-:Y:S01]  /*9450*/  IMAD.MOV.U32 R0, RZ, RZ, R8 ;  /* 0x000000ffff007224 */ /* 0x001fe200078e0008 */
[----:B------:R-:W-:Y:S01]  /*9460*/  ULDC.64 UR4, c[0x0][0x428] ;  /* 0x00010a0000047ab9 */ /* 0x000fe20000000a00 */
[----:B---3--:R-:W-:-:S13]  /*9470*/  ISETP.NE.AND P0, PT, R6, 0x1, PT ;  /* 0x000000010600780c */ /* 0x008fda0003f05270 */
[----:B------:R-:W0:Y:S02]  /*9480*/  @P0 LDC.64 R4, c[0x0][0x440] ;  /* 0x00011000ff040b82 */ /* 0x000e240000000a00 */
[----:B0-----:R-:W-:-:S05]  /*9490*/  @P0 IMAD.HI.U32 R4, R8, R4, RZ ;  /* 0x0000000408040227 */ /* 0x001fca00078e00ff */
[----:B------:R-:W-:-:S04]  /*94a0*/  @P0 SHF.R.U32.HI R0, RZ, R5, R4 ;  /* 0x00000005ff000219 */ /* 0x000fc80000011604 */
[--C-:B------:R-:W-:Y:S01]  /*94b0*/  SHF.R.S32.HI R5, RZ, 0x1f, R0.reuse ;  /* 0x0000001fff057819 */ /* 0x100fe20000011400 */
[----:B------:R-:W-:-:S04]  /*94c0*/  IMAD.MOV R4, RZ, RZ, -R0 ;  /* 0x000000ffff047224 */ /* 0x000fc800078e0a00 */
[----:B------:R-:W-:Y:S02]  /*94d0*/  IMAD R6, R6, R4, R8 ;  /* 0x0000000406067224 */ /* 0x000fe400078e0208 */
[----:B------:R-:W-:-:S03]  /*94e0*/  IMAD.MOV.U32 R4, RZ, RZ, R0 ;  /* 0x000000ffff047224 */ /* 0x000fc600078e0000 */
[----:B------:R0:W-:Y:S01]  /*94f0*/  STL [R1+0x4], R6 ;  /* 0x0000040601007387 */ /* 0x0001e20000100800 */
[----:B------:R-:W-:-:S03]  /*9500*/  IMAD.WIDE.U32 R4, R19, UR4, R4 ;  /* 0x0000000413047c25 */ /* 0x000fc6000f8e0004 */
[----:B------:R-:W-:Y:S01]  /*9510*/  LEA R2, P0, R4, R2, 0x2 ;  /* 0x0000000204027211 */ /* 0x000fe200078010ff */
[----:B0-----:R-:W-:-:S04]  /*9520*/  IMAD R6, R7, UR4, RZ ;  /* 0x0000000407067c24 */ /* 0x001fc8000f8e02ff */
[----:B------:R-:W-:-:S05]  /*9530*/  IMAD R0, R19, UR5, R6 ;  /* 0x0000000513007c24 */ /* 0x000fca000f8e0206 */
[----:B------:R-:W-:-:S04]  /*9540*/  IADD3 R0, R5, R0, RZ ;  /* 0x0000000005007210 */ /* 0x000fc80007ffe0ff */
[----:B------:R-:W-:-:S05]  /*9550*/  LEA.HI.X R3, R4, R3, R0, 0x2, P0 ;  /* 0x0000000304037211 */ /* 0x000fca00000f1400 */
[----:B------:R3:W5:Y:S02]  /*9560*/  LDG.E R17, desc[UR60][R2.64] ;  /* 0x0000003c02117981 */ /* 0x000764000c1e1900 */
.L_x_45:
[----:B---3--:R-:W3:Y:S01]  /*9570*/  LDL R2, [R1] ;  /* 0x0000000001027983 */ /* 0x008ee20000100800 */
[----:B0-----:R-:W-:Y:S02]  /*9580*/  LEA R0, R18, UR36, 0x3 ;  /* 0x0000002412007c11 */ /* 0x001fe4000f8e18ff */
[----:B---3--:R-:W-:-:S04]  /*9590*/  SHF.L.U32 R2, R2, 0x1f, RZ ;  /* 0x0000001f02027819 */ /* 0x008fc800000006ff */
[----:B------:R-:W0:Y:S02]  /*95a0*/  SYNCS.PHASECHK.TRANS64.TRYWAIT P0, [R0+URZ+0x34840], R2 ;  /* 0x03484002000075a7 */ /* 0x000e24000800017f */
[----:B0-----:R-:W-:Y:S05]  /*95b0*/  @!P0 BRA `(.L_x_46) ;  /* 0x0000003800a08947 */ /* 0x001fea0003800000 */
.L_x_134:
[----:B------:R-:W3:Y:S02]  /*95c0*/  S2R R3, SR_TID.X ;  /* 0x0000000000037919 */ /* 0x000ee40000002100 */
[----:B---3--:R-:W-:-:S04]  /*95d0*/  LOP3.LUT R3, R3, 0x7f, RZ, 0xc0, !PT ;  /* 0x0000007f03037812 */ /* 0x008fc800078ec0ff */
[----:B------:R-:W-:-:S13]  /*95e0*/  ISETP.NE.AND P0, PT, R3, RZ, PT ;  /* 0x000000ff0300720c */ /* 0x000fda0003f05270 */
[----:B------:R-:W-:Y:S05]  /*95f0*/  @P0 BRA `(.L_x_47) ;  /* 0x00000000001c0947 */ /* 0x000fea0003800000 */
[----:B------:R-:W3:Y:S01]  /*9600*/  S2R R3, SR_TID.X ;  /* 0x0000000000037919 */ /* 0x000ee20000002100 */
[----:B0-----:R-:W-:-:S04]  /*9610*/  IMAD.MOV.U32 R2, RZ, RZ, 0xc000 ;  /* 0x0000c000ff027424 */ /* 0x001fc800078e00ff */
[----:B------:R4:W-:Y:S01]  /*9620*/  SYNCS.ARRIVE.TRANS64 RZ, [R0+URZ+0x34830], R2 ;  /* 0x0348300200ff79a7 */ /* 0x0009e2000800003f */
[----:B---3--:R-:W-:-:S04]  /*9630*/  LOP3.LUT R3, R3, 0x1f, RZ, 0xc0, !PT ;  /* 0x0000001f03037812 */ /* 0x008fc800078ec0ff */
[----:B------:R-:W-:-:S13]  /*9640*/  ISETP.NE.AND P0, PT, R3, RZ, PT ;  /* 0x000000ff0300720c */ /* 0x000fda0003f05270 */
[----:B----4-:R-:W-:Y:S05]  /*9650*/  @!P0 BRA `(.L_x_47) ;  /* 0x0000000000048947 */ /* 0x010fea0003800000 */
[----:B------:R-:W-:Y:S01]  /*9660*/  BPT.TRAP 0x1 ;  /* 0x000000040000795c */ /* 0x000fe20000300000 */
.L_x_47:
[----:B0-----:R-:W3:Y:S01]  /*9670*/  LDL R2, [R1+0x4] ;  /* 0x0000040001027983 */ /* 0x001ee20000100800 */
[----:B------:R-:W-:Y:S01]  /*9680*/  R2UR UR8, R18 ;  /* 0x00000000120872ca */ /* 0x000fe200000e0000 */
[----:B------:R-:W-:Y:S01]  /*9690*/  UIADD3 UR4, UP0, UR38, 0x370, URZ ;  /* 0x0000037026047890 */ /* 0x000fe2000ff1e03f */
[----:B------:R-:W-:Y:S01]  /*96a0*/  R2UR UR9, R0 ;  /* 0x00000000000972ca */ /* 0x000fe200000e0000 */
[----:B------:R-:W-:Y:S01]  /*96b0*/  UMOV UR10, URZ ;  /* 0x0000003f000a7c82 */ /* 0x000fe20008000000 */
[----:B------:R-:W-:Y:S01]  /*96c0*/  R2UR UR12, R16 ;  /* 0x00000000100c72ca */ /* 0x000fe200000e0000 */
[----:B------:R-:W-:Y:S01]  /*96d0*/  UIADD3.X UR5, URZ, UR39, URZ, UP0, !UPT ;  /* 0x000000273f057290 */ /* 0x000fe200087fe43f */
[----:B-----5:R-:W-:Y:S01]  /*96e0*/  R2UR UR13, R17 ;  /* 0x00000000110d72ca */ /* 0x020fe200000e0000 */
[----:B------:R-:W-:Y:S01]  /*96f0*/  UMOV UR6, 0x0 ;  /* 0x0000000000067882 */ /* 0x000fe20000000000 */
[----:B------:R-:W-:Y:S01]  /*9700*/  PLOP3.LUT P0, PT, PT, PT, PT, 0x80, 0x0 ;  /* 0x000000000000781c */ /* 0x000fe20003f0f070 */
[----:B------:R-:W-:Y:S01]  /*9710*/  UMOV UR7, 0x14f00000 ;  /* 0x14f0000000077882 */ /* 0x000fe20000000000 */
[----:B------:R-:W-:-:S02]  /*9720*/  UMOV UR16, 0x40 ;  /* 0x0000004000107882 */ /* 0x000fc40000000000 */
[----:B------:R-:W-:Y:S01]  /*9730*/  P2R R0, PR, RZ, 0x1 ;  /* 0x00000001ff007803 */ /* 0x000fe20000000000 */
[----:B------:R-:W-:Y:S02]  /*9740*/  UIMAD UR8, UR8, 0xc000, UR36 ;  /* 0x0000c000080878a4 */ /* 0x000fe4000f8e0224 */
[----:B------:R-:W-:Y:S02]  /*9750*/  UIADD3 UR9, UR9, 0x34830, URZ ;  /* 0x0003483009097890 */ /* 0x000fe4000fffe03f */
[----:B------:R-:W-:Y:S01]  /*9760*/  UIADD3 UR14, UR8, 0x1c400, URZ ;  /* 0x0001c400080e7890 */ /* 0x000fe2000fffe03f */
[----:B------:R4:W-:Y:S01]  /*9770*/  STL [R1+0xc], R0 ;  /* 0x00000c0001007387 */ /* 0x0009e20000100800 */
[----:B------:R-:W-:Y:S02]  /*9780*/  UIADD3 UR15, UR8, 0x20400, URZ ;  /* 0x00020400080f7890 */ /* 0x000fe4000fffe03f */
[----:B------:R-:W-:-:S03]  /*9790*/  UIADD3 UR17, UR8, 0x24400, URZ ;  /* 0x0002440008117890 */ /* 0x000fc6000fffe03f */
[----:B------:R-:W-:Y:S01]  /*97a0*/  UMOV UR8, UR14 ;  /* 0x0000000e00087c82 */ /* 0x000fe20008000000 */
[----:B------:R-:W-:Y:S01]  /*97b0*/  UMOV UR14, 0x80 ;  /* 0x00000080000e7882 */ /* 0x000fe20000000000 */
[----:B---3--:R-:W-:-:S13]  /*97c0*/  R2UR UR11, R2 ;  /* 0x00000000020b72ca */ /* 0x008fda00000e0000 */
[----:B------:R-:W-:-:S09]  /*97d0*/  USHF.L.U32 UR11, UR11, 0x7, URZ ;  /* 0x000000070b0b7899 */ /* 0x000fd2000800063f */
[----:B------:R0:W-:Y:S02]  /*97e0*/  UTMALDG.4D [UR8], [UR4], desc[UR6] ;  /* 0x00000608040075b4 */ /* 0x0001e40008019000 */
[----:B0-----:R-:W-:Y:S01]  /*97f0*/  UMOV UR8, UR15 ;  /* 0x0000000f00087c82 */ /* 0x001fe20008000000 */
[----:B------:R-:W-:Y:S02]  /*9800*/  UMOV UR10, UR16 ;  /* 0x00000010000a7c82 */ /* 0x000fe40008000000 */
[----:B------:R0:W-:Y:S02]  /*9810*/  UTMALDG.4D [UR8], [UR4], desc[UR6] ;  /* 0x00000608040075b4 */ /* 0x0001e40008019000 */
[----:B0-----:R-:W-:Y:S01]  /*9820*/  UMOV UR8, UR17 ;  /* 0x0000001100087c82 */ /* 0x001fe20008000000 */
[----:B------:R-:W-:Y:S02]  /*9830*/  UMOV UR10, UR14 ;  /* 0x0000000e000a7c82 */ /* 0x000fe40008000000 */
[----:B------:R4:W-:Y:S02]  /*9840*/  UTMALDG.4D [UR8], [UR4], desc[UR6] ;  /* 0x00000608040075b4 */ /* 0x0009e40008019000 */
[----:B----4-:R-:W-:Y:S01]  /*9850*/  NOP ;  /* 0x0000000000007918 */ /* 0x010fe20000000000 */
.L_x_43:
[----:B------:R-:W-:Y:S05]  /*9860*/  WARPSYNC.ALL ;  /* 0x0000000000007948 */ /* 0x000fea0003800000 */
[----:B------:R-:W-:Y:S01]  /*9870*/  UIADD3 UR4, UR36, 0x10400, URZ ;  /* 0x0001040024047890 */ /* 0x000fe2000fffe03f */
[----:B------:R-:W-:Y:S03]  /*9880*/  BAR.SYNC.DEFER_BLOCKING 0x8, 0x180 ;  /* 0x0206000000007b1d */ /* 0x000fe60000010000 */
[----:B------:R-:W-:-:S06]  /*9890*/  ULOP3.LUT UP0, URZ, UR4, 0x3ff, URZ, 0xc0, !UPT ;  /* 0x000003ff043f7892 */ /* 0x000fcc000f80c03f */
[----:B------:R-:W-:-:S13]  /*98a0*/  PLOP3.LUT P0, PT, PT, PT, UP0, 0x80, 0x0 ;  /* 0x000000000000781c */ /* 0x000fda0003f0f008 */
[----:B------:R-:W-:Y:S05]  /*98b0*/  @!P0 BRA `(.L_x_48) ;  /* 0x0000000000408947 */ /* 0x000fea0003800000 */
[----:B------:R-:W-:Y:S01]  /*98c0*/  MOV R2, 0x0 ;  /* 0x0000000000027802 */ /* 0x000fe20000000f00 */
[----:B------:R-:W-:Y:S01]  /*98d0*/  ULDC.64 UR6, c[0x4][0xb8] ;  /* 0x01002e0000067ab9 */ /* 0x000fe20000000a00 */
[----:B------:R-:W-:Y:S01]  /*98e0*/  ULDC.64 UR8, c[0x4][0xc0] ;  /* 0x0100300000087ab9 */ /* 0x000fe20000000a00 */
[----:B------:R-:W-:Y:S01]  /*98f0*/  ULDC.64 UR4, c[0x4][0x20] ;  /* 0x0100080000047ab9 */ /* 0x000fe20000000a00 */
[----:B------:R-:W-:Y:S01]  /*9900*/  IMAD.U32 R4, RZ, RZ, UR6 ;  /* 0x00000006ff047e24 */ /* 0x000fe2000f8e00ff */
[----:B------:R-:W-:Y:S01]  /*9910*/  MOV R10, UR4 ;  /* 0x00000004000a7c02 */ /* 0x000fe20008000f00 */
[----:B------:R-:W3:Y:S01]  /*9920*/  LDC.64 R2, c[0x4][R2] ;  /* 0x0100000002027b82 */ /* 0x000ee20000000a00 */
[----:B------:R-:W-:Y:S02]  /*9930*/  IMAD.U32 R5, RZ, RZ, UR7 ;  /* 0x00000007ff057e24 */ /* 0x000fe4000f8e00ff */
[----:B------:R-:W-:Y:S02]  /*9940*/  IMAD.U32 R6, RZ, RZ, UR8 ;  /* 0x00000008ff067e24 */ /* 0x000fe4000f8e00ff */
[----:B------:R-:W-:-:S02]  /*9950*/  IMAD.U32 R7, RZ, RZ, UR9 ;  /* 0x00000009ff077e24 */ /* 0x000fc4000f8e00ff */
[----:B------:R-:W-:Y:S02]  /*9960*/  IMAD.U32 R11, RZ, RZ, UR5 ;  /* 0x00000005ff0b7e24 */ /* 0x000fe4000f8e00ff */
[----:B-1----:R-:W-:Y:S02]  /*9970*/  IMAD.MOV.U32 R8, RZ, RZ, 0x70 ;  /* 0x00000070ff087424 */ /* 0x002fe400078e00ff */
[----:B------:R-:W-:Y:S02]  /*9980*/  IMAD.MOV.U32 R12, RZ, RZ, 0x1 ;  /* 0x00000001ff0c7424 */ /* 0x000fe400078e00ff */
[----:B------:R-:W-:-:S07]  /*9990*/  IMAD.MOV.U32 R13, RZ, RZ, RZ ;  /* 0x000000ffff0d7224 */ /* 0x000fce00078e00ff */
[----:B------:R-:W-:-:S07]  /*99a0*/  LEPC R20, `(.L_x_48) ;  /* 0x000000001014794e */ /* 0x000fce0000000000 */
[----:B0-23--:R-:W-:Y:S05]  /*99b0*/  CALL.ABS.NOINC R2 ;  /* 0x0000000002007343 */ /* 0x00dfea0003c00000 */
.L_x_48:
[----:B------:R-:W3:Y:S01]  /*99c0*/  LDL.LU R5, [R1+0x18] ;  /* 0x0000180001057983 */ /* 0x000ee20000300800 */
[----:B0-----:R-:W-:Y:S01]  /*99d0*/  SHF.R.S32.HI R0, RZ, 0x1f, R16 ;  /* 0x0000001fff007819 */ /* 0x001fe20000011410 */
[----:B------:R-:W-:Y:S01]  /*99e0*/  ULDC.64 UR4, c[0x0][0x2d8] ;  /* 0x0000b60000047ab9 */ /* 0x000fe20000000a00 */
[----:B-1----:R-:W0:Y:S01]  /*99f0*/  LDC R8, c[0x0][0x448] ;  /* 0x00011200ff087b82 */ /* 0x002e220000000800 */
[----:B------:R-:W4:Y:S01]  /*9a00*/  LDL.LU R7, [R1+0x20] ;  /* 0x0000200001077983 */ /* 0x000f220000300800 */
[----:B------:R-:W-:-:S03]  /*9a10*/  ULDC.64 UR6, c[0x0][0x280] ;  /* 0x0000a00000067ab9 */ /* 0x000fc60000000a00 */
[----:B------:R-:W2:Y:S01]  /*9a20*/  LDL R4, [R1+0x28] ;  /* 0x0000280001047983 */ /* 0x000ea20000100800 */
[----:B------:R-:W-:Y:S02]  /*9a30*/  IMAD R0, R0, UR4, RZ ;  /* 0x0000000400007c24 */ /* 0x000fe4000f8e02ff */
[C---:B------:R-:W-:Y:S01]  /*9a40*/  IMAD.WIDE.U32 R2, R16.reuse, UR4, RZ ;  /* 0x0000000410027c25 */ /* 0x040fe2000f8e00ff */
[----:B------:R-:W1:Y:S03]  /*9a50*/  S2R R11, SR_TID.X ;  /* 0x00000000000b7919 */ /* 0x000e660000002100 */
[----:B------:R-:W-:Y:S01]  /*9a60*/  IMAD R0, R16, UR5, R0 ;  /* 0x0000000510007c24 */ /* 0x000fe2000f8e0200 */
[----:B------:R-:W-:-:S03]  /*9a70*/  ULDC.64 UR4, c[0x0][0x2e0] ;  /* 0x0000b80000047ab9 */ /* 0x000fc60000000a00 */
[----:B------:R-:W-:Y:S01]  /*9a80*/  IMAD.IADD R3, R3, 0x1, R0 ;  /* 0x0000000103037824 */ /* 0x000fe200078e0200 */
[----:B0-----:R-:W-:-:S13]  /*9a90*/  ISETP.NE.AND P0, PT, R8, 0x1, PT ;  /* 0x000000010800780c */ /* 0x001fda0003f05270 */
[----:B------:R-:W0:Y:S01]  /*9aa0*/  @P0 LDC R6, c[0x0][0x44c] ;  /* 0x00011300ff060b82 */ /* 0x000e220000000800 */
[----:B-1----:R-:W-:-:S05]  /*9ab0*/  IMAD.SHL.U32 R11, R11, 0x8, RZ ;  /* 0x000000080b0b7824 */ /* 0x002fca00078e00ff */
[----:B------:R-:W-:-:S04]  /*9ac0*/  LOP3.LUT R11, R11, 0x38, RZ, 0xc0, !PT ;  /* 0x000000380b0b7812 */ /* 0x000fc800078ec0ff */
[----:B------:R-:W-:Y:S02]  /*9ad0*/  LOP3.LUT R10, R11, 0x40, RZ, 0xfc, !PT ;  /* 0x000000400b0a7812 */ /* 0x000fe400078efcff */
[----:B---3--:R-:W-:Y:S01]  /*9ae0*/  SHF.R.S32.HI R0, RZ, 0x1f, R5 ;  /* 0x0000001fff007819 */ /* 0x008fe20000011405 */
[----:B------:R-:W-:-:S04]  /*9af0*/  IMAD.WIDE.U32 R2, R5, UR4, R2 ;  /* 0x0000000405027c25 */ /* 0x000fc8000f8e0002 */
[----:B------:R-:W-:Y:S01]  /*9b00*/  IMAD R0, R0, UR4, RZ ;  /* 0x0000000400007c24 */ /* 0x000fe2000f8e02ff */
[----:B------:R-:W-:-:S03]  /*9b10*/  ULDC UR4, c[0x0][0xc38] ;  /* 0x00030e0000047ab9 */ /* 0x000fc60000000800 */
[----:B------:R-:W-:Y:S02]  /*9b20*/  IMAD R0, R5, UR5, R0 ;  /* 0x0000000505007c24 */ /* 0x000fe4000f8e0200 */
[----:B------:R-:W1:Y:S03]  /*9b30*/  S2R R5, SR_TID.X ;  /* 0x0000000000057919 */ /* 0x000e660000002100 */
[----:B------:R-:W-:Y:S01]  /*9b40*/  IADD3 R3, R3, R0, RZ ;  /* 0x0000000003037210 */ /* 0x000fe20007ffe0ff */
[----:B----4-:R-:W-:Y:S02]  /*9b50*/  IMAD.MOV R0, RZ, RZ, -R7 ;  /* 0x000000ffff007224 */ /* 0x010fe400078e0a07 */
[----:B------:R-:W3:Y:S02]  /*9b60*/  @P0 LDC R7, c[0x0][0x450] ;  /* 0x00011400ff070b82 */ /* 0x000ee40000000800 */
[----:B--2---:R-:W-:Y:S01]  /*9b70*/  IMAD R0, R0, UR4, R4 ;  /* 0x0000000400007c24 */ /* 0x004fe2000f8e0204 */
[----:B------:R-:W-:-:S03]  /*9b80*/  ULDC.64 UR4, c[0x0][0x2d0] ;  /* 0x0000b40000047ab9 */ /* 0x000fc60000000a00 */
[----:B------:R-:W-:Y:S01]  /*9b90*/  IMAD.SHL.U32 R4, R0, 0x80, RZ ;  /* 0x0000008000047824 */ /* 0x000fe200078e00ff */
[----:B-1----:R-:W-:-:S04]  /*9ba0*/  LOP3.LUT R5, R5, 0x7f, RZ, 0xc0, !PT ;  /* 0x0000007f05057812 */ /* 0x002fc800078ec0ff */
[----:B------:R-:W-:Y:S02]  /*9bb0*/  SHF.R.U32.HI R9, RZ, 0x3, R5 ;  /* 0x00000003ff097819 */ /* 0x000fe40000011605 */
[----:B------:R-:W1:Y:S02]  /*9bc0*/  S2R R5, SR_TID.X ;  /* 0x0000000000057919 */ /* 0x000e640000002100 */
[----:B-1----:R-:W-:-:S05]  /*9bd0*/  IMAD.SHL.U32 R5, R5, 0x10, RZ ;  /* 0x0000001005057824 */ /* 0x002fca00078e00ff */
[----:B------:R-:W-:Y:S02]  /*9be0*/  LOP3.LUT R5, R9, 0x70, R5, 0xf8, !PT ;  /* 0x0000007009057812 */ /* 0x000fe400078ef805 */
[----:B------:R-:W-:Y:S02]  /*9bf0*/  LOP3.LUT R9, R11, 0x80, RZ, 0xfc, !PT ;  /* 0x000000800b097812 */ /* 0x000fe400078efcff */
[----:B------:R-:W-:-:S05]  /*9c00*/  LOP3.LUT R0, R5, R4, RZ, 0xfc, !PT ;  /* 0x0000000405007212 */ /* 0x000fca00078efcff */
[----:B0-----:R-:W-:-:S04]  /*9c10*/  @P0 IMAD.HI.U32 R6, R0, R6, RZ ;  /* 0x0000000600060227 */ /* 0x001fc800078e00ff */
[----:B------:R-:W-:Y:S01]  /*9c20*/  IMAD.MOV.U32 R5, RZ, RZ, R0 ;  /* 0x000000ffff057224 */ /* 0x000fe200078e0000 */
[----:B---3--:R-:W-:-:S05]  /*9c30*/  @P0 SHF.R.U32.HI R5, RZ, R7, R6 ;  /* 0x00000007ff050219 */ /* 0x008fca0000011606 */
[----:B------:R-:W-:Y:S02]  /*9c40*/  IMAD.MOV R6, RZ, RZ, -R5 ;  /* 0x000000ffff067224 */ /* 0x000fe400078e0a05 */
[----:B------:R-:W-:-:S04]  /*9c50*/  IMAD.WIDE.U32 R2, R5, UR4, R2 ;  /* 0x0000000405027c25 */ /* 0x000fc8000f8e0002 */
[----:B------:R-:W-:Y:S01]  /*9c60*/  IMAD R0, R8, R6, R0 ;  /* 0x0000000608007224 */ /* 0x000fe200078e0200 */
[----:B------:R-:W-:-:S05]  /*9c70*/  SHF.R.S32.HI R6, RZ, 0x1f, R5 ;  /* 0x0000001fff067819 */ /* 0x000fca0000011405 */
[----:B------:R-:W-:-:S04]  /*9c80*/  IMAD R6, R6, UR4, RZ ;  /* 0x0000000406067c24 */ /* 0x000fc8000f8e02ff */
[----:B------:R-:W-:Y:S01]  /*9c90*/  IMAD R6, R5, UR5, R6 ;  /* 0x0000000505067c24 */ /* 0x000fe2000f8e0206 */
[----:B------:R-:W-:Y:S01]  /*9ca0*/  SHF.R.S32.HI R5, RZ, 0x1f, R0 ;  /* 0x0000001fff057819 */ /* 0x000fe20000011400 */
[----:B------:R-:W-:-:S03]  /*9cb0*/  ULDC.64 UR4, c[0x0][0x2c8] ;  /* 0x0000b20000047ab9 */ /* 0x000fc60000000a00 */
[----:B------:R-:W-:Y:S01]  /*9cc0*/  IADD3 R3, R3, R6, RZ ;  /* 0x0000000603037210 */ /* 0x000fe20007ffe0ff */
[----:B------:R-:W-:Y:S02]  /*9cd0*/  IMAD R5, R5, UR4, RZ ;  /* 0x0000000405057c24 */ /* 0x000fe4000f8e02ff */
[----:B------:R-:W-:Y:S01]  /*9ce0*/  IMAD.WIDE.U32 R2, R0, UR4, R2 ;  /* 0x0000000400027c25 */ /* 0x000fe2000f8e0002 */
[----:B------:R-:W-:Y:S02]  /*9cf0*/  ULDC UR4, c[0x0][0x2b8] ;  /* 0x0000ae0000047ab9 */ /* 0x000fe40000000800 */
[----:B------:R-:W-:Y:S01]  /*9d00*/  ISETP.GE.AND P1, PT, R10, UR4, PT ;  /* 0x000000040a007c0c */ /* 0x000fe2000bf26270 */
[----:B------:R-:W-:Y:S01]  /*9d10*/  IMAD R5, R0, UR5, R5 ;  /* 0x0000000500057c24 */ /* 0x000fe2000f8e0205 */
[----:B------:R0:W5:Y:S01]  /*9d20*/  LDL R10, [R1+0x14] ;  /* 0x00001400010a7983 */ /* 0x0001620000100800 */
[----:B------:R-:W-:Y:S02]  /*9d30*/  LEA R0, P3, R2, UR6, 0x1 ;  /* 0x0000000602007c11 */ /* 0x000fe4000f8608ff */
[----:B------:R-:W-:Y:S01]  /*9d40*/  IMAD.IADD R5, R3, 0x1, R5 ;  /* 0x0000000103057824 */ /* 0x000fe200078e0205 */
[----:B------:R-:W-:-:S02]  /*9d50*/  ISETP.GE.AND P0, PT, R11, UR4, PT ;  /* 0x000000040b007c0c */ /* 0x000fc4000bf06270 */
[----:B------:R-:W-:Y:S01]  /*9d60*/  ISETP.GE.AND P2, PT, R9, UR4, PT ;  /* 0x0000000409007c0c */ /* 0x000fe2000bf46270 */
[----:B------:R-:W-:Y:S01]  /*9d70*/  UMOV UR4, 0xffffffff ;  /* 0xffffffff00047882 */ /* 0x000fe20000000000 */
[----:B------:R-:W-:Y:S02]  /*9d80*/  LEA.HI.X R2, R2, UR7, R5, 0x1, P3 ;  /* 0x0000000702027c11 */ /* 0x000fe400098f0c05 */
[----:B0-----:R-:W-:Y:S09]  /*9d90*/  BRA.DIV UR4, `(.L_x_49) ;  /* 0x0000003204bc7947 */ /* 0x001ff2000b800000 */
[----:B------:R-:W0:Y:S01]  /*9da0*/  S2R R6, SR_TID.X ;  /* 0x0000000000067919 */ /* 0x000e220000002100 */
[----:B------:R-:W-:Y:S02]  /*9db0*/  ULDC UR4, c[0x0][0x288] ;  /* 0x0000a20000047ab9 */ /* 0x000fe40000000800 */
[----:B------:R-:W-:Y:S01]  /*9dc0*/  IMAD R3, R8, UR4, RZ ;  /* 0x0000000408037c24 */ /* 0x000fe2000f8e02ff */
[----:B------:R-:W1:Y:S01]  /*9dd0*/  S2R R11, SR_TID.X ;  /* 0x00000000000b7919 */ /* 0x000e620000002100 */
[----:B------:R-:W2:Y:S04]  /*9de0*/  SHFL.IDX PT, R7, R0, RZ, 0x181f ;  /* 0x00181fff00077589 */ /* 0x000ea800000e0000 */
[----:B------:R-:W-:Y:S01]  /*9df0*/  SHFL.IDX PT, R9, R2, 0x1, 0x181f ;  /* 0x00381f0002097f89 */ /* 0x000fe200000e0000 */
[----:B0-----:R-:W-:-:S04]  /*9e00*/  LOP3.LUT R6, R6, 0x7f, RZ, 0xc0, !PT ;  /* 0x0000007f06067812 */ /* 0x001fc800078ec0ff */
[----:B------:R-:W-:Y:S01]  /*9e10*/  SHF.R.U32.HI R6, RZ, 0x3, R6 ;  /* 0x00000003ff067819 */ /* 0x000fe20000011606 */
[----:B-1----:R-:W-:-:S04]  /*9e20*/  IMAD.SHL.U32 R11, R11, 0x8, RZ ;  /* 0x000000080b0b7824 */ /* 0x002fc800078e00ff */
[----:B------:R-:W-:Y:S01]  /*9e30*/  IMAD.IADD R4, R6, 0x1, R4 ;  /* 0x0000000106047824 */ /* 0x000fe200078e0204 */
[----:B------:R-:W-:Y:S01]  /*9e40*/  LOP3.LUT R11, R11, 0x38, RZ, 0xc0, !PT ;  /* 0x000000380b0b7812 */ /* 0x000fe200078ec0ff */
[----:B------:R-:W0:Y:S02]  /*9e50*/  SHFL.IDX PT, R6, R2, RZ, 0x181f ;  /* 0x00181fff02067589 */ /* 0x000e2400000e0000 */
[C---:B------:R-:W-:Y:S01]  /*9e60*/  VIADD R5, R4.reuse, 0x10 ;  /* 0x0000001004057836 */ /* 0x040fe20000000000 */
[----:B------:R-:W-:-:S04]  /*9e70*/  ISETP.GE.AND P4, PT, R4, R3, PT ;  /* 0x000000030400720c */ /* 0x000fc80003f86270 */
[----:B------:R-:W-:Y:S02]  /*9e80*/  ISETP.GE.AND P3, PT, R5, R3, PT ;  /* 0x000000030500720c */ /* 0x000fe40003f66270 */
[----:B------:R-:W1:Y:S07]  /*9e90*/  SHFL.IDX PT, R5, R0, 0x1, 0x181f ;  /* 0x00381f0000057f89 */ /* 0x000e6e00000e0000 */
[----:B--2---:R-:W-:-:S04]  /*9ea0*/  @!P4 LEA R7, P5, R11, R7, 0x1 ;  /* 0x000000070b07c211 */ /* 0x004fc800078a08ff */
[----:B0-----:R-:W-:-:S04]  /*9eb0*/  @!P4 IADD3.X R6, RZ, R6, RZ, P5, !PT ;  /* 0x00000006ff06c210 */ /* 0x001fc80002ffe4ff */
[----:B------:R-:W-:-:S04]  /*9ec0*/  @!P4 LOP3.LUT R7, R7, R6, RZ, 0x3c, !PT ;  /* 0x000000060707c212 */ /* 0x000fc800078e3cff */
[----:B------:R-:W-:Y:S02]  /*9ed0*/  @!P4 LOP3.LUT R6, R7, R6, RZ, 0x3c, !PT ;  /* 0x000000060706c212 */ /* 0x000fe400078e3cff */
[----:B-1----:R-:W-:Y:S02]  /*9ee0*/  @!P3 LEA R8, P5, R11, R5, 0x1 ;  /* 0x000000050b08b211 */ /* 0x002fe400078a08ff */
[----:B------:R-:W-:-:S03]  /*9ef0*/  @!P4 LOP3.LUT R7, R7, R6, RZ, 0x3c, !PT ;  /* 0x000000060707c212 */ /* 0x000fc600078e3cff */
[----:B------:R-:W-:Y:S02]  /*9f00*/  @!P3 IMAD.X R5, RZ, RZ, R9, P5 ;  /* 0x000000ffff05b224 */ /* 0x000fe400028e0609 */
[----:B-----5:R-:W-:Y:S04]  /*9f10*/  @!P4 LDGSTS.E.BYPASS.LTC128B.128 [R10+0x10400], desc[UR60][R6.64], !P0 ;  /* 0x10400000060acfae */ /* 0x020fe8000c101d7c */
[----:B------:R-:W-:Y:S04]  /*9f20*/  @!P4 LDGSTS.E.BYPASS.LTC128B.128 [R10+0x14400], desc[UR60][R6.64+0x80], !P1 ;  /* 0x14400080060acfae */ /* 0x000fe8000c901d7c */
[----:B------:R0:W-:Y:S02]  /*9f30*/  @!P4 LDGSTS.E.BYPASS.LTC128B.128 [R10+0x18400], desc[UR60][R6.64+0x100], !P2 ;  /* 0x18400100060acfae */ /* 0x0001e4000d101d7c */
[----:B0-----:R-:W-:-:S02]  /*9f40*/  @!P3 IMAD.MOV.U32 R6, RZ, RZ, R8 ;  /* 0x000000ffff06b224 */ /* 0x001fc400078e0008 */
[----:B------:R-:W-:Y:S01]  /*9f50*/  @!P3 IMAD.MOV.U32 R7, RZ, RZ, R5 ;  /* 0x000000ffff07b224 */ /* 0x000fe200078e0005 */
[----:B------:R-:W0:Y:S01]  /*9f60*/  SHFL.IDX PT, R8, R0, 0x2, 0x181f ;  /* 0x00581f0000087f89 */ /* 0x000e2200000e0000 */
[----:B------:R-:W-:-:S03]  /*9f70*/  VIADD R5, R4, 0x20 ;  /* 0x0000002004057836 */ /* 0x000fc60000000000 */
[----:B------:R-:W-:Y:S04]  /*9f80*/  @!P3 LDGSTS.E.BYPASS.LTC128B.128 [R10+0x10c00], desc[UR60][R6.64], !P0 ;  /* 0x10c00000060abfae */ /* 0x000fe8000c101d7c */
[----:B------:R-:W-:Y:S04]  /*9f90*/  @!P3 LDGSTS.E.BYPASS.LTC128B.128 [R10+0x14c00], desc[UR60][R6.64+0x80], !P1 ;  /* 0x14c00080060abfae */ /* 0x000fe8000c901d7c */
[----:B------:R1:W-:Y:S01]  /*9fa0*/  @!P3 LDGSTS.E.BYPASS.LTC128B.128 [R10+0x18c00], desc[UR60][R6.64+0x100], !P2 ;  /* 0x18c00100060abfae */ /* 0x0003e2000d101d7c */
[----:B------:R-:W-:-:S03]  /*9fb0*/  ISETP.GE.AND P3, PT, R5, R3, PT ;  /* 0x000000030500720c */ /* 0x000fc60003f66270 */
[----:B------:R-:W2:Y:S10]  /*9fc0*/  SHFL.IDX PT, R5, R2, 0x2, 0x181f ;  /* 0x00581f0002057f89 */ /* 0x000eb400000e0000 */
[----:B0-----:R-:W-:-:S04]  /*9fd0*/  @!P3 LEA R8, P4, R11, R8, 0x1 ;  /* 0x000000080b08b211 */ /* 0x001fc800078808ff */
[----:B-1----:R-:W-:Y:S01]  /*9fe0*/  @!P3 MOV R6, R8 ;  /* 0x000000080006b202 */ /* 0x002fe20000000f00 */
[----:B--2---:R-:W-:Y:S02]  /*9ff0*/  @!P3 IMAD.X R9, RZ, RZ, R5, P4 ;  /* 0x000000ffff09b224 */ /* 0x004fe400020e0605 */
[----:B------:R-:W-:Y:S02]  /*a000*/  VIADD R5, R4, 0x30 ;  /* 0x0000003004057836 */ /* 0x000fe40000000000 */
[----:B------:R-:W-:-:S05]  /*a010*/  @!P3 IMAD.MOV.U32 R7, RZ, RZ, R9 ;  /* 0x000000ffff07b224 */ /* 0x000fca00078e0009 */
[----:B------:R-:W-:Y:S04]  /*a020*/  @!P3 LDGSTS.E.BYPASS.LTC128B.128 [R10+0x11400], desc[UR60][R6.64], !P0 ;  /* 0x11400000060abfae */ /* 0x000fe8000c101d7c */
[----:B------:R-:W-:Y:S04]  /*a030*/  @!P3 LDGSTS.E.BYPASS.LTC128B.128 [R10+0x15400], desc[UR60][R6.64+0x80], !P1 ;  /* 0x15400080060abfae */ /* 0x000fe8000c901d7c */
[----:B------:R0:W-:Y:S01]  /*a040*/  @!P3 LDGSTS.E.BYPASS.LTC128B.128 [R10+0x19400], desc[UR60][R6.64+0x100], !P2 ;  /* 0x19400100060abfae */ /* 0x0001e2000d101d7c */
[----:B------:R-:W-:-:S03]  /*a050*/  ISETP.GE.AND P3, PT, R5, R3, PT ;  /* 0x000000030500720c */ /* 0x000fc60003f66270 */
[----:B------:R-:W-:Y:S04]  /*a060*/  SHFL.IDX PT, R5, R2, 0x3, 0x181f ;  /* 0x00781f0002057f89 */ /* 0x000fe800000e0000 */
[----:B0-----:R-:W0:Y:S06]  /*a070*/  SHFL.IDX PT, R6, R0, 0x3, 0x181f ;  /* 0x00781f0000067f89 */ /* 0x001e2c00000e0000 */
[----:B0-----:R-:W-:-:S05]  /*a080*/  @!P3 LEA R6, P4, R11, R6, 0x1 ;  /* 0x000000060b06b211 */ /* 0x001fca00078808ff */
[----:B------:R-:W-:-:S04]  /*a090*/  @!P3 IMAD.X R5, RZ, RZ, R5, P4 ;  /* 0x000000ffff05b224 */ /* 0x000fc800020e0605 */
[----:B------:R-:W-:Y:S02]  /*a0a0*/  @!P3 IMAD.MOV.U32 R7, RZ, RZ, R5 ;  /* 0x000000ffff07b224 */ /* 0x000fe400078e0005 */
[----:B------:R-:W-:-:S03]  /*a0b0*/  VIADD R5, R4, 0x40 ;  /* 0x0000004004057836 */ /* 0x000fc60000000000 */
[----:B------:R-:W-:Y:S04]  /*a0c0*/  @!P3 LDGSTS.E.BYPASS.LTC128B.128 [R10+0x11c00], desc[UR60][R6.64], !P0 ;  /* 0x11c00000060abfae */ /* 0x000fe8000c101d7c */
[----:B------:R-:W-:Y:S04]  /*a0d0*/  @!P3 LDGSTS.E.BYPASS.LTC128B.128 [R10+0x15c00], desc[UR60][R6.64+0x80], !P1 ;  /* 0x15c00080060abfae */ /* 0x000fe8000c901d7c */
[----:B------:R0:W-:Y:S01]  /*a0e0*/  @!P3 LDGSTS.E.BYPASS.LTC128B.128 [R10+0x19c00], desc[UR60][R6.64+0x100], !P2 ;  /* 0x19c00100060abfae */ /* 0x0001e2000d101d7c */
[----:B------:R-:W-:-:S03]  /*a0f0*/  ISETP.GE.AND P3, PT, R5, R3, PT ;  /* 0x000000030500720c */ /* 0x000fc60003f66270 */
[----:B------:R-:W-:Y:S04]  /*a100*/  SHFL.IDX PT, R5, R2, 0x4, 0x181f ;  /* 0x00981f0002057f89 */ /* 0x000fe800000e0000 */
[----:B0-----:R-:W0:Y:S06]  /*a110*/  SHFL.IDX PT, R6, R0, 0x4, 0x181f ;  /* 0x00981f0000067f89 */ /* 0x001e2c00000e0000 */
[----:B0-----:R-:W-:-:S04]  /*a120*/  @!P3 LEA R6, P4, R11, R6, 0x1 ;  /* 0x000000060b06b211 */ /* 0x001fc800078808ff */
[----:B------:R-:W-:-:S05]  /*a130*/  @!P3 IADD3.X R5, RZ, R5, RZ, P4, !PT ;  /* 0x00000005ff05b210 */ /* 0x000fca00027fe4ff */
        /* <DEDUP_REMOVED lines=12> */
[----:B------:R-:W-:Y:S02]  /*a200*/  @!P3 LDGSTS.E.BYPASS.LTC128B.128 [R10+0x12c00], desc[UR60][R6.64], !P0 ;  /* 0x12c00000060abfae */ /* 0x000fe4000c101d7c */
[----:B------:R-:W-:Y:S02]  /*a210*/  ISETP.GE.AND P4, PT, R5, R3, PT ;  /* 0x000000030500720c */ /* 0x000fe40003f86270 */
[----:B------:R-:W-:Y:S04]  /*a220*/  @!P3 LDGSTS.E.BYPASS.LTC128B.128 [R10+0x16c00], desc[UR60][R6.64+0x80], !P1 ;  /* 0x16c00080060abfae */ /* 0x000fe8000c901d7c */
[----:B------:R0:W-:Y:S04]  /*a230*/  @!P3 LDGSTS.E.BYPASS.LTC128B.128 [R10+0x1ac00], desc[UR60][R6.64+0x100], !P2 ;  /* 0x1ac00100060abfae */ /* 0x0001e8000d101d7c */
[----:B------:R-:W-:Y:S04]  /*a240*/  SHFL.IDX PT, R5, R2, 0x6, 0x181f ;  /* 0x00d81f0002057f89 */ /* 0x000fe800000e0000 */
[----:B0-----:R-:W0:Y:S04]  /*a250*/  SHFL.IDX PT, R6, R0, 0x6, 0x181f ;  /* 0x00d81f0000067f89 */ /* 0x001e2800000e0000 */
[----:B------:R-:W1:Y:S01]  /*a260*/  SHFL.IDX PT, R0, R0, 0x7, 0x181f ;  /* 0x00f81f0000007f89 */ /* 0x000e6200000e0000 */
[----:B0-----:R-:W-:-:S04]  /*a270*/  @!P4 LEA R6, P3, R11, R6, 0x1 ;  /* 0x000000060b06c211 */ /* 0x001fc800078608ff */
[----:B------:R-:W-:-:S05]  /*a280*/  @!P4 IADD3.X R5, RZ, R5, RZ, P3, !PT ;  /* 0x00000005ff05c210 */ /* 0x000fca0001ffe4ff */
[----:B------:R-:W-:Y:S02]  /*a290*/  @!P4 IMAD.MOV.U32 R7, RZ, RZ, R5 ;  /* 0x000000ffff07c224 */ /* 0x000fe400078e0005 */
[----:B------:R2:W3:Y:S04]  /*a2a0*/  SHFL.IDX PT, R5, R2, 0x7, 0x181f ;  /* 0x00f81f0002057f89 */ /* 0x0004e800000e0000 */
[----:B------:R2:W-:Y:S04]  /*a2b0*/  @!P4 LDGSTS.E.BYPASS.LTC128B.128 [R10+0x13400], desc[UR60][R6.64], !P0 ;  /* 0x13400000060acfae */ /* 0x0005e8000c101d7c */
[----:B------:R2:W-:Y:S04]  /*a2c0*/  @!P4 LDGSTS.E.BYPASS.LTC128B.128 [R10+0x17400], desc[UR60][R6.64+0x80], !P1 ;  /* 0x17400080060acfae */ /* 0x0005e8000c901d7c */
[----:B-1----:R2:W-:Y:S02]  /*a2d0*/  @!P4 LDGSTS.E.BYPASS.LTC128B.128 [R10+0x1b400], desc[UR60][R6.64+0x100], !P2 ;  /* 0x1b400100060acfae */ /* 0x0025e4000d101d7c */
.L_x_151:
[----:B------:R-:W-:Y:S01]  /*a2e0*/  VIADD R4, R4, 0x70 ;  /* 0x0000007004047836 */ /* 0x000fe20000000000 */
[----:B------:R-:W-:Y:S04]  /*a2f0*/  BSSY B0, `(.L_x_50) ;  /* 0x000000e000007945 */ /* 0x000fe80003800000 */
[----:B------:R-:W-:-:S13]  /*a300*/  ISETP.GE.AND P3, PT, R4, R3, PT ;  /* 0x000000030400720c */ /* 0x000fda0003f66270 */
[----:B------:R-:W-:Y:S05]  /*a310*/  @P3 BRA `(.L_x_51) ;  /* 0x00000000002c3947 */ /* 0x000fea0003800000 */
[----:B--2---:R-:W1:Y:S02]  /*a320*/  S2R R2, SR_TID.X ;  /* 0x0000000000027919 */ /* 0x004e640000002100 */
[----:B-1----:R-:W-:-:S05]  /*a330*/  IMAD.SHL.U32 R2, R2, 0x8, RZ ;  /* 0x0000000802027824 */ /* 0x002fca00078e00ff */
[----:B------:R-:W-:-:S04]  /*a340*/  LOP3.LUT R2, R2, 0x38, RZ, 0xc0, !PT ;  /* 0x0000003802027812 */ /* 0x000fc800078ec0ff */
[----:B------:R-:W-:-:S05]  /*a350*/  LEA R2, P3, R2, R0, 0x1 ;  /* 0x0000000002027211 */ /* 0x000fca00078608ff */
[----:B---3--:R-:W-:-:S05]  /*a360*/  IMAD.X R3, RZ, RZ, R5, P3 ;  /* 0x000000ffff037224 */ /* 0x008fca00018e0605 */
[----:B------:R-:W-:Y:S01]  /*a370*/  @!PT LDS RZ, [RZ] ;  /* 0x00000000fffff984 */ /* 0x000fe20000000800 */
[----:B------:R-:W-:Y:S01]  /*a380*/  @!PT LDS RZ, [RZ] ;  /* 0x00000000fffff984 */ /* 0x000fe20000000800 */
[----:B------:R-:W-:Y:S01]  /*a390*/  @!PT LDS RZ, [RZ] ;  /* 0x00000000fffff984 */ /* 0x000fe20000000800 */
[----:B------:R1:W-:Y:S04]  /*a3a0*/  LDGSTS.E.BYPASS.LTC128B.128 [R10+0x13c00], desc[UR60][R2.64], !P0 ;  /* 0x13c00000020a7fae */ /* 0x0003e8000c101d7c */
[----:B------:R1:W-:Y:S04]  /*a3b0*/  LDGSTS.E.BYPASS.LTC128B.128 [R10+0x17c00], desc[UR60][R2.64+0x80], !P1 ;  /* 0x17c00080020a7fae */ /* 0x0003e8000c901d7c */
[----:B------:R1:W-:Y:S02]  /*a3c0*/  LDGSTS.E.BYPASS.LTC128B.128 [R10+0x1bc00], desc[UR60][R2.64+0x100], !P2 ;  /* 0x1bc00100020a7fae */ /* 0x0003e4000d101d7c */
.L_x_51:
[----:B------:R-:W-:Y:S05]  /*a3d0*/  BSYNC B0 ;  /* 0x0000000000007941 */ /* 0x000fea0003800000 */
.L_x_50:
[----:B-12---:R-:W2:Y:S01]  /*a3e0*/  LDL R2, [R1+0x30] ;  /* 0x0000300001027983 */ /* 0x006ea20000100800 */
[----:B------:R-:W-:Y:S01]  /*a3f0*/  NOP ;  /* 0x0000000000007918 */ /* 0x000fe20000000000 */
[----:B------:R-:W-:Y:S02]  /*a400*/  SYNCS.ARRIVE.TRANS64.RED.A0T1 RZ, [UR36+0x34800], RZ ;  /* 0x034800ffffff79a7 */ /* 0x000fe40008200424 */
[----:B------:R-:W-:Y:S01]  /*a410*/  ARRIVES.LDGSTSBAR.64.TRANSCNT [UR36+0x34800] ;  /* 0x03480000ff0079b0 */ /* 0x000fe20008000aa4 */
[----:B--2---:R-:W-:-:S04]  /*a420*/  LOP3.LUT R0, R2, 0x1, RZ, 0xc, !PT ;  /* 0x0000000102007812 */ /* 0x004fc800078e0cff */
[----:B------:R-:W-:Y:S01]  /*a430*/  SHF.L.U32 R0, R0, 0x1f, RZ ;  /* 0x0000001f00007819 */ /* 0x000fe200000006ff */
[----:B------:R-:W-:Y:S01]  /*a440*/  NOP ;  /* 0x0000000000007918 */ /* 0x000fe20000000000 */
[----:B------:R-:W2:Y:S01]  /*a450*/  LDL.LU R2, [R1+0x2c] ;  /* 0x00002c0001027983 */ /* 0x000ea20000300800 */
[----:B------:R-:W-:Y:S01]  /*a460*/  SYNCS.ARRIVE.TRANS64.A1T0 RZ, [UR36+0x34800], RZ ;  /* 0x034800ffffff79a7 */ /* 0x000fe20008100024 */
[----:B------:R-:W-:Y:S01]  /*a470*/  BSSY B0, `(.L_x_52) ;  /* 0x0000005000007945 */ /* 0x000fe20003800000 */
[----:B------:R-:W-:Y:S01]  /*a480*/  IMAD.U32 R15, RZ, RZ, UR36 ;  /* 0x00000024ff0f7e24 */ /* 0x000fe2000f8e00ff */
[----:B------:R-:W1:Y:S01]  /*a490*/  SYNCS.PHASECHK.TRANS64.TRYWAIT P0, [UR36+0x34820], R0 ;  /* 0x03482000ff0075a7 */ /* 0x000e620008000164 */
[----:B--2---:R-:W-:Y:S01]  /*a4a0*/  ISETP.GE.AND P1, PT, R2, 0x81, PT ;  /* 0x000000810200780c */ /* 0x004fe20003f26270 */
[----:B-1----:R-:W-:-:S12]  /*a4b0*/  @!P0 BRA `(.L_x_53) ;  /* 0x0000003400e88947 */ /* 0x002fd80003800000 */
.L_x_152:
[----:B------:R-:W-:Y:S05]  /*a4c0*/  BSYNC B0 ;  /* 0x0000000000007941 */ /* 0x000fea0003800000 */
.L_x_52:
[----:B0-----:R-:W-:Y:S01]  /*a4d0*/  IADD3 R10, R15, 0x34800, RZ ;  /* 0x000348000f0a7810 */ /* 0x001fe20007ffe0ff */
[----:B------:R-:W-:Y:S06]  /*a4e0*/  @!P1 BRA `(.L_x_54) ;  /* 0x0000001c00fc9947 */ /* 0x000fec0003800000 */
[----:B------:R-:W2:Y:S01]  /*a4f0*/  LDL R2, [R1+0x24] ;  /* 0x0000240001027983 */ /* 0x000ea20000100800 */
[----:B-1----:R-:W-:Y:S02]  /*a500*/  IMAD.MOV.U32 R0, RZ, RZ, 0x1 ;  /* 0x00000001ff007424 */ /* 0x002fe400078e00ff */
[----:B--2---:R-:W-:-:S05]  /*a510*/  IMAD.MOV R9, RZ, RZ, -R2 ;  /* 0x000000ffff097224 */ /* 0x004fca00078e0a02 */
[----:B------:R-:W-:-:S05]  /*a520*/  VIADDMNMX R9, R9, R0, 0xffffffff, !PT ;  /* 0xffffffff09097446 */ /* 0x000fca0007800100 */
[----:B------:R-:W-:-:S05]  /*a530*/  IMAD.IADD R0, R2, 0x1, R9 ;  /* 0x0000000102007824 */ /* 0x000fca00078e0209 */
[----:B------:R-:W-:-:S04]  /*a540*/  LOP3.LUT R0, R0, 0x1, RZ, 0xc0, !PT ;  /* 0x0000000100007812 */ /* 0x000fc800078ec0ff */
[----:B------:R-:W-:Y:S01]  /*a550*/  ISETP.NE.U32.AND P0, PT, R0, 0x1, PT ;  /* 0x000000010000780c */ /* 0x000fe20003f05070 */
[----:B------:R-:W-:-:S12]  /*a560*/  VIADD R0, R2, 0xfffffffe ;  /* 0xfffffffe02007836 */ /* 0x000fd80000000000 */
[----:B------:R-:W-:Y:S05]  /*a570*/  @P0 BRA `(.L_x_55) ;  /* 0x0000000800a00947 */ /* 0x000fea0003800000 */
[----:B------:R-:W2:Y:S04]  /*a580*/  LDL R3, [R1+0xc] ;  /* 0x00000c0001037983 */ /* 0x000ea80000100800 */
[----:B------:R-:W4:Y:S01]  /*a590*/  LDL R2, [R1] ;  /* 0x0000000001027983 */ /* 0x000f220000100800 */
[----:B------:R-:W-:Y:S01]  /*a5a0*/  VIADD R4, R18, 0x1 ;  /* 0x0000000112047836 */ /* 0x000fe20000000000 */
[----:B------:R-:W-:Y:S04]  /*a5b0*/  BSSY B0, `(.L_x_56) ;  /* 0x00000a0000007945 */ /* 0x000fe80003800000 */
[----:B------:R-:W-:-:S04]  /*a5c0*/  ISETP.NE.AND P0, PT, R4, 0x2, PT ;  /* 0x000000020400780c */ /* 0x000fc80003f05270 */
[----:B------:R-:W-:Y:S02]  /*a5d0*/  SEL R8, RZ, 0x1, P0 ;  /* 0x00000001ff087807 */ /* 0x000fe40000000000 */
[----:B------:R-:W-:Y:S02]  /*a5e0*/  SEL R4, R4, RZ, P0 ;  /* 0x000000ff04047207 */ /* 0x000fe40000000000 */
[----:B--2---:R-:W-:Y:S02]  /*a5f0*/  ISETP.NE.AND P2, PT, R3, RZ, PT ;  /* 0x000000ff0300720c */ /* 0x004fe40003f45270 */
[----:B----4-:R-:W-:-:S11]  /*a600*/  LOP3.LUT R8, R2, R8, RZ, 0x3c, !PT ;  /* 0x0000000802087212 */ /* 0x010fd600078e3cff */
[----:B------:R-:W-:Y:S05]  /*a610*/  @!P2 BRA `(.L_x_57) ;  /* 0x000000080064a947 */ /* 0x000fea0003800000 */
[----:B------:R-:W2:Y:S01]  /*a620*/  LDL R2, [R1+0x10] ;  /* 0x0000100001027983 */ /* 0x000ea20000100800 */
[----:B------:R-:W-:Y:S02]  /*a630*/  MOV R6, R17 ;  /* 0x0000001100067202 */ /* 0x000fe40000000f00 */
[----:B--2---:R-:W-:-:S13]  /*a640*/  ISETP.NE.AND P2, PT, R2, RZ, PT ;  /* 0x000000ff0200720c */ /* 0x004fda0003f45270 */
[----:B------:R-:W-:Y:S05]  /*a650*/  @!P2 BRA `(.L_x_58) ;  /* 0x00000000004ca947 */ /* 0x000fea0003800000 */
[----:B------:R-:W2:Y:S01]  /*a660*/  LDL R7, [R1+0x8] ;  /* 0x0000080001077983 */ /* 0x000ea20000100800 */
[----:B------:R-:W0:Y:S01]  /*a670*/  LDC R6, c[0x0][0x43c] ;  /* 0x00010f00ff067b82 */ /* 0x000e220000000800 */
[----:B------:R-:W-:Y:S01]  /*a680*/  ULDC.64 UR4, c[0x0][0x428] ;  /* 0x00010a0000047ab9 */ /* 0x000fe20000000a00 */
[----:B0-----:R-:W-:-:S13]  /*a690*/  ISETP.NE.AND P0, PT, R6, 0x1, PT ;  /* 0x000000010600780c */ /* 0x001fda0003f05270 */
[----:B------:R-:W3:Y:S02]  /*a6a0*/  @P0 LDC.64 R2, c[0x0][0x440] ;  /* 0x00011000ff020b82 */ /* 0x000ee40000000a00 */
[----:B---3--:R-:W-:-:S04]  /*a6b0*/  @P0 IMAD.HI.U32 R5, R0, R2, RZ ;  /* 0x0000000200050227 */ /* 0x008fc800078e00ff */
[----:B------:R-:W-:Y:S01]  /*a6c0*/  IMAD.MOV.U32 R2, RZ, RZ, R0 ;  /* 0x000000ffff027224 */ /* 0x000fe200078e0000 */
[----:B------:R-:W-:-:S05]  /*a6d0*/  @P0 SHF.R.U32.HI R2, RZ, R3, R5 ;  /* 0x00000003ff020219 */ /* 0x000fca0000011605 */
[----:B------:R-:W-:-:S04]  /*a6e0*/  IMAD.MOV R3, RZ, RZ, -R2 ;  /* 0x000000ffff037224 */ /* 0x000fc800078e0a02 */
[----:B------:R-:W-:Y:S01]  /*a6f0*/  IMAD R0, R6, R3, R0 ;  /* 0x0000000306007224 */ /* 0x000fe200078e0200 */
[----:B------:R-:W-:-:S03]  /*a700*/  SHF.R.S32.HI R3, RZ, 0x1f, R2 ;  /* 0x0000001fff037819 */ /* 0x000fc60000011402 */
[----:B------:R-:W-:-:S04]  /*a710*/  IMAD.WIDE.U32 R2, R19, UR4, R2 ;  /* 0x0000000413027c25 */ /* 0x000fc8000f8e0002 */
[----:B--2---:R-:W-:-:S04]  /*a720*/  IMAD R5, R7, UR4, RZ ;  /* 0x0000000407057c24 */ /* 0x004fc8000f8e02ff */
[----:B------:R-:W-:Y:S01]  /*a730*/  IMAD R5, R19, UR5, R5 ;  /* 0x0000000513057c24 */ /* 0x000fe2000f8e0205 */
[----:B------:R-:W-:Y:S02]  /*a740*/  ULDC.64 UR4, c[0x0][0x418] ;  /* 0x0001060000047ab9 */ /* 0x000fe40000000a00 */
[----:B------:R-:W-:Y:S01]  /*a750*/  LEA R6, P0, R2, UR4, 0x2 ;  /* 0x0000000402067c11 */ /* 0x000fe2000f8010ff */
[----:B------:R-:W-:-:S05]  /*a760*/  IMAD.IADD R3, R5, 0x1, R3 ;  /* 0x0000000105037824 */ /* 0x000fca00078e0203 */
[----:B------:R-:W-:-:S05]  /*a770*/  LEA.HI.X R7, R2, UR5, R3, 0x2, P0 ;  /* 0x0000000502077c11 */ /* 0x000fca00080f1403 */
[----:B------:R0:W5:Y:S02]  /*a780*/  LDG.E R6, desc[UR60][R6.64] ;  /* 0x0000003c06067981 */ /* 0x000164000c1e1900 */
.L_x_58:
[----:B------:R-:W-:Y:S01]  /*a790*/  LEA R3, R4, UR36, 0x3 ;  /* 0x0000002404037c11 */ /* 0x000fe2000f8e18ff */
[----:B------:R-:W-:Y:S01]  /*a7a0*/  BSSY B1, `(.L_x_59) ;  /* 0x0000004000017945 */ /* 0x000fe20003800000 */
[----:B------:R-:W-:-:S04]  /*a7b0*/  SHF.L.U32 R2, R8, 0x1f, RZ ;  /* 0x0000001f08027819 */ /* 0x000fc800000006ff */
[----:B------:R-:W1:Y:S02]  /*a7c0*/  SYNCS.PHASECHK.TRANS64.TRYWAIT P0, [R3+URZ+0x34840], R2 ;  /* 0x03484002030075a7 */ /* 0x000e64000800017f */
[----:B-1----:R-:W-:Y:S05]  /*a7d0*/  @!P0 BRA `(.L_x_60) ;  /* 0x0000003400348947 */ /* 0x002fea0003800000 */
.L_x_153:
[----:B------:R-:W-:Y:S05]  /*a7e0*/  BSYNC B1 ;  /* 0x0000000000017941 */ /* 0x000fea0003800000 */
.L_x_59:
[----:B---3--:R-:W2:Y:S01]  /*a7f0*/  S2R R5, SR_TID.X ;  /* 0x0000000000057919 */ /* 0x008ea20000002100 */
[----:B------:R-:W-:Y:S01]  /*a800*/  BSSY B1, `(.L_x_61) ;  /* 0x000000b000017945 */ /* 0x000fe20003800000 */
[----:B--2---:R-:W-:-:S04]  /*a810*/  LOP3.LUT R5, R5, 0x7f, RZ, 0xc0, !PT ;  /* 0x0000007f05057812 */ /* 0x004fc800078ec0ff */
[----:B------:R-:W-:-:S13]  /*a820*/  ISETP.NE.AND P1, PT, R5, RZ, PT ;  /* 0x000000ff0500720c */ /* 0x000fda0003f25270 */
[----:B------:R-:W-:Y:S05]  /*a830*/  @P1 BRA `(.L_x_62) ;  /* 0x00000000001c1947 */ /* 0x000fea0003800000 */
[----:B------:R-:W2:Y:S01]  /*a840*/  S2R R5, SR_TID.X ;  /* 0x0000000000057919 */ /* 0x000ea20000002100 */
[----:B-1----:R-:W-:-:S04]  /*a850*/  IMAD.MOV.U32 R2, RZ, RZ, 0xc000 ;  /* 0x0000c000ff027424 */ /* 0x002fc800078e00ff */
[----:B------:R3:W-:Y:S01]  /*a860*/  SYNCS.ARRIVE.TRANS64 RZ, [R3+URZ+0x34830], R2 ;  /* 0x0348300203ff79a7 */ /* 0x0007e2000800003f */
[----:B--2---:R-:W-:-:S04]  /*a870*/  LOP3.LUT R5, R5, 0x1f, RZ, 0xc0, !PT ;  /* 0x0000001f05057812 */ /* 0x004fc800078ec0ff */
[----:B------:R-:W-:-:S13]  /*a880*/  ISETP.NE.AND P0, PT, R5, RZ, PT ;  /* 0x000000ff0500720c */ /* 0x000fda0003f05270 */
[----:B---3--:R-:W-:Y:S05]  /*a890*/  @!P0 BRA `(.L_x_62) ;  /* 0x0000000000048947 */ /* 0x008fea0003800000 */
[----:B------:R-:W-:Y:S01]  /*a8a0*/  BPT.TRAP 0x1 ;  /* 0x000000040000795c */ /* 0x000fe20000300000 */
.L_x_62:
[----:B------:R-:W-:Y:S05]  /*a8b0*/  BSYNC B1 ;  /* 0x0000000000017941 */ /* 0x000fea0003800000 */
.L_x_61:
[----:B------:R-:W-:Y:S01]  /*a8c0*/  IMAD.MOV.U32 R11, RZ, RZ, RZ ;  /* 0x000000ffff0b7224 */ /* 0x000fe200078e00ff */
[----:B------:R-:W-:Y:S01]  /*a8d0*/  UIADD3 UR4, UP0, UR38, 0x370, URZ ;  /* 0x0000037026047890 */ /* 0x000fe2000ff1e03f */
[----:B------:R-:W-:Y:S01]  /*a8e0*/  IMAD R5, R4, 0xc000, R15 ;  /* 0x0000c00004057824 */ /* 0x000fe200078e020f */
[----:B------:R-:W-:Y:S01]  /*a8f0*/  PLOP3.LUT P0, PT, PT, PT, PT, 0x80, 0x0 ;  /* 0x000000000000781c */ /* 0x000fe20003f0f070 */
[----:B-1----:R-:W-:Y:S01]  /*a900*/  IMAD.SHL.U32 R2, R0, 0x80, RZ ;  /* 0x0000008000027824 */ /* 0x002fe200078e00ff */
[----:B------:R-:W-:Y:S01]  /*a910*/  R2UR UR10, R11 ;  /* 0x000000000b0a72ca */ /* 0x000fe200000e0000 */
[----:B0-----:R-:W-:Y:S01]  /*a920*/  VIADD R7, R5, 0x1c400 ;  /* 0x0001c40005077836 */ /* 0x001fe20000000000 */
[----:B------:R-:W-:Y:S01]  /*a930*/  IADD3 R3, R3, 0x34830, RZ ;  /* 0x0003483003037810 */ /* 0x000fe20007ffe0ff */
[----:B------:R-:W-:Y:S01]  /*a940*/  UIADD3.X UR5, URZ, UR39, URZ, UP0, !UPT ;  /* 0x000000273f057290 */ /* 0x000fe200087fe43f */
[----:B------:R-:W-:Y:S01]  /*a950*/  UMOV UR6, 0x0 ;  /* 0x0000000000067882 */ /* 0x000fe20000000000 */
[----:B------:R-:W-:-:S10]  /*a960*/  UMOV UR7, 0x14f00000 ;  /* 0x14f0000000077882 */ /* 0x000fd40000000000 */
.L_x_63:
[----:B------:R-:W-:-:S13]  /*a970*/  @P0 ELECT P2, URZ, PT ;  /* 0x00000000003f082f */ /* 0x000fda0003840000 */
[----:B-----5:R-:W-:Y:S02]  /*a980*/  @P2 R2UR UR13, R6 ;  /* 0x00000000060d22ca */ /* 0x020fe400000e0000 */
[----:B------:R-:W-:Y:S02]  /*a990*/  @P2 R2UR UR12, R16 ;  /* 0x00000000100c22ca */ /* 0x000fe400000e0000 */
[----:B------:R-:W-:Y:S02]  /*a9a0*/  @P2 R2UR UR11, R2 ;  /* 0x00000000020b22ca */ /* 0x000fe400000e0000 */
[----:B------:R-:W-:Y:S02]  /*a9b0*/  @P2 R2UR UR9, R3 ;  /* 0x00000000030922ca */ /* 0x000fe400000e0000 */
[----:B------:R-:W-:Y:S02]  /*a9c0*/  @P2 R2UR UR8, R7 ;  /* 0x00000000070822ca */ /* 0x000fe400000e0000 */
[----:B------:R-:W-:-:S02]  /*a9d0*/  @P2 PLOP3.LUT P0, PT, P2, PT, PT, 0x8, 0x0 ;  /* 0x000000000000281c */ /* 0x000fc4000170e170 */
[----:B------:R-:W-:-:S09]  /*a9e0*/  PLOP3.LUT P2, PT, PT, PT, PT, 0x8, 0x0 ;  /* 0x000000000000781c */ /* 0x000fd20003f4e170 */
[----:B------:R0:W-:Y:S02]  /*a9f0*/  UTMALDG.4D [UR8], [UR4], desc[UR6] ;  /* 0x00000608040075b4 */ /* 0x0001e40008019000 */
[----:B0-----:R-:W-:Y:S05]  /*aa00*/  @P0 BRA.U.ANY `(.L_x_63) ;  /* 0xfffffffd00d80947 */ /* 0x001fea000393ffff */
[----:B------:R-:W-:Y:S01]  /*aa10*/  IMAD.MOV.U32 R14, RZ, RZ, 0x40 ;  /* 0x00000040ff0e7424 */ /* 0x000fe200078e00ff */
[----:B------:R-:W-:Y:S01]  /*aa20*/  PLOP3.LUT P0, PT, PT, PT, PT, 0x80, 0x0 ;  /* 0x000000000000781c */ /* 0x000fe20003f0f070 */
[----:B------:R-:W-:Y:S01]  /*aa30*/  VIADD R7, R5, 0x20400 ;  /* 0x0002040005077836 */ /* 0x000fe20000000000 */
[----:B------:R-:W-:Y:S01]  /*aa40*/  UMOV UR6, 0x0 ;  /* 0x0000000000067882 */ /* 0x000fe20000000000 */
[----:B------:R-:W-:Y:S01]  /*aa50*/  UMOV UR7, 0x14f00000 ;  /* 0x14f0000000077882 */ /* 0x000fe20000000000 */
[----:B------:R-:W-:-:S15]  /*aa60*/  R2UR UR10, R14 ;  /* 0x000000000e0a72ca */ /* 0x000fde00000e0000 */
.L_x_64:
[----:B------:R-:W-:-:S13]  /*aa70*/  @P0 ELECT P2, URZ, PT ;  /* 0x00000000003f082f */ /* 0x000fda0003840000 */
[----:B------:R-:W-:Y:S02]  /*aa80*/  @P2 R2UR UR13, R6 ;  /* 0x00000000060d22ca */ /* 0x000fe400000e0000 */
        /* <DEDUP_REMOVED lines=8> */
[----:B------:R-:W-:Y:S01]  /*ab10*/  PLOP3.LUT P0, PT, PT, PT, PT, 0x80, 0x0 ;  /* 0x000000000000781c */ /* 0x000fe20003f0f070 */
[----:B------:R-:W-:Y:S01]  /*ab20*/  VIADD R5, R5, 0x24400 ;  /* 0x0002440005057836 */ /* 0x000fe20000000000 */
[----:B------:R-:W-:Y:S01]  /*ab30*/  UMOV UR6, 0x0 ;  /* 0x0000000000067882 */ /* 0x000fe20000000000 */
[----:B------:R-:W-:Y:S01]  /*ab40*/  UMOV UR7, 0x14f00000 ;  /* 0x14f0000000077882 */ /* 0x000fe20000000000 */
[----:B------:R-:W-:-:S09]  /*ab50*/  UMOV UR10, 0x80 ;  /* 0x00000080000a7882 */ /* 0x000fd20000000000 */
.L_x_65:
        /* <DEDUP_REMOVED lines=10> */
[----:B------:R-:W2:Y:S01]  /*ac00*/  LDL.LU R7, [R1] ;  /* 0x0000000001077983 */ /* 0x000ea20000300800 */
[----:B------:R-:W-:Y:S01]  /*ac10*/  LEA R3, R18, R10, 0x3 ;  /* 0x0000000a12037211 */ /* 0x000fe200078e18ff */
[----:B------:R-:W-:Y:S01]  /*ac20*/  BSSY B1, `(.L_x_66) ;  /* 0x0000004000017945 */ /* 0x000fe20003800000 */
[----:B--2---:R-:W-:-:S04]  /*ac30*/  SHF.L.U32 R2, R7, 0x1f, RZ ;  /* 0x0000001f07027819 */ /* 0x004fc800000006ff */
[----:B------:R-:W0:Y:S02]  /*ac40*/  SYNCS.PHASECHK.TRANS64.TRYWAIT P0, [R3+URZ+0x60], R2 ;  /* 0x00006002030075a7 */ /* 0x000e24000800017f */
[----:B0-----:R-:W-:Y:S05]  /*ac50*/  @!P0 BRA `(.L_x_67) ;  /* 0x0000003000288947 */ /* 0x001fea0003800000 */
.L_x_154:
[----:B------:R-:W-:Y:S05]  /*ac60*/  BSYNC B1 ;  /* 0x0000000000017941 */ /* 0x000fea0003800000 */
.L_x_66:
[----:B------:R-:W-:Y:S01]  /*ac70*/  BSSY B1, `(.L_x_68) ;  /* 0x000000c000017945 */ /* 0x000fe20003800000 */
[----:B------:R-:W-:Y:S02]  /*ac80*/  IMAD.MOV.U32 R12, RZ, RZ, 0x0 ;  /* 0x00000000ff0c7424 */ /* 0x000fe400078e00ff */
[----:B------:R-:W-:Y:S01]  /*ac90*/  IMAD.MOV.U32 R13, RZ, RZ, 0x14f00000 ;  /* 0x14f00000ff0d7424 */ /* 0x000fe200078e00ff */
[----:B------:R-:W-:Y:S06]  /*aca0*/  @P1 BRA `(.L_x_69) ;  /* 0x0000000000201947 */ /* 0x000fec0003800000 */
[----:B------:R-:W1:Y:S01]  /*acb0*/  S2R R5, SR_TID.X ;  /* 0x0000000000057919 */ /* 0x000e620000002100 */
[----:B0-----:R-:W-:Y:S01]  /*acc0*/  LEA R2, R18, UR36, 0x3 ;  /* 0x0000002412027c11 */ /* 0x001fe2000f8e18ff */
[----:B------:R-:W-:-:S04]  /*acd0*/  IMAD.MOV.U32 R3, RZ, RZ, 0x8000 ;  /* 0x00008000ff037424 */ /* 0x000fc800078e00ff */
[----:B------:R2:W-:Y:S01]  /*ace0*/  SYNCS.ARRIVE.TRANS64 RZ, [R2+URZ+0x34850], R3 ;  /* 0x0348500302ff79a7 */ /* 0x0005e2000800003f */
[----:B-1----:R-:W-:-:S04]  /*acf0*/  LOP3.LUT R5, R5, 0x1f, RZ, 0xc0, !PT ;  /* 0x0000001f05057812 */ /* 0x002fc800078ec0ff */
[----:B------:R-:W-:-:S13]  /*ad00*/  ISETP.NE.AND P0, PT, R5, RZ, PT ;  /* 0x000000ff0500720c */ /* 0x000fda0003f05270 */
[----:B--2---:R-:W-:Y:S05]  /*ad10*/  @!P0 BRA `(.L_x_69) ;  /* 0x0000000000048947 */ /* 0x004fea0003800000 */
[----:B------:R-:W-:Y:S01]  /*ad20*/  BPT.TRAP 0x1 ;  /* 0x000000040000795c */ /* 0x000fe20000300000 */
.L_x_69:
[----:B------:R-:W-:Y:S05]  /*ad30*/  BSYNC B1 ;  /* 0x0000000000017941 */ /* 0x000fea0003800000 */
.L_x_68:
[----:B------:R-:W2:Y:S01]  /*ad40*/  LDL.LU R5, [R1+0x4] ;  /* 0x0000040001057983 */ /* 0x000ea20000300800 */
[----:B------:R-:W-:Y:S01]  /*ad50*/  R2UR UR10, R11 ;  /* 0x000000000b0a72ca */ /* 0x000fe200000e0000 */
[----:B------:R-:W-:Y:S01]  /*ad60*/  UIADD3 UR4, UP0, UR38, 0x470, URZ ;  /* 0x0000047026047890 */ /* 0x000fe2000ff1e03f */
[----:B------:R-:W-:Y:S02]  /*ad70*/  R2UR UR6, R12 ;  /* 0x000000000c0672ca */ /* 0x000fe400000e0000 */
[----:B------:R-:W-:Y:S01]  /*ad80*/  R2UR UR7, R13 ;  /* 0x000000000d0772ca */ /* 0x000fe200000e0000 */
[----:B------:R-:W-:Y:S01]  /*ad90*/  UIADD3.X UR5, URZ, UR39, URZ, UP0, !UPT ;  /* 0x000000273f057290 */ /* 0x000fe200087fe43f */
[C---:B0-----:R-:W-:Y:S02]  /*ada0*/  LEA R2, R18.reuse, UR36, 0x3 ;  /* 0x0000002412027c11 */ /* 0x041fe4000f8e18ff */
[----:B------:R-:W-:Y:S02]  /*adb0*/  LEA R3, R18, UR36, 0xf ;  /* 0x0000002412037c11 */ /* 0x000fe4000f8e78ff */
[----:B------:R-:W-:Y:S01]  /*adc0*/  PLOP3.LUT P0, PT, PT, PT, PT, 0x80, 0x0 ;  /* 0x000000000000781c */ /* 0x000fe20003f0f070 */
[----:B------:R-:W-:Y:S01]  /*add0*/  VIADD R2, R2, 0x34850 ;  /* 0x0003485002027836 */ /* 0x000fe20000000000 */
[----:B------:R-:W-:Y:S01]  /*ade0*/  IADD3 R7, R3, 0x400, RZ ;  /* 0x0000040003077810 */ /* 0x000fe20007ffe0ff */
[----:B--2---:R-:W-:-:S10]  /*adf0*/  IMAD.SHL.U32 R5, R5, 0x80, RZ ;  /* 0x0000008005057824 */ /* 0x004fd400078e00ff */
.L_x_70:
        /* <DEDUP_REMOVED lines=10> */
[----:B------:R-:W-:Y:S01]  /*aea0*/  R2UR UR10, R14 ;  /* 0x000000000e0a72ca */ /* 0x000fe200000e0000 */
[----:B------:R-:W-:Y:S01]  /*aeb0*/  VIADD R3, R3, 0x4400 ;  /* 0x0000440003037836 */ /* 0x000fe20000000000 */
[----:B------:R-:W-:Y:S02]  /*aec0*/  R2UR UR6, R12 ;  /* 0x000000000c0672ca */ /* 0x000fe400000e0000 */
[----:B------:R-:W-:Y:S02]  /*aed0*/  R2UR UR7, R13 ;  /* 0x000000000d0772ca */ /* 0x000fe400000e0000 */
[----:B------:R-:W-:-:S13]  /*aee0*/  PLOP3.LUT P0, PT, PT, PT, PT, 0x80, 0x0 ;  /* 0x000000000000781c */ /* 0x000fda0003f0f070 */
.L_x_71:
        /* <DEDUP_REMOVED lines=10> */
[----:B------:R0:W-:Y:S01]  /*af90*/  STL [R1+0x4], R0 ;  /* 0x0000040001007387 */ /* 0x0001e20000100800 */
[----:B------:R-:W-:-:S07]  /*afa0*/  IMAD.MOV.U32 R17, RZ, RZ, R6 ;  /* 0x000000ffff117224 */ /* 0x000fce00078e0006 */
.L_x_57:
[----:B------:R-:W-:Y:S05]  /*afb0*/  BSYNC B0 ;  /* 0x0000000000007941 */ /* 0x000fea0003800000 */
.L_x_56:
[----:B0-----:R-:W2:Y:S01]  /*afc0*/  LDL.LU R0, [R1+0x24] ;  /* 0x0000240001007983 */ /* 0x001ea20000300800 */
[----:B------:R-:W-:-:S03]  /*afd0*/  IMAD.MOV.U32 R18, RZ, RZ, R4 ;  /* 0x000000ffff127224 */ /* 0x000fc600078e0004 */
[----:B------:R0:W-:Y:S02]  /*afe0*/  STL [R1], R8 ;  /* 0x0000000801007387 */ /* 0x0001e40000100800 */
[----:B0-2---:R-:W-:-:S07]  /*aff0*/  VIADD R0, R0, 0xfffffffd ;  /* 0xfffffffd00007836 */ /* 0x005fce0000000000 */
.L_x_55:
[----:B------:R-:W2:Y:S01]  /*b000*/  LDL.LU R2, [R1+0x1c] ;  /* 0x00001c0001027983 */ /* 0x000ea20000300800 */
[----:B------:R-:W-:Y:S01]  /*b010*/  IMAD.MOV R9, RZ, RZ, -R9 ;  /* 0x000000ffff097224 */ /* 0x000fe200078e0a09 */
[----:B------:R-:W-:Y:S04]  /*b020*/  BSSY B0, `(.L_x_54) ;  /* 0x000014b000007945 */ /* 0x000fe80003800000 */
[----:B--2---:R-:W-:-:S13]  /*b030*/  ISETP.NE.AND P0, PT, R2, R9, PT ;  /* 0x000000090200720c */ /* 0x004fda0003f05270 */
[----:B------:R-:W-:Y:S05]  /*b040*/  @!P0 BRA `(.L_x_72) ;  /* 0x0000001400208947 */ /* 0x000fea0003800000 */
[----:B------:R-:W-:-:S07]  /*b050*/  MOV R4, R17 ;  /* 0x0000001100047202 */ /* 0x000fce0000000f00 */
.L_x_105:
[----:B--2---:R-:W2:Y:S04]  /*b060*/  LDL R3, [R1+0xc] ;  /* 0x00000c0001037983 */ /* 0x004ea80000100800 */
        /* <DEDUP_REMOVED lines=8> */
[----:B01----:R-:W-:Y:S05]  /*b0f0*/  @!P1 BRA `(.L_x_74) ;  /* 0x00000008005c9947 */ /* 0x003fea0003800000 */
[----:B------:R-:W2:Y:S01]  /*b100*/  LDL R2, [R1+0x10] ;  /* 0x0000100001027983 */ /* 0x000ea20000100800 */
[----:B------:R-:W-:Y:S01]  /*b110*/  IMAD.MOV.U32 R8, RZ, RZ, R0 ;  /* 0x000000ffff087224 */ /* 0x000fe200078e0000 */
[----:B--2---:R-:W-:-:S13]  /*b120*/  ISETP.NE.AND P1, PT, R2, RZ, PT ;  /* 0x000000ff0200720c */ /* 0x004fda0003f25270 */
[----:B------:R-:W-:Y:S05]  /*b130*/  @!P1 BRA `(.L_x_75) ;  /* 0x00000000004c9947 */ /* 0x000fea0003800000 */
[----:B---3--:R-:W2:Y:S01]  /*b140*/  LDL R5, [R1+0x8] ;  /* 0x0000080001057983 */ /* 0x008ea20000100800 */
[----:B------:R-:W0:Y:S01]  /*b150*/  LDC R8, c[0x0][0x43c] ;  /* 0x00010f00ff087b82 */ /* 0x000e220000000800 */
[----:B------:R-:W-:Y:S01]  /*b160*/  ULDC.64 UR4, c[0x0][0x428] ;  /* 0x00010a0000047ab9 */ /* 0x000fe20000000a00 */
[----:B0-----:R-:W-:-:S13]  /*b170*/  ISETP.NE.AND P0, PT, R8, 0x1, PT ;  /* 0x000000010800780c */ /* 0x001fda0003f05270 */
[----:B------:R-:W0:Y:S02]  /*b180*/  @P0 LDC.64 R2, c[0x0][0x440] ;  /* 0x00011000ff020b82 */ /* 0x000e240000000a00 */
[----:B0-----:R-:W-:-:S04]  /*b190*/  @P0 IMAD.HI.U32 R4, R0, R2, RZ ;  /* 0x0000000200040227 */ /* 0x001fc800078e00ff */
        /* <DEDUP_REMOVED lines=8> */
[----:B------:R-:W-:-:S03]  /*b220*/  ULDC.64 UR4, c[0x0][0x418] ;  /* 0x0001060000047ab9 */ /* 0x000fc60000000a00 */
[----:B------:R-:W-:Y:S01]  /*b230*/  IMAD.IADD R3, R4, 0x1, R3 ;  /* 0x0000000104037824 */ /* 0x000fe200078e0203 */
[----:B------:R-:W-:-:S04]  /*b240*/  LEA R4, P0, R2, UR4, 0x2 ;  /* 0x0000000402047c11 */ /* 0x000fc8000f8010ff */
[----:B------:R-:W-:-:S05]  /*b250*/  LEA.HI.X R5, R2, UR5, R3, 0x2, P0 ;  /* 0x0000000502057c11 */ /* 0x000fca00080f1403 */
[----:B------:R0:W5:Y:S04]  /*b260*/  LDG.E R4, desc[UR60][R4.64] ;  /* 0x0000003c04047981 */ /* 0x000168000c1e1900 */
.L_x_75:
[----:B------:R-:W-:Y:S01]  /*b270*/  LEA R3, R6, UR36, 0x3 ;  /* 0x0000002406037c11 */ /* 0x000fe2000f8e18ff */
[----:B------:R-:W-:Y:S01]  /*b280*/  BSSY B2, `(.L_x_76) ;  /* 0x0000004000027945 */ /* 0x000fe20003800000 */
[----:B------:R-:W-:-:S04]  /*b290*/  SHF.L.U32 R2, R7, 0x1f, RZ ;  /* 0x0000001f07027819 */ /* 0x000fc800000006ff */
[----:B------:R-:W1:Y:S02]  /*b2a0*/  SYNCS.PHASECHK.TRANS64.TRYWAIT P0, [R3+URZ+0x34840], R2 ;  /* 0x03484002030075a7 */ /* 0x000e64000800017f */
[----:B-1----:R-:W-:Y:S05]  /*b2b0*/  @!P0 BRA `(.L_x_77) ;  /* 0x0000002800a48947 */ /* 0x002fea0003800000 */
.L_x_155:
[----:B------:R-:W-:Y:S05]  /*b2c0*/  BSYNC B2 ;  /* 0x0000000000027941 */ /* 0x000fea0003800000 */
.L_x_76:
[----:B0--3--:R-:W0:Y:S01]  /*b2d0*/  S2R R5, SR_TID.X ;  /* 0x0000000000057919 */ /* 0x009e220000002100 */
[----:B------:R-:W-:Y:S01]  /*b2e0*/  BSSY B2, `(.L_x_78) ;  /* 0x000000b000027945 */ /* 0x000fe20003800000 */
[----:B0-----:R-:W-:-:S04]  /*b2f0*/  LOP3.LUT R5, R5, 0x7f, RZ, 0xc0, !PT ;  /* 0x0000007f05057812 */ /* 0x001fc800078ec0ff */
[----:B------:R-:W-:-:S13]  /*b300*/  ISETP.NE.AND P1, PT, R5, RZ, PT ;  /* 0x000000ff0500720c */ /* 0x000fda0003f25270 */
[----:B------:R-:W-:Y:S05]  /*b310*/  @P1 BRA `(.L_x_79) ;  /* 0x00000000001c1947 */ /* 0x000fea0003800000 */
[----:B------:R-:W0:Y:S01]  /*b320*/  S2R R5, SR_TID.X ;  /* 0x0000000000057919 */ /* 0x000e220000002100 */
[----:B-1----:R-:W-:-:S04]  /*b330*/  MOV R2, 0xc000 ;  /* 0x0000c00000027802 */ /* 0x002fc80000000f00 */
[----:B------:R2:W-:Y:S01]  /*b340*/  SYNCS.ARRIVE.TRANS64 RZ, [R3+URZ+0x34830], R2 ;  /* 0x0348300203ff79a7 */ /* 0x0005e2000800003f */
[----:B0-----:R-:W-:-:S04]  /*b350*/  LOP3.LUT R5, R5, 0x1f, RZ, 0xc0, !PT ;  /* 0x0000001f05057812 */ /* 0x001fc800078ec0ff */
[----:B------:R-:W-:-:S13]  /*b360*/  ISETP.NE.AND P0, PT, R5, RZ, PT ;  /* 0x000000ff0500720c */ /* 0x000fda0003f05270 */
[----:B--2---:R-:W-:Y:S05]  /*b370*/  @!P0 BRA `(.L_x_79) ;  /* 0x0000000000048947 */ /* 0x004fea0003800000 */
[----:B------:R-:W-:Y:S01]  /*b380*/  BPT.TRAP 0x1 ;  /* 0x000000040000795c */ /* 0x000fe20000300000 */
.L_x_79:
[----:B------:R-:W-:Y:S05]  /*b390*/  BSYNC B2 ;  /* 0x0000000000027941 */ /* 0x000fea0003800000 */
.L_x_78:
[----:B------:R-:W-:Y:S01]  /*b3a0*/  IMAD.MOV.U32 R11, RZ, RZ, RZ ;  /* 0x000000ffff0b7224 */ /* 0x000fe200078e00ff */
[----:B------:R-:W-:Y:S01]  /*b3b0*/  UIADD3 UR4, UP0, UR38, 0x370, URZ ;  /* 0x0000037026047890 */ /* 0x000fe2000ff1e03f */
[----:B------:R-:W-:Y:S01]  /*b3c0*/  IMAD R5, R6, 0xc000, R15 ;  /* 0x0000c00006057824 */ /* 0x000fe200078e020f */
[----:B------:R-:W-:Y:S01]  /*b3d0*/  PLOP3.LUT P0, PT, PT, PT, PT, 0x80, 0x0 ;  /* 0x000000000000781c */ /* 0x000fe20003f0f070 */
[----:B-1----:R-:W-:Y:S01]  /*b3e0*/  VIADD R3, R3, 0x34830 ;  /* 0x0003483003037836 */ /* 0x002fe20000000000 */
[----:B------:R-:W-:Y:S01]  /*b3f0*/  R2UR UR10, R11 ;  /* 0x000000000b0a72ca */ /* 0x000fe200000e0000 */
[----:B------:R-:W-:Y:S01]  /*b400*/  IMAD.SHL.U32 R2, R8, 0x80, RZ ;  /* 0x0000008008027824 */ /* 0x000fe200078e00ff */
[----:B------:R-:W-:Y:S01]  /*b410*/  UIADD3.X UR5, URZ, UR39, URZ, UP0, !UPT ;  /* 0x000000273f057290 */ /* 0x000fe200087fe43f */
[----:B------:R-:W-:Y:S01]  /*b420*/  VIADD R9, R5, 0x1c400 ;  /* 0x0001c40005097836 */ /* 0x000fe20000000000 */
[----:B------:R-:W-:Y:S01]  /*b430*/  UMOV UR6, 0x0 ;  /* 0x0000000000067882 */ /* 0x000fe20000000000 */
[----:B------:R-:W-:-:S10]  /*b440*/  UMOV UR7, 0x14f00000 ;  /* 0x14f0000000077882 */ /* 0x000fd40000000000 */
.L_x_80:
        /* <DEDUP_REMOVED lines=12> */
[----:B------:R-:W-:Y:S01]  /*b510*/  UMOV UR6, 0x0 ;  /* 0x0000000000067882 */ /* 0x000fe20000000000 */
[----:B------:R-:W-:Y:S01]  /*b520*/  IADD3 R9, R5, 0x20400, RZ ;  /* 0x0002040005097810 */ /* 0x000fe20007ffe0ff */
[----:B------:R-:W-:Y:S01]  /*b530*/  UMOV UR7, 0x14f00000 ;  /* 0x14f0000000077882 */ /* 0x000fe20000000000 */
[----:B------:R-:W-:-:S15]  /*b540*/  R2UR UR10, R14 ;  /* 0x000000000e0a72ca */ /* 0x000fde00000e0000 */
.L_x_81:
        /* <DEDUP_REMOVED lines=15> */
.L_x_82:
        /* <DEDUP_REMOVED lines=11> */
[----:B------:R-:W-:Y:S01]  /*b6f0*/  IMAD R2, R18, 0x8, R10 ;  /* 0x0000000812027824 */ /* 0x000fe200078e020a */
[----:B------:R-:W-:Y:S01]  /*b700*/  BSSY B2, `(.L_x_83) ;  /* 0x0000004000027945 */ /* 0x000fe20003800000 */
[----:B--2---:R-:W-:-:S04]  /*b710*/  SHF.L.U32 R3, R9, 0x1f, RZ ;  /* 0x0000001f09037819 */ /* 0x004fc800000006ff */
[----:B------:R-:W0:Y:S02]  /*b720*/  SYNCS.PHASECHK.TRANS64.TRYWAIT P0, [R2+URZ+0x60], R3 ;  /* 0x00006003020075a7 */ /* 0x000e24000800017f */
[----:B0-----:R-:W-:Y:S05]  /*b730*/  @!P0 BRA `(.L_x_84) ;  /* 0x0000002400988947 */ /* 0x001fea0003800000 */
.L_x_156:
[----:B------:R-:W-:Y:S05]  /*b740*/  BSYNC B2 ;  /* 0x0000000000027941 */ /* 0x000fea0003800000 */
.L_x_83:
[----:B------:R-:W-:Y:S01]  /*b750*/  BSSY B2, `(.L_x_85) ;  /* 0x000000b000027945 */ /* 0x000fe20003800000 */
[----:B------:R-:W-:Y:S02]  /*b760*/  IMAD.MOV.U32 R12, RZ, RZ, 0x0 ;  /* 0x00000000ff0c7424 */ /* 0x000fe400078e00ff */
[----:B------:R-:W-:Y:S01]  /*b770*/  IMAD.MOV.U32 R13, RZ, RZ, 0x14f00000 ;  /* 0x14f00000ff0d7424 */ /* 0x000fe200078e00ff */
[----:B------:R-:W-:Y:S06]  /*b780*/  @P1 BRA `(.L_x_86) ;  /* 0x00000000001c1947 */ /* 0x000fec0003800000 */
[----:B------:R-:W1:Y:S01]  /*b790*/  S2R R5, SR_TID.X ;  /* 0x0000000000057919 */ /* 0x000e620000002100 */
[----:B0-----:R-:W-:-:S04]  /*b7a0*/  IMAD.MOV.U32 R3, RZ, RZ, 0x8000 ;  /* 0x00008000ff037424 */ /* 0x001fc800078e00ff */
[----:B------:R2:W-:Y:S01]  /*b7b0*/  SYNCS.ARRIVE.TRANS64 RZ, [R2+URZ+0x50], R3 ;  /* 0x0000500302ff79a7 */ /* 0x0005e2000800003f */
[----:B-1----:R-:W-:-:S04]  /*b7c0*/  LOP3.LUT R5, R5, 0x1f, RZ, 0xc0, !PT ;  /* 0x0000001f05057812 */ /* 0x002fc800078ec0ff */
[----:B------:R-:W-:-:S13]  /*b7d0*/  ISETP.NE.AND P0, PT, R5, RZ, PT ;  /* 0x000000ff0500720c */ /* 0x000fda0003f05270 */
[----:B--2---:R-:W-:Y:S05]  /*b7e0*/  @!P0 BRA `(.L_x_86) ;  /* 0x0000000000048947 */ /* 0x004fea0003800000 */
[----:B------:R-:W-:Y:S01]  /*b7f0*/  BPT.TRAP 0x1 ;  /* 0x000000040000795c */ /* 0x000fe20000300000 */
.L_x_86:
[----:B------:R-:W-:Y:S05]  /*b800*/  BSYNC B2 ;  /* 0x0000000000027941 */ /* 0x000fea0003800000 */
.L_x_85:
[----:B0-----:R-:W2:Y:S01]  /*b810*/  LDL.LU R3, [R1+0x4] ;  /* 0x0000040001037983 */ /* 0x001ea20000300800 */
[----:B------:R-:W-:Y:S01]  /*b820*/  R2UR UR10, R11 ;  /* 0x000000000b0a72ca */ /* 0x000fe200000e0000 */
[----:B------:R-:W-:Y:S01]  /*b830*/  UIADD3 UR4, UP0, UR38, 0x470, URZ ;  /* 0x0000047026047890 */ /* 0x000fe2000ff1e03f */
[----:B------:R-:W-:Y:S01]  /*b840*/  R2UR UR6, R12 ;  /* 0x000000000c0672ca */ /* 0x000fe200000e0000 */
[----:B------:R-:W-:Y:S01]  /*b850*/  VIADD R2, R2, 0x50 ;  /* 0x0000005002027836 */ /* 0x000fe20000000000 */
[----:B------:R-:W-:Y:S01]  /*b860*/  R2UR UR7, R13 ;  /* 0x000000000d0772ca */ /* 0x000fe200000e0000 */
[----:B------:R-:W-:Y:S01]  /*b870*/  UIADD3.X UR5, URZ, UR39, URZ, UP0, !UPT ;  /* 0x000000273f057290 */ /* 0x000fe200087fe43f */
[----:B------:R-:W-:Y:S02]  /*b880*/  LEA R18, R18, UR36, 0xf ;  /* 0x0000002412127c11 */ /* 0x000fe4000f8e78ff */
[----:B------:R-:W-:-:S03]  /*b890*/  PLOP3.LUT P0, PT, PT, PT, PT, 0x80, 0x0 ;  /* 0x000000000000781c */ /* 0x000fc60003f0f070 */
[----:B------:R-:W-:Y:S01]  /*b8a0*/  VIADD R5, R18, 0x400 ;  /* 0x0000040012057836 */ /* 0x000fe20000000000 */
[----:B--2---:R-:W-:-:S09]  /*b8b0*/  SHF.L.U32 R3, R3, 0x7, RZ ;  /* 0x0000000703037819 */ /* 0x004fd200000006ff */
.L_x_87:
        /* <DEDUP_REMOVED lines=15> */
.L_x_88:
        /* <DEDUP_REMOVED lines=12> */
.L_x_74:
[----:B------:R-:W-:Y:S05]  /*ba70*/  BSYNC B1 ;  /* 0x0000000000017941 */ /* 0x000fea0003800000 */
.L_x_73:
[----:B------:R-:W2:Y:S01]  /*ba80*/  LDL R2, [R1+0xc] ;  /* 0x00000c0001027983 */ /* 0x000ea20000100800 */
[----:B------:R-:W-:Y:S01]  /*ba90*/  VIADD R18, R6, 0x1 ;  /* 0x0000000106127836 */ /* 0x000fe20000000000 */
[----:B------:R-:W-:Y:S04]  /*baa0*/  BSSY B1, `(.L_x_89) ;  /* 0x000009f000017945 */ /* 0x000fe80003800000 */
[----:B------:R-:W-:-:S04]  /*bab0*/  ISETP.NE.AND P0, PT, R18, 0x2, PT ;  /* 0x000000021200780c */ /* 0x000fc80003f05270 */
[----:B------:R-:W-:Y:S02]  /*bac0*/  SEL R18, R18, RZ, P0 ;  /* 0x000000ff12127207 */ /* 0x000fe40000000000 */
[----:B--2---:R-:W-:Y:S02]  /*bad0*/  ISETP.NE.AND P1, PT, R2, RZ, PT ;  /* 0x000000ff0200720c */ /* 0x004fe40003f25270 */
[----:B------:R-:W-:-:S04]  /*bae0*/  SEL R2, RZ, 0x1, P0 ;  /* 0x00000001ff027807 */ /* 0x000fc80000000000 */
[----:B------:R-:W-:-:S05]  /*baf0*/  LOP3.LUT R9, R7, R2, RZ, 0x3c, !PT ;  /* 0x0000000207097212 */ /* 0x000fca00078e3cff */
[----:B------:R1:W-:Y:S02]  /*bb00*/  STL [R1], R9 ;  /* 0x0000000901007387 */ /* 0x0003e40000100800 */
[----:B------:R-:W-:Y:S05]  /*bb10*/  @!P1 BRA `(.L_x_90) ;  /* 0x00000008005c9947 */ /* 0x000fea0003800000 */
[----:B------:R-:W2:Y:S01]  /*bb20*/  LDL R3, [R1+0x10] ;  /* 0x0000100001037983 */ /* 0x000ea20000100800 */
[----:B0-----:R-:W-:Y:S02]  /*bb30*/  IADD3 R8, R0, -0x1, RZ ;  /* 0xffffffff00087810 */ /* 0x001fe40007ffe0ff */
[----:B--2---:R-:W-:-:S13]  /*bb40*/  ISETP.NE.AND P1, PT, R3, RZ, PT ;  /* 0x000000ff0300720c */ /* 0x004fda0003f25270 */
[----:B------:R-:W-:Y:S05]  /*bb50*/  @!P1 BRA `(.L_x_91) ;  /* 0x00000000004c9947 */ /* 0x000fea0003800000 */
[----:B------:R-:W2:Y:S01]  /*bb60*/  LDL R11, [R1+0x8] ;  /* 0x00000800010b7983 */ /* 0x000ea20000100800 */
[----:B---3--:R-:W0:Y:S01]  /*bb70*/  LDC R5, c[0x0][0x43c] ;  /* 0x00010f00ff057b82 */ /* 0x008e220000000800 */
        /* <DEDUP_REMOVED lines=17> */
.L_x_91:
[----:B------:R-:W-:Y:S01]  /*bc90*/  LEA R2, R18, UR36, 0x3 ;  /* 0x0000002412027c11 */ /* 0x000fe2000f8e18ff */
[----:B------:R-:W-:Y:S01]  /*bca0*/  BSSY B2, `(.L_x_92) ;  /* 0x0000004000027945 */ /* 0x000fe20003800000 */
[----:B------:R-:W-:-:S04]  /*bcb0*/  SHF.L.U32 R3, R9, 0x1f, RZ ;  /* 0x0000001f09037819 */ /* 0x000fc800000006ff */
[----:B------:R-:W2:Y:S02]  /*bcc0*/  SYNCS.PHASECHK.TRANS64.TRYWAIT P0, [R2+URZ+0x34840], R3 ;  /* 0x03484003020075a7 */ /* 0x000ea4000800017f */
[----:B--2---:R-:W-:Y:S05]  /*bcd0*/  @!P0 BRA `(.L_x_93) ;  /* 0x0000002000448947 */ /* 0x004fea0003800000 */
.L_x_157:
[----:B------:R-:W-:Y:S05]  /*bce0*/  BSYNC B2 ;  /* 0x0000000000027941 */ /* 0x000fea0003800000 */
.L_x_92:
[----:B0--3--:R-:W0:Y:S01]  /*bcf0*/  S2R R5, SR_TID.X ;  /* 0x0000000000057919 */ /* 0x009e220000002100 */
[----:B------:R-:W-:Y:S01]  /*bd00*/  BSSY B2, `(.L_x_94) ;  /* 0x000000b000027945 */ /* 0x000fe20003800000 */
[----:B0-----:R-:W-:-:S04]  /*bd10*/  LOP3.LUT R5, R5, 0x7f, RZ, 0xc0, !PT ;  /* 0x0000007f05057812 */ /* 0x001fc800078ec0ff */
[----:B------:R-:W-:-:S13]  /*bd20*/  ISETP.NE.AND P1, PT, R5, RZ, PT ;  /* 0x000000ff0500720c */ /* 0x000fda0003f25270 */
[----:B------:R-:W-:Y:S05]  /*bd30*/  @P1 BRA `(.L_x_95) ;  /* 0x00000000001c1947 */ /* 0x000fea0003800000 */
[----:B------:R-:W0:Y:S01]  /*bd40*/  S2R R5, SR_TID.X ;  /* 0x0000000000057919 */ /* 0x000e220000002100 */
[----:B--2---:R-:W-:-:S04]  /*bd50*/  IMAD.MOV.U32 R3, RZ, RZ, 0xc000 ;  /* 0x0000c000ff037424 */ /* 0x004fc800078e00ff */
[----:B------:R3:W-:Y:S01]  /*bd60*/  SYNCS.ARRIVE.TRANS64 RZ, [R2+URZ+0x34830], R3 ;  /* 0x0348300302ff79a7 */ /* 0x0007e2000800003f */
[----:B0-----:R-:W-:-:S04]  /*bd70*/  LOP3.LUT R5, R5, 0x1f, RZ, 0xc0, !PT ;  /* 0x0000001f05057812 */ /* 0x001fc800078ec0ff */
[----:B------:R-:W-:-:S13]  /*bd80*/  ISETP.NE.AND P0, PT, R5, RZ, PT ;  /* 0x000000ff0500720c */ /* 0x000fda0003f05270 */
[----:B---3--:R-:W-:Y:S05]  /*bd90*/  @!P0 BRA `(.L_x_95) ;  /* 0x0000000000048947 */ /* 0x008fea0003800000 */
[----:B------:R-:W-:Y:S01]  /*bda0*/  BPT.TRAP 0x1 ;  /* 0x000000040000795c */ /* 0x000fe20000300000 */
.L_x_95:
[----:B------:R-:W-:Y:S05]  /*bdb0*/  BSYNC B2 ;  /* 0x0000000000027941 */ /* 0x000fea0003800000 */
.L_x_94:
[----:B------:R-:W-:Y:S01]  /*bdc0*/  IMAD.MOV.U32 R11, RZ, RZ, RZ ;  /* 0x000000ffff0b7224 */ /* 0x000fe200078e00ff */
[C---:B--2---:R-:W-:Y:S01]  /*bdd0*/  LEA R3, R18.reuse, R10, 0x3 ;  /* 0x0000000a12037211 */ /* 0x044fe200078e18ff */
[----:B------:R-:W-:Y:S01]  /*bde0*/  IMAD R5, R18, 0xc000, R15 ;  /* 0x0000c00012057824 */ /* 0x000fe200078e020f */
[----:B------:R-:W-:Y:S01]  /*bdf0*/  UIADD3 UR4, UP0, UR38, 0x370, URZ ;  /* 0x0000037026047890 */ /* 0x000fe2000ff1e03f */
[----:B------:R-:W-:Y:S01]  /*be00*/  PLOP3.LUT P0, PT, PT, PT, PT, 0x80, 0x0 ;  /* 0x000000000000781c */ /* 0x000fe20003f0f070 */
[----:B------:R-:W-:Y:S01]  /*be10*/  IMAD.SHL.U32 R2, R8, 0x80, RZ ;  /* 0x0000008008027824 */ /* 0x000fe200078e00ff */
[----:B------:R-:W-:Y:S01]  /*be20*/  R2UR UR10, R11 ;  /* 0x000000000b0a72ca */ /* 0x000fe200000e0000 */
[----:B------:R-:W-:Y:S01]  /*be30*/  VIADD R3, R3, 0x30 ;  /* 0x0000003003037836 */ /* 0x000fe20000000000 */
[----:B------:R-:W-:Y:S01]  /*be40*/  UIADD3.X UR5, URZ, UR39, URZ, UP0, !UPT ;  /* 0x000000273f057290 */ /* 0x000fe200087fe43f */
[----:B-1----:R-:W-:Y:S01]  /*be50*/  VIADD R9, R5, 0x1c400 ;  /* 0x0001c40005097836 */ /* 0x002fe20000000000 */
[----:B------:R-:W-:Y:S01]  /*be60*/  UMOV UR6, 0x0 ;  /* 0x0000000000067882 */ /* 0x000fe20000000000 */
[----:B------:R-:W-:-:S10]  /*be70*/  UMOV UR7, 0x14f00000 ;  /* 0x14f0000000077882 */ /* 0x000fd40000000000 */
.L_x_96:
        /* <DEDUP_REMOVED lines=16> */
.L_x_97:
        /* <DEDUP_REMOVED lines=11> */
[----:B------:R-:W-:Y:S01]  /*c030*/  UMOV UR6, 0x0 ;  /* 0x0000000000067882 */ /* 0x000fe20000000000 */
[----:B------:R-:W-:Y:S01]  /*c040*/  IADD3 R5, R5, 0x24400, RZ ;  /* 0x0002440005057810 */ /* 0x000fe20007ffe0ff */
[----:B------:R-:W-:Y:S01]  /*c050*/  UMOV UR7, 0x14f00000 ;  /* 0x14f0000000077882 */ /* 0x000fe20000000000 */
[----:B------:R-:W-:-:S09]  /*c060*/  UMOV UR10, 0x80 ;  /* 0x00000080000a7882 */ /* 0x000fd20000000000 */
.L_x_98:
        /* <DEDUP_REMOVED lines=10> */
[----:B------:R-:W-:Y:S01]  /*c110*/  SHF.L.U32 R7, R7, 0x1f, RZ ;  /* 0x0000001f07077819 */ /* 0x000fe200000006ff */
[----:B------:R-:W-:Y:S01]  /*c120*/  IMAD R2, R6, 0x8, R10 ;  /* 0x0000000806027824 */ /* 0x000fe200078e020a */
[----:B------:R-:W-:Y:S03]  /*c130*/  BSSY B2, `(.L_x_99) ;  /* 0x0000003000027945 */ /* 0x000fe60003800000 */
[----:B------:R-:W0:Y:S02]  /*c140*/  SYNCS.PHASECHK.TRANS64.TRYWAIT P0, [R2+URZ+0x60], R7 ;  /* 0x00006007020075a7 */ /* 0x000e24000800017f */
[----:B0-----:R-:W-:Y:S05]  /*c150*/  @!P0 BRA `(.L_x_100) ;  /* 0x0000001c00388947 */ /* 0x001fea0003800000 */
.L_x_158:
[----:B------:R-:W-:Y:S05]  /*c160*/  BSYNC B2 ;  /* 0x0000000000027941 */ /* 0x000fea0003800000 */
.L_x_99:
[----:B------:R-:W-:Y:S01]  /*c170*/  BSSY B2, `(.L_x_101) ;  /* 0x000000b000027945 */ /* 0x000fe20003800000 */
[----:B------:R-:W-:Y:S02]  /*c180*/  IMAD.MOV.U32 R12, RZ, RZ, 0x0 ;  /* 0x00000000ff0c7424 */ /* 0x000fe400078e00ff */
[----:B------:R-:W-:Y:S01]  /*c190*/  IMAD.MOV.U32 R13, RZ, RZ, 0x14f00000 ;  /* 0x14f00000ff0d7424 */ /* 0x000fe200078e00ff */
[----:B------:R-:W-:Y:S06]  /*c1a0*/  @P1 BRA `(.L_x_102) ;  /* 0x00000000001c1947 */ /* 0x000fec0003800000 */
[----:B------:R-:W1:Y:S01]  /*c1b0*/  S2R R5, SR_TID.X ;  /* 0x0000000000057919 */ /* 0x000e620000002100 */
[----:B------:R-:W-:-:S04]  /*c1c0*/  IMAD.MOV.U32 R3, RZ, RZ, 0x8000 ;  /* 0x00008000ff037424 */ /* 0x000fc800078e00ff */
[----:B------:R2:W-:Y:S01]  /*c1d0*/  SYNCS.ARRIVE.TRANS64 RZ, [R2+URZ+0x50], R3 ;  /* 0x0000500302ff79a7 */ /* 0x0005e2000800003f */
[----:B-1----:R-:W-:-:S04]  /*c1e0*/  LOP3.LUT R5, R5, 0x1f, RZ, 0xc0, !PT ;  /* 0x0000001f05057812 */ /* 0x002fc800078ec0ff */
[----:B------:R-:W-:-:S13]  /*c1f0*/  ISETP.NE.AND P0, PT, R5, RZ, PT ;  /* 0x000000ff0500720c */ /* 0x000fda0003f05270 */
[----:B--2---:R-:W-:Y:S05]  /*c200*/  @!P0 BRA `(.L_x_102) ;  /* 0x0000000000048947 */ /* 0x004fea0003800000 */
[----:B------:R-:W-:Y:S01]  /*c210*/  BPT.TRAP 0x1 ;  /* 0x000000040000795c */ /* 0x000fe20000300000 */
.L_x_102:
[----:B------:R-:W-:Y:S05]  /*c220*/  BSYNC B2 ;  /* 0x0000000000027941 */ /* 0x000fea0003800000 */
.L_x_101:
[----:B------:R-:W2:Y:S01]  /*c230*/  LDL.LU R3, [R1+0x4] ;  /* 0x0000040001037983 */ /* 0x000ea20000300800 */
[----:B------:R-:W-:Y:S01]  /*c240*/  R2UR UR10, R11 ;  /* 0x000000000b0a72ca */ /* 0x000fe200000e0000 */
[----:B------:R-:W-:Y:S01]  /*c250*/  UIADD3 UR4, UP0, UR38, 0x470, URZ ;  /* 0x0000047026047890 */ /* 0x000fe2000ff1e03f */
[----:B------:R-:W-:Y:S02]  /*c260*/  R2UR UR6, R12 ;  /* 0x000000000c0672ca */ /* 0x000fe400000e0000 */
[----:B------:R-:W-:Y:S01]  /*c270*/  R2UR UR7, R13 ;  /* 0x000000000d0772ca */ /* 0x000fe200000e0000 */
[----:B------:R-:W-:Y:S01]  /*c280*/  UIADD3.X UR5, URZ, UR39, URZ, UP0, !UPT ;  /* 0x000000273f057290 */ /* 0x000fe200087fe43f */
[----:B------:R-:W-:Y:S02]  /*c290*/  LEA R6, R6, UR36, 0xf ;  /* 0x0000002406067c11 */ /* 0x000fe4000f8e78ff */
[----:B------:R-:W-:Y:S02]  /*c2a0*/  PLOP3.LUT P0, PT, PT, PT, PT, 0x80, 0x0 ;  /* 0x000000000000781c */ /* 0x000fe40003f0f070 */
[----:B0-----:R-:W-:Y:S01]  /*c2b0*/  IADD3 R2, R2, 0x50, RZ ;  /* 0x0000005002027810 */ /* 0x001fe20007ffe0ff */
[----:B------:R-:W-:-:S02]  /*c2c0*/  VIADD R5, R6, 0x400 ;  /* 0x0000040006057836 */ /* 0x000fc40000000000 */
[----:B--2---:R-:W-:-:S08]  /*c2d0*/  IMAD.SHL.U32 R3, R3, 0x80, RZ ;  /* 0x0000008003037824 */ /* 0x004fd000078e00ff */
.L_x_103:
        /* <DEDUP_REMOVED lines=15> */
.L_x_104:
        /* <DEDUP_REMOVED lines=12> */
.L_x_90:
[----:B------:R-:W-:Y:S05]  /*c490*/  BSYNC B1 ;  /* 0x0000000000017941 */ /* 0x000fea0003800000 */
.L_x_89:
[C---:B------:R-:W-:Y:S01]  /*c4a0*/  ISETP.GT.AND P0, PT, R0.reuse, 0x1, PT ;  /* 0x000000010000780c */ /* 0x040fe20003f04270 */
[----:B------:R-:W-:-:S12]  /*c4b0*/  VIADD R0, R0, 0xfffffffe ;  /* 0xfffffffe00007836 */ /* 0x000fd80000000000 */
[----:B------:R-:W-:Y:S05]  /*c4c0*/  @P0 BRA `(.L_x_105) ;  /* 0xffffffe800e40947 */ /* 0x000fea000383ffff */
.L_x_72:
[----:B------:R-:W-:Y:S05]  /*c4d0*/  BSYNC B0 ;  /* 0x0000000000007941 */ /* 0x000fea0003800000 */
.L_x_54:
[----:B-1----:R-:W4:Y:S01]  /*c4e0*/  LDL.LU R0, [R1+0xc] ;  /* 0x00000c0001007983 */ /* 0x002f220000300800 */
[----:B------:R-:W-:Y:S01]  /*c4f0*/  BSSY B0, `(.L_x_106) ;  /* 0x000003b000007945 */ /* 0x000fe20003800000 */
[----:B----4-:R-:W-:-:S13]  /*c500*/  ISETP.NE.AND P0, PT, R0, RZ, PT ;  /* 0x000000ff0000720c */ /* 0x010fda0003f05270 */
[----:B------:R-:W-:Y:S05]  /*c510*/  @!P0 BRA `(.L_x_107) ;  /* 0x0000000000e08947 */ /* 0x000fea0003800000 */
[----:B------:R-:W4:Y:S01]  /*c520*/  LDL R0, [R1] ;  /* 0x0000000001007983 */ /* 0x000f220000100800 */
[----:B------:R-:W-:Y:S01]  /*c530*/  LEA R3, R18, UR36, 0x3 ;  /* 0x0000002412037c11 */ /* 0x000fe2000f8e18ff */
[----:B------:R-:W-:Y:S01]  /*c540*/  BSSY B1, `(.L_x_108) ;  /* 0x0000007000017945 */ /* 0x000fe20003800000 */
[----:B------:R-:W1:Y:S02]  /*c550*/  S2R R2, SR_TID.X ;  /* 0x0000000000027919 */ /* 0x000e640000002100 */
[----:B-1----:R-:W-:-:S04]  /*c560*/  LOP3.LUT R2, R2, 0x7f, RZ, 0xc0, !PT ;  /* 0x0000007f02027812 */ /* 0x002fc800078ec0ff */
[----:B------:R-:W-:Y:S02]  /*c570*/  ISETP.NE.AND P1, PT, R2, RZ, PT ;  /* 0x000000ff0200720c */ /* 0x000fe40003f25270 */
[----:B----4-:R-:W-:-:S04]  /*c580*/  SHF.L.U32 R0, R0, 0x1f, RZ ;  /* 0x0000001f00007819 */ /* 0x010fc800000006ff */
[----:B------:R-:W1:Y:S02]  /*c590*/  SYNCS.PHASECHK.TRANS64.TRYWAIT P0, [R3+URZ+0x34860], R0 ;  /* 0x03486000030075a7 */ /* 0x000e64000800017f */
[----:B-1----:R-:W-:Y:S05]  /*c5a0*/  @!P0 BRA `(.L_x_109) ;  /* 0x0000001800388947 */ /* 0x002fea0003800000 */
.L_x_159:
[----:B------:R-:W-:Y:S05]  /*c5b0*/  BSYNC B1 ;  /* 0x0000000000017941 */ /* 0x000fea0003800000 */
.L_x_108:
[----:B------:R-:W-:Y:S04]  /*c5c0*/  BSSY B1, `(.L_x_110) ;  /* 0x0000009000017945 */ /* 0x000fe80003800000 */
[----:B------:R-:W-:Y:S05]  /*c5d0*/  @P1 BRA `(.L_x_111) ;  /* 0x00000000001c1947 */ /* 0x000fea0003800000 */
[----:B------:R-:W4:Y:S01]  /*c5e0*/  S2R R2, SR_TID.X ;  /* 0x0000000000027919 */ /* 0x000f220000002100 */
[----:B-1----:R-:W-:-:S04]  /*c5f0*/  IMAD.MOV.U32 R0, RZ, RZ, 0x8000 ;  /* 0x00008000ff007424 */ /* 0x002fc800078e00ff */
[----:B------:R1:W-:Y:S01]  /*c600*/  SYNCS.ARRIVE.TRANS64 RZ, [R3+URZ+0x34850], R0 ;  /* 0x0348500003ff79a7 */ /* 0x0003e2000800003f */
[----:B----4-:R-:W-:-:S04]  /*c610*/  LOP3.LUT R2, R2, 0x1f, RZ, 0xc0, !PT ;  /* 0x0000001f02027812 */ /* 0x010fc800078ec0ff */
[----:B------:R-:W-:-:S13]  /*c620*/  ISETP.NE.AND P0, PT, R2, RZ, PT ;  /* 0x000000ff0200720c */ /* 0x000fda0003f05270 */
[----:B-1----:R-:W-:Y:S05]  /*c630*/  @!P0 BRA `(.L_x_111) ;  /* 0x0000000000048947 */ /* 0x002fea0003800000 */
[----:B------:R-:W-:Y:S01]  /*c640*/  BPT.TRAP 0x1 ;  /* 0x000000040000795c */ /* 0x000fe20000300000 */
.L_x_111:
[----:B------:R-:W-:Y:S05]  /*c650*/  BSYNC B1 ;  /* 0x0000000000017941 */ /* 0x000fea0003800000 */
.L_x_110:
[----:B------:R-:W4:Y:S01]  /*c660*/  LDL R4, [R1+0x4] ;  /* 0x0000040001047983 */ /* 0x000f220000100800 */
[----:B------:R-:W-:Y:S01]  /*c670*/  LEA R2, R18, UR36, 0xf ;  /* 0x0000002412027c11 */ /* 0x000fe2000f8e78ff */
[----:B------:R-:W-:Y:S01]  /*c680*/  UIADD3 UR4, UP0, UR38, 0x470, URZ ;  /* 0x0000047026047890 */ /* 0x000fe2000ff1e03f */
[----:B-1----:R-:W-:Y:S01]  /*c690*/  IADD3 R0, R3, 0x34850, RZ ;  /* 0x0003485003007810 */ /* 0x002fe20007ffe0ff */
[----:B------:R-:W-:Y:S01]  /*c6a0*/  UMOV UR6, 0x0 ;  /* 0x0000000000067882 */ /* 0x000fe20000000000 */
[----:B------:R-:W-:Y:S01]  /*c6b0*/  PLOP3.LUT P0, PT, PT, PT, PT, 0x80, 0x0 ;  /* 0x000000000000781c */ /* 0x000fe20003f0f070 */
[----:B------:R-:W-:Y:S01]  /*c6c0*/  UIADD3.X UR5, URZ, UR39, URZ, UP0, !UPT ;  /* 0x000000273f057290 */ /* 0x000fe200087fe43f */
[----:B------:R-:W-:Y:S01]  /*c6d0*/  UMOV UR7, 0x14f00000 ;  /* 0x14f0000000077882 */ /* 0x000fe20000000000 */
[----:B------:R-:W-:Y:S01]  /*c6e0*/  UMOV UR10, URZ ;  /* 0x0000003f000a7c82 */ /* 0x000fe20008000000 */
[----:B----4-:R-:W-:Y:S02]  /*c6f0*/  IMAD.SHL.U32 R3, R4, 0x80, RZ ;  /* 0x0000008004037824 */ /* 0x010fe400078e00ff */
[----:B------:R-:W-:-:S07]  /*c700*/  VIADD R4, R2, 0x400 ;  /* 0x0000040002047836 */ /* 0x000fce0000000000 */
.L_x_112:
        /* <DEDUP_REMOVED lines=9> */
[----:B-1----:R-:W-:Y:S05]  /*c7a0*/  @P0 BRA.U.ANY `(.L_x_112) ;  /* 0xfffffffd00d80947 */ /* 0x002fea000393ffff */
[----:B------:R-:W-:Y:S01]  /*c7b0*/  PLOP3.LUT P0, PT, PT, PT, PT, 0x80, 0x0 ;  /* 0x000000000000781c */ /* 0x000fe20003f0f070 */
[----:B------:R-:W-:Y:S01]  /*c7c0*/  VIADD R2, R2, 0x4400 ;  /* 0x0000440002027836 */ /* 0x000fe20000000000 */
[----:B------:R-:W-:Y:S01]  /*c7d0*/  UMOV UR6, 0x0 ;  /* 0x0000000000067882 */ /* 0x000fe20000000000 */
[----:B------:R-:W-:Y:S01]  /*c7e0*/  UMOV UR7, 0x14f00000 ;  /* 0x14f0000000077882 */ /* 0x000fe20000000000 */
[----:B------:R-:W-:-:S09]  /*c7f0*/  UMOV UR10, 0x40 ;  /* 0x00000040000a7882 */ /* 0x000fd20000000000 */
.L_x_113:
        /* <DEDUP_REMOVED lines=10> */
.L_x_107:
[----:B------:R-:W-:Y:S05]  /*c8a0*/  BSYNC B0 ;  /* 0x0000000000007941 */ /* 0x000fea0003800000 */
.L_x_106:
[----:B------:R-:W4:Y:S01]  /*c8b0*/  LDL.LU R6, [R1+0x28] ;  /* 0x0000280001067983 */ /* 0x000f220000300800 */
[----:B------:R-:W-:Y:S01]  /*c8c0*/  VIADD R18, R18, 0x1 ;  /* 0x0000000112127836 */ /* 0x000fe20000000000 */
[----:B------:R-:W-:Y:S02]  /*c8d0*/  ULDC UR4, c[0x0][0xc34] ;  /* 0x00030d0000047ab9 */ /* 0x000fe40000000800 */
[----:B---3--:R-:W3:Y:S04]  /*c8e0*/  LDL.LU R5, [R1] ;  /* 0x0000000001057983 */ /* 0x008ee80000300800 */
[----:B------:R-:W5:Y:S01]  /*c8f0*/  LDL.LU R4, [R1+0x30] ;  /* 0x0000300001047983 */ /* 0x000f620000300800 */
[----:B------:R-:W-:-:S04]  /*c900*/  ISETP.NE.AND P0, PT, R18, 0x2, PT ;  /* 0x000000021200780c */ /* 0x000fc80003f05270 */
[----:B------:R-:W-:Y:S02]  /*c910*/  SEL R0, RZ, 0x1, P0 ;  /* 0x00000001ff007807 */ /* 0x000fe40000000000 */
[----:B------:R-:W-:Y:S01]  /*c920*/  SEL R18, R18, RZ, P0 ;  /* 0x000000ff12127207 */ /* 0x000fe20000000000 */
[----:B----4-:R-:W-:Y:S01]  /*c930*/  VIADD R6, R6, UR37 ;  /* 0x0000002506067c36 */ /* 0x010fe20008000000 */
[----:B---3--:R-:W-:-:S04]  /*c940*/  LOP3.LUT R5, R5, R0, RZ, 0x3c, !PT ;  /* 0x0000000005057212 */ /* 0x008fc800078e3cff */
[----:B------:R1:W-:Y:S01]  /*c950*/  STL [R1+0x28], R6 ;  /* 0x0000280601007387 */ /* 0x0003e20000100800 */
[----:B------:R-:W-:Y:S02]  /*c960*/  ISETP.GE.AND P1, PT, R6, UR4, PT ;  /* 0x0000000406007c0c */ /* 0x000fe4000bf26270 */
[----:B-----5:R-:W-:-:S05]  /*c970*/  IADD3 R4, R4, 0x1, RZ ;  /* 0x0000000104047810 */ /* 0x020fca0007ffe0ff */
[----:B------:R1:W-:Y:S04]  /*c980*/  STL [R1+0x30], R4 ;  /* 0x0000300401007387 */ /* 0x0003e80000100800 */
[----:B------:R1:W-:Y:S02]  /*c990*/  STL [R1], R5 ;  /* 0x0000000501007387 */ /* 0x0003e40000100800 */
[----:B------:R-:W-:Y:S05]  /*c9a0*/  @!P1 BRA `(.L_x_114) ;  /* 0xffffffc000bc9947 */ /* 0x000fea000383ffff */
[----:B------:R-:W-:-:S07]  /*c9b0*/  LOP3.LUT R2, R4, 0x1, RZ, 0xc, !PT ;  /* 0x0000000104027812 */ /* 0x000fce00078e0cff */
.L_x_38:
[----:B0-----:R-:W0:Y:S01]  /*c9c0*/  S2R R3, SR_CgaCtaId ;  /* 0x0000000000037919 */ /* 0x001e220000008800 */
[----:B------:R-:W-:Y:S01]  /*c9d0*/  MOV R0, 0x400 ;  /* 0x0000040000007802 */ /* 0x000fe20000000f00 */
[----:B------:R-:W-:Y:S03]  /*c9e0*/  BSSY B0, `(.L_x_115) ;  /* 0x0000005000007945 */ /* 0x000fe60003800000 */
[----:B0-----:R-:W-:Y:S02]  /*c9f0*/  LEA R0, R3, R0, 0x18 ;  /* 0x0000000003007211 */ /* 0x001fe400078ec0ff */
[----:B------:R-:W-:-:S04]  /*ca00*/  SHF.L.U32 R3, R2, 0x1f, RZ ;  /* 0x0000001f02037819 */ /* 0x000fc800000006ff */
[----:B------:R-:W0:Y:S02]  /*ca10*/  SYNCS.PHASECHK.TRANS64.TRYWAIT P0, [R0+URZ+0x34820], R3 ;  /* 0x03482003000075a7 */ /* 0x000e24000800017f */
[----:B0-----:R-:W-:Y:S05]  /*ca20*/  @!P0 BRA `(.L_x_116) ;  /* 0x00000014002c8947 */ /* 0x001fea0003800000 */
.L_x_160:
[----:B------:R-:W-:Y:S05]  /*ca30*/  BSYNC B0 ;  /* 0x0000000000007941 */ /* 0x000fea0003800000 */
.L_x_115:
[----:B------:R-:W-:-:S03]  /*ca40*/  UMOV UR4, 0xffffffff ;  /* 0xffffffff00047882 */ /* 0x000fc60000000000 */
[----:B------:R-:W-:Y:S05]  /*ca50*/  BRA.DIV UR4, `(.L_x_117) ;  /* 0x0000001604347947 */ /* 0x000fea000b800000 */
[----:B------:R-:W3:Y:S02]  /*ca60*/  S2R R2, SR_TID.X ;  /* 0x0000000000027919 */ /* 0x000ee40000002100 */
[----:B---3--:R-:W-:-:S04]  /*ca70*/  SHF.R.U32.HI R2, RZ, 0x5, R2 ;  /* 0x00000005ff027819 */ /* 0x008fc80000011602 */
[----:B------:R-:W-:-:S05]  /*ca80*/  LOP3.LUT R2, R2, 0x3, RZ, 0xc0, !PT ;  /* 0x0000000302027812 */ /* 0x000fca00078ec0ff */
[----:B------:R3:W4:Y:S02]  /*ca90*/  SHFL.IDX PT, R14, R2, RZ, 0x1f ;  /* 0x00001fff020e7589 */ /* 0x00072400000e0000 */
.L_x_163:
[----:B----4-:R-:W-:Y:S01]  /*caa0*/  ISETP.NE.AND P0, PT, R14, RZ, PT ;  /* 0x000000ff0e00720c */ /* 0x010fe20003f05270 */
[----:B------:R-:W-:-:S12]  /*cab0*/  BSSY B0, `(.L_x_118) ;  /* 0x0000025000007945 */ /* 0x000fd80003800000 */
[----:B------:R-:W-:Y:S05]  /*cac0*/  @P0 BRA `(.L_x_119) ;  /* 0x00000000008c0947 */ /* 0x000fea0003800000 */
[----:B------:R-:W-:-:S03]  /*cad0*/  UMOV UR4, 0xffffffff ;  /* 0xffffffff00047882 */ /* 0x000fc60000000000 */
[----:B------:R-:W-:Y:S05]  /*cae0*/  BRA.DIV UR4, `(.L_x_120) ;  /* 0x0000001604447947 */ /* 0x000fea000b800000 */
[----:B------:R-:W-:-:S13]  /*caf0*/  ELECT P6, URZ, PT ;  /* 0x00000000003f782f */ /* 0x000fda00038c0000 */
.L_x_166:
[----:B------:R-:W-:Y:S05]  /*cb00*/  @!P6 BRA `(.L_x_119) ;  /* 0x00000000007ce947 */ /* 0x000fea0003800000 */
[----:B---3--:R-:W3:Y:S02]  /*cb10*/  LDL.LU R2, [R1+0x34] ;  /* 0x0000340001027983 */ /* 0x008ee40000300800 */
[----:B---3--:R-:W-:-:S04]  /*cb20*/  LOP3.LUT R2, R2, 0x2, RZ, 0xfc, !PT ;  /* 0x0000000202027812 */ /* 0x008fc800078efcff */
[----:B------:R-:W-:-:S13]  /*cb30*/  ISETP.NE.AND P2, PT, R2, 0x3, PT ;  /* 0x000000030200780c */ /* 0x000fda0003f45270 */
[----:B------:R-:W-:Y:S05]  /*cb40*/  @!P2 BRA `(.L_x_121) ;  /* 0x000000000004a947 */ /* 0x000fea0003800000 */
[----:B------:R-:W-:Y:S01]  /*cb50*/  BPT.TRAP 0x1 ;  /* 0x000000040000795c */ /* 0x000fe20000300000 */
.L_x_121:
[----:B------:R-:W3:Y:S01]  /*cb60*/  LDL.LU R7, [R1] ;  /* 0x0000000001077983 */ /* 0x000ee20000300800 */
[----:B0-----:R-:W-:Y:S02]  /*cb70*/  VIADD R3, R0, 0x34840 ;  /* 0x0003484000037836 */ /* 0x001fe40000000000 */
[C---:B------:R-:W-:Y:S02]  /*cb80*/  VIADD R2, R18.reuse, 0x1 ;  /* 0x0000000112027836 */ /* 0x040fe40000000000 */
[----:B-1----:R-:W-:-:S03]  /*cb90*/  IMAD R6, R18, 0x8, R3 ;  /* 0x0000000812067824 */ /* 0x002fc600078e0203 */
[----:B------:R-:W-:-:S04]  /*cba0*/  ISETP.NE.AND P1, PT, R2, 0x2, PT ;  /* 0x000000020200780c */ /* 0x000fc80003f25270 */
[----:B------:R-:W-:Y:S02]  /*cbb0*/  SEL R4, RZ, 0x1, P1 ;  /* 0x00000001ff047807 */ /* 0x000fe40000800000 */
[C---:B---3--:R-:W-:Y:S02]  /*cbc0*/  SHF.L.U32 R5, R7.reuse, 0x1f, RZ ;  /* 0x0000001f07057819 */ /* 0x048fe400000006ff */
[----:B------:R-:W-:Y:S02]  /*cbd0*/  LOP3.LUT R7, R7, R4, RZ, 0x3c, !PT ;  /* 0x0000000407077212 */ /* 0x000fe400078e3cff */
[----:B------:R-:W0:Y:S01]  /*cbe0*/  SYNCS.PHASECHK.TRANS64.TRYWAIT P0, [R6+URZ], R5 ;  /* 0x00000005060075a7 */ /* 0x000e22000800017f */
[----:B------:R-:W-:Y:S02]  /*cbf0*/  SEL R4, R2, RZ, P1 ;  /* 0x000000ff02047207 */ /* 0x000fe40000800000 */
[----:B------:R-:W-:-:S03]  /*cc00*/  SHF.L.U32 R2, R7, 0x1f, RZ ;  /* 0x0000001f07027819 */ /* 0x000fc600000006ff */
[----:B------:R-:W-:Y:S01]  /*cc10*/  IMAD R3, R4, 0x8, R3 ;  /* 0x0000000804037824 */ /* 0x000fe200078e0203 */
[----:B0-----:R-:W-:Y:S06]  /*cc20*/  @!P0 BRA `(.L_x_122) ;  /* 0x0000001400148947 */ /* 0x001fec0003800000 */
.L_x_167:
[----:B------:R-:W1:Y:S02]  /*cc30*/  SYNCS.PHASECHK.TRANS64.TRYWAIT P0, [R3+URZ], R2 ;  /* 0x00000002030075a7 */ /* 0x000e64000800017f */
[----:B-1----:R-:W-:Y:S05]  /*cc40*/  @!P0 BRA `(.L_x_123) ;  /* 0x0000001400208947 */ /* 0x002fea0003800000 */
.L_x_168:
[----:B------:R-:W-:Y:S05]  /*cc50*/  @!P2 BRA `(.L_x_124) ;  /* 0x000000000004a947 */ /* 0x000fea0003800000 */
[----:B------:R-:W-:Y:S01]  /*cc60*/  BPT.TRAP 0x1 ;  /* 0x000000040000795c */ /* 0x000fe20000300000 */
.L_x_124:
[----:B-1----:R-:W-:-:S05]  /*cc70*/  VIADD R3, R0, 0x34860 ;  /* 0x0003486000037836 */ /* 0x002fca0000000000 */
[----:B------:R-:W-:-:S04]  /*cc80*/  LEA R18, R18, R3, 0x3 ;  /* 0x0000000312127211 */ /* 0x000fc800078e18ff */
[----:B------:R-:W1:Y:S02]  /*cc90*/  SYNCS.PHASECHK.TRANS64.TRYWAIT P0, [R18+URZ], R5 ;  /* 0x00000005120075a7 */ /* 0x000e64000800017f */
[----:B-1----:R-:W-:Y:S05]  /*cca0*/  @!P0 BRA `(.L_x_125) ;  /* 0x00000014001c8947 */ /* 0x002fea0003800000 */
.L_x_169:
[----:B------:R-:W-:-:S07]  /*ccb0*/  IMAD R3, R4, 0x8, R3 ;  /* 0x0000000804037824 */ /* 0x000fce00078e0203 */
.L_x_126:
[----:B---3--:R3:W4:Y:S02]  /*ccc0*/  SYNCS.PHASECHK.TRANS64.TRYWAIT P0, [R3+URZ], R2 ;  /* 0x00000002030075a7 */ /* 0x008724000800017f */
[----:B----4-:R-:W-:Y:S05]  /*ccd0*/  @!P0 NANOSLEEP.SYNCS 0x989680 ;  /* 0x009896800000895d */ /* 0x010fea0003900000 */
[----:B------:R-:W4:Y:S02]  /*cce0*/  @!P0 SYNCS.PHASECHK.TRANS64 P0, [R3+URZ], R2 ;  /* 0x00000002030085a7 */ /* 0x000f24000800007f */
[----:B----4-:R-:W-:Y:S05]  /*ccf0*/  @!P0 BRA `(.L_x_126) ;  /* 0xfffffffc00f08947 */ /* 0x010fea000383ffff */
.L_x_119:
[----:B------:R-:W-:Y:S05]  /*cd00*/  BSYNC B0 ;  /* 0x0000000000007941 */ /* 0x000fea0003800000 */
.L_x_118:
[----:B------:R-:W-:Y:S05]  /*cd10*/  EXIT ;  /* 0x000000000000794d */ /* 0x000fea0003800000 */
.L_x_10:
[----:B0-----:R-:W-:-:S04]  /*cd20*/  IMAD.U32 R3, RZ, RZ, UR40 ;  /* 0x00000028ff037e24 */ /* 0x001fc8000f8e00ff */
[----:B------:R0:W1:Y:S03]  /*cd30*/  SYNCS.PHASECHK.TRANS64.TRYWAIT P1, [R3+URZ+0x34800], R0 ;  /* 0x03480000030075a7 */ /* 0x000066000802017f */
[----:B-1----:R-:W-:Y:S05]  /*cd40*/  @!P1 NANOSLEEP.SYNCS 0x989680 ;  /* 0x009896800000995d */ /* 0x002fea0003900000 */
[----:B------:R-:W1:Y:S02]  /*cd50*/  @!P1 SYNCS.PHASECHK.TRANS64 P1, [R3+URZ+0x34800], R0 ;  /* 0x03480000030095a7 */ /* 0x000e64000802007f */
[----:B-1----:R-:W-:Y:S05]  /*cd60*/  @!P1 BRA `(.L_x_10) ;  /* 0xfffffffc00ec9947 */ /* 0x002fea000383ffff */
[----:B------:R-:W-:Y:S05]  /*cd70*/  BRA `(.L_x_127) ;  /* 0xffffff4000ec7947 */ /* 0x000fea000383ffff */
.L_x_14:
[----:B-1----:R1:W2:Y:S02]  /*cd80*/  SYNCS.PHASECHK.TRANS64.TRYWAIT P2, [R0+URZ+0x34830], R3 ;  /* 0x03483003000075a7 */ /* 0x0022a4000804017f */
[----:B--2---:R-:W-:Y:S05]  /*cd90*/  @!P2 NANOSLEEP.SYNCS 0x989680 ;  /* 0x009896800000a95d */ /* 0x004fea0003900000 */
[----:B------:R-:W2:Y:S02]  /*cda0*/  @!P2 SYNCS.PHASECHK.TRANS64 P2, [R0+URZ+0x34830], R3 ;  /* 0x034830030000a5a7 */ /* 0x000ea4000804007f */
[----:B--2---:R-:W-:Y:S05]  /*cdb0*/  @!P2 BRA `(.L_x_14) ;  /* 0xfffffffc00f0a947 */ /* 0x004fea000383ffff */
[----:B------:R-:W-:Y:S05]  /*cdc0*/  BRA `(.L_x_13) ;  /* 0xffffff4400187947 */ /* 0x000fea000383ffff */
.L_x_19:
[----:B-1----:R-:W-:-:S04]  /*cdd0*/  IMAD.U32 R12, RZ, RZ, UR8 ;  /* 0x00000008ff0c7e24 */ /* 0x002fc8000f8e00ff */
[----:B------:R1:W2:Y:S03]  /*cde0*/  SYNCS.PHASECHK.TRANS64.TRYWAIT P2, [R12+URZ+0x34830], R9 ;  /* 0x034830090c0075a7 */ /* 0x0002a6000804017f */
[----:B--2---:R-:W-:Y:S05]  /*cdf0*/  @!P2 NANOSLEEP.SYNCS 0x989680 ;  /* 0x009896800000a95d */ /* 0x004fea0003900000 */
[----:B------:R-:W2:Y:S02]  /*ce00*/  @!P2 SYNCS.PHASECHK.TRANS64 P2, [R12+URZ+0x34830], R9 ;  /* 0x034830090c00a5a7 */ /* 0x000ea4000804007f */
[----:B--2---:R-:W-:Y:S05]  /*ce10*/  @!P2 BRA `(.L_x_19) ;  /* 0xfffffffc00eca947 */ /* 0x004fea000383ffff */
[----:B------:R-:W-:Y:S05]  /*ce20*/  BRA `(.L_x_18) ;  /* 0xffffff7000c87947 */ /* 0x000fea000383ffff */
.L_x_23:
[----:B01----:R-:W-:-:S04]  /*ce30*/  IMAD.U32 R9, RZ, RZ, UR9 ;  /* 0x00000009ff097e24 */ /* 0x003fc8000f8e00ff */
[----:B------:R0:W1:Y:S03]  /*ce40*/  SYNCS.PHASECHK.TRANS64.TRYWAIT P2, [R9+URZ+0x34850], R8 ;  /* 0x03485008090075a7 */ /* 0x000066000804017f */
[----:B-1----:R-:W-:Y:S05]  /*ce50*/  @!P2 NANOSLEEP.SYNCS 0x989680 ;  /* 0x009896800000a95d */ /* 0x002fea0003900000 */
[----:B------:R-:W1:Y:S02]  /*ce60*/  @!P2 SYNCS.PHASECHK.TRANS64 P2, [R9+URZ+0x34850], R8 ;  /* 0x034850080900a5a7 */ /* 0x000e64000804007f */
[----:B-1----:R-:W-:Y:S05]  /*ce70*/  @!P2 BRA `(.L_x_23) ;  /* 0xfffffffc00eca947 */ /* 0x002fea000383ffff */
[----:B------:R-:W-:Y:S05]  /*ce80*/  BRA `(.L_x_22) ;  /* 0xffffff7800f87947 */ /* 0x000fea000383ffff */
.L_x_28:
[----:B-1----:R-:W-:-:S04]  /*ce90*/  IMAD.U32 R5, RZ, RZ, UR12 ;  /* 0x0000000cff057e24 */ /* 0x002fc8000f8e00ff */
[----:B------:R1:W2:Y:S03]  /*cea0*/  SYNCS.PHASECHK.TRANS64.TRYWAIT P0, [R5+URZ+0x34850], R4 ;  /* 0x03485004050075a7 */ /* 0x0002a6000800017f */
[----:B--2---:R-:W-:Y:S05]  /*ceb0*/  @!P0 NANOSLEEP.SYNCS 0x989680 ;  /* 0x009896800000895d */ /* 0x004fea0003900000 */
[----:B------:R-:W2:Y:S02]  /*cec0*/  @!P0 SYNCS.PHASECHK.TRANS64 P0, [R5+URZ+0x34850], R4 ;  /* 0x03485004050085a7 */ /* 0x000ea4000800007f */
[----:B--2---:R-:W-:Y:S05]  /*ced0*/  @!P0 BRA `(.L_x_28) ;  /* 0xfffffffc00ec8947 */ /* 0x004fea000383ffff */
[----:B------:R-:W-:Y:S05]  /*cee0*/  BRA `(.L_x_27) ;  /* 0xffffff9c00d47947 */ /* 0x000fea000383ffff */
.L_x_42:
[----:B0-----:R-:W0:Y:S01]  /*cef0*/  S2R R0, SR_TID.X ;  /* 0x0000000000007919 */ /* 0x001e220000002100 */
[----:B------:R-:W-:Y:S01]  /*cf00*/  BSSY B0, `(.L_x_128) ;  /* 0x000000a000007945 */ /* 0x000fe20003800000 */
[----:B------:R-:W-:Y:S02]  /*cf10*/  IMAD.MOV.U32 R12, RZ, RZ, RZ ;  /* 0x000000ffff0c7224 */ /* 0x000fe400078e00ff */
[----:B------:R-:W-:Y:S02]  /*cf20*/  IMAD.MOV.U32 R11, RZ, RZ, 0x1f ;  /* 0x0000001fff0b7424 */ /* 0x000fe400078e00ff */
[----:B------:R-:W-:Y:S01]  /*cf30*/  IMAD.MOV.U32 R15, RZ, RZ, -0x1 ;  /* 0xffffffffff0f7424 */ /* 0x000fe200078e00ff */
[----:B0-----:R-:W-:-:S04]  /*cf40*/  SHF.R.U32.HI R0, RZ, 0x5, R0 ;  /* 0x00000005ff007819 */ /* 0x001fc80000011600 */
[----:B------:R-:W-:-:S04]  /*cf50*/  LOP3.LUT R0, R0, 0x3, RZ, 0xc0, !PT ;  /* 0x0000000300007812 */ /* 0x000fc800078ec0ff */
[----:B------:R-:W-:-:S07]  /*cf60*/  MOV R13, R0 ;  /* 0x00000000000d7202 */ /* 0x000fce0000000f00 */
[----:B--2---:R-:W-:Y:S05]  /*cf70*/  WARPSYNC.COLLECTIVE R15, `(.L_x_129) ;  /* 0x000000000f087348 */ /* 0x004fea0003c00000 */
[----:B------:R0:W1:Y:S02]  /*cf80*/  SHFL.IDX P6, R14, R13, R12, R11 ;  /* 0x0000000c0d0e7389 */ /* 0x00006400000c000b */
[----:B012---:R-:W-:Y:S01]  /*cf90*/  ENDCOLLECTIVE ;  /* 0x000000000000791b */ /* 0x007fe20003800000 */
.L_x_129:
[----:B------:R-:W-:Y:S05]  /*cfa0*/  BSYNC B0 ;  /* 0x0000000000007941 */ /* 0x000fea0003800000 */
.L_x_128:
[----:B------:R-:W-:Y:S05]  /*cfb0*/  BRA `(.L_x_130) ;  /* 0xffffffc000f07947 */ /* 0x000fea000383ffff */
.L_x_44:
[----:B------:R-:W-:Y:S01]  /*cfc0*/  BSSY B0, `(.L_x_131) ;  /* 0x0000006000007945 */ /* 0x000fe20003800000 */
[----:B------:R-:W-:-:S07]  /*cfd0*/  IMAD.MOV.U32 R15, RZ, RZ, -0x1 ;  /* 0xffffffffff0f7424 */ /* 0x000fce00078e00ff */
[----:B0-2---:R-:W-:Y:S05]  /*cfe0*/  WARPSYNC.COLLECTIVE R15, `(.L_x_132) ;  /* 0x000000000f0c7348 */ /* 0x005fea0003c00000 */
[----:B------:R-:W-:Y:S02]  /*cff0*/  ELECT P6, UR62, PT ;  /* 0x00000000003e782f */ /* 0x000fe400038c0000 */
[----:B------:R-:W-:Y:S01]  /*d000*/  MOV R14, UR62 ;  /* 0x0000003e000e7c02 */ /* 0x000fe20008000f00 */
[----:B0-2---:R-:W-:Y:S10]  /*d010*/  ENDCOLLECTIVE ;  /* 0x000000000000791b */ /* 0x005ff40003800000 */
.L_x_132:
[----:B------:R-:W-:Y:S05]  /*d020*/  BSYNC B0 ;  /* 0x0000000000007941 */ /* 0x000fea0003800000 */
.L_x_131:
[----:B------:R-:W-:Y:S05]  /*d030*/  BRA `(.L_x_133) ;  /* 0xffffffc000f07947 */ /* 0x000fea000383ffff */
.L_x_46:
[----:B0-----:R0:W3:Y:S02]  /*d040*/  SYNCS.PHASECHK.TRANS64.TRYWAIT P0, [R0+URZ+0x34840], R2 ;  /* 0x03484002000075a7 */ /* 0x0010e4000800017f */
[----:B---3--:R-:W-:Y:S05]  /*d050*/  @!P0 NANOSLEEP.SYNCS 0x989680 ;  /* 0x009896800000895d */ /* 0x008fea0003900000 */
[----:B------:R-:W3:Y:S02]  /*d060*/  @!P0 SYNCS.PHASECHK.TRANS64 P0, [R0+URZ+0x34840], R2 ;  /* 0x03484002000085a7 */ /* 0x000ee4000800007f */
[----:B---3--:R-:W-:Y:S05]  /*d070*/  @!P0 BRA `(.L_x_46) ;  /* 0xfffffffc00f08947 */ /* 0x008fea000383ffff */
[----:B------:R-:W-:Y:S05]  /*d080*/  BRA `(.L_x_134) ;  /* 0xffffffc4004c7947 */ /* 0x000fea000383ffff */
.L_x_49:
[----:B------:R-:W-:Y:S01]  /*d090*/  IMAD.MOV.U32 R13, RZ, RZ, R2 ;  /* 0x000000ffff0d7224 */ /* 0x000fe200078e0002 */
[----:B------:R-:W-:Y:S01]  /*d0a0*/  MOV R12, RZ ;  /* 0x000000ff000c7202 */ /* 0x000fe20000000f00 */
[----:B------:R-:W-:Y:S01]  /*d0b0*/  IMAD.MOV.U32 R11, RZ, RZ, 0x181f ;  /* 0x0000181fff0b7424 */ /* 0x000fe200078e00ff */
[----:B------:R-:W0:Y:S01]  /*d0c0*/  S2R R9, SR_TID.X ;  /* 0x0000000000097919 */ /* 0x000e220000002100 */
[----:B------:R-:W-:-:S07]  /*d0d0*/  IMAD.MOV.U32 R15, RZ, RZ, -0x1 ;  /* 0xffffffffff0f7424 */ /* 0x000fce00078e00ff */
[----:B0----5:R-:W-:Y:S05]  /*d0e0*/  WARPSYNC.COLLECTIVE R15, `(.L_x_135) ;  /* 0x000000000f087348 */ /* 0x021fea0003c00000 */
[----:B------:R1:W2:Y:S02]  /*d0f0*/  SHFL.IDX P6, R14, R13, R12, R11 ;  /* 0x0000000c0d0e7389 */ /* 0x0002a400000c000b */
[----:B012--5:R-:W-:Y:S01]  /*d100*/  ENDCOLLECTIVE ;  /* 0x000000000000791b */ /* 0x027fe20003800000 */
.L_x_135:
[----:B------:R-:W-:Y:S02]  /*d110*/  IMAD.MOV.U32 R13, RZ, RZ, R0 ;  /* 0x000000ffff0d7224 */ /* 0x000fe400078e0000 */
[----:B------:R-:W-:-:S07]  /*d120*/  IMAD.MOV.U32 R6, RZ, RZ, R14 ;  /* 0x000000ffff067224 */ /* 0x000fce00078e000e */
[----:B------:R-:W-:Y:S05]  /*d130*/  WARPSYNC.COLLECTIVE R15, `(.L_x_136) ;  /* 0x000000000f087348 */ /* 0x000fea0003c00000 */
[----:B------:R0:W1:Y:S02]  /*d140*/  SHFL.IDX P6, R14, R13, R12, R11 ;  /* 0x0000000c0d0e7389 */ /* 0x00006400000c000b */
[----:B01----:R-:W-:Y:S01]  /*d150*/  ENDCOLLECTIVE ;  /* 0x000000000000791b */ /* 0x003fe20003800000 */
.L_x_136:
[----:B------:R-:W-:Y:S01]  /*d160*/  ULDC UR4, c[0x0][0x288] ;  /* 0x0000a20000047ab9 */ /* 0x000fe20000000800 */
[----:B------:R-:W-:Y:S01]  /*d170*/  LOP3.LUT R9, R9, 0x7f, RZ, 0xc0, !PT ;  /* 0x0000007f09097812 */ /* 0x000fe200078ec0ff */
[----:B------:R-:W-:Y:S02]  /*d180*/  IMAD R3, R8, UR4, RZ ;  /* 0x0000000408037c24 */ /* 0x000fe4000f8e02ff */
[----:B------:R-:W0:Y:S01]  /*d190*/  S2R R8, SR_TID.X ;  /* 0x0000000000087919 */ /* 0x000e220000002100 */
[----:B------:R-:W-:-:S05]  /*d1a0*/  SHF.R.U32.HI R9, RZ, 0x3, R9 ;  /* 0x00000003ff097819 */ /* 0x000fca0000011609 */
[----:B------:R-:W-:Y:S02]  /*d1b0*/  IMAD.IADD R4, R9, 0x1, R4 ;  /* 0x0000000109047824 */ /* 0x000fe400078e0204 */
[----:B------:R-:W-:Y:S02]  /*d1c0*/  IMAD.MOV.U32 R13, RZ, RZ, R2 ;  /* 0x000000ffff0d7224 */ /* 0x000fe400078e0002 */
[----:B------:R-:W-:Y:S01]  /*d1d0*/  IMAD.MOV.U32 R12, RZ, RZ, 0x1 ;  /* 0x00000001ff0c7424 */ /* 0x000fe200078e00ff */
[C---:B------:R-:W-:Y:S01]  /*d1e0*/  ISETP.GE.AND P3, PT, R4.reuse, R3, PT ;  /* 0x000000030400720c */ /* 0x040fe20003f66270 */
[----:B------:R-:W-:Y:S02]  /*d1f0*/  VIADD R5, R4, 0x10 ;  /* 0x0000001004057836 */ /* 0x000fe40000000000 */
[----:B------:R-:W-:-:S10]  /*d200*/  IMAD.MOV.U32 R7, RZ, RZ, R14 ;  /* 0x000000ffff077224 */ /* 0x000fd400078e000e */
[----:B0-----:R-:W-:Y:S05]  /*d210*/  WARPSYNC.COLLECTIVE R15, `(.L_x_137) ;  /* 0x000000000f087348 */ /* 0x001fea0003c00000 */
[----:B------:R1:W2:Y:S02]  /*d220*/  SHFL.IDX P6, R14, R13, R12, R11 ;  /* 0x0000000c0d0e7389 */ /* 0x0002a400000c000b */
[----:B012---:R-:W-:Y:S01]  /*d230*/  ENDCOLLECTIVE ;  /* 0x000000000000791b */ /* 0x007fe20003800000 */
.L_x_137:
[----:B------:R-:W-:Y:S01]  /*d240*/  SHF.L.U32 R8, R8, 0x3, RZ ;  /* 0x0000000308087819 */ /* 0x000fe200000006ff */
[----:B------:R-:W-:-:S03]  /*d250*/  IMAD.MOV.U32 R13, RZ, RZ, R0 ;  /* 0x000000ffff0d7224 */ /* 0x000fc600078e0000 */
[----:B------:R-:W-:-:S04]  /*d260*/  LOP3.LUT R8, R8, 0x38, RZ, 0xc0, !PT ;  /* 0x0000003808087812 */ /* 0x000fc800078ec0ff */
[----:B------:R-:W-:-:S05]  /*d270*/  @!P3 LEA R7, P5, R8, R7, 0x1 ;  /* 0x000000070807b211 */ /* 0x000fca00078a08ff */
[----:B------:R-:W-:Y:S01]  /*d280*/  @!P3 IMAD.X R6, RZ, RZ, R6, P5 ;  /* 0x000000ffff06b224 */ /* 0x000fe200028e0606 */
[----:B------:R-:W-:-:S07]  /*d290*/  MOV R9, R14 ;  /* 0x0000000e00097202 */ /* 0x000fce0000000f00 */
[----:B------:R-:W-:Y:S05]  /*d2a0*/  WARPSYNC.COLLECTIVE R15, `(.L_x_138) ;  /* 0x000000000f087348 */ /* 0x000fea0003c00000 */
[----:B------:R0:W1:Y:S02]  /*d2b0*/  SHFL.IDX P6, R14, R13, R12, R11 ;  /* 0x0000000c0d0e7389 */ /* 0x00006400000c000b */
[----:B01----:R-:W-:Y:S01]  /*d2c0*/  ENDCOLLECTIVE ;  /* 0x000000000000791b */ /* 0x003fe20003800000 */
.L_x_138:
[----:B------:R-:W-:-:S04]  /*d2d0*/  @!P3 LOP3.LUT R7, R7, R6, RZ, 0x3c, !PT ;  /* 0x000000060707b212 */ /* 0x000fc800078e3cff */
[----:B------:R-:W-:-:S04]  /*d2e0*/  @!P3 LOP3.LUT R6, R7, R6, RZ, 0x3c, !PT ;  /* 0x000000060706b212 */ /* 0x000fc800078e3cff */
[----:B------:R-:W-:Y:S01]  /*d2f0*/  @!P3 LOP3.LUT R7, R7, R6, RZ, 0x3c, !PT ;  /* 0x000000060707b212 */ /* 0x000fe200078e3cff */
[----:B------:R-:W-:-:S04]  /*d300*/  IMAD.MOV.U32 R13, RZ, RZ, R2 ;  /* 0x000000ffff0d7224 */ /* 0x000fc800078e0002 */
[----:B------:R-:W-:Y:S01]  /*d310*/  @!PT LDS RZ, [RZ] ;  /* 0x00000000fffff984 */ /* 0x000fe20000000800 */
[----:B------:R-:W-:Y:S01]  /*d320*/  @!PT LDS RZ, [RZ] ;  /* 0x00000000fffff984 */ /* 0x000fe20000000800 */
[----:B------:R-:W-:Y:S01]  /*d330*/  @!PT LDS RZ, [RZ] ;  /* 0x00000000fffff984 */ /* 0x000fe20000000800 */
[----:B------:R0:W-:Y:S01]  /*d340*/  @!P3 LDGSTS.E.BYPASS.LTC128B.128 [R10+0x10400], desc[UR60][R6.64], !P0 ;  /* 0x10400000060abfae */ /* 0x0001e2000c101d7c */
[----:B------:R-:W-:-:S03]  /*d350*/  IMAD.MOV.U32 R12, RZ, RZ, 0x2 ;  /* 0x00000002ff0c7424 */ /* 0x000fc600078e00ff */
[----:B------:R0:W-:Y:S04]  /*d360*/  @!P3 LDGSTS.E.BYPASS.LTC128B.128 [R10+0x14400], desc[UR60][R6.64+0x80], !P1 ;  /* 0x14400080060abfae */ /* 0x0001e8000c901d7c */
[----:B------:R0:W-:Y:S01]  /*d370*/  @!P3 LDGSTS.E.BYPASS.LTC128B.128 [R10+0x18400], desc[UR60][R6.64+0x100], !P2 ;  /* 0x18400100060abfae */ /* 0x0001e2000d101d7c */
[----:B------:R-:W-:Y:S01]  /*d380*/  ISETP.GE.AND P3, PT, R5, R3, PT ;  /* 0x000000030500720c */ /* 0x000fe20003f66270 */
[----:B------:R-:W-:-:S12]  /*d390*/  IMAD.MOV.U32 R5, RZ, RZ, R14 ;  /* 0x000000ffff057224 */ /* 0x000fd800078e000e */
[----:B0-----:R-:W-:Y:S05]  /*d3a0*/  WARPSYNC.COLLECTIVE R15, `(.L_x_139) ;  /* 0x000000000f087348 */ /* 0x001fea0003c00000 */
[----:B------:R1:W2:Y:S02]  /*d3b0*/  SHFL.IDX P6, R14, R13, R12, R11 ;  /* 0x0000000c0d0e7389 */ /* 0x0002a400000c000b */
[----:B012---:R-:W-:Y:S01]  /*d3c0*/  ENDCOLLECTIVE ;  /* 0x000000000000791b */ /* 0x007fe20003800000 */
.L_x_139:
[----:B------:R-:W-:Y:S01]  /*d3d0*/  @!P3 LEA R8, P5, R8, R5, 0x1 ;  /* 0x000000050808b211 */ /* 0x000fe200078a08ff */
[----:B------:R-:W-:-:S04]  /*d3e0*/  IMAD.MOV.U32 R13, RZ, RZ, R0 ;  /* 0x000000ffff0d7224 */ /* 0x000fc800078e0000 */
[----:B------:R-:W-:Y:S02]  /*d3f0*/  @!P3 IMAD.X R5, RZ, RZ, R9, P5 ;  /* 0x000000ffff05b224 */ /* 0x000fe400028e0609 */
[----:B------:R-:W0:Y:S01]  /*d400*/  S2R R9, SR_TID.X ;  /* 0x0000000000097919 */ /* 0x000e220000002100 */
[----:B------:R-:W-:Y:S02]  /*d410*/  @!P3 IMAD.MOV.U32 R6, RZ, RZ, R8 ;  /* 0x000000ffff06b224 */ /* 0x000fe400078e0008 */
[----:B------:R-:W-:Y:S01]  /*d420*/  @!P3 IMAD.MOV.U32 R7, RZ, RZ, R5 ;  /* 0x000000ffff07b224 */ /* 0x000fe200078e0005 */
[----:B------:R-:W-:-:S04]  /*d430*/  IADD3 R5, R4, 0x20, RZ ;  /* 0x0000002004057810 */ /* 0x000fc80007ffe0ff */
[----:B------:R-:W-:Y:S01]  /*d440*/  @!PT LDS RZ, [RZ] ;  /* 0x00000000fffff984 */ /* 0x000fe20000000800 */
[----:B------:R-:W-:Y:S01]  /*d450*/  @!PT LDS RZ, [RZ] ;  /* 0x00000000fffff984 */ /* 0x000fe20000000800 */
[----:B------:R-:W-:Y:S01]  /*d460*/  @!PT LDS RZ, [RZ] ;  /* 0x00000000fffff984 */ /* 0x000fe20000000800 */
[----:B------:R1:W-:Y:S04]  /*d470*/  @!P3 LDGSTS.E.BYPASS.LTC128B.128 [R10+0x10c00], desc[UR60][R6.64], !P0 ;  /* 0x10c00000060abfae */ /* 0x0003e8000c101d7c */
[----:B------:R1:W-:Y:S04]  /*d480*/  @!P3 LDGSTS.E.BYPASS.LTC128B.128 [R10+0x14c00], desc[UR60][R6.64+0x80], !P1 ;  /* 0x14c00080060abfae */ /* 0x0003e8000c901d7c */
[----:B------:R1:W-:Y:S01]  /*d490*/  @!P3 LDGSTS.E.BYPASS.LTC128B.128 [R10+0x18c00], desc[UR60][R6.64+0x100], !P2 ;  /* 0x18c00100060abfae */ /* 0x0003e2000d101d7c */
[----:B------:R-:W-:Y:S01]  /*d4a0*/  ISETP.GE.AND P3, PT, R5, R3, PT ;  /* 0x000000030500720c */ /* 0x000fe20003f66270 */
[----:B------:R-:W-:-:S12]  /*d4b0*/  IMAD.MOV.U32 R5, RZ, RZ, R14 ;  /* 0x000000ffff057224 */ /* 0x000fd800078e000e */
[----:B01----:R-:W-:Y:S05]  /*d4c0*/  WARPSYNC.COLLECTIVE R15, `(.L_x_140) ;  /* 0x000000000f087348 */ /* 0x003fea0003c00000 */
[----:B------:R2:W3:Y:S02]  /*d4d0*/  SHFL.IDX P6, R14, R13, R12, R11 ;  /* 0x0000000c0d0e7389 */ /* 0x0004e400000c000b */
[----:B0123--:R-:W-:Y:S01]  /*d4e0*/  ENDCOLLECTIVE ;  /* 0x000000000000791b */ /* 0x00ffe20003800000 */
.L_x_140:
[----:B------:R-:W-:Y:S02]  /*d4f0*/  IMAD.SHL.U32 R9, R9, 0x8, RZ ;  /* 0x0000000809097824 */ /* 0x000fe400078e00ff */
[----:B------:R-:W-:Y:S01]  /*d500*/  IMAD.MOV.U32 R13, RZ, RZ, R2 ;  /* 0x000000ffff0d7224 */ /* 0x000fe200078e0002 */
[----:B------:R-:W-:Y:S02]  /*d510*/  MOV R12, 0x3 ;  /* 0x00000003000c7802 */ /* 0x000fe40000000f00 */
[----:B------:R-:W-:Y:S02]  /*d520*/  LOP3.LUT R9, R9, 0x38, RZ, 0xc0, !PT ;  /* 0x0000003809097812 */ /* 0x000fe400078ec0ff */
[----:B------:R-:W-:-:S07]  /*d530*/  MOV R8, R14 ;  /* 0x0000000e00087202 */ /* 0x000fce0000000f00 */
[----:B------:R-:W-:Y:S05]  /*d540*/  WARPSYNC.COLLECTIVE R15, `(.L_x_141) ;  /* 0x000000000f087348 */ /* 0x000fea0003c00000 */
[----:B------:R0:W1:Y:S02]  /*d550*/  SHFL.IDX P6, R14, R13, R12, R11 ;  /* 0x0000000c0d0e7389 */ /* 0x00006400000c000b */
[----:B01----:R-:W-:Y:S01]  /*d560*/  ENDCOLLECTIVE ;  /* 0x000000000000791b */ /* 0x003fe20003800000 */
.L_x_141:
[----:B------:R-:W-:-:S05]  /*d570*/  @!P3 LEA R8, P4, R9, R8, 0x1 ;  /* 0x000000080908b211 */ /* 0x000fca00078808ff */
[----:B------:R-:W-:Y:S02]  /*d580*/  @!P3 IMAD.X R9, RZ, RZ, R5, P4 ;  /* 0x000000ffff09b224 */ /* 0x000fe400020e0605 */
[----:B------:R-:W-:Y:S02]  /*d590*/  @!P3 IMAD.MOV.U32 R6, RZ, RZ, R8 ;  /* 0x000000ffff06b224 */ /* 0x000fe400078e0008 */
[----:B------:R-:W-:Y:S02]  /*d5a0*/  @!P3 IMAD.MOV.U32 R7, RZ, RZ, R9 ;  /* 0x000000ffff07b224 */ /* 0x000fe400078e0009 */
[----:B------:R-:W0:Y:S01]  /*d5b0*/  S2R R9, SR_TID.X ;  /* 0x0000000000097919 */ /* 0x000e220000002100 */
[C---:B------:R-:W-:Y:S02]  /*d5c0*/  VIADD R5, R4.reuse, 0x30 ;  /* 0x0000003004057836 */ /* 0x040fe40000000000 */
[----:B------:R-:W-:Y:S01]  /*d5d0*/  IMAD.MOV.U32 R13, RZ, RZ, R0 ;  /* 0x000000ffff0d7224 */ /* 0x000fe200078e0000 */
[----:B------:R-:W-:Y:S01]  /*d5e0*/  @!PT LDS RZ, [RZ] ;  /* 0x00000000fffff984 */ /* 0x000fe20000000800 */
[----:B------:R-:W-:Y:S01]  /*d5f0*/  @!PT LDS RZ, [RZ] ;  /* 0x00000000fffff984 */ /* 0x000fe20000000800 */
[----:B------:R-:W-:Y:S01]  /*d600*/  @!PT LDS RZ, [RZ] ;  /* 0x00000000fffff984 */ /* 0x000fe20000000800 */
[----:B------:R1:W-:Y:S01]  /*d610*/  @!P3 LDGSTS.E.BYPASS.LTC128B.128 [R10+0x11400], desc[UR60][R6.64], !P0 ;  /* 0x11400000060abfae */ /* 0x0003e2000c101d7c */
[----:B------:R-:W-:-:S03]  /*d620*/  VIADD R8, R4, 0x60 ;  /* 0x0000006004087836 */ /* 0x000fc60000000000 */
[----:B------:R1:W-:Y:S04]  /*d630*/  @!P3 LDGSTS.E.BYPASS.LTC128B.128 [R10+0x15400], desc[UR60][R6.64+0x80], !P1 ;  /* 0x15400080060abfae */ /* 0x0003e8000c901d7c */
[----:B------:R1:W-:Y:S01]  /*d640*/  @!P3 LDGSTS.E.BYPASS.LTC128B.128 [R10+0x19400], desc[UR60][R6.64+0x100], !P2 ;  /* 0x19400100060abfae */ /* 0x0003e2000d101d7c */
[----:B------:R-:W-:Y:S01]  /*d650*/  ISETP.GE.AND P3, PT, R5, R3, PT ;  /* 0x000000030500720c */ /* 0x000fe20003f66270 */
[----:B------:R-:W-:-:S12]  /*d660*/  IMAD.MOV.U32 R5, RZ, RZ, R14 ;  /* 0x000000ffff057224 */ /* 0x000fd800078e000e */
[----:B01----:R-:W-:Y:S05]  /*d670*/  WARPSYNC.COLLECTIVE R15, `(.L_x_142) ;  /* 0x000000000f087348 */ /* 0x003fea0003c00000 */
[----:B------:R2:W3:Y:S02]  /*d680*/  SHFL.IDX P6, R14, R13, R12, R11 ;  /* 0x0000000c0d0e7389 */ /* 0x0004e400000c000b */
[----:B0123--:R-:W-:Y:S01]  /*d690*/  ENDCOLLECTIVE ;  /* 0x000000000000791b */ /* 0x00ffe20003800000 */
.L_x_142:
[----:B------:R-:W-:Y:S02]  /*d6a0*/  IMAD.MOV.U32 R13, RZ, RZ, R2 ;  /* 0x000000ffff0d7224 */ /* 0x000fe400078e0002 */
[----:B------:R-:W-:Y:S02]  /*d6b0*/  IMAD.MOV.U32 R12, RZ, RZ, 0x4 ;  /* 0x00000004ff0c7424 */ /* 0x000fe400078e00ff */
[----:B------:R-:W-:-:S05]  /*d6c0*/  IMAD.SHL.U32 R9, R9, 0x8, RZ ;  /* 0x0000000809097824 */ /* 0x000fca00078e00ff */
[----:B------:R-:W-:Y:S01]  /*d6d0*/  LOP3.LUT R9, R9, 0x38, RZ, 0xc0, !PT ;  /* 0x0000003809097812 */ /* 0x000fe200078ec0ff */
[----:B------:R-:W-:-:S07]  /*d6e0*/  IMAD.MOV.U32 R6, RZ, RZ, R14 ;  /* 0x000000ffff067224 */ /* 0x000fce00078e000e */
[----:B------:R-:W-:Y:S05]  /*d6f0*/  WARPSYNC.COLLECTIVE R15, `(.L_x_143) ;  /* 0x000000000f087348 */ /* 0x000fea0003c00000 */
[----:B------:R0:W1:Y:S02]  /*d700*/  SHFL.IDX P6, R14, R13, R12, R11 ;  /* 0x0000000c0d0e7389 */ /* 0x00006400000c000b */
[----:B01----:R-:W-:Y:S01]  /*d710*/  ENDCOLLECTIVE ;  /* 0x000000000000791b */ /* 0x003fe20003800000 */
.L_x_143:
[----:B------:R-:W-:-:S05]  /*d720*/  @!P3 LEA R6, P4, R9, R6, 0x1 ;  /* 0x000000060906b211 */ /* 0x000fca00078808ff */
[----:B------:R-:W-:-:S05]  /*d730*/  @!P3 IMAD.X R5, RZ, RZ, R5, P4 ;  /* 0x000000ffff05b224 */ /* 0x000fca00020e0605 */
[----:B------:R-:W-:Y:S01]  /*d740*/  @!P3 MOV R7, R5 ;  /* 0x000000050007b202 */ /* 0x000fe20000000f00 */
[----:B------:R-:W-:Y:S02]  /*d750*/  VIADD R5, R4, 0x40 ;  /* 0x0000004004057836 */ /* 0x000fe40000000000 */
[----:B------:R-:W-:Y:S02]  /*d760*/  IMAD.MOV.U32 R13, RZ, RZ, R0 ;  /* 0x000000ffff0d7224 */ /* 0x000fe400078e0000 */
        /* <DEDUP_REMOVED lines=8> */
[----:B0-----:R-:W-:Y:S05]  /*d7f0*/  WARPSYNC.COLLECTIVE R15, `(.L_x_144) ;  /* 0x000000000f087348 */ /* 0x001fea0003c00000 */
[----:B------:R1:W2:Y:S02]  /*d800*/  SHFL.IDX P6, R14, R13, R12, R11 ;  /* 0x0000000c0d0e7389 */ /* 0x0002a400000c000b */
[----:B012---:R-:W-:Y:S01]  /*d810*/  ENDCOLLECTIVE ;  /* 0x000000000000791b */ /* 0x007fe20003800000 */
.L_x_144:
[----:B------:R-:W-:Y:S02]  /*d820*/  IMAD.MOV.U32 R13, RZ, RZ, R2 ;  /* 0x000000ffff0d7224 */ /* 0x000fe400078e0002 */
[----:B------:R-:W-:Y:S01]  /*d830*/  IMAD.MOV.U32 R12, RZ, RZ, 0x5 ;  /* 0x00000005ff0c7424 */ /* 0x000fe200078e00ff */
[----:B------:R-:W-:-:S07]  /*d840*/  MOV R6, R14 ;  /* 0x0000000e00067202 */ /* 0x000fce0000000f00 */
[----:B------:R-:W-:Y:S05]  /*d850*/  WARPSYNC.COLLECTIVE R15, `(.L_x_145) ;  /* 0x000000000f087348 */ /* 0x000fea0003c00000 */
[----:B------:R0:W1:Y:S02]  /*d860*/  SHFL.IDX P6, R14, R13, R12, R11 ;  /* 0x0000000c0d0e7389 */ /* 0x00006400000c000b */
[----:B01----:R-:W-:Y:S01]  /*d870*/  ENDCOLLECTIVE ;  /* 0x000000000000791b */ /* 0x003fe20003800000 */
.L_x_145:
[----:B------:R-:W-:-:S05]  /*d880*/  @!P3 LEA R6, P4, R9, R6, 0x1 ;  /* 0x000000060906b211 */ /* 0x000fca00078808ff */
[----:B------:R-:W-:-:S04]  /*d890*/  @!P3 IMAD.X R5, RZ, RZ, R5, P4 ;  /* 0x000000ffff05b224 */ /* 0x000fc800020e0605 */
[----:B------:R-:W-:Y:S02]  /*d8a0*/  @!P3 IMAD.MOV.U32 R7, RZ, RZ, R5 ;  /* 0x000000ffff07b224 */ /* 0x000fe400078e0005 */
[----:B------:R-:W-:Y:S02]  /*d8b0*/  VIADD R5, R4, 0x50 ;  /* 0x0000005004057836 */ /* 0x000fe40000000000 */
[----:B------:R-:W-:Y:S01]  /*d8c0*/  IMAD.MOV.U32 R13, RZ, RZ, R0 ;  /* 0x000000ffff0d7224 */ /* 0x000fe200078e0000 */
[----:B------:R-:W-:Y:S01]  /*d8d0*/  @!PT LDS RZ, [RZ] ;  /* 0x00000000fffff984 */ /* 0x000fe20000000800 */
[----:B------:R-:W-:Y:S01]  /*d8e0*/  @!PT LDS RZ, [RZ] ;  /* 0x00000000fffff984 */ /* 0x000fe20000000800 */
[----:B------:R-:W-:Y:S01]  /*d8f0*/  @!PT LDS RZ, [RZ] ;  /* 0x00000000fffff984 */ /* 0x000fe20000000800 */
[----:B------:R0:W-:Y:S04]  /*d900*/  @!P3 LDGSTS.E.BYPASS.LTC128B.128 [R10+0x12400], desc[UR60][R6.64], !P0 ;  /* 0x12400000060abfae */ /* 0x0001e8000c101d7c */
[----:B------:R0:W-:Y:S04]  /*d910*/  @!P3 LDGSTS.E.BYPASS.LTC128B.128 [R10+0x16400], desc[UR60][R6.64+0x80], !P1 ;  /* 0x16400080060abfae */ /* 0x0001e8000c901d7c */
[----:B------:R0:W-:Y:S01]  /*d920*/  @!P3 LDGSTS.E.BYPASS.LTC128B.128 [R10+0x1a400], desc[UR60][R6.64+0x100], !P2 ;  /* 0x1a400100060abfae */ /* 0x0001e2000d101d7c */
[----:B------:R-:W-:-:S02]  /*d930*/  ISETP.GE.AND P3, PT, R5, R3, PT ;  /* 0x000000030500720c */ /* 0x000fc40003f66270 */
[----:B------:R-:W-:-:S11]  /*d940*/  MOV R5, R14 ;  /* 0x0000000e00057202 */ /* 0x000fd60000000f00 */
[----:B0-----:R-:W-:Y:S05]  /*d950*/  WARPSYNC.COLLECTIVE R15, `(.L_x_146) ;  /* 0x000000000f087348 */ /* 0x001fea0003c00000 */
[----:B------:R1:W2:Y:S02]  /*d960*/  SHFL.IDX P6, R14, R13, R12, R11 ;  /* 0x0000000c0d0e7389 */ /* 0x0002a400000c000b */
[----:B012---:R-:W-:Y:S01]  /*d970*/  ENDCOLLECTIVE ;  /* 0x000000000000791b */ /* 0x007fe20003800000 */
.L_x_146:
[----:B------:R-:W-:Y:S01]  /*d980*/  IMAD.MOV.U32 R13, RZ, RZ, R2 ;  /* 0x000000ffff0d7224 */ /* 0x000fe200078e0002 */
[----:B------:R-:W-:Y:S01]  /*d990*/  MOV R12, 0x6 ;  /* 0x00000006000c7802 */ /* 0x000fe20000000f00 */
[----:B------:R-:W-:-:S07]  /*d9a0*/  IMAD.MOV.U32 R6, RZ, RZ, R14 ;  /* 0x000000ffff067224 */ /* 0x000fce00078e000e */
[----:B------:R-:W-:Y:S05]  /*d9b0*/  WARPSYNC.COLLECTIVE R15, `(.L_x_147) ;  /* 0x000000000f087348 */ /* 0x000fea0003c00000 */
[----:B------:R0:W1:Y:S02]  /*d9c0*/  SHFL.IDX P6, R14, R13, R12, R11 ;  /* 0x0000000c0d0e7389 */ /* 0x00006400000c000b */
[----:B01----:R-:W-:Y:S01]  /*d9d0*/  ENDCOLLECTIVE ;  /* 0x000000000000791b */ /* 0x003fe20003800000 */
.L_x_147:
[----:B------:R-:W-:-:S05]  /*d9e0*/  @!P3 LEA R6, P4, R9, R6, 0x1 ;  /* 0x000000060906b211 */ /* 0x000fca00078808ff */
[----:B------:R-:W-:Y:S01]  /*d9f0*/  @!P3 IMAD.X R5, RZ, RZ, R5, P4 ;  /* 0x000000ffff05b224 */ /* 0x000fe200020e0605 */
[----:B------:R-:W-:-:S03]  /*da00*/  ISETP.GE.AND P4, PT, R8, R3, PT ;  /* 0x000000030800720c */ /* 0x000fc60003f86270 */
[----:B------:R-:W-:Y:S02]  /*da10*/  @!P3 IMAD.MOV.U32 R7, RZ, RZ, R5 ;  /* 0x000000ffff07b224 */ /* 0x000fe400078e0005 */
[----:B------:R-:W-:-:S03]  /*da20*/  IMAD.MOV.U32 R13, RZ, RZ, R0 ;  /* 0x000000ffff0d7224 */ /* 0x000fc600078e0000 */
[----:B------:R-:W-:Y:S01]  /*da30*/  @!PT LDS RZ, [RZ] ;  /* 0x00000000fffff984 */ /* 0x000fe20000000800 */
[----:B------:R-:W-:Y:S01]  /*da40*/  @!PT LDS RZ, [RZ] ;  /* 0x00000000fffff984 */ /* 0x000fe20000000800 */
[----:B------:R-:W-:Y:S01]  /*da50*/  @!PT LDS RZ, [RZ] ;  /* 0x00000000fffff984 */ /* 0x000fe20000000800 */
[----:B------:R0:W-:Y:S04]  /*da60*/  @!P3 LDGSTS.E.BYPASS.LTC128B.128 [R10+0x12c00], desc[UR60][R6.64], !P0 ;  /* 0x12c00000060abfae */ /* 0x0001e8000c101d7c */
[----:B------:R0:W-:Y:S01]  /*da70*/  @!P3 LDGSTS.E.BYPASS.LTC128B.128 [R10+0x16c00], desc[UR60][R6.64+0x80], !P1 ;  /* 0x16c00080060abfae */ /* 0x0001e2000c901d7c */
[----:B------:R-:W-:-:S03]  /*da80*/  IMAD.MOV.U32 R5, RZ, RZ, R14 ;  /* 0x000000ffff057224 */ /* 0x000fc600078e000e */
[----:B------:R0:W-:Y:S04]  /*da90*/  @!P3 LDGSTS.E.BYPASS.LTC128B.128 [R10+0x1ac00], desc[UR60][R6.64+0x100], !P2 ;  /* 0x1ac00100060abfae */ /* 0x0001e8000d101d7c */
[----:B0-----:R-:W-:Y:S05]  /*daa0*/  WARPSYNC.COLLECTIVE R15, `(.L_x_148) ;  /* 0x000000000f087348 */ /* 0x001fea0003c00000 */
[----:B------:R1:W2:Y:S02]  /*dab0*/  SHFL.IDX P6, R14, R13, R12, R11 ;  /* 0x0000000c0d0e7389 */ /* 0x0002a400000c000b */
[----:B012---:R-:W-:Y:S01]  /*dac0*/  ENDCOLLECTIVE ;  /* 0x000000000000791b */ /* 0x007fe20003800000 */
.L_x_148:
[----:B------:R-:W-:Y:S02]  /*dad0*/  IMAD.MOV.U32 R13, RZ, RZ, R2 ;  /* 0x000000ffff0d7224 */ /* 0x000fe400078e0002 */
[----:B------:R-:W-:Y:S02]  /*dae0*/  IMAD.MOV.U32 R12, RZ, RZ, 0x7 ;  /* 0x00000007ff0c7424 */ /* 0x000fe400078e00ff */
[----:B------:R-:W-:-:S07]  /*daf0*/  IMAD.MOV.U32 R6, RZ, RZ, R14 ;  /* 0x000000ffff067224 */ /* 0x000fce00078e000e */
[----:B------:R-:W-:Y:S05]  /*db00*/  WARPSYNC.COLLECTIVE R15, `(.L_x_149) ;  /* 0x000000000f087348 */ /* 0x000fea0003c00000 */
[----:B------:R0:W1:Y:S02]  /*db10*/  SHFL.IDX P6, R14, R13, R12, R11 ;  /* 0x0000000c0d0e7389 */ /* 0x00006400000c000b */
[----:B01----:R-:W-:Y:S01]  /*db20*/  ENDCOLLECTIVE ;  /* 0x000000000000791b */ /* 0x003fe20003800000 */
.L_x_149:
[----:B------:R-:W-:-:S05]  /*db30*/  @!P4 LEA R6, P3, R9, R6, 0x1 ;  /* 0x000000060906c211 */ /* 0x000fca00078608ff */
[----:B------:R-:W-:-:S05]  /*db40*/  @!P4 IMAD.X R5, RZ, RZ, R5, P3 ;  /* 0x000000ffff05c224 */ /* 0x000fca00018e0605 */
[----:B------:R-:W-:Y:S01]  /*db50*/  @!P4 MOV R7, R5 ;  /* 0x000000050007c202 */ /* 0x000fe20000000f00 */
[----:B------:R-:W-:-:S04]  /*db60*/  IMAD.MOV.U32 R13, RZ, RZ, R0 ;  /* 0x000000ffff0d7224 */ /* 0x000fc800078e0000 */
[----:B------:R-:W-:Y:S01]  /*db70*/  @!PT LDS RZ, [RZ] ;  /* 0x00000000fffff984 */ /* 0x000fe20000000800 */
[----:B------:R-:W-:Y:S01]  /*db80*/  @!PT LDS RZ, [RZ] ;  /* 0x00000000fffff984 */ /* 0x000fe20000000800 */
[----:B------:R-:W-:Y:S01]  /*db90*/  @!PT LDS RZ, [RZ] ;  /* 0x00000000fffff984 */ /* 0x000fe20000000800 */
[----:B------:R0:W-:Y:S04]  /*dba0*/  @!P4 LDGSTS.E.BYPASS.LTC128B.128 [R10+0x13400], desc[UR60][R6.64], !P0 ;  /* 0x13400000060acfae */ /* 0x0001e8000c101d7c */
[----:B------:R0:W-:Y:S01]  /*dbb0*/  @!P4 LDGSTS.E.BYPASS.LTC128B.128 [R10+0x17400], desc[UR60][R6.64+0x80], !P1 ;  /* 0x17400080060acfae */ /* 0x0001e2000c901d7c */
[----:B------:R-:W-:-:S07]  /*dbc0*/  IMAD.MOV.U32 R5, RZ, RZ, R14 ;  /* 0x000000ffff057224 */ /* 0x000fce00078e000e */
[----:B0-----:R-:W-:Y:S05]  /*dbd0*/  WARPSYNC.COLLECTIVE R15, `(.L_x_150) ;  /* 0x000000000f087348 */ /* 0x001fea0003c00000 */
[----:B------:R1:W2:Y:S02]  /*dbe0*/  SHFL.IDX P6, R14, R13, R12, R11 ;  /* 0x0000000c0d0e7389 */ /* 0x0002a400000c000b */
[----:B012---:R-:W-:Y:S01]  /*dbf0*/  ENDCOLLECTIVE ;  /* 0x000000000000791b */ /* 0x007fe20003800000 */
.L_x_150:
[----:B------:R-:W-:Y:S01]  /*dc00*/  @!PT LDS RZ, [RZ] ;  /* 0x00000000fffff984 */ /* 0x000fe20000000800 */
[----:B------:R-:W-:Y:S01]  /*dc10*/  @!PT LDS RZ, [RZ] ;  /* 0x00000000fffff984 */ /* 0x000fe20000000800 */
[----:B------:R-:W-:Y:S01]  /*dc20*/  @!PT LDS RZ, [RZ] ;  /* 0x00000000fffff984 */ /* 0x000fe20000000800 */
[----:B------:R0:W-:Y:S01]  /*dc30*/  @!P4 LDGSTS.E.BYPASS.LTC128B.128 [R10+0x1b400], desc[UR60][R6.64+0x100], !P2 ;  /* 0x1b400100060acfae */ /* 0x0001e2000d101d7c */
[----:B------:R-:W-:Y:S01]  /*dc40*/  IMAD.MOV.U32 R0, RZ, RZ, R14 ;  /* 0x000000ffff007224 */ /* 0x000fe200078e000e */
[----:B------:R-:W-:Y:S06]  /*dc50*/  BRA `(.L_x_151) ;  /* 0xffffffc400a07947 */ /* 0x000fec000383ffff */
.L_x_53:
[----:B-1----:R1:W2:Y:S02]  /*dc60*/  SYNCS.PHASECHK.TRANS64.TRYWAIT P0, [R15+URZ+0x34820], R0 ;  /* 0x034820000f0075a7 */ /* 0x0022a4000800017f */
[----:B--2---:R-:W-:Y:S05]  /*dc70*/  @!P0 NANOSLEEP.SYNCS 0x989680 ;  /* 0x009896800000895d */ /* 0x004fea0003900000 */
[----:B------:R-:W2:Y:S02]  /*dc80*/  @!P0 SYNCS.PHASECHK.TRANS64 P0, [R15+URZ+0x34820], R0 ;  /* 0x034820000f0085a7 */ /* 0x000ea4000800007f */
[----:B--2---:R-:W-:Y:S05]  /*dc90*/  @!P0 BRA `(.L_x_53) ;  /* 0xfffffffc00f08947 */ /* 0x004fea000383ffff */
[----:B------:R-:W-:Y:S05]  /*dca0*/  BRA `(.L_x_152) ;  /* 0xffffffc800047947 */ /* 0x000fea000383ffff */
.L_x_60:
[----:B-1----:R1:W2:Y:S02]  /*dcb0*/  SYNCS.PHASECHK.TRANS64.TRYWAIT P0, [R3+URZ+0x34840], R2 ;  /* 0x03484002030075a7 */ /* 0x0022a4000800017f */
[----:B--2---:R-:W-:Y:S05]  /*dcc0*/  @!P0 NANOSLEEP.SYNCS 0x989680 ;  /* 0x009896800000895d */ /* 0x004fea0003900000 */
[----:B------:R-:W2:Y:S02]  /*dcd0*/  @!P0 SYNCS.PHASECHK.TRANS64 P0, [R3+URZ+0x34840], R2 ;  /* 0x03484002030085a7 */ /* 0x000ea4000800007f */
[----:B--2---:R-:W-:Y:S05]  /*dce0*/  @!P0 BRA `(.L_x_60) ;  /* 0xfffffffc00f08947 */ /* 0x004fea000383ffff */
[----:B------:R-:W-:Y:S05]  /*dcf0*/  BRA `(.L_x_153) ;  /* 0xffffffc800b87947 */ /* 0x000fea000383ffff */
.L_x_67:
[----:B0-----:R0:W1:Y:S02]  /*dd00*/  SYNCS.PHASECHK.TRANS64.TRYWAIT P0, [R3+URZ+0x60], R2 ;  /* 0x00006002030075a7 */ /* 0x001064000800017f */
[----:B-1----:R-:W-:Y:S05]  /*dd10*/  @!P0 NANOSLEEP.SYNCS 0x989680 ;  /* 0x009896800000895d */ /* 0x002fea0003900000 */
[----:B------:R-:W1:Y:S02]  /*dd20*/  @!P0 SYNCS.PHASECHK.TRANS64 P0, [R3+URZ+0x60], R2 ;  /* 0x00006002030085a7 */ /* 0x000e64000800007f */
[----:B-1----:R-:W-:Y:S05]  /*dd30*/  @!P0 BRA `(.L_x_67) ;  /* 0xfffffffc00f08947 */ /* 0x002fea000383ffff */
[----:B------:R-:W-:Y:S05]  /*dd40*/  BRA `(.L_x_154) ;  /* 0xffffffcc00c47947 */ /* 0x000fea000383ffff */
.L_x_77:
[----:B-1----:R1:W2:Y:S02]  /*dd50*/  SYNCS.PHASECHK.TRANS64.TRYWAIT P0, [R3+URZ+0x34840], R2 ;  /* 0x03484002030075a7 */ /* 0x0022a4000800017f */
[----:B--2---:R-:W-:Y:S05]  /*dd60*/  @!P0 NANOSLEEP.SYNCS 0x989680 ;  /* 0x009896800000895d */ /* 0x004fea0003900000 */
[----:B------:R-:W2:Y:S02]  /*dd70*/  @!P0 SYNCS.PHASECHK.TRANS64 P0, [R3+URZ+0x34840], R2 ;  /* 0x03484002030085a7 */ /* 0x000ea4000800007f */
[----:B--2---:R-:W-:Y:S05]  /*dd80*/  @!P0 BRA `(.L_x_77) ;  /* 0xfffffffc00f08947 */ /* 0x004fea000383ffff */
[----:B------:R-:W-:Y:S05]  /*dd90*/  BRA `(.L_x_155) ;  /* 0xffffffd400487947 */ /* 0x000fea000383ffff */
.L_x_84:
[----:B0-----:R0:W1:Y:S02]  /*dda0*/  SYNCS.PHASECHK.TRANS64.TRYWAIT P0, [R2+URZ+0x60], R3 ;  /* 0x00006003020075a7 */ /* 0x001064000800017f */
[----:B-1----:R-:W-:Y:S05]  /*ddb0*/  @!P0 NANOSLEEP.SYNCS 0x989680 ;  /* 0x009896800000895d */ /* 0x002fea0003900000 */
[----:B------:R-:W1:Y:S02]  /*ddc0*/  @!P0 SYNCS.PHASECHK.TRANS64 P0, [R2+URZ+0x60], R3 ;  /* 0x00006003020085a7 */ /* 0x000e64000800007f */
[----:B-1----:R-:W-:Y:S05]  /*ddd0*/  @!P0 BRA `(.L_x_84) ;  /* 0xfffffffc00f08947 */ /* 0x002fea000383ffff */
[----:B------:R-:W-:Y:S05]  /*dde0*/  BRA `(.L_x_156) ;  /* 0xffffffd800547947 */ /* 0x000fea000383ffff */
.L_x_93:
[----:B--2---:R2:W4:Y:S02]  /*ddf0*/  SYNCS.PHASECHK.TRANS64.TRYWAIT P0, [R2+URZ+0x34840], R3 ;  /* 0x03484003020075a7 */ /* 0x004524000800017f */
[----:B----4-:R-:W-:Y:S05]  /*de00*/  @!P0 NANOSLEEP.SYNCS 0x989680 ;  /* 0x009896800000895d */ /* 0x010fea0003900000 */
[----:B------:R-:W4:Y:S02]  /*de10*/  @!P0 SYNCS.PHASECHK.TRANS64 P0, [R2+URZ+0x34840], R3 ;  /* 0x03484003020085a7 */ /* 0x000f24000800007f */
[----:B----4-:R-:W-:Y:S05]  /*de20*/  @!P0 BRA `(.L_x_93) ;  /* 0xfffffffc00f08947 */ /* 0x010fea000383ffff */
[----:B------:R-:W-:Y:S05]  /*de30*/  BRA `(.L_x_157) ;  /* 0xffffffdc00a87947 */ /* 0x000fea000383ffff */
.L_x_100:
[----:B0-----:R0:W1:Y:S02]  /*de40*/  SYNCS.PHASECHK.TRANS64.TRYWAIT P0, [R2+URZ+0x60], R7 ;  /* 0x00006007020075a7 */ /* 0x001064000800017f */
[----:B-1----:R-:W-:Y:S05]  /*de50*/  @!P0 NANOSLEEP.SYNCS 0x989680 ;  /* 0x009896800000895d */ /* 0x002fea0003900000 */
[----:B------:R-:W1:Y:S02]  /*de60*/  @!P0 SYNCS.PHASECHK.TRANS64 P0, [R2+URZ+0x60], R7 ;  /* 0x00006007020085a7 */ /* 0x000e64000800007f */
[----:B-1----:R-:W-:Y:S05]  /*de70*/  @!P0 BRA `(.L_x_100) ;  /* 0xfffffffc00f08947 */ /* 0x002fea000383ffff */
[----:B------:R-:W-:Y:S05]  /*de80*/  BRA `(.L_x_158) ;  /* 0xffffffe000b47947 */ /* 0x000fea000383ffff */
.L_x_109:
[----:B-1----:R1:W4:Y:S02]  /*de90*/  SYNCS.PHASECHK.TRANS64.TRYWAIT P0, [R3+URZ+0x34860], R0 ;  /* 0x03486000030075a7 */ /* 0x002324000800017f */
[----:B----4-:R-:W-:Y:S05]  /*dea0*/  @!P0 NANOSLEEP.SYNCS 0x989680 ;  /* 0x009896800000895d */ /* 0x010fea0003900000 */
[----:B------:R-:W4:Y:S02]  /*deb0*/  @!P0 SYNCS.PHASECHK.TRANS64 P0, [R3+URZ+0x34860], R0 ;  /* 0x03486000030085a7 */ /* 0x000f24000800007f */
[----:B----4-:R-:W-:Y:S05]  /*dec0*/  @!P0 BRA `(.L_x_109) ;  /* 0xfffffffc00f08947 */ /* 0x010fea000383ffff */
[----:B------:R-:W-:Y:S05]  /*ded0*/  BRA `(.L_x_159) ;  /* 0xffffffe400b47947 */ /* 0x000fea000383ffff */
.L_x_116:
[----:B0-----:R0:W3:Y:S02]  /*dee0*/  SYNCS.PHASECHK.TRANS64.TRYWAIT P0, [R0+URZ+0x34820], R3 ;  /* 0x03482003000075a7 */ /* 0x0010e4000800017f */
[----:B---3--:R-:W-:Y:S05]  /*def0*/  @!P0 NANOSLEEP.SYNCS 0x989680 ;  /* 0x009896800000895d */ /* 0x008fea0003900000 */
[----:B------:R-:W3:Y:S02]  /*df00*/  @!P0 SYNCS.PHASECHK.TRANS64 P0, [R0+URZ+0x34820], R3 ;  /* 0x03482003000085a7 */ /* 0x000ee4000800007f */
[----:B---3--:R-:W-:Y:S05]  /*df10*/  @!P0 BRA `(.L_x_116) ;  /* 0xfffffffc00f08947 */ /* 0x008fea000383ffff */
[----:B------:R-:W-:Y:S05]  /*df20*/  BRA `(.L_x_160) ;  /* 0xffffffe800c07947 */ /* 0x000fea000383ffff */
.L_x_117:
[----:B------:R-:W3:Y:S01]  /*df30*/  S2R R2, SR_TID.X ;  /* 0x0000000000027919 */ /* 0x000ee20000002100 */
[----:B------:R-:W-:Y:S01]  /*df40*/  BSSY B0, `(.L_x_161) ;  /* 0x000000a000007945 */ /* 0x000fe20003800000 */
[----:B------:R-:W-:Y:S02]  /*df50*/  IMAD.MOV.U32 R12, RZ, RZ, RZ ;  /* 0x000000ffff0c7224 */ /* 0x000fe400078e00ff */
[----:B------:R-:W-:Y:S02]  /*df60*/  IMAD.MOV.U32 R11, RZ, RZ, 0x1f ;  /* 0x0000001fff0b7424 */ /* 0x000fe400078e00ff */
[----:B------:R-:W-:Y:S01]  /*df70*/  IMAD.MOV.U32 R15, RZ, RZ, -0x1 ;  /* 0xffffffffff0f7424 */ /* 0x000fe200078e00ff */
[----:B---3--:R-:W-:-:S04]  /*df80*/  SHF.R.U32.HI R2, RZ, 0x5, R2 ;  /* 0x00000005ff027819 */ /* 0x008fc80000011602 */
[----:B------:R-:W-:-:S04]  /*df90*/  LOP3.LUT R2, R2, 0x3, RZ, 0xc0, !PT ;  /* 0x0000000302027812 */ /* 0x000fc800078ec0ff */
[----:B------:R-:W-:-:S07]  /*dfa0*/  MOV R13, R2 ;  /* 0x00000002000d7202 */ /* 0x000fce0000000f00 */
[----:B012---:R-:W-:Y:S05]  /*dfb0*/  WARPSYNC.COLLECTIVE R15, `(.L_x_162) ;  /* 0x000000000f087348 */ /* 0x007fea0003c00000 */
[----:B------:R3:W4:Y:S02]  /*dfc0*/  SHFL.IDX P6, R14, R13, R12, R11 ;  /* 0x0000000c0d0e7389 */ /* 0x00072400000c000b */
[----:B01234-:R-:W-:Y:S01]  /*dfd0*/  ENDCOLLECTIVE ;  /* 0x000000000000791b */ /* 0x01ffe20003800000 */
.L_x_162:
[----:B------:R-:W-:Y:S05]  /*dfe0*/  BSYNC B0 ;  /* 0x0000000000007941 */ /* 0x000fea0003800000 */
.L_x_161:
[----:B------:R-:W-:Y:S05]  /*dff0*/  BRA `(.L_x_163) ;  /* 0xffffffe800a87947 */ /* 0x000fea000383ffff */
.L_x_120:
[----:B------:R-:W-:Y:S01]  /*e000*/  BSSY B1, `(.L_x_164) ;  /* 0x0000006000017945 */ /* 0x000fe20003800000 */
[----:B------:R-:W-:-:S07]  /*e010*/  IMAD.MOV.U32 R15, RZ, RZ, -0x1 ;  /* 0xffffffffff0f7424 */ /* 0x000fce00078e00ff */
[----:B0123--:R-:W-:Y:S05]  /*e020*/  WARPSYNC.COLLECTIVE R15, `(.L_x_165) ;  /* 0x000000000f0c7348 */ /* 0x00ffea0003c00000 */
[----:B------:R-:W-:Y:S02]  /*e030*/  ELECT P6, UR62, PT ;  /* 0x00000000003e782f */ /* 0x000fe400038c0000 */
[----:B------:R-:W-:Y:S01]  /*e040*/  MOV R14, UR62 ;  /* 0x0000003e000e7c02 */ /* 0x000fe20008000f00 */
[----:B0123--:R-:W-:Y:S10]  /*e050*/  ENDCOLLECTIVE ;  /* 0x000000000000791b */ /* 0x00fff40003800000 */
.L_x_165:
[----:B------:R-:W-:Y:S05]  /*e060*/  BSYNC B1 ;  /* 0x0000000000017941 */ /* 0x000fea0003800000 */
.L_x_164:
[----:B------:R-:W-:Y:S05]  /*e070*/  BRA `(.L_x_166) ;  /* 0xffffffe800a07947 */ /* 0x000fea000383ffff */
.L_x_122:
[----:B0-----:R0:W1:Y:S02]  /*e080*/  SYNCS.PHASECHK.TRANS64.TRYWAIT P0, [R6+URZ], R5 ;  /* 0x00000005060075a7 */ /* 0x001064000800017f */
[----:B-1----:R-:W-:Y:S05]  /*e090*/  @!P0 NANOSLEEP.SYNCS 0x989680 ;  /* 0x009896800000895d */ /* 0x002fea0003900000 */
[----:B------:R-:W1:Y:S02]  /*e0a0*/  @!P0 SYNCS.PHASECHK.TRANS64 P0, [R6+URZ], R5 ;  /* 0x00000005060085a7 */ /* 0x000e64000800007f */
[----:B-1----:R-:W-:Y:S05]  /*e0b0*/  @!P0 BRA `(.L_x_122) ;  /* 0xfffffffc00f08947 */ /* 0x002fea000383ffff */
[----:B------:R-:W-:Y:S05]  /*e0c0*/  BRA `(.L_x_167) ;  /* 0xffffffe800d87947 */ /* 0x000fea000383ffff */
.L_x_123:
[----:B-1----:R1:W3:Y:S02]  /*e0d0*/  SYNCS.PHASECHK.TRANS64.TRYWAIT P0, [R3+URZ], R2 ;  /* 0x00000002030075a7 */ /* 0x0022e4000800017f */
[----:B---3--:R-:W-:Y:S05]  /*e0e0*/  @!P0 NANOSLEEP.SYNCS 0x989680 ;  /* 0x009896800000895d */ /* 0x008fea0003900000 */
[----:B------:R-:W3:Y:S02]  /*e0f0*/  @!P0 SYNCS.PHASECHK.TRANS64 P0, [R3+URZ], R2 ;  /* 0x00000002030085a7 */ /* 0x000ee4000800007f */
[----:B---3--:R-:W-:Y:S05]  /*e100*/  @!P0 BRA `(.L_x_123) ;  /* 0xfffffffc00f08947 */ /* 0x008fea000383ffff */
[----:B------:R-:W-:Y:S05]  /*e110*/  BRA `(.L_x_168) ;  /* 0xffffffe800cc7947 */ /* 0x000fea000383ffff */
.L_x_125:
[----:B-1----:R1:W3:Y:S02]  /*e120*/  SYNCS.PHASECHK.TRANS64.TRYWAIT P0, [R18+URZ], R5 ;  /* 0x00000005120075a7 */ /* 0x0022e4000800017f */
[----:B---3--:R-:W-:Y:S05]  /*e130*/  @!P0 NANOSLEEP.SYNCS 0x989680 ;  /* 0x009896800000895d */ /* 0x008fea0003900000 */
[----:B------:R-:W3:Y:S02]  /*e140*/  @!P0 SYNCS.PHASECHK.TRANS64 P0, [R18+URZ], R5 ;  /* 0x00000005120085a7 */ /* 0x000ee4000800007f */
[----:B---3--:R-:W-:Y:S05]  /*e150*/  @!P0 BRA `(.L_x_125) ;  /* 0xfffffffc00f08947 */ /* 0x008fea000383ffff */
[----:B------:R-:W-:Y:S05]  /*e160*/  BRA `(.L_x_169) ;  /* 0xffffffe800d07947 */ /* 0x000fea000383ffff */
.L_x_170:
[----:B------:R-:W-:-:S00]  /*e170*/  BRA `(.L_x_170) ;  /* 0xfffffffc00fc7947 */ /* 0x000fc0000383ffff */
[----:B------:R-:W-:-:S00]  /*e180*/  NOP ;  /* 0x0000000000007918 */ /* 0x000fc00000000000 */
[----:B------:R-:W-:-:S00]  /*e190*/  NOP ;  /* 0x0000000000007918 */ /* 0x000fc00000000000 */
[----:B------:R-:W-:-:S00]  /*e1a0*/  NOP ;  /* 0x0000000000007918 */ /* 0x000fc00000000000 */
[----:B------:R-:W-:-:S00]  /*e1b0*/  NOP ;  /* 0x0000000000007918 */ /* 0x000fc00000000000 */
[----:B------:R-:W-:-:S00]  /*e1c0*/  NOP ;  /* 0x0000000000007918 */ /* 0x000fc00000000000 */
[----:B------:R-:W-:-:S00]  /*e1d0*/  NOP ;  /* 0x0000000000007918 */ /* 0x000fc00000000000 */
[----:B------:R-:W-:-:S00]  /*e1e0*/  NOP ;  /* 0x0000000000007918 */ /* 0x000fc00000000000 */
[----:B------:R-:W-:-:S00]  /*e1f0*/  NOP ;  /* 0x0000000000007918 */ /* 0x000fc00000000000 */
.L_x_3193:


//--------------------- .text._ZN7cutlass13device_kernelIN5flash11enable_sm90INS1_16FlashAttnFwdSm90INS1_25CollectiveMainloopFwdSm90ILi2EN4cute5tupleIJNS5_1CILi2EEENS7_ILi1EEES9_EEENS6_IJNS7_ILi128EEESB_NS7_ILi192EEEEEELi128ENS_10bfloat16_tEfNS_4arch4Sm90ELb0ELb0ELb1ELb0ELb0ELb0ELb0ELb1ELb1ELb1ELb0ELb0EEENS1_21CollectiveEpilogueFwdINS6_IJSB_SB_SB_EEESA_SE_SG_Li256ELb0ELb1ELb0ELb0EEENS1_29StaticPersistentTileSchedulerILb0EEEEEEEEEvNT_6ParamsE --------------------------
	.section	.text._ZN7cutlass13device_kernelIN5flash11enable_sm90INS1_16FlashAttnFwdSm90INS1_25CollectiveMainloopFwdSm90ILi2EN4cute5tupleIJNS5_1CILi2EEENS7_ILi1EEES9_EEENS6_IJNS7_ILi128EEESB_NS7_ILi192EEEEEELi128ENS_10bfloat16_tEfNS_4arch4Sm90ELb0ELb0ELb1ELb0ELb0ELb0ELb0ELb1ELb1ELb1ELb0ELb0EEENS1_21CollectiveEpilogueFwdINS6_IJSB_SB_SB_EEESA_SE_SG_Li256ELb0ELb1ELb0ELb0EEENS1_29StaticPersistentTileSchedulerILb0EEEEEEEEEvNT_6ParamsE,"ax",@progbits
	.align	128
.text._ZN7cutlass13device_kernelIN5flash11enable_sm90INS1_16FlashAttnFwdSm90INS1_25CollectiveMainloopFwdSm90ILi2EN4cute5tupleIJNS5_1CILi2EEENS7_ILi1EEES9_EEENS6_IJNS7_ILi128EEESB_NS7_ILi192EEEEEELi128ENS_10bfloat16_tEfNS_4arch4Sm90ELb0ELb0ELb1ELb0ELb0ELb0ELb0ELb1ELb1ELb1ELb0ELb0EEENS1_21CollectiveEpilogueFwdINS6_IJSB_SB_SB_EEESA_SE_SG_Li256ELb0ELb1ELb0ELb0EEENS1_29StaticPersistentTileSchedulerILb0EEEEEEEEEvNT_6ParamsE:
        .type           _ZN7cutlass13device_kernelIN5flash11enable_sm90INS1_16FlashAttnFwdSm90INS1_25CollectiveMainloopFwdSm90ILi2EN4cute5tupleIJNS5_1CILi2EEENS7_ILi1EEES9_EEENS6_IJNS7_ILi128EEESB_NS7_ILi192EEEEEELi128ENS_10bfloat16_tEfNS_4arch4Sm90ELb0ELb0ELb1ELb0ELb0ELb0ELb0ELb1ELb1ELb1ELb0ELb0EEENS1_21CollectiveEpilogueFwdINS6_IJSB_SB_SB_EEESA_SE_SG_Li256ELb0ELb1ELb0ELb0EEENS1_29StaticPersistentTileSchedulerILb0EEEEEEEEEvNT_6ParamsE,@function
        .size           _ZN7cutlass13device_kernelIN5flash11enable_sm90INS1_16FlashAttnFwdSm90INS1_25CollectiveMainloopFwdSm90ILi2EN4cute5tupleIJNS5_1CILi2EEENS7_ILi1EEES9_EEENS6_IJNS7_ILi128EEESB_NS7_ILi192EEEEEELi128ENS_10bfloat16_tEfNS_4arch4Sm90ELb0ELb0ELb1ELb0ELb0ELb0ELb0ELb1ELb1ELb1ELb0ELb0EEENS1_21CollectiveEpilogueFwdINS6_IJSB_SB_SB_EEESA_SE_SG_Li256ELb0ELb1ELb0ELb0EEENS1_29StaticPersistentTileSchedulerILb0EEEEEEEEEvNT_6ParamsE,(.L_x_3194 - _ZN7cutlass13device_kernelIN5flash11enable_sm90INS1_16FlashAttnFwdSm90INS1_25CollectiveMainloopFwdSm90ILi2EN4cute5tupleIJNS5_1CILi2EEENS7_ILi1EEES9_EEENS6_IJNS7_ILi128EEESB_NS7_ILi192EEEEEELi128ENS_10bfloat16_tEfNS_4arch4Sm90ELb0ELb0ELb1ELb0ELb0ELb0ELb0ELb1ELb1ELb1ELb0ELb0EEENS1_21CollectiveEpilogueFwdINS6_IJSB_SB_SB_EEESA_SE_SG_Li256ELb0ELb1ELb0ELb0EEENS1_29StaticPersistentTileSchedulerILb0EEEEEEEEEvNT_6ParamsE)
        .other          _ZN7cutlass13device_kernelIN5flash11enable_sm90INS1_16FlashAttnFwdSm90INS1_25CollectiveMainloopFwdSm90ILi2EN4cute5tupleIJNS5_1CILi2EEENS7_ILi1EEES9_EEENS6_IJNS7_ILi128EEESB_NS7_ILi192EEEEEELi128ENS_10bfloat16_tEfNS_4arch4Sm90ELb0ELb0ELb1ELb0ELb0ELb0ELb0ELb1ELb1ELb1ELb0ELb0EEENS1_21CollectiveEpilogueFwdINS6_IJSB_SB_SB_EEESA_SE_SG_Li256ELb0ELb1ELb0ELb0EEENS1_29StaticPersistentTileSchedulerILb0EEEEEEEEEvNT_6ParamsE,@"STO_CUDA_ENTRY STV_DEFAULT"
_ZN7cutlass13device_kernelIN5flash11enable_sm90INS1_16FlashAttnFwdSm90INS1_25CollectiveMainloopFwdSm90ILi2EN4cute5tupleIJNS5_1CILi2EEENS7_ILi1EEES9_EEENS6_IJNS7_ILi128EEESB_NS7_ILi192EEEEEELi128ENS_10bfloat16_tEfNS_4arch4Sm90ELb0ELb0ELb1ELb0ELb0ELb0ELb0ELb1ELb1ELb1ELb0ELb0EEENS1_21CollectiveEpilogueFwdINS6_IJSB_SB_SB_EEESA_SE_SG_Li256ELb0ELb1ELb0ELb0EEENS1_29StaticPersistentTileSchedulerILb0EEEEEEEEEvNT_6ParamsE:
[----:B------:R-:W0:Y:S02]  /*0000*/  LDC R1, c[0x0][0x28] ;  /* 0x00000a00ff017b82 */ /* 0x000e240000000800 */
[----:B0-----:R-:W-:Y:S01]  /*0010*/  VIADD R1, R1, 0xffffffc8 ;  /* 0xffffffc801017836 */ /* 0x001fe20000000000 */
[----:B------:R-:W0:Y:S01]  /*0020*/  S2R R0, SR_TID.X ;  /* 0x0000000000007919 */ /* 0x000e220000002100 */
[----:B------:R-:W-:Y:S01]  /*0030*/  ELECT P0, URZ, PT ;  /* 0x00000000003f782f */ /* 0x000fe20003800000 */
[----:B------:R-:W-:Y:S01]  /*0040*/  BSSY B0, `(.L_x_171) ;  /* 0x000000e000007945 */ /* 0x000fe20003800000 */
[----:B0-----:R-:W-:-:S05]  /*0050*/  SHF.R.U32.HI R3, RZ, 0x5, R0 ;  /* 0x00000005ff037819 */ /* 0x001fca0000011600 */
[----:B------:R-:W0:Y:S02]  /*0060*/  SHFL.IDX PT, R2, R3, RZ, 0x1f ;  /* 0x00001fff03027589 */ /* 0x000e2400000e0000 */
[----:B0-----:R-:W-:Y:S02]  /*0070*/  ISETP.EQ.AND P0, PT, R2, RZ, P0 ;  /* 0x000000ff0200720c */ /* 0x001fe40000702270 */
[----:B------:R-:W-:-:S11]  /*0080*/  SHF.R.U32.HI R2, RZ, 0x7, R0 ;  /* 0x00000007ff027819 */ /* 0x000fd60000011600 */
        /* <DEDUP_REMOVED lines=9> */
.L_x_172:
[----:B------:R-:W-:Y:S05]  /*0120*/  BSYNC B0 ;  /* 0x0000000000007941 */ /* 0x000fea0003800000 */
.L_x_171:
[----:B------:R-:W-:Y:S01]  /*0130*/  VOTEU.ANY UP0, P0 ;  /* 0x00000000003f7886 */ /* 0x000fe20000000100 */
[----:B------:R-:W0:Y:S01]  /*0140*/  SHFL.IDX PT, R2, R2, RZ, 0x1f ;  /* 0x00001fff02027589 */ /* 0x000e2200000e0000 */
[----:B------:R-:W-:Y:S01]  /*0150*/  UMOV UR4, 0x80 ;  /* 0x0000008000047882 */ /* 0x000fe20000000000 */
[----:B------:R-:W-:Y:S01]  /*0160*/  UMOV UR7, 0x200 ;  /* 0x0000020000077882 */ /* 0x000fe20000000000 */
[----:B------:R-:W-:Y:S01]  /*0170*/  VOTEU.ANY UP1, P0 ;  /* 0x00000000003f7886 */ /* 0x000fe20000020100 */
[----:B------:R-:W1:Y:S01]  /*0180*/  @UP0 S2UR UR8, SR_CgaCtaId ;  /* 0x00000000000809c3 */ /* 0x000e620000008800 */
[----:B------:R-:W2:Y:S01]  /*0190*/  SHFL.IDX PT, R4, R3, RZ, 0x1f ;  /* 0x00001fff03047589 */ /* 0x000ea200000e0000 */
[----:B------:R-:W-:Y:S01]  /*01a0*/  @UP0 UMOV UR6, 0x400 ;  /* 0x0000040000060882 */ /* 0x000fe20000000000 */
[----:B------:R-:W-:-:S04]  /*01b0*/  @UP0 UIADD3 UR4, -UR4, 0x100000, URZ ;  /* 0x0010000004040890 */ /* 0x000fc8000fffe13f */
[----:B------:R-:W-:Y:S02]  /*01c0*/  @UP0 USHF.L.U32 UR5, UR4, 0xb, URZ ;  /* 0x0000000b04050899 */ /* 0x000fe4000800063f */
[----:B------:R-:W-:Y:S01]  /*01d0*/  @UP0 USHF.L.U32 UR4, UR4, 0x1, URZ ;  /* 0x0000000104040899 */ /* 0x000fe2000800063f */
[----:B------:R-:W-:Y:S01]  /*01e0*/  VOTEU.ANY UP2, P0 ;  /* 0x00000000003f7886 */ /* 0x000fe20000040100 */
[----:B0-----:R-:W-:Y:S01]  /*01f0*/  R2UR UR9, R2 ;  /* 0x00000000020972ca */ /* 0x001fe200000e0000 */
[----:B-1----:R-:W-:Y:S01]  /*0200*/  @UP0 ULEA UR8, UR8, UR6, 0x18 ;  /* 0x0000000608080291 */ /* 0x002fe2000f8ec03f */
[----:B--2---:R-:W-:Y:S01]  /*0210*/  ISETP.NE.AND P1, PT, R4, RZ, PT ;  /* 0x000000ff0400720c */ /* 0x004fe20003f25270 */
[----:B------:R-:W-:-:S04]  /*0220*/  @UP0 UIADD3 UR6, -UR7, 0x100000, URZ ;  /* 0x0010000007060890 */ /* 0x000fc8000fffe13f */
[----:B------:R-:W-:Y:S02]  /*0230*/  @UP0 USHF.L.U32 UR7, UR6, 0xb, URZ ;  /* 0x0000000b06070899 */ /* 0x000fe4000800063f */
[----:B------:R-:W-:-:S04]  /*0240*/  @UP0 USHF.L.U32 UR6, UR6, 0x1, URZ ;  /* 0x0000000106060899 */ /* 0x000fc8000800063f */
[----:B------:R-:W-:Y:S01]  /*0250*/  UISETP.NE.AND UP0, UPT, UR9, URZ, UPT ;  /* 0x0000003f0900728c */ /* 0x000fe2000bf05270 */
[----:B------:R-:W0:Y:S02]  /*0260*/  FENCE.VIEW.ASYNC.S ;  /* 0x00000000000073c6 */ /* 0x000e240000000000 */
[----:B0-----:R0:W1:Y:S05]  /*0270*/  @UP1 SYNCS.EXCH.64 URZ, [UR8+0x34800], UR4 ;  /* 0x03480004083f15b2 */ /* 0x00106a0008000100 */
[----:B------:R0:W2:Y:S01]  /*0280*/  @UP2 SYNCS.EXCH.64 URZ, [UR8+0x34820], UR6 ;  /* 0x03482006083f25b2 */ /* 0x0000a20008000100 */
[----:B------:R-:W-:Y:S05]  /*0290*/  @P1 BRA `(.L_x_173) ;  /* 0x0000000000481947 */ /* 0x000fea0003800000 */
[----:B0-----:R-:W0:Y:S01]  /*02a0*/  S2UR UR5, SR_CgaCtaId ;  /* 0x00000000000579c3 */ /* 0x001e220000008800 */
[----:B------:R-:W-:Y:S01]  /*02b0*/  UMOV UR4, 0x400 ;  /* 0x0000040000047882 */ /* 0x000fe20000000000 */
[----:B------:R-:W-:Y:S01]  /*02c0*/  UMOV UR6, 0x1 ;  /* 0x0000000100067882 */ /* 0x000fe20000000000 */
[----:B------:R-:W-:Y:S01]  /*02d0*/  UMOV UR7, 0x4 ;  /* 0x0000000400077882 */ /* 0x000fe20000000000 */
[----:B------:R-:W-:Y:S01]  /*02e0*/  ELECT P0, URZ, PT ;  /* 0x00000000003f782f */ /* 0x000fe20003800000 */
[----:B0-----:R-:W-:Y:S02]  /*02f0*/  ULEA UR8, UR5, UR4, 0x18 ;  /* 0x0000000405087291 */ /* 0x001fe4000f8ec03f */
[----:B------:R-:W-:-:S04]  /*0300*/  UIADD3 UR4, -UR6, 0x100000, URZ ;  /* 0x0010000006047890 */ /* 0x000fc8000fffe13f */
[----:B------:R-:W-:Y:S02]  /*0310*/  USHF.L.U32 UR5, UR4, 0xb, URZ ;  /* 0x0000000b04057899 */ /* 0x000fe4000800063f */
[----:B------:R-:W-:Y:S02]  /*0320*/  USHF.L.U32 UR4, UR4, 0x1, URZ ;  /* 0x0000000104047899 */ /* 0x000fe4000800063f */
[----:B------:R-:W-:-:S04]  /*0330*/  UIADD3 UR6, -UR7, 0x100000, URZ ;  /* 0x0010000007067890 */ /* 0x000fc8000fffe13f */
[----:B------:R-:W-:Y:S02]  /*0340*/  USHF.L.U32 UR7, UR6, 0xb, URZ ;  /* 0x0000000b06077899 */ /* 0x000fe4000800063f */
[----:B------:R-:W-:Y:S01]  /*0350*/  USHF.L.U32 UR6, UR6, 0x1, URZ ;  /* 0x0000000106067899 */ /* 0x000fe2000800063f */
[----:B------:R-:W0:Y:S03]  /*0360*/  FENCE.VIEW.ASYNC.S ;  /* 0x00000000000073c6 */ /* 0x000e260000000000 */
[----:B0-----:R3:W4:Y:S08]  /*0370*/  SYNCS.EXCH.64 URZ, [UR8+0x34830], UR4 ;  /* 0x03483004083f75b2 */ /* 0x0017300008000100 */
[----:B------:R3:W0:Y:S01]  /*0380*/  SYNCS.EXCH.64 URZ, [UR8+0x34840], UR6 ;  /* 0x03484006083f75b2 */ /* 0x0006220008000100 */
[----:B------:R3:W0:Y:S01]  /*0390*/  SYNCS.EXCH.64 URZ, [UR8+0x34838], UR4 ;  /* 0x03483804083f75b2 */ /* 0x0006220008000100 */
[----:B------:R3:W0:Y:S02]  /*03a0*/  SYNCS.EXCH.64 URZ, [UR8+0x34848], UR6 ;  /* 0x03484806083f75b2 */ /* 0x0006240008000100 */
[----:B---3--:R-:W-:Y:S01]  /*03b0*/  NOP ;  /* 0x0000000000007918 */ /* 0x008fe20000000000 */
.L_x_173:
[----:B0-----:R-:W0:Y:S01]  /*03c0*/  S2UR UR4, SR_CTAID.Y ;  /* 0x00000000000479c3 */ /* 0x001e220000002600 */
[----:B------:R-:W3:Y:S01]  /*03d0*/  SHFL.IDX PT, R8, R3, RZ, 0x1f ;  /* 0x00001fff03087589 */ /* 0x000ee200000e0000 */
[----:B------:R-:W-:Y:S01]  /*03e0*/  ULDC UR5, c[0x0][0x154] ;  /* 0x0000550000057ab9 */ /* 0x000fe20000000800 */
[----:B------:R-:W-:Y:S01]  /*03f0*/  SHF.R.S32.HI R5, RZ, 0x1f, R0 ;  /* 0x0000001fff057819 */ /* 0x000fe20000011400 */
[----:B------:R-:W-:-:S03]  /*0400*/  NOP ;  /* 0x0000000000007918 */ /* 0x000fc60000000000 */
[----:B------:R-:W-:Y:S01]  /*0410*/  LEA.HI R5, R5, R0, RZ, 0x7 ;  /* 0x0000000005057211 */ /* 0x000fe200078f38ff */
[----:B------:R-:W5:Y:S08]  /*0420*/  S2UR UR6, SR_CTAID.X ;  /* 0x00000000000679c3 */ /* 0x000f700000002500 */
[----:B------:R-:W1:Y:S01]  /*0430*/  LDC R7, c[0x0][0x148] ;  /* 0x00005200ff077b82 */ /* 0x000e620000000800 */
[----:B0-----:R-:W-:-:S02]  /*0440*/  I2FP.F32.U32 R2, UR4 ;  /* 0x0000000400027c45 */ /* 0x001fc40008201000 */
[----:B---3--:R-:W-:-:S03]  /*0450*/  ISETP.NE.AND P0, PT, R8, RZ, PT ;  /* 0x000000ff0800720c */ /* 0x008fc60003f05270 */
[----:B------:R-:W-:Y:S01]  /*0460*/  FMUL R6, R2, UR5 ;  /* 0x0000000502067c20 */ /* 0x000fe20008400000 */
[----:B-----5:R-:W-:-:S05]  /*0470*/  I2FP.F32.U32 R2, UR6 ;  /* 0x0000000600027c45 */ /* 0x020fca0008201000 */
[----:B------:R-:W0:Y:S02]  /*0480*/  F2I.U32.TRUNC.NTZ R6, R6 ;  /* 0x0000000600067305 */ /* 0x000e24000020f000 */
[----:B0-----:R-:W-:-:S04]  /*0490*/  IMAD.MOV R10, RZ, RZ, -R6 ;  /* 0x000000ffff0a7224 */ /* 0x001fc800078e0a06 */
[----:B-1----:R-:W-:Y:S01]  /*04a0*/  IMAD R13, R7, R10, UR4 ;  /* 0x00000004070d7e24 */ /* 0x002fe2000f8e020a */
[----:B------:R-:W-:Y:S02]  /*04b0*/  ULDC UR4, c[0x0][0x150] ;  /* 0x0000540000047ab9 */ /* 0x000fe40000000800 */
[----:B------:R-:W-:Y:S01]  /*04c0*/  FMUL R10, R2, UR4 ;  /* 0x00000004020a7c20 */ /* 0x000fe20008400000 */
[----:B------:R-:W-:Y:S06]  /*04d0*/  @P0 BRA `(.L_x_174) ;  /* 0x0000000000480947 */ /* 0x000fec0003800000 */
[----:B------:R-:W0:Y:S01]  /*04e0*/  S2UR UR5, SR_CgaCtaId ;  /* 0x00000000000579c3 */ /* 0x000e220000008800 */
        /* <DEDUP_REMOVED lines=12> */
[----:B0-----:R0:W1:Y:S08]  /*05b0*/  SYNCS.EXCH.64 URZ, [UR8+0x34850], UR4 ;  /* 0x03485004083f75b2 */ /* 0x0010700008000100 */
[----:B------:R0:W3:Y:S01]  /*05c0*/  SYNCS.EXCH.64 URZ, [UR8+0x34860], UR6 ;  /* 0x03486006083f75b2 */ /* 0x0000e20008000100 */
[----:B------:R0:W0:Y:S01]  /*05d0*/  SYNCS.EXCH.64 URZ, [UR8+0x34858], UR4 ;  /* 0x03485804083f75b2 */ /* 0x0000220008000100 */
[----:B------:R0:W0:Y:S01]  /*05e0*/  SYNCS.EXCH.64 URZ, [UR8+0x34868], UR6 ;  /* 0x03486806083f75b2 */ /* 0x0000220008000100 */
[----:B------:R-:W-:Y:S01]  /*05f0*/  NOP ;  /* 0x0000000000007918 */ /* 0x000fe20000000000 */
.L_x_174:
[----:B------:R-:W5:Y:S01]  /*0600*/  SHFL.IDX PT, R9, R3, RZ, 0x1f ;  /* 0x00001fff03097589 */ /* 0x000f6200000e0000 */
[----:B------:R-:W-:Y:S01]  /*0610*/  LOP3.LUT R5, R5, 0xffffff80, RZ, 0xc0, !PT ;  /* 0xffffff8005057812 */ /* 0x000fe200078ec0ff */
[----:B------:R-:W0:Y:S01]  /*0620*/  LDC R12, c[0x0][0x144] ;  /* 0x00005100ff0c7b82 */ /* 0x000e220000000800 */
[----:B------:R-:W0:Y:S01]  /*0630*/  F2I.U32.TRUNC.NTZ R10, R10 ;  /* 0x0000000a000a7305 */ /* 0x000e22000020f000 */
[----:B------:R-:W-:Y:S01]  /*0640*/  SHF.R.S32.HI R11, RZ, 0x1f, R8 ;  /* 0x0000001fff0b7819 */ /* 0x000fe20000011408 */
[----:B------:R-:W-:Y:S01]  /*0650*/  NOP ;  /* 0x0000000000007918 */ /* 0x000fe20000000000 */
[----:B------:R-:W-:-:S05]  /*0660*/  IMAD.IADD R5, R0, 0x1, -R5 ;  /* 0x0000000100057824 */ /* 0x000fca00078e0a05 */
[----:B------:R-:W-:-:S04]  /*0670*/  SHF.R.S32.HI R2, RZ, 0x1f, R5 ;  /* 0x0000001fff027819 */ /* 0x000fc80000011405 */
[----:B------:R-:W-:-:S04]  /*0680*/  LEA.HI R2, R2, R5, RZ, 0x3 ;  /* 0x0000000502027211 */ /* 0x000fc800078f18ff */
[--C-:B------:R-:W-:Y:S02]  /*0690*/  SHF.R.S32.HI R6, RZ, 0x3, R2.reuse ;  /* 0x00000003ff067819 */ /* 0x100fe40000011402 */
[----:B------:R-:W-:Y:S02]  /*06a0*/  SHF.R.S32.HI R7, RZ, 0x1f, R2 ;  /* 0x0000001fff077819 */ /* 0x000fe40000011402 */
[----:B-----5:R-:W-:Y:S02]  /*06b0*/  ISETP.NE.AND P0, PT, R9, RZ, PT ;  /* 0x000000ff0900720c */ /* 0x020fe40003f05270 */
[----:B------:R-:W-:Y:S02]  /*06c0*/  LEA.HI R7, R7, R6, RZ, 0x2 ;  /* 0x0000000607077211 */ /* 0x000fe400078f10ff */
[----:B------:R-:W-:Y:S02]  /*06d0*/  SHF.R.S32.HI R9, RZ, 0x1f, R4 ;  /* 0x0000001fff097819 */ /* 0x000fe40000011404 */
[----:B------:R-:W-:-:S02]  /*06e0*/  LOP3.LUT R7, R7, 0xfffffffc, RZ, 0xc0, !PT ;  /* 0xfffffffc07077812 */ /* 0x000fc400078ec0ff */
[----:B------:R-:W-:-:S05]  /*06f0*/  LEA.HI R9, R9, R4, RZ, 0x2 ;  /* 0x0000000409097211 */ /* 0x000fca00078f10ff */
[----:B------:R-:W-:Y:S05]  /*0700*/  @P0 BRA `(.L_x_175) ;  /* 0x0000000000480947 */ /* 0x000fea0003800000 */
[----:B0-----:R-:W0:Y:S01]  /*0710*/  S2UR UR5, SR_CgaCtaId ;  /* 0x00000000000579c3 */ /* 0x001e220000008800 */
[----:B------:R-:W-:Y:S01]  /*0720*/  UMOV UR4, 0x400 ;  /* 0x0000040000047882 */ /* 0x000fe20000000000 */
[----:B------:R-:W-:Y:S01]  /*0730*/  UMOV UR6, 0x1 ;  /* 0x0000000100067882 */ /* 0x000fe20000000000 */
[----:B------:R-:W-:Y:S01]  /*0740*/  UMOV UR9, 0x2 ;  /* 0x0000000200097882 */ /* 0x000fe20000000000 */
[----:B------:R-:W-:-:S04]  /*0750*/  UIADD3 UR6, -UR6, 0x100000, URZ ;  /* 0x0010000006067890 */ /* 0x000fc8000fffe13f */
[----:B------:R-:W-:Y:S02]  /*0760*/  USHF.L.U32 UR7, UR6, 0xb, URZ ;  /* 0x0000000b06077899 */ /* 0x000fe4000800063f */
[----:B------:R-:W-:Y:S01]  /*0770*/  USHF.L.U32 UR6, UR6, 0x1, URZ ;  /* 0x0000000106067899 */ /* 0x000fe2000800063f */
[----:B------:R-:W-:Y:S01]  /*0780*/  ELECT P0, URZ, PT ;  /* 0x00000000003f782f */ /* 0x000fe20003800000 */
[----:B0-----:R-:W-:Y:S02]  /*0790*/  ULEA UR8, UR5, UR4, 0x18 ;  /* 0x0000000405087291 */ /* 0x001fe4000f8ec03f */
[----:B------:R-:W-:-:S04]  /*07a0*/  UIADD3 UR4, -UR9, 0x100000, URZ ;  /* 0x0010000009047890 */ /* 0x000fc8000fffe13f */
[----:B------:R-:W-:Y:S02]  /*07b0*/  USHF.L.U32 UR5, UR4, 0xb, URZ ;  /* 0x0000000b04057899 */ /* 0x000fe4000800063f */
[----:B------:R-:W-:Y:S01]  /*07c0*/  USHF.L.U32 UR4, UR4, 0x1, URZ ;  /* 0x0000000104047899 */ /* 0x000fe2000800063f */
[----:B------:R-:W0:Y:S03]  /*07d0*/  FENCE.VIEW.ASYNC.S ;  /* 0x00000000000073c6 */ /* 0x000e260000000000 */
[----:B0-----:R0:W0:Y:S08]  /*07e0*/  SYNCS.EXCH.64 URZ, [UR8+0x34870], UR6 ;  /* 0x03487006083f75b2 */ /* 0x0010300008000100 */
[----:B------:R0:W0:Y:S01]  /*07f0*/  SYNCS.EXCH.64 URZ, [UR8+0x34880], UR4 ;  /* 0x03488004083f75b2 */ /* 0x0000220008000100 */
[----:B------:R0:W0:Y:S01]  /*0800*/  SYNCS.EXCH.64 URZ, [UR8+0x34878], UR6 ;  /* 0x03487806083f75b2 */ /* 0x0000220008000100 */
[----:B------:R0:W0:Y:S01]  /*0810*/  SYNCS.EXCH.64 URZ, [UR8+0x34888], UR4 ;  /* 0x03488804083f75b2 */ /* 0x0000220008000100 */
[----:B------:R-:W-:Y:S01]  /*0820*/  NOP ;  /* 0x0000000000007918 */ /* 0x000fe20000000000 */
.L_x_175:
[----:B------:R-:W5:Y:S01]  /*0830*/  SHFL.IDX PT, R14, R3, RZ, 0x1f ;  /* 0x00001fff030e7589 */ /* 0x000f6200000e0000 */
[----:B0-----:R-:W0:Y:S01]  /*0840*/  S2UR UR4, SR_CTAID.X ;  /* 0x00000000000479c3 */ /* 0x001e220000002500 */
[----:B------:R-:W-:Y:S01]  /*0850*/  LOP3.LUT R9, R9, 0x3ffffffc, RZ, 0xc0, !PT ;  /* 0x3ffffffc09097812 */ /* 0x000fe200078ec0ff */
[----:B------:R-:W-:Y:S01]  /*0860*/  IMAD.IADD R7, R6, 0x1, -R7 ;  /* 0x0000000106077824 */ /* 0x000fe200078e0a07 */
[----:B------:R-:W-:Y:S01]  /*0870*/  LEA.HI R11, R11, R8, RZ, 0x2 ;  /* 0x000000080b0b7211 */ /* 0x000fe200078f10ff */
[----:B------:R-:W-:Y:S02]  /*0880*/  NOP ;  /* 0x0000000000007918 */ /* 0x000fe40000000000 */
[----:B------:R-:W-:Y:S01]  /*0890*/  IMAD.IADD R4, R4, 0x1, -R9 ;  /* 0x0000000104047824 */ /* 0x000fe200078e0a09 */
[----:B------:R-:W-:Y:S01]  /*08a0*/  LOP3.LUT R11, R11, 0x3ffffffc, RZ, 0xc0, !PT ;  /* 0x3ffffffc0b0b7812 */ /* 0x000fe200078ec0ff */
[----:B------:R-:W1:Y:S02]  /*08b0*/  LDC R6, c[0x0][0x140] ;  /* 0x00005000ff067b82 */ /* 0x000e640000000800 */
[----:B------:R-:W-:-:S02]  /*08c0*/  IMAD R4, R4, 0x4, R7 ;  /* 0x0000000404047824 */ /* 0x000fc400078e0207 */
[----:B------:R-:W-:Y:S02]  /*08d0*/  IMAD.IADD R8, R8, 0x1, -R11 ;  /* 0x0000000108087824 */ /* 0x000fe400078e0a0b */
[----:B------:R-:W-:Y:S01]  /*08e0*/  IMAD.MOV R11, RZ, RZ, -R10 ;  /* 0x000000ffff0b7224 */ /* 0x000fe200078e0a0a */
[----:B------:R-:W-:Y:S01]  /*08f0*/  LEA.HI R2, R4, R4, RZ, 0x1 ;  /* 0x0000000404027211 */ /* 0x000fe200078f08ff */
[----:B------:R-:W-:-:S03]  /*0900*/  IMAD R8, R8, 0x4, R7 ;  /* 0x0000000408087824 */ /* 0x000fc600078e0207 */
[----:B------:R-:W-:Y:S02]  /*0910*/  LOP3.LUT R9, R2, 0xfffffffe, RZ, 0xc0, !PT ;  /* 0xfffffffe02097812 */ /* 0x000fe400078ec0ff */
[----:B------:R-:W-:Y:S02]  /*0920*/  LEA.HI R2, R8, R8, RZ, 0x1 ;  /* 0x0000000808027211 */ /* 0x000fe400078f08ff */
[----:B-----5:R-:W-:Y:S01]  /*0930*/  ISETP.NE.AND P0, PT, R14, RZ, PT ;  /* 0x000000ff0e00720c */ /* 0x020fe20003f05270 */
[----:B0-----:R-:W-:Y:S01]  /*0940*/  IMAD R12, R12, R11, UR4 ;  /* 0x000000040c0c7e24 */ /* 0x001fe2000f8e020b */
[----:B------:R-:W-:Y:S01]  /*0950*/  LOP3.LUT R7, R2, 0xfffffffe, RZ, 0xc0, !PT ;  /* 0xfffffffe02077812 */ /* 0x000fe200078ec0ff */
[----:B------:R-:W-:-:S04]  /*0960*/  IMAD.IADD R9, R4, 0x1, -R9 ;  /* 0x0000000104097824 */ /* 0x000fc800078e0a09 */
[----:B------:R-:W-:Y:S01]  /*0970*/  IMAD.IADD R7, R8, 0x1, -R7 ;  /* 0x0000000108077824 */ /* 0x000fe200078e0a07 */
[----:B------:R-:W-:-:S05]  /*0980*/  ISETP.NE.AND P5, PT, R9, R12, PT ;  /* 0x0000000c0900720c */ /* 0x000fca0003fa5270 */
[----:B------:R-:W-:Y:S08]  /*0990*/  @P0 BRA `(.L_x_176) ;  /* 0x0000000000480947 */ /* 0x000ff00003800000 */
        /* <DEDUP_REMOVED lines=18> */
.L_x_176:
[----:B------:R-:W5:Y:S01]  /*0ac0*/  SHFL.IDX PT, R9, R3, RZ, 0x1f ;  /* 0x00001fff03097589 */ /* 0x000f6200000e0000 */
[----:B------:R-:W-:Y:S01]  /*0ad0*/  ISETP.NE.AND P2, PT, R7, R12, PT ;  /* 0x0000000c0700720c */ /* 0x000fe20003f45270 */
[----:B------:R-:W-:Y:S01]  /*0ae0*/  IMAD.SHL.U32 R7, R4, 0x4, RZ ;  /* 0x0000000404077824 */ /* 0x000fe200078e00ff */
[----:B------:R-:W-:Y:S01]  /*0af0*/  LOP3.LUT P0, RZ, R5, 0x7, RZ, 0xc0, !PT ;  /* 0x0000000705ff7812 */ /* 0x000fe2000780c0ff */
[----:B------:R-:W-:Y:S01]  /*0b00*/  IMAD.SHL.U32 R17, R8, 0x4, RZ ;  /* 0x0000000408117824 */ /* 0x000fe200078e00ff */
[----:B-1----:R-:W-:Y:S01]  /*0b10*/  ISETP.EQ.U32.AND P1, PT, R6, 0x1, PT ;  /* 0x000000010600780c */ /* 0x002fe20003f22070 */
[----:B------:R-:W-:Y:S01]  /*0b20*/  IMAD.MOV.U32 R16, RZ, RZ, 0x1 ;  /* 0x00000001ff107424 */ /* 0x000fe200078e00ff */
[----:B------:R-:W-:Y:S01]  /*0b30*/  LOP3.LUT R18, R4, 0xc, R7, 0x78, !PT ;  /* 0x0000000c04127812 */ /* 0x000fe200078e7807 */
[----:B------:R-:W-:Y:S01]  /*0b40*/  NOP ;  /* 0x0000000000007918 */ /* 0x000fe20000000000 */
[----:B------:R-:W-:Y:S02]  /*0b50*/  LOP3.LUT R17, R8, 0xc, R17, 0x78, !PT ;  /* 0x0000000c08117812 */ /* 0x000fe400078e7811 */
[----:B------:R-:W-:-:S02]  /*0b60*/  ISETP.LT.U32.AND P4, PT, R18, 0x2, !P0 ;  /* 0x000000021200780c */ /* 0x000fc40004781070 */
[----:B------:R-:W-:Y:S02]  /*0b70*/  @P5 LEA.HI R2, R18, R18, RZ, 0x1 ;  /* 0x0000001212025211 */ /* 0x000fe400078f08ff */
[----:B------:R-:W-:Y:S02]  /*0b80*/  SEL R5, RZ, 0x1, !P4 ;  /* 0x00000001ff057807 */ /* 0x000fe40006000000 */
[----:B------:R-:W-:Y:S02]  /*0b90*/  @P5 SHF.R.S32.HI R2, RZ, 0x1, R2 ;  /* 0x00000001ff025819 */ /* 0x000fe40000011402 */
[----:B------:R-:W-:Y:S02]  /*0ba0*/  @P2 LEA.HI R4, R17, R17, RZ, 0x1 ;  /* 0x0000001111042211 */ /* 0x000fe400078f08ff */
[----:B------:R-:W-:Y:S01]  /*0bb0*/  @P5 ISETP.NE.AND P6, PT, R2, R13, PT ;  /* 0x0000000d0200520c */ /* 0x000fe20003fc5270 */
[----:B------:R-:W-:Y:S01]  /*0bc0*/  IMAD.MOV.U32 R2, RZ, RZ, 0x1 ;  /* 0x00000001ff027424 */ /* 0x000fe200078e00ff */
[----:B------:R-:W-:-:S02]  /*0bd0*/  @P2 SHF.R.S32.HI R4, RZ, 0x1, R4 ;  /* 0x00000001ff042819 */ /* 0x000fc40000011404 */
[----:B-----5:R-:W-:Y:S02]  /*0be0*/  ISETP.NE.AND P4, PT, R9, RZ, PT ;  /* 0x000000ff0900720c */ /* 0x020fe40003f85270 */
[----:B------:R-:W-:Y:S02]  /*0bf0*/  @P5 SEL R16, RZ, 0x1, P6 ;  /* 0x00000001ff105807 */ /* 0x000fe40003000000 */
[----:B------:R-:W-:Y:S02]  /*0c00*/  @P2 ISETP.NE.AND P3, PT, R4, R13, PT ;  /* 0x0000000d0400220c */ /* 0x000fe40003f65270 */
[----:B------:R-:W-:Y:S02]  /*0c10*/  ISETP.LT.U32.AND P0, PT, R17, 0x2, !P0 ;  /* 0x000000021100780c */ /* 0x000fe40004701070 */
[----:B------:R-:W-:Y:S02]  /*0c20*/  LOP3.LUT R16, R16, R5, RZ, 0xc0, !PT ;  /* 0x0000000510107212 */ /* 0x000fe400078ec0ff */
[----:B------:R-:W-:-:S02]  /*0c30*/  SEL R5, RZ, 0x1, !P0 ;  /* 0x00000001ff057807 */ /* 0x000fc40004000000 */
[----:B------:R-:W-:Y:S01]  /*0c40*/  @P2 SEL R2, RZ, 0x1, P3 ;  /* 0x00000001ff022807 */ /* 0x000fe20001800000 */
[----:B------:R-:W-:Y:S06]  /*0c50*/  @P4 BRA `(.L_x_177) ;  /* 0x0000000000484947 */ /* 0x000fec0003800000 */
        /* <DEDUP_REMOVED lines=16> */
[----:B------:R1:W0:Y:S02]  /*0d60*/  SYNCS.EXCH.64 URZ, [UR8+0x348c8], UR6 ;  /* 0x0348c806083f75b2 */ /* 0x0002240008000100 */
[----:B-1----:R-:W-:Y:S01]  /*0d70*/  NOP ;  /* 0x0000000000007918 */ /* 0x002fe20000000000 */
.L_x_177:
[----:B------:R-:W-:Y:S01]  /*0d80*/  LOP3.LUT R2, R2, R5, RZ, 0xc0, !PT ;  /* 0x0000000502027212 */ /* 0x000fe200078ec0ff */
[----:B------:R-:W-:Y:S01]  /*0d90*/  NOP ;  /* 0x0000000000007918 */ /* 0x000fe20000000000 */
[----:B------:R-:W-:Y:S05]  /*0da0*/  @!P1 BRA `(.L_x_178) ;  /* 0x0000000000089947 */ /* 0x000fea0003800000 */
[----:B0-234-:R-:W-:Y:S01]  /*0db0*/  UCGABAR_ARV ;  /* 0x00000000000079c7 */ /* 0x01dfe20008000000 */
[----:B------:R-:W-:Y:S05]  /*0dc0*/  BRA `(.L_x_179) ;  /* 0x0000000000047947 */ /* 0x000fea0003800000 */
.L_x_178:
[----:B0-234-:R-:W-:Y:S01]  /*0dd0*/  NOP ;  /* 0x0000000000007918 */ /* 0x01dfe20000000000 */
.L_x_179:
[----:B------:R-:W-:Y:S05]  /*0de0*/  @!P1 BRA `(.L_x_180) ;  /* 0x00000000000c9947 */ /* 0x000fea0003800000 */
[----:B------:R-:W-:Y:S01]  /*0df0*/  UCGABAR_WAIT ;  /* 0x0000000000007dc7 */ /* 0x000fe20008000000 */
[----:B------:R-:W-:Y:S01]  /*0e00*/  CCTL.IVALL ;  /* 0x00000000ff00798f */ /* 0x000fe20002000000 */
[----:B------:R-:W-:Y:S05]  /*0e10*/  BRA `(.L_x_181) ;  /* 0x0000000000047947 */ /* 0x000fea0003800000 */
.L_x_180:
[----:B------:R-:W-:Y:S06]  /*0e20*/  BAR.SYNC.DEFER_BLOCKING 0x0 ;  /* 0x0000000000007b1d */ /* 0x000fec0000010000 */
.L_x_181:
[----:B------:R-:W-:Y:S01]  /*0e30*/  UMOV UR4, 0x1 ;  /* 0x0000000100047882 */ /* 0x000fe20000000000 */
[----:B------:R-:W-:Y:S01]  /*0e40*/  PLOP3.LUT P0, PT, PT, PT, UP0, 0x80, 0x0 ;  /* 0x000000000000781c */ /* 0x000fe20003f0f008 */
[----:B------:R-:W-:Y:S01]  /*0e50*/  USEL UR4, UR4, 0x2, !UP0 ;  /* 0x0000000204047887 */ /* 0x000fe2000c000000 */
[----:B------:R-:W-:-:S05]  /*0e60*/  ULDC.64 UR60, c[0x0][0x208] ;  /* 0x00008200003c7ab9 */ /* 0x000fca0000000a00 */
[----:B------:R-:W-:-:S05]  /*0e70*/  IMAD.U32 R4, RZ, RZ, UR4 ;  /* 0x00000004ff047e24 */ /* 0x000fca000f8e00ff */
[----:B------:R0:W-:Y:S01]  /*0e80*/  STL [R1+0x30], R4 ;  /* 0x0000300401007387 */ /* 0x0001e20000100800 */
[----:B------:R-:W-:Y:S05]  /*0e90*/  @!P0 BRA `(.L_x_182) ;  /* 0x0000007c00948947 */ /* 0x000fea0003800000 */
.L_x_183:
        /* <DEDUP_REMOVED lines=9> */
[----:B0-----:R-:W2:Y:S01]  /*0f30*/  LDL R4, [R1+0x30] ;  /* 0x0000300001047983 */ /* 0x001ea20000100800 */
[----:B------:R-:W-:Y:S01]  /*0f40*/  VIADD R0, R0, 0xffffff80 ;  /* 0xffffff8000007836 */ /* 0x000fe20000000000 */
[----:B------:R-:W-:Y:S01]  /*0f50*/  UMOV UR37, URZ ;  /* 0x0000003f00257c82 */ /* 0x000fe20008000000 */
[----:B------:R-:W-:Y:S01]  /*0f60*/  IMAD.MOV.U32 R192, RZ, RZ, -0x2 ;  /* 0xfffffffeffc07424 */ /* 0x000fe200078e00ff */
[----:B------:R-:W-:Y:S01]  /*0f70*/  UMOV UR36, URZ ;  /* 0x0000003f00247c82 */ /* 0x000fe20008000000 */
[----:B------:R-:W-:Y:S01]  /*0f80*/  IMAD.MOV.U32 R184, RZ, RZ, RZ ;  /* 0x000000ffffb87224 */ /* 0x000fe200078e00ff */
[----:B------:R-:W-:-:S04]  /*0f90*/  SHF.R.S32.HI R3, RZ, 0x1f, R0 ;  /* 0x0000001fff037819 */ /* 0x000fc80000011400 */
[CC--:B------:R-:W-:Y:S02]  /*0fa0*/  LEA.HI R5, R3.reuse, R0.reuse, RZ, 0x7 ;  /* 0x0000000003057211 */ /* 0x0c0fe400078f38ff */
[-C--:B------:R-:W-:Y:S02]  /*0fb0*/  LEA.HI R6, R3, R0.reuse, RZ, 0x4 ;  /* 0x0000000003067211 */ /* 0x080fe400078f20ff */
[----:B------:R-:W-:Y:S02]  /*0fc0*/  LOP3.LUT R7, R5, 0xffffff80, RZ, 0xc0, !PT ;  /* 0xffffff8005077812 */ /* 0x000fe400078ec0ff */
[----:B------:R-:W-:Y:S02]  /*0fd0*/  LOP3.LUT R9, R6, 0x3fffff0, RZ, 0xc0, !PT ;  /* 0x03fffff006097812 */ /* 0x000fe400078ec0ff */
[----:B------:R-:W-:Y:S01]  /*0fe0*/  SHF.R.S32.HI R11, RZ, 0x4, R6 ;  /* 0x00000004ff0b7819 */ /* 0x000fe20000011406 */
[C---:B------:R-:W-:Y:S01]  /*0ff0*/  IMAD.IADD R186, R0.reuse, 0x1, -R7 ;  /* 0x0000000100ba7824 */ /* 0x040fe200078e0a07 */
[CC--:B------:R-:W-:Y:S01]  /*1000*/  LEA.HI R10, R3.reuse, R0.reuse, RZ, 0x2 ;  /* 0x00000000030a7211 */ /* 0x0c0fe200078f10ff */
[----:B------:R-:W-:Y:S01]  /*1010*/  IMAD.IADD R9, R0, 0x1, -R9 ;  /* 0x0000000100097824 */ /* 0x000fe200078e0a09 */
[----:B------:R-:W-:-:S02]  /*1020*/  LEA.HI R185, R3, R0, RZ, 0x3 ;  /* 0x0000000003b97211 */ /* 0x000fc400078f18ff */
[----:B------:R-:W-:Y:S02]  /*1030*/  SHF.R.S32.HI R7, RZ, 0x1f, R186 ;  /* 0x0000001fff077819 */ /* 0x000fe400000114ba */
[----:B------:R-:W-:Y:S02]  /*1040*/  LEA.HI R6, R6, R11, RZ, 0x1 ;  /* 0x0000000b06067211 */ /* 0x000fe400078f08ff */
[----:B------:R-:W-:Y:S02]  /*1050*/  SHF.R.S32.HI R188, RZ, 0x7, R5 ;  /* 0x00000007ffbc7819 */ /* 0x000fe40000011405 */
[----:B------:R-:W-:Y:S02]  /*1060*/  LOP3.LUT R6, R6, 0x1ffffffe, RZ, 0xc0, !PT ;  /* 0x1ffffffe06067812 */ /* 0x000fe400078ec0ff */
[----:B------:R-:W-:Y:S02]  /*1070*/  LOP3.LUT R23, R185, 0xfffffff8, RZ, 0xc0, !PT ;  /* 0xfffffff8b9177812 */ /* 0x000fe400078ec0ff */
[----:B------:R-:W-:Y:S01]  /*1080*/  LEA.HI R5, R5, R188, RZ, 0x1 ;  /* 0x000000bc05057211 */ /* 0x000fe200078f08ff */
[----:B------:R-:W-:Y:S01]  /*1090*/  IMAD.IADD R6, R11, 0x1, -R6 ;  /* 0x000000010b067824 */ /* 0x000fe200078e0a06 */
[----:B------:R-:W-:Y:S01]  /*10a0*/  SHF.R.S32.HI R185, RZ, 0x3, R185 ;  /* 0x00000003ffb97819 */ /* 0x000fe200000114b9 */
[----:B------:R-:W-:Y:S01]  /*10b0*/  IMAD.IADD R23, R0, 0x1, -R23 ;  /* 0x0000000100177824 */ /* 0x000fe200078e0a17 */
[----:B------:R-:W-:-:S03]  /*10c0*/  LOP3.LUT R5, R5, 0x3fffffe, RZ, 0xc0, !PT ;  /* 0x03fffffe05057812 */ /* 0x000fc600078ec0ff */
[----:B------:R-:W-:Y:S02]  /*10d0*/  IMAD.SHL.U32 R19, R23, 0x8, RZ ;  /* 0x0000000817137824 */ /* 0x000fe400078e00ff */
[----:B------:R-:W-:Y:S02]  /*10e0*/  IMAD.IADD R5, R188, 0x1, -R5 ;  /* 0x00000001bc057824 */ /* 0x000fe400078e0a05 */
[----:B------:R-:W-:-:S05]  /*10f0*/  VIADD R22, R19, 0x40 ;  /* 0x0000004013167836 */ /* 0x000fca0000000000 */
[----:B------:R-:W-:Y:S02]  /*1100*/  SHF.R.S32.HI R194, RZ, 0x1f, R22 ;  /* 0x0000001fffc27819 */ /* 0x000fe40000011416 */
[----:B--2---:R-:W-:Y:S02]  /*1110*/  R2UR UR4, R4 ;  /* 0x00000000040472ca */ /* 0x004fe400000e0000 */
[----:B------:R-:W-:Y:S02]  /*1120*/  LEA.HI R4, R3, R0, RZ, 0x5 ;  /* 0x0000000003047211 */ /* 0x000fe400078f28ff */
[----:B------:R-:W-:-:S03]  /*1130*/  LOP3.LUT R3, R10, 0xfffffffc, RZ, 0xc0, !PT ;  /* 0xfffffffc0a037812 */ /* 0x000fc600078ec0ff */
[----:B------:R-:W-:Y:S02]  /*1140*/  IMAD.SHL.U32 R4, R4, 0x20, RZ ;  /* 0x0000002004047824 */ /* 0x000fe400078e00ff */
[----:B------:R-:W-:-:S03]  /*1150*/  IMAD.IADD R10, R0, 0x1, -R3 ;  /* 0x00000001000a7824 */ /* 0x000fc600078e0a03 */
[----:B------:R-:W-:Y:S01]  /*1160*/  LOP3.LUT R8, R4, 0xfffffc00, RZ, 0xc0, !PT ;  /* 0xfffffc0004087812 */ /* 0x000fe200078ec0ff */
[----:B------:R-:W-:Y:S01]  /*1170*/  ULOP3.LUT UR4, UR4, 0x1, URZ, 0xfc, !UPT ;  /* 0x0000000104047892 */ /* 0x000fe2000f8efc3f */
[CC--:B------:R-:W-:Y:S02]  /*1180*/  LEA.HI R4, R7.reuse, R186.reuse, RZ, 0x2 ;  /* 0x000000ba07047211 */ /* 0x0c0fe400078f10ff */
[----:B------:R-:W-:Y:S01]  /*1190*/  LEA.HI R7, R7, R186, RZ, 0x5 ;  /* 0x000000ba07077211 */ /* 0x000fe200078f28ff */
[----:B------:R-:W-:Y:S01]  /*11a0*/  IMAD R9, R9, 0x40, R8 ;  /* 0x0000004009097824 */ /* 0x000fe200078e0208 */
[--C-:B------:R-:W-:Y:S01]  /*11b0*/  SHF.R.S32.HI R8, RZ, 0x2, R4.reuse ;  /* 0x00000002ff087819 */ /* 0x100fe20000011404 */
[----:B------:R-:W-:Y:S01]  /*11c0*/  IMAD.U32 R193, RZ, RZ, UR4 ;  /* 0x00000004ffc17e24 */ /* 0x000fe2000f8e00ff */
[----:B------:R-:W-:Y:S01]  /*11d0*/  SHF.R.S32.HI R13, RZ, 0x1f, R4 ;  /* 0x0000001fff0d7819 */ /* 0x000fe20000011404 */
[----:B------:R-:W-:Y:S01]  /*11e0*/  IMAD R191, R6, 0x8, R9 ;  /* 0x0000000806bf7824 */ /* 0x000fe200078e0209 */
[----:B------:R-:W-:-:S02]  /*11f0*/  LEA.HI R0, R10, R10, RZ, 0x1 ;  /* 0x0000000a0a007211 */ /* 0x000fc400078f08ff */
[----:B------:R-:W-:Y:S02]  /*1200*/  LEA.HI R13, R13, R8, RZ, 0x3 ;  /* 0x000000080d0d7211 */ /* 0x000fe400078f18ff */
[----:B------:R-:W-:Y:S02]  /*1210*/  SHF.R.S32.HI R7, RZ, 0x5, R7 ;  /* 0x00000005ff077819 */ /* 0x000fe40000011407 */
[----:B------:R-:W-:Y:S02]  /*1220*/  LOP3.LUT R13, R13, 0xfffffff8, RZ, 0xc0, !PT ;  /* 0xfffffff80d0d7812 */ /* 0x000fe400078ec0ff */
[----:B------:R-:W-:Y:S02]  /*1230*/  LOP3.LUT R3, R4, 0x7ffffffc, RZ, 0xc0, !PT ;  /* 0x7ffffffc04037812 */ /* 0x000fe400078ec0ff */
[----:B------:R-:W-:Y:S01]  /*1240*/  LOP3.LUT R9, R0, 0x1ffffffe, RZ, 0xc0, !PT ;  /* 0x1ffffffe00097812 */ /* 0x000fe200078ec0ff */
[----:B------:R-:W-:Y:S02]  /*1250*/  IMAD.IADD R8, R8, 0x1, -R13 ;  /* 0x0000000108087824 */ /* 0x000fe400078e0a0d */
[----:B------:R-:W-:-:S02]  /*1260*/  IMAD.IADD R3, R186, 0x1, -R3 ;  /* 0x00000001ba037824 */ /* 0x000fc400078e0a03 */
[----:B------:R-:W-:Y:S02]  /*1270*/  IMAD R8, R7, 0x10, R8 ;  /* 0x0000001007087824 */ /* 0x000fe400078e0208 */
[----:B------:R-:W-:Y:S02]  /*1280*/  IMAD.IADD R190, R10, 0x1, -R9 ;  /* 0x000000010abe7824 */ /* 0x000fe400078e0a09 */
[----:B------:R-:W-:Y:S02]  /*1290*/  IMAD R189, R5, 0x40, R8 ;  /* 0x0000004005bd7824 */ /* 0x000fe400078e0208 */
[----:B------:R-:W-:Y:S02]  /*12a0*/  IMAD R192, R3, R192, 0x80 ;  /* 0x0000008003c07424 */ /* 0x000fe400078e02c0 */
[----:B------:R-:W-:-:S07]  /*12b0*/  IMAD R190, R190, 0x8, R189 ;  /* 0x00000008bebe7824 */ /* 0x000fce00078e02bd */
.L_x_216:
[----:B0-----:R-:W0:Y:S01]  /*12c0*/  SHFL.IDX PT, R0, R188, RZ, 0x1f ;  /* 0x00001fffbc007589 */ /* 0x001e2200000e0000 */
[----:B------:R-:W1:Y:S01]  /*12d0*/  S2UR UR4, SR_CgaCtaId ;  /* 0x00000000000479c3 */ /* 0x000e620000008800 */
[----:B------:R-:W-:Y:S01]  /*12e0*/  ULDC.64 UR8, c[0x0][0x418] ;  /* 0x0001060000087ab9 */ /* 0x000fe20000000a00 */
[----:B------:R-:W-:Y:S01]  /*12f0*/  UMOV UR40, 0x400 ;  /* 0x0000040000287882 */ /* 0x000fe20000000000 */
[----:B------:R-:W-:Y:S01]  /*1300*/  UISETP.NE.U32.AND UP0, UPT, UR8, URZ, UPT ;  /* 0x0000003f0800728c */ /* 0x000fe2000bf05070 */
[----:B------:R-:W-:Y:S01]  /*1310*/  ULDC UR5, c[0x0][0xc38] ;  /* 0x00030e0000057ab9 */ /* 0x000fe20000000800 */
[----:B------:R-:W-:Y:S01]  /*1320*/  ULDC UR6, c[0x0][0x424] ;  /* 0x0001090000067ab9 */ /* 0x000fe20000000800 */
[----:B------:R-:W-:Y:S02]  /*1330*/  UISETP.NE.AND UP1, UPT, UR5, 0x1, UPT ;  /* 0x000000010500788c */ /* 0x000fe4000bf25270 */
[----:B--2---:R-:W2:Y:S01]  /*1340*/  LDC R89, c[0x0][0x2f0] ;  /* 0x0000bc00ff597b82 */ /* 0x004ea20000000800 */
        /* <DEDUP_REMOVED lines=19> */
[----:B----4-:R-:W-:Y:S01]  /*1480*/  SHF.R.S32.HI R3, RZ, 0x1f, R0 ;  /* 0x0000001fff037819 */ /* 0x010fe20000011400 */
        /* <DEDUP_REMOVED lines=10> */
[----:B---3-5:R-:W-:Y:S11]  /*1530*/  @!P0 BRA `(.L_x_184) ;  /* 0x0000000000408947 */ /* 0x028ff60003800000 */
[----:B------:R-:W-:Y:S01]  /*1540*/  MOV R0, 0x0 ;  /* 0x0000000000007802 */ /* 0x000fe20000000f00 */
[----:B------:R-:W-:Y:S01]  /*1550*/  ULDC.64 UR4, c[0x4][0xb8] ;  /* 0x01002e0000047ab9 */ /* 0x000fe20000000a00 */
[----:B------:R-:W-:Y:S01]  /*1560*/  ULDC.64 UR6, c[0x4][0x30] ;  /* 0x01000c0000067ab9 */ /* 0x000fe20000000a00 */
[----:B------:R-:W-:Y:S01]  /*1570*/  IMAD.U32 R4, RZ, RZ, UR4 ;  /* 0x00000004ff047e24 */ /* 0x000fe2000f8e00ff */
[----:B------:R0:W1:Y:S01]  /*1580*/  LDC.64 R14, c[0x4][R0] ;  /* 0x01000000000e7b82 */ /* 0x0000620000000a00 */
[----:B------:R-:W-:Y:S01]  /*1590*/  IMAD.U32 R5, RZ, RZ, UR5 ;  /* 0x00000005ff057e24 */ /* 0x000fe2000f8e00ff */
[----:B------:R-:W-:Y:S01]  /*15a0*/  ULDC.64 UR4, c[0x4][0xc0] ;  /* 0x0100300000047ab9 */ /* 0x000fe20000000a00 */
        /* <DEDUP_REMOVED lines=8> */
[----:B-1----:R-:W-:Y:S05]  /*1630*/  CALL.ABS.NOINC R14 ;  /* 0x000000000e007343 */ /* 0x002fea0003c00000 */
.L_x_184:
[----:B------:R-:W-:Y:S02]  /*1640*/  LOP3.LUT R0, R184, 0x1, RZ, 0xc0, !PT ;  /* 0x00000001b8007812 */ /* 0x000fe400078ec0ff */
[----:B------:R-:W-:Y:S02]  /*1650*/  R2UR UR4, R193 ;  /* 0x00000000c10472ca */ /* 0x000fe400000e0000 */
[----:B------:R-:W-:-:S04]  /*1660*/  SHF.L.U32 R0, R0, 0x1f, RZ ;  /* 0x0000001f00007819 */ /* 0x000fc800000006ff */
[----:B------:R-:W0:Y:S07]  /*1670*/  SYNCS.PHASECHK.TRANS64.TRYWAIT P1, [UR40+0x34800], R0 ;  /* 0x03480000ff0075a7 */ /* 0x000e2e0008020168 */
[----:B------:R-:W-:-:S05]  /*1680*/  IMAD.U32 R3, RZ, RZ, UR4 ;  /* 0x00000004ff037e24 */ /* 0x000fca000f8e00ff */
[----:B------:R-:W-:Y:S01]  /*1690*/  ISETP.NE.AND P0, PT, R3, 0x3, PT ;  /* 0x000000030300780c */ /* 0x000fe20003f05270 */
[----:B0-----:R-:W-:-:S12]  /*16a0*/  @!P1 BRA `(.L_x_185) ;  /* 0x000000bc00c49947 */ /* 0x001fd80003800000 */
.L_x_314:
[----:B------:R-:W-:Y:S05]  /*16b0*/  @!P0 BRA `(.L_x_186) ;  /* 0x0000000000048947 */ /* 0x000fea0003800000 */
[----:B------:R-:W-:Y:S01]  /*16c0*/  BPT.TRAP 0x1 ;  /* 0x000000040000795c */ /* 0x000fe20000300000 */
.L_x_186:
[----:B0-----:R-:W-:Y:S02]  /*16d0*/  IMAD.U32 R0, RZ, RZ, UR36 ;  /* 0x00000024ff007e24 */ /* 0x001fe4000f8e00ff */
[----:B------:R-:W-:-:S03]  /*16e0*/  IMAD.U32 R3, RZ, RZ, UR37 ;  /* 0x00000025ff037e24 */ /* 0x000fc6000f8e00ff */
[----:B------:R-:W-:Y:S02]  /*16f0*/  LEA R0, R0, UR40, 0x3 ;  /* 0x0000002800007c11 */ /* 0x000fe4000f8e18ff */
[----:B------:R-:W-:-:S04]  /*1700*/  SHF.L.U32 R3, R3, 0x1f, RZ ;  /* 0x0000001f03037819 */ /* 0x000fc800000006ff */
[----:B------:R0:W1:Y:S01]  /*1710*/  SYNCS.PHASECHK.TRANS64.TRYWAIT P1, [R0+URZ+0x34830], R3 ;  /* 0x03483003000075a7 */ /* 0x000062000802017f */
[----:B------:R-:W-:Y:S05]  /*1720*/  @!P0 BRA `(.L_x_187) ;  /* 0x0000000000048947 */ /* 0x000fea0003800000 */
[----:B------:R-:W-:Y:S01]  /*1730*/  BPT.TRAP 0x1 ;  /* 0x000000040000795c */ /* 0x000fe20000300000 */
.L_x_187:
[----:B-1----:R-:W-:Y:S05]  /*1740*/  @P1 BRA `(.L_x_188) ;  /* 0x0000000000081947 */ /* 0x002fea0003800000 */
[----:B------:R-:W1:Y:S02]  /*1750*/  SYNCS.PHASECHK.TRANS64.TRYWAIT P1, [R0+URZ+0x34830], R3 ;  /* 0x03483003000075a7 */ /* 0x000e64000802017f */
[----:B-1----:R-:W-:Y:S05]  /*1760*/  @!P1 BRA `(.L_x_189) ;  /* 0x000000bc00ac9947 */ /* 0x002fea0003800000 */
.L_x_188:
[----:B------:R-:W-:Y:S05]  /*1770*/  WARPSYNC.ALL ;  /* 0x0000000000007948 */ /* 0x000fea0003800000 */
[----:B------:R-:W-:Y:S01]  /*1780*/  UIADD3 UR40, UR40, 0x1c400, URZ ;  /* 0x0001c40028287890 */ /* 0x000fe2000fffe03f */
[----:B------:R-:W-:Y:S01]  /*1790*/  WARPGROUP.ARRIVE ;  /* 0x00000000000079c5 */ /* 0x000fe20000000000 */
[----:B------:R-:W-:Y:S02]  /*17a0*/  ULOP3.LUT UR4, UR41, 0x10000, URZ, 0xfc, !UPT ;  /* 0x0001000029047892 */ /* 0x000fe4000f8efc3f */
[----:B------:R-:W-:Y:S01]  /*17b0*/  USHF.R.U32.HI UR40, URZ, 0x4, UR40 ;  /* 0x000000043f287899 */ /* 0x000fe20008011628 */
[----:B------:R-:W-:Y:S01]  /*17c0*/  UMOV UR13, 0x40000040 ;  /* 0x40000040000d7882 */ /* 0x000fe20000000000 */
[----:B------:R-:W-:-:S02]  /*17d0*/  UMOV UR15, 0x40000040 ;  /* 0x40000040000f7882 */ /* 0x000fc40000000000 */
[----:B------:R-:W-:Y:S01]  /*17e0*/  ULOP3.LUT UR10, UR40, 0x3fff, URZ, 0xc0, !UPT ;  /* 0x00003fff280a7892 */ /* 0x000fe2000f8ec03f */
[----:B------:R-:W-:Y:S01]  /*17f0*/  IMAD.U32 R5, RZ, RZ, UR13 ;  /* 0x0000000dff057e24 */ /* 0x000fe2000f8e00ff */
[----:B------:R-:W-:Y:S01]  /*1800*/  UMOV UR12, UR4 ;  /* 0x00000004000c7c82 */ /* 0x000fe20008000000 */
[----:B------:R-:W-:Y:S01]  /*1810*/  UIADD3 UR6, UR4, 0x2, URZ ;  /* 0x0000000204067890 */ /* 0x000fe2000fffe03f */
[----:B------:R-:W-:Y:S01]  /*1820*/  IMAD.U32 R4, RZ, RZ, UR12 ;  /* 0x0000000cff047e24 */ /* 0x000fe2000f8e00ff */
[----:B------:R-:W-:Y:S02]  /*1830*/  ULOP3.LUT UR10, UR10, 0x10000, URZ, 0xfc, !UPT ;  /* 0x000100000a0a7892 */ /* 0x000fe4000f8efc3f */
[----:B------:R-:W-:Y:S02]  /*1840*/  UIADD3 UR56, UR4, 0x4, URZ ;  /* 0x0000000404387890 */ /* 0x000fe4000fffe03f */
[----:B------:R-:W-:Y:S01]  /*1850*/  UIMAD UR5, UR36, 0xc00, UR10 ;  /* 0x00000c00240578a4 */ /* 0x000fe2000f8e020a */
[----:B------:R-:W-:Y:S01]  /*1860*/  UMOV UR57, 0x40000040 ;  /* 0x4000004000397882 */ /* 0x000fe20000000000 */
[----:B------:R-:W-:-:S02]  /*1870*/  UMOV UR59, 0x40000040 ;  /* 0x40000040003b7882 */ /* 0x000fc40000000000 */
[----:B------:R-:W-:Y:S02]  /*1880*/  UIADD3 UR7, UR5, 0x2, URZ ;  /* 0x0000000205077890 */ /* 0x000fe4000fffe03f */
[----:B------:R-:W-:Y:S02]  /*1890*/  UIADD3 UR58, UR5, 0x4, URZ ;  /* 0x00000004053a7890 */ /* 0x000fe4000fffe03f */
        /* <DEDUP_REMOVED lines=12> */
[----:B------:R-:W-:-:S02]  /*1960*/  UIADD3 UR16, UR4, 0x402, URZ ;  /* 0x0000040204107890 */ /* 0x000fc4000fffe03f */
[----:B------:R-:W-:Y:S01]  /*1970*/  UIADD3 UR18, UR5, 0x402, URZ ;  /* 0x0000040205127890 */ /* 0x000fe2000fffe03f */
[----:B------:R-:W-:Y:S01]  /*1980*/  UMOV UR17, 0x40000040 ;  /* 0x4000004000117882 */ /* 0x000fe20000000000 */
[----:B------:R-:W-:Y:S01]  /*1990*/  UMOV UR19, 0x40000040 ;  /* 0x4000004000137882 */ /* 0x000fe20000000000 */
[----:B------:R-:W-:Y:S02]  /*19a0*/  UIADD3 UR20, UR4, 0x404, URZ ;  /* 0x0000040404147890 */ /* 0x000fe4000fffe03f */
[----:B------:R-:W-:Y:S01]  /*19b0*/  UIADD3 UR22, UR5, 0x404, URZ ;  /* 0x0000040405167890 */ /* 0x000fe2000fffe03f */
[----:B------:R-:W-:Y:S01]  /*19c0*/  UMOV UR21, 0x40000040 ;  /* 0x4000004000157882 */ /* 0x000fe20000000000 */
[----:B------:R-:W-:Y:S01]  /*19d0*/  UMOV UR23, 0x40000040 ;  /* 0x4000004000177882 */ /* 0x000fe20000000000 */
[----:B------:R-:W-:Y:S02]  /*19e0*/  UIADD3 UR24, UR4, 0x406, URZ ;  /* 0x0000040604187890 */ /* 0x000fe4000fffe03f */
[----:B------:R-:W-:Y:S01]  /*19f0*/  UIADD3 UR26, UR5, 0x406, URZ ;  /* 0x00000406051a7890 */ /* 0x000fe2000fffe03f */
[----:B------:R-:W-:Y:S01]  /*1a00*/  UMOV UR25, 0x40000040 ;  /* 0x4000004000197882 */ /* 0x000fe20000000000 */
[----:B------:R-:W-:Y:S01]  /*1a10*/  UMOV UR27, 0x40000040 ;  /* 0x40000040001b7882 */ /* 0x000fe20000000000 */
        /* <DEDUP_REMOVED lines=16> */
[----:B------:R-:W-:Y:S02]  /*1b20*/  WARPGROUP.DEPBAR.LE gsb0, 0x0 ;  /* 0x00008000000079c5 */ /* 0x000fe40000010000 */
[----:B------:R-:W-:-:S06]  /*1b30*/  WARPGROUP.ARRIVE ;  /* 0x00000000000079c5 */ /* 0x000fcc0000000000 */
[----:B------:R-:W-:Y:S01]  /*1b40*/  HGMMA.64x128x16.F32.BF16 R24, gdesc[UR12], R24, gsb0 ;  /* 0x01e000000c1879f0 */ /* 0x000fe20008001818 */
[----:B------:R-:W-:Y:S02]  /*1b50*/  UIADD3 UR12, UR4, 0x400, URZ ;  /* 0x00000400040c7890 */ /* 0x000fe4000fffe03f */
[----:B------:R-:W-:Y:S01]  /*1b60*/  UIADD3 UR14, UR5, 0x400, URZ ;  /* 0x00000400050e7890 */ /* 0x000fe2000fffe03f */
[----:B------:R-:W-:Y:S01]  /*1b70*/  UMOV UR13, 0x40000040 ;  /* 0x40000040000d7882 */ /* 0x000fe20000000000 */
        /* <DEDUP_REMOVED lines=34> */
.L_x_190:
[----:B------:R-:W-:Y:S01]  /*1da0*/  ULDC UR4, c[0x0][0x9d8] ;  /* 0x0002760000047ab9 */ /* 0x000fe20000000800 */
[----:B------:R-:W-:Y:S02]  /*1db0*/  IMAD.IADD R12, R192, 0x1, R89 ;  /* 0x00000001c00c7824 */ /* 0x000fe400078e0259 */
[----:B------:R-:W-:Y:S01]  /*1dc0*/  FMUL.FTZ R24, R24, UR4 ;  /* 0x0000000418187c20 */ /* 0x000fe20008410000 */
[----:B------:R-:W-:Y:S01]  /*1dd0*/  FMUL.FTZ R25, R25, UR4 ;  /* 0x0000000419197c20 */ /* 0x000fe20008410000 */
[----:B------:R-:W-:Y:S01]  /*1de0*/  FMUL.FTZ R28, R28, UR4 ;  /* 0x000000041c1c7c20 */ /* 0x000fe20008410000 */
[----:B------:R-:W-:Y:S01]  /*1df0*/  FMUL.FTZ R29, R29, UR4 ;  /* 0x000000041d1d7c20 */ /* 0x000fe20008410000 */
[----:B------:R-:W-:Y:S01]  /*1e00*/  FMUL.FTZ R32, R32, UR4 ;  /* 0x0000000420207c20 */ /* 0x000fe20008410000 */
[----:B------:R-:W-:Y:S01]  /*1e10*/  IMAD R12, R195, -0x80, R12 ;  /* 0xffffff80c30c7824 */ /* 0x000fe200078e020c */
[----:B------:R-:W2:Y:S01]  /*1e20*/  MUFU.TANH R24, R24 ;  /* 0x0000001800187308 */ /* 0x000ea20000002400 */
[----:B------:R-:W-:Y:S01]  /*1e30*/  FMUL.FTZ R33, R33, UR4 ;  /* 0x0000000421217c20 */ /* 0x000fe20008410000 */
[----:B------:R-:W-:Y:S01]  /*1e40*/  FMUL.FTZ R26, R26, UR4 ;  /* 0x000000041a1a7c20 */ /* 0x000fe20008410000 */
[----:B------:R-:W-:Y:S01]  /*1e50*/  FMUL.FTZ R36, R36, UR4 ;  /* 0x0000000424247c20 */ /* 0x000fe20008410000 */
[C---:B------:R-:W-:Y:S01]  /*1e60*/  ISETP.GT.AND P2, PT, R12.reuse, RZ, PT ;  /* 0x000000ff0c00720c */ /* 0x040fe20003f44270 */
[----:B------:R-:W-:Y:S01]  /*1e70*/  FMUL.FTZ R27, R27, UR4 ;  /* 0x000000041b1b7c20 */ /* 0x000fe20008410000 */
[C---:B------:R-:W-:Y:S01]  /*1e80*/  ISETP.GT.AND P1, PT, R12.reuse, 0x1, PT ;  /* 0x000000010c00780c */ /* 0x040fe20003f24270 */
[----:B------:R-:W-:Y:S01]  /*1e90*/  FMUL.FTZ R37, R37, UR4 ;  /* 0x0000000425257c20 */ /* 0x000fe20008410000 */
[----:B------:R-:W3:Y:S01]  /*1ea0*/  MUFU.TANH R25, R25 ;  /* 0x0000001900197308 */ /* 0x000ee20000002400 */
[----:B------:R-:W-:Y:S01]  /*1eb0*/  ISETP.GT.AND P6, PT, R12, 0x8, PT ;  /* 0x000000080c00780c */ /* 0x000fe20003fc4270 */
[----:B------:R-:W-:Y:S01]  /*1ec0*/  FMUL.FTZ R30, R30, UR4 ;  /* 0x000000041e1e7c20 */ /* 0x000fe20008410000 */
[----:B------:R-:W-:Y:S01]  /*1ed0*/  ISETP.GT.AND P5, PT, R12, 0x9, PT ;  /* 0x000000090c00780c */ /* 0x000fe20003fa4270 */
[----:B------:R-:W-:Y:S01]  /*1ee0*/  FMUL.FTZ R40, R40, UR4 ;  /* 0x0000000428287c20 */ /* 0x000fe20008410000 */
[----:B------:R-:W-:Y:S01]  /*1ef0*/  FMUL.FTZ R31, R31, UR4 ;  /* 0x000000041f1f7c20 */ /* 0x000fe20008410000 */
[----:B------:R-:W-:Y:S01]  /*1f00*/  FMUL.FTZ R34, R34, UR4 ;  /* 0x0000000422227c20 */ /* 0x000fe20008410000 */
[----:B------:R-:W-:Y:S01]  /*1f10*/  ISETP.GT.AND P4, PT, R12, 0x10, PT ;  /* 0x000000100c00780c */ /* 0x000fe20003f84270 */
[----:B------:R-:W4:Y:S01]  /*1f20*/  MUFU.TANH R28, R28 ;  /* 0x0000001c001c7308 */ /* 0x000f220000002400 */
[----:B--2---:R-:W-:Y:S01]  /*1f30*/  FSEL R14, R24, -INF , P2 ;  /* 0xff800000180e7808 */ /* 0x004fe20001000000 */
[----:B------:R-:W-:Y:S01]  /*1f40*/  FMUL.FTZ R41, R41, UR4 ;  /* 0x0000000429297c20 */ /* 0x000fe20008410000 */
[----:B------:R-:W-:Y:S01]  /*1f50*/  ISETP.GT.AND P3, PT, R12, 0x11, PT ;  /* 0x000000110c00780c */ /* 0x000fe20003f64270 */
[----:B------:R-:W-:Y:S01]  /*1f60*/  FMUL.FTZ R44, R44, UR4 ;  /* 0x000000042c2c7c20 */ /* 0x000fe20008410000 */
[----:B------:R-:W-:Y:S01]  /*1f70*/  FMUL.FTZ R35, R35, UR4 ;  /* 0x0000000423237c20 */ /* 0x000fe20008410000 */
[----:B------:R-:W-:Y:S01]  /*1f80*/  FMUL.FTZ R38, R38, UR4 ;  /* 0x0000000426267c20 */ /* 0x000fe20008410000 */
[----:B------:R-:W-:Y:S01]  /*1f90*/  FMUL.FTZ R45, R45, UR4 ;  /* 0x000000042d2d7c20 */ /* 0x000fe20008410000 */
[----:B------:R-:W2:Y:S01]  /*1fa0*/  MUFU.TANH R29, R29 ;  /* 0x0000001d001d7308 */ /* 0x000ea20000002400 */
[----:B---3--:R-:W-:Y:S01]  /*1fb0*/  FSEL R25, R25, -INF , P1 ;  /* 0xff80000019197808 */ /* 0x008fe20000800000 */
[----:B------:R-:W-:Y:S01]  /*1fc0*/  FMUL.FTZ R48, R48, UR4 ;  /* 0x0000000430307c20 */ /* 0x000fe20008410000 */
[----:B------:R-:W-:Y:S01]  /*1fd0*/  FMUL.FTZ R39, R39, UR4 ;  /* 0x0000000427277c20 */ /* 0x000fe20008410000 */
[----:B------:R-:W-:Y:S01]  /*1fe0*/  FMUL.FTZ R42, R42, UR4 ;  /* 0x000000042a2a7c20 */ /* 0x000fe20008410000 */
[----:B------:R-:W-:Y:S01]  /*1ff0*/  FMNMX.FTZ R9, R14, R25, !PT ;  /* 0x000000190e097209 */ /* 0x000fe20007810000 */
[----:B------:R-:W-:Y:S01]  /*2000*/  FMUL.FTZ R49, R49, UR4 ;  /* 0x0000000431317c20 */ /* 0x000fe20008410000 */
[----:B------:R-:W-:Y:S01]  /*2010*/  FMUL.FTZ R43, R43, UR4 ;  /* 0x000000042b2b7c20 */ /* 0x000fe20008410000 */
[----:B------:R-:W3:Y:S01]  /*2020*/  MUFU.TANH R32, R32 ;  /* 0x0000002000207308 */ /* 0x000ee20000002400 */
[----:B----4-:R-:W-:Y:S01]  /*2030*/  FSEL R88, R28, -INF , P6 ;  /* 0xff8000001c587808 */ /* 0x010fe20003000000 */
[----:B------:R-:W-:Y:S01]  /*2040*/  FMUL.FTZ R52, R52, UR4 ;  /* 0x0000000434347c20 */ /* 0x000fe20008410000 */
[----:B------:R-:W-:Y:S01]  /*2050*/  FMUL.FTZ R46, R46, UR4 ;  /* 0x000000042e2e7c20 */ /* 0x000fe20008410000 */
[----:B------:R-:W-:Y:S01]  /*2060*/  FMUL.FTZ R53, R53, UR4 ;  /* 0x0000000435357c20 */ /* 0x000fe20008410000 */
[----:B------:R-:W-:Y:S01]  /*2070*/  FMNMX.FTZ R9, R88, R9, !PT ;  /* 0x0000000958097209 */ /* 0x000fe20007810000 */
[----:B------:R-:W-:Y:S01]  /*2080*/  FMUL.FTZ R47, R47, UR4 ;  /* 0x000000042f2f7c20 */ /* 0x000fe20008410000 */
[----:B------:R-:W-:Y:S01]  /*2090*/  FMUL.FTZ R56, R56, UR4 ;  /* 0x0000000438387c20 */ /* 0x000fe20008410000 */
[----:B------:R-:W4:Y:S01]  /*20a0*/  MUFU.TANH R8, R26 ;  /* 0x0000001a00087308 */ /* 0x000f220000002400 */
        /* <DEDUP_REMOVED lines=15> */
[----:B01----:R-:W0:Y:S01]  /*21a0*/  MUFU.TANH R3, R27 ;  /* 0x0000001b00037308 */ /* 0x003e220000002400 */
[----:B----4-:R-:W-:Y:S01]  /*21b0*/  FSEL R8, R8, -INF , P2 ;  /* 0xff80000008087808 */ /* 0x010fe20001000000 */
        /* <DEDUP_REMOVED lines=29> */
[----:B------:R-:W-:Y:S01]  /*2390*/  ULDC UR5, c[0x0][0x988] ;  /* 0x0002620000057ab9 */ /* 0x000fe20000000800 */
[----:B------:R-:W1:Y:S01]  /*23a0*/  MUFU.TANH R20, R31 ;  /* 0x0000001f00147308 */ /* 0x000e620000002400 */
[----:B--2---:R-:W-:Y:S01]  /*23b0*/  FSEL R10, R10, -INF , P6 ;  /* 0xff8000000a0a7808 */ /* 0x004fe20003000000 */
[----:B------:R-:W-:Y:S01]  /*23c0*/  FMUL.FTZ R78, R78, UR4 ;  /* 0x000000044e4e7c20 */ /* 0x000fe20008410000 */
[----:B------:R-:W-:Y:S01]  /*23d0*/  ISETP.GT.AND P6, PT, R12, 0x20, PT ;  /* 0x000000200c00780c */ /* 0x000fe20003fc4270 */
[----:B------:R-:W-:Y:S01]  /*23e0*/  FMUL.FTZ R79, R79, UR4 ;  /* 0x000000044f4f7c20 */ /* 0x000fe20008410000 */
[----:B------:R-:W-:Y:S01]  /*23f0*/  P2R R11, PR, RZ, 0x1 ;  /* 0x00000001ff0b7803 */ /* 0x000fe20000000000 */
[----:B------:R-:W-:Y:S01]  /*2400*/  FMUL.FTZ R82, R82, UR4 ;  /* 0x0000000452527c20 */ /* 0x000fe20008410000 */
[----:B------:R-:W-:Y:S01]  /*2410*/  FMUL.FTZ R83, R83, UR4 ;  /* 0x0000000453537c20 */ /* 0x000fe20008410000 */
[----:B------:R-:W2:Y:S01]  /*2420*/  MUFU.TANH R40, R40 ;  /* 0x0000002800287308 */ /* 0x000ea20000002400 */
[----:B0-----:R-:W-:Y:S01]  /*2430*/  FSEL R98, R37, -INF , P1 ;  /* 0xff80000025627808 */ /* 0x001fe20000800000 */
[----:B------:R-:W-:Y:S01]  /*2440*/  FMUL.FTZ R86, R86, UR4 ;  /* 0x0000000456567c20 */ /* 0x000fe20008410000 */
[----:B------:R-:W-:Y:S01]  /*2450*/  FMUL.FTZ R87, R87, UR4 ;  /* 0x0000000457577c20 */ /* 0x000fe20008410000 */
[----:B------:R-:W-:-:S02]  /*2460*/  CS2R R150, SRZ ;  /* 0x0000000000967805 */ /* 0x000fc4000001ff00 */
[----:B------:R-:W-:Y:S02]  /*2470*/  FMNMX.FTZ R9, R98, R9, !PT ;  /* 0x0000000962097209 */ /* 0x000fe40007810000 */
[----:B------:R-:W-:Y:S02]  /*2480*/  CS2R R148, SRZ ;  /* 0x0000000000947805 */ /* 0x000fe4000001ff00 */
[----:B------:R-:W-:Y:S01]  /*2490*/  CS2R R146, SRZ ;  /* 0x0000000000927805 */ /* 0x000fe2000001ff00 */
[----:B------:R-:W0:Y:S01]  /*24a0*/  MUFU.TANH R34, R34 ;  /* 0x0000002200227308 */ /* 0x000e220000002400 */
[----:B-1----:R-:W-:Y:S02]  /*24b0*/  FSEL R20, R20, -INF , P5 ;  /* 0xff80000014147808 */ /* 0x002fe40002800000 */
[----:B------:R-:W-:Y:S02]  /*24c0*/  CS2R R144, SRZ ;  /* 0x0000000000907805 */ /* 0x000fe4000001ff00 */
[----:B------:R-:W-:-:S02]  /*24d0*/  ISETP.GT.AND P5, PT, R12, 0x21, PT ;  /* 0x000000210c00780c */ /* 0x000fc40003fa4270 */
[----:B------:R-:W-:Y:S02]  /*24e0*/  CS2R R142, SRZ ;  /* 0x00000000008e7805 */ /* 0x000fe4000001ff00 */
[----:B------:R-:W-:Y:S02]  /*24f0*/  CS2R R140, SRZ ;  /* 0x00000000008c7805 */ /* 0x000fe4000001ff00 */
[----:B------:R-:W-:Y:S01]  /*2500*/  CS2R R138, SRZ ;  /* 0x00000000008a7805 */ /* 0x000fe2000001ff00 */
[----:B------:R-:W1:Y:S01]  /*2510*/  MUFU.TANH R41, R41 ;  /* 0x0000002900297308 */ /* 0x000e620000002400 */
[----:B--2---:R-:W-:-:S04]  /*2520*/  FSEL R100, R40, -INF , P6 ;  /* 0xff80000028647808 */ /* 0x004fc80003000000 */
[----:B------:R-:W-:-:S03]  /*2530*/  FMNMX.FTZ R9, R100, R9, !PT ;  /* 0x0000000964097209 */ /* 0x000fc60007810000 */
[----:B------:R-:W2:Y:S01]  /*2540*/  MUFU.TANH R26, R35 ;  /* 0x00000023001a7308 */ /* 0x000ea20000002400 */
[----:B0-----:R-:W-:Y:S02]  /*2550*/  FSEL R24, R34, -INF , P4 ;  /* 0xff80000022187808 */ /* 0x001fe40002000000 */
[----:B------:R-:W-:-:S05]  /*2560*/  ISETP.GT.AND P4, PT, R12, 0x28, PT ;  /* 0x000000280c00780c */ /* 0x000fca0003f84270 */
[----:B------:R-:W0:Y:S01]  /*2570*/  MUFU.TANH R44, R44 ;  /* 0x0000002c002c7308 */ /* 0x000e220000002400 */
[----:B-1----:R-:W-:-:S04]  /*2580*/  FSEL R102, R41, -INF , P5 ;  /* 0xff80000029667808 */ /* 0x002fc80002800000 */
[----:B------:R-:W-:-:S03]  /*2590*/  FMNMX.FTZ R9, R102, R9, !PT ;  /* 0x0000000966097209 */ /* 0x000fc60007810000 */
[----:B------:R-:W1:Y:S01]  /*25a0*/  MUFU.TANH R38, R38 ;  /* 0x0000002600267308 */ /* 0x000e620000002400 */
[----:B--2---:R-:W-:Y:S02]  /*25b0*/  FSEL R26, R26, -INF , P3 ;  /* 0xff8000001a1a7808 */ /* 0x004fe40001800000 */
[----:B------:R-:W-:-:S05]  /*25c0*/  ISETP.GT.AND P3, PT, R12, 0x29, PT ;  /* 0x000000290c00780c */ /* 0x000fca0003f64270 */
[----:B------:R-:W2:Y:S01]  /*25d0*/  MUFU.TANH R45, R45 ;  /* 0x0000002d002d7308 */ /* 0x000ea20000002400 */
[----:B0-----:R-:W-:-:S04]  /*25e0*/  FSEL R104, R44, -INF , P4 ;  /* 0xff8000002c687808 */ /* 0x001fc80002000000 */
[----:B------:R-:W-:-:S03]  /*25f0*/  FMNMX.FTZ R9, R104, R9, !PT ;  /* 0x0000000968097209 */ /* 0x000fc60007810000 */
[----:B------:R-:W0:Y:S01]  /*2600*/  MUFU.TANH R30, R39 ;  /* 0x00000027001e7308 */ /* 0x000e220000002400 */
[----:B-1----:R-:W-:Y:S02]  /*2610*/  FSEL R28, R38, -INF , P2 ;  /* 0xff800000261c7808 */ /* 0x002fe40001000000 */
[----:B------:R-:W-:-:S05]  /*2620*/  ISETP.GT.AND P2, PT, R12, 0x30, PT ;  /* 0x000000300c00780c */ /* 0x000fca0003f44270 */
        /* <DEDUP_REMOVED lines=118> */
[----:B--2---:R-:W-:-:S04]  /*2d90*/  FSEL R136, R85, -INF , P1 ;  /* 0xff80000055887808 */ /* 0x004fc80000800000 */
[----:B------:R-:W-:Y:S01]  /*2da0*/  FMNMX.FTZ R13, R136, R9, !PT ;  /* 0x00000009880d7209 */ /* 0x000fe20007810000 */
[----:B------:R-:W-:Y:S02]  /*2db0*/  IMAD.U32 R9, RZ, RZ, UR5 ;  /* 0x00000005ff097e24 */ /* 0x000fe4000f8e00ff */
[----:B------:R-:W2:Y:S01]  /*2dc0*/  MUFU.TANH R82, R82 ;  /* 0x0000005200527308 */ /* 0x000ea20000002400 */
[----:B0-----:R-:W-:Y:S01]  /*2dd0*/  FSEL R78, R78, -INF , P6 ;  /* 0xff8000004e4e7808 */ /* 0x001fe20003000000 */
[----:B------:R-:W0:Y:S06]  /*2de0*/  SHFL.BFLY PT, R12, R13, 0x2, 0x1f ;  /* 0x0c401f000d0c7f89 */ /* 0x000e2c00000e0000 */
[----:B------:R-:W3:Y:S01]  /*2df0*/  MUFU.TANH R83, R83 ;  /* 0x0000005300537308 */ /* 0x000ee20000002400 */
[----:B-1----:R-:W-:-:S07]  /*2e00*/  FSEL R70, R79, -INF , P5 ;  /* 0xff8000004f467808 */ /* 0x002fce0002800000 */
[----:B------:R-:W1:Y:S01]  /*2e10*/  MUFU.TANH R86, R86 ;  /* 0x0000005600567308 */ /* 0x000e620000002400 */
[----:B--2---:R-:W-:-:S07]  /*2e20*/  FSEL R82, R82, -INF , P4 ;  /* 0xff80000052527808 */ /* 0x004fce0002000000 */
[----:B------:R-:W2:Y:S01]  /*2e30*/  MUFU.TANH R87, R87 ;  /* 0x0000005700577308 */ /* 0x000ea20000002400 */
[----:B---3--:R-:W-:Y:S02]  /*2e40*/  FSEL R74, R83, -INF , P3 ;  /* 0xff800000534a7808 */ /* 0x008fe40001800000 */
[----:B0-----:R-:W-:-:S05]  /*2e50*/  FMNMX.FTZ R15, R13, R12, !PT ;  /* 0x0000000c0d0f7209 */ /* 0x001fca0007810000 */
[----:B------:R-:W0:Y:S01]  /*2e60*/  SHFL.BFLY PT, R12, R15, 0x1, 0x1f ;  /* 0x0c201f000f0c7f89 */ /* 0x000e2200000e0000 */
[----:B-1----:R-:W-:Y:S02]  /*2e70*/  FSEL R86, R86, -INF , P2 ;  /* 0xff80000056567808 */ /* 0x002fe40001000000 */
[----:B------:R-:W-:Y:S02]  /*2e80*/  ISETP.GE.AND P2, PT, R89, 0x81, PT ;  /* 0x000000815900780c */ /* 0x000fe40003f46270 */
[----:B0-----:R-:W-:Y:S02]  /*2e90*/  FMNMX.FTZ R12, R15, R12, !PT ;  /* 0x0000000c0f0c7209 */ /* 0x001fe40007810000 */
        /* <DEDUP_REMOVED lines=11> */
[----:B--2---:R-:W-:Y:S01]  /*2f50*/  FSEL R88, R87, -INF , P1 ;  /* 0xff80000057587808 */ /* 0x004fe20000800000 */
        /* <DEDUP_REMOVED lines=26> */
[----:B------:R-:W2:Y:S01]  /*3100*/  MUFU.EX2 R13, R13 ;  /* 0x0000000d000d7308 */ /* 0x000ea20000000800 */
        /* <DEDUP_REMOVED lines=15> */
[----:B------:R4:W5:Y:S01]  /*3200*/  MUFU.EX2 R15, R94 ;  /* 0x0000005e000f7308 */ /* 0x0009620000000800 */
[----:B------:R-:W-:Y:S01]  /*3210*/  FFMA.FTZ R84, R84, R9, -R45 ;  /* 0x0000000954547223 */ /* 0x000fe2000001082d */
[----:B------:R-:W-:-:S02]  /*3220*/  CS2R R128, SRZ ;  /* 0x0000000000807805 */ /* 0x000fc4000001ff00 */
[----:B------:R-:W-:Y:S02]  /*3230*/  FMNMX.FTZ R29, R50, R27, !PT ;  /* 0x0000001b321d7209 */ /* 0x000fe40007810000 */
[----:B------:R-:W-:Y:S02]  /*3240*/  CS2R R126, SRZ ;  /* 0x00000000007e7805 */ /* 0x000fe4000001ff00 */
[----:B------:R-:W-:Y:S02]  /*3250*/  CS2R R124, SRZ ;  /* 0x00000000007c7805 */ /* 0x000fe4000001ff00 */
[----:B------:R-:W-:Y:S02]  /*3260*/  CS2R R120, SRZ ;  /* 0x0000000000787805 */ /* 0x000fe4000001ff00 */
[----:B------:R-:W-:Y:S01]  /*3270*/  FMNMX.FTZ R29, R52, R29, !PT ;  /* 0x0000001d341d7209 */ /* 0x000fe20007810000 */
[----:B------:R-:W5:Y:S01]  /*3280*/  MUFU.EX2 R178, R178 ;  /* 0x000000b200b27308 */ /* 0x000f620000000800 */
[----:B------:R-:W-:-:S02]  /*3290*/  CS2R R116, SRZ ;  /* 0x0000000000747805 */ /* 0x000fc4000001ff00 */
[----:B------:R-:W-:Y:S02]  /*32a0*/  CS2R R112, SRZ ;  /* 0x0000000000707805 */ /* 0x000fe4000001ff00 */
[----:B------:R-:W-:Y:S02]  /*32b0*/  FMNMX.FTZ R29, R54, R29, !PT ;  /* 0x0000001d361d7209 */ /* 0x000fe40007810000 */
[----:B------:R-:W-:Y:S02]  /*32c0*/  CS2R R108, SRZ ;  /* 0x00000000006c7805 */ /* 0x000fe4000001ff00 */
[----:B------:R-:W-:Y:S02]  /*32d0*/  CS2R R104, SRZ ;  /* 0x0000000000687805 */ /* 0x000fe4000001ff00 */
[----:B------:R-:W-:Y:S02]  /*32e0*/  CS2R R100, SRZ ;  /* 0x0000000000647805 */ /* 0x000fe4000001ff00 */
[----:B------:R-:W-:Y:S01]  /*32f0*/  FMNMX.FTZ R29, R56, R29, !PT ;  /* 0x0000001d381d7209 */ /* 0x000fe20007810000 */
[----:B------:R0:W-:Y:S01]  /*3300*/  MUFU.EX2 R21, R98 ;  /* 0x0000006200157308 */ /* 0x0001e20000000800 */
[----:B------:R-:W-:-:S02]  /*3310*/  CS2R R96, SRZ ;  /* 0x0000000000607805 */ /* 0x000fc4000001ff00 */
[----:B----4-:R-:W-:Y:S02]  /*3320*/  CS2R R94, SRZ ;  /* 0x00000000005e7805 */ /* 0x010fe4000001ff00 */
[----:B------:R-:W-:Y:S02]  /*3330*/  FMNMX.FTZ R31, R58, R29, !PT ;  /* 0x0000001d3a1f7209 */ /* 0x000fe40007810000 */
[----:B------:R-:W-:Y:S02]  /*3340*/  CS2R R92, SRZ ;  /* 0x00000000005c7805 */ /* 0x000fe4000001ff00 */
[----:B------:R-:W-:Y:S02]  /*3350*/  CS2R R90, SRZ ;  /* 0x00000000005a7805 */ /* 0x000fe4000001ff00 */
[----:B------:R-:W-:Y:S01]  /*3360*/  FMNMX.FTZ R31, R60, R31, !PT ;  /* 0x0000001f3c1f7209 */ /* 0x000fe20007810000 */
[----:B------:R-:W-:Y:S01]  /*3370*/  MUFU.EX2 R172, R172 ;  /* 0x000000ac00ac7308 */ /* 0x000fe20000000800 */
[----:B0-----:R-:W-:-:S02]  /*3380*/  CS2R R98, SRZ ;  /* 0x0000000000627805 */ /* 0x001fc4000001ff00 */
[----:B------:R-:W-:-:S04]  /*3390*/  FMNMX.FTZ R31, R62, R31, !PT ;  /* 0x0000001f3e1f7209 */ /* 0x000fc80007810000 */
[----:B------:R-:W-:Y:S01]  /*33a0*/  FMNMX.FTZ R31, R64, R31, !PT ;  /* 0x0000001f401f7209 */ /* 0x000fe20007810000 */
[----:B------:R0:W-:Y:S03]  /*33b0*/  MUFU.EX2 R25, R102 ;  /* 0x0000006600197308 */ /* 0x0001e60000000800 */
[----:B------:R-:W-:-:S04]  /*33c0*/  FMNMX.FTZ R33, R66, R31, !PT ;  /* 0x0000001f42217209 */ /* 0x000fc80007810000 */
[----:B------:R-:W-:Y:S01]  /*33d0*/  FMNMX.FTZ R33, R78, R33, !PT ;  /* 0x000000214e217209 */ /* 0x000fe20007810000 */
[----:B------:R-:W-:Y:S01]  /*33e0*/  MUFU.EX2 R174, R174 ;  /* 0x000000ae00ae7308 */ /* 0x000fe20000000800 */
[----:B0-----:R-:W-:Y:S02]  /*33f0*/  CS2R R102, SRZ ;  /* 0x0000000000667805 */ /* 0x001fe4000001ff00 */
[----:B------:R-:W-:-:S04]  /*3400*/  FMNMX.FTZ R33, R70, R33, !PT ;  /* 0x0000002146217209 */ /* 0x000fc80007810000 */
[----:B------:R-:W-:Y:S01]  /*3410*/  FMNMX.FTZ R33, R82, R33, !PT ;  /* 0x0000002152217209 */ /* 0x000fe20007810000 */
[----:B------:R0:W-:Y:S03]  /*3420*/  MUFU.EX2 R27, R106 ;  /* 0x0000006a001b7308 */ /* 0x0001e60000000800 */
[----:B------:R-:W-:-:S04]  /*3430*/  FMNMX.FTZ R35, R74, R33, !PT ;  /* 0x000000214a237209 */ /* 0x000fc80007810000 */
[----:B------:R-:W-:Y:S01]  /*3440*/  FMNMX.FTZ R35, R86, R35, !PT ;  /* 0x0000002356237209 */ /* 0x000fe20007810000 */
[----:B------:R-:W-:Y:S01]  /*3450*/  MUFU.EX2 R168, R168 ;  /* 0x000000a800a87308 */ /* 0x000fe20000000800 */
[----:B0-----:R-:W-:Y:S02]  /*3460*/  CS2R R106, SRZ ;  /* 0x00000000006a7805 */ /* 0x001fe4000001ff00 */
[----:B------:R-:W-:Y:S01]  /*3470*/  FMNMX.FTZ R14, R88, R35, !PT ;  /* 0x00000023580e7209 */ /* 0x000fe20007810000 */
[----:B------:R-:W-:Y:S01]  /*3480*/  FFMA.FTZ R35, R122, R9, -R45 ;  /* 0x000000097a237223 */ /* 0x000fe2000001082d */
[----:B------:R-:W-:-:S03]  /*3490*/  CS2R R122, SRZ ;  /* 0x00000000007a7805 */ /* 0x000fc6000001ff00 */
[----:B------:R-:W0:Y:S01]  /*34a0*/  SHFL.BFLY PT, R41, R14, 0x2, 0x1f ;  /* 0x0c401f000e297f89 */ /* 0x000e2200000e0000 */
[----:B------:R4:W-:Y:S08]  /*34b0*/  MUFU.EX2 R29, R110 ;  /* 0x0000006e001d7308 */ /* 0x0009f00000000800 */
[----:B------:R-:W-:Y:S01]  /*34c0*/  MUFU.EX2 R170, R170 ;  /* 0x000000aa00aa7308 */ /* 0x000fe20000000800 */
[----:B----4-:R-:W-:-:S07]  /*34d0*/  CS2R R110, SRZ ;  /* 0x00000000006e7805 */ /* 0x010fce000001ff00 */
[----:B------:R4:W-:Y:S01]  /*34e0*/  MUFU.EX2 R31, R114 ;  /* 0x00000072001f7308 */ /* 0x0009e20000000800 */
[----:B0-----:R-:W-:-:S07]  /*34f0*/  FMNMX.FTZ R43, R14, R41, !PT ;  /* 0x000000290e2b7209 */ /* 0x001fce0007810000 */
[----:B------:R-:W-:Y:S01]  /*3500*/  MUFU.EX2 R152, R152 ;  /* 0x0000009800987308 */ /* 0x000fe20000000800 */
[-CC-:B------:R-:W-:Y:S01]  /*3510*/  FFMA.FTZ R41, R130, R9.reuse, -R45.reuse ;  /* 0x0000000982297223 */ /* 0x180fe2000001082d */
[----:B------:R-:W-:Y:S01]  /*3520*/  FFMA.FTZ R45, R136, R9, -R45 ;  /* 0x00000009882d7223 */ /* 0x000fe2000001082d */
[----:B------:R-:W-:Y:S01]  /*3530*/  CS2R R136, SRZ ;  /* 0x0000000000887805 */ /* 0x000fe2000001ff00 */
[----:B------:R-:W0:Y:S01]  /*3540*/  SHFL.BFLY PT, R14, R43, 0x1, 0x1f ;  /* 0x0c201f002b0e7f89 */ /* 0x000e2200000e0000 */
[----:B------:R-:W-:Y:S02]  /*3550*/  CS2R R130, SRZ ;  /* 0x0000000000827805 */ /* 0x000fe4000001ff00 */
[----:B----4-:R-:W-:Y:S01]  /*3560*/  CS2R R114, SRZ ;  /* 0x0000000000727805 */ /* 0x010fe2000001ff00 */
[----:B------:R4:W-:Y:S08]  /*3570*/  MUFU.EX2 R33, R118 ;  /* 0x0000007600217308 */ /* 0x0009f00000000800 */
[----:B------:R-:W-:Y:S01]  /*3580*/  MUFU.EX2 R154, R154 ;  /* 0x0000009a009a7308 */ /* 0x000fe20000000800 */
[----:B----4-:R-:W-:-:S07]  /*3590*/  CS2R R118, SRZ ;  /* 0x0000000000767805 */ /* 0x010fce000001ff00 */
[----:B------:R-:W-:Y:S01]  /*35a0*/  MUFU.EX2 R35, R35 ;  /* 0x0000002300237308 */ /* 0x000fe20000000800 */
[----:B0-----:R-:W-:-:S04]  /*35b0*/  FMNMX.FTZ R14, R43, R14, !PT ;  /* 0x0000000e2b0e7209 */ /* 0x001fc80007810000 */
[C---:B------:R-:W-:Y:S01]  /*35c0*/  FSETP.NEU.FTZ.AND P1, PT, R14.reuse, -INF , PT ;  /* 0xff8000000e00780b */ /* 0x040fe20003f3d000 */
[----:B------:R-:W-:Y:S02]  /*35d0*/  FMUL.FTZ R49, R14, R9 ;  /* 0x000000090e317220 */ /* 0x000fe40000410000 */
[----:B------:R-:W-:Y:S03]  /*35e0*/  MUFU.EX2 R156, R156 ;  /* 0x0000009c009c7308 */ /* 0x000fe60000000800 */
[----:B------:R-:W-:Y:S02]  /*35f0*/  FSEL R49, R49, RZ, P1 ;  /* 0x000000ff31317208 */ /* 0x000fe40000800000 */
[----:B------:R-:W-:-:S03]  /*3600*/  ISETP.NE.AND P1, PT, R16, RZ, PT ;  /* 0x000000ff1000720c */ /* 0x000fc60003f25270 */
        /* <DEDUP_REMOVED lines=29> */
[----:B--2---:R-:W-:Y:S01]  /*37e0*/  FADD.FTZ R3, R13, R20 ;  /* 0x000000140d037221 */ /* 0x004fe20000010000 */
[----:B------:R-:W-:Y:S01]  /*37f0*/  F2FP.BF16.F32.PACK_AB R180, R11, R180 ;  /* 0x000000b40bb4723e */ /* 0x000fe200000010ff */
[-C--:B------:R-:W-:Y:S01]  /*3800*/  FFMA.FTZ R62, R62, R9.reuse, -R49 ;  /* 0x000000093e3e7223 */ /* 0x080fe20000010831 */
[----:B------:R-:W1:Y:S01]  /*3810*/  MUFU.EX2 R10, R10 ;  /* 0x0000000a000a7308 */ /* 0x000e620000000800 */
[----:B---3--:R-:W-:Y:S01]  /*3820*/  FADD.FTZ R20, R176, R3 ;  /* 0x00000003b0147221 */ /* 0x008fe20000010000 */
[-CC-:B------:R-:W-:Y:S01]  /*3830*/  FFMA.FTZ R64, R64, R9.reuse, -R49.reuse ;  /* 0x0000000940407223 */ /* 0x180fe20000010831 */
[-CC-:B------:R-:W-:Y:S01]  /*3840*/  FFMA.FTZ R66, R66, R9.reuse, -R49.reuse ;  /* 0x0000000942427223 */ /* 0x180fe20000010831 */
[-CC-:B------:R-:W-:Y:S01]  /*3850*/  FFMA.FTZ R78, R78, R9.reuse, -R49.reuse ;  /* 0x000000094e4e7223 */ /* 0x180fe20000010831 */
[----:B-----5:R-:W-:Y:S01]  /*3860*/  FADD.FTZ R3, R15, R20 ;  /* 0x000000140f037221 */ /* 0x020fe20000010000 */
[-CC-:B------:R-:W-:Y:S01]  /*3870*/  FFMA.FTZ R70, R70, R9.reuse, -R49.reuse ;  /* 0x0000000946467223 */ /* 0x180fe20000010831 */
[-C--:B------:R-:W-:Y:S01]  /*3880*/  FFMA.FTZ R82, R82, R9.reuse, -R49 ;  /* 0x0000000952527223 */ /* 0x080fe20000010831 */
[----:B------:R-:W2:Y:S01]  /*3890*/  MUFU.EX2 R24, R24 ;  /* 0x0000001800187308 */ /* 0x000ea20000000800 */
[----:B------:R-:W-:Y:S01]  /*38a0*/  FADD.FTZ R20, R178, R3 ;  /* 0x00000003b2147221 */ /* 0x000fe20000010000 */
[----:B0-----:R-:W-:Y:S01]  /*38b0*/  FADD.FTZ R3, R8, R181 ;  /* 0x000000b508037221 */ /* 0x001fe20000010000 */
[-CC-:B------:R-:W-:Y:S01]  /*38c0*/  FFMA.FTZ R74, R74, R9.reuse, -R49.reuse ;  /* 0x000000094a4a7223 */ /* 0x180fe20000010831 */
[-CC-:B------:R-:W-:Y:S01]  /*38d0*/  FFMA.FTZ R86, R86, R9.reuse, -R49.reuse ;  /* 0x0000000956567223 */ /* 0x180fe20000010831 */
[----:B------:R-:W-:Y:S01]  /*38e0*/  FADD.FTZ R51, R21, R20 ;  /* 0x0000001415337221 */ /* 0x000fe20000010000 */
[----:B------:R-:W-:Y:S01]  /*38f0*/  FFMA.FTZ R49, R88, R9, -R49 ;  /* 0x0000000958317223 */ /* 0x000fe20000010831 */
[----:B------:R-:W-:Y:S01]  /*3900*/  F2FP.BF16.F32.PACK_AB R181, R181, R8 ;  /* 0x00000008b5b5723e */ /* 0x000fe200000010ff */
[----:B------:R0:W3:Y:S01]  /*3910*/  MUFU.EX2 R177, R26 ;  /* 0x0000001a00b17308 */ /* 0x0000e20000000800 */
        /* <DEDUP_REMOVED lines=9> */
[----:B--2---:R-:W-:Y:S01]  /*39b0*/  FADD.FTZ R20, R24, R3 ;  /* 0x0000000318147221 */ /* 0x004fe20000010000 */
[----:B------:R-:W-:-:S02]  /*39c0*/  F2FP.BF16.F32.PACK_AB R178, R21, R178 ;  /* 0x000000b215b2723e */ /* 0x000fc400000010ff */
[----:B------:R-:W-:Y:S01]  /*39d0*/  CS2R R88, SRZ ;  /* 0x0000000000587805 */ /* 0x000fe2000001ff00 */
[C---:B------:R-:W-:Y:S01]  /*39e0*/  FADD.FTZ R51, R25.reuse, R26 ;  /* 0x0000001a19337221 */ /* 0x040fe20000010000 */
[----:B------:R-:W-:Y:S01]  /*39f0*/  F2FP.BF16.F32.PACK_AB R172, R25, R172 ;  /* 0x000000ac19ac723e */ /* 0x000fe200000010ff */
[----:B------:R-:W0:Y:S02]  /*3a00*/  MUFU.EX2 R179, R30 ;  /* 0x0000001e00b37308 */ /* 0x000e240000000800 */
[----:B------:R-:W-:Y:S01]  /*3a10*/  FADD.FTZ R26, R174, R51 ;  /* 0x00000033ae1a7221 */ /* 0x000fe20000010000 */
[----:B---3--:R-:W-:Y:S01]  /*3a20*/  FADD.FTZ R3, R177, R20 ;  /* 0x00000014b1037221 */ /* 0x008fe20000010000 */
[C---:B------:R-:W-:Y:S02]  /*3a30*/  F2FP.BF16.F32.PACK_AB R174, R27.reuse, R174 ;  /* 0x000000ae1bae723e */ /* 0x040fe400000010ff */
[----:B------:R-:W-:Y:S01]  /*3a40*/  FADD.FTZ R51, R27, R26 ;  /* 0x0000001a1b337221 */ /* 0x000fe20000010000 */
[----:B------:R-:W-:Y:S01]  /*3a50*/  F2FP.BF16.F32.PACK_AB R177, R177, R24 ;  /* 0x00000018b1b1723e */ /* 0x000fe200000010ff */
[----:B------:R-:W2:Y:S01]  /*3a60*/  MUFU.EX2 R32, R32 ;  /* 0x0000002000207308 */ /* 0x000ea20000000800 */
[----:B-1----:R-:W-:Y:S01]  /*3a70*/  FADD.FTZ R20, R28, R3 ;  /* 0x000000031c147221 */ /* 0x002fe20000010000 */
[----:B------:R-:W-:-:S02]  /*3a80*/  @P1 VIADD R3, R0, 0x34840 ;  /* 0x0003484000031836 */ /* 0x000fc40000000000 */
[----:B------:R-:W-:Y:S01]  /*3a90*/  FADD.FTZ R26, R168, R51 ;  /* 0x00000033a81a7221 */ /* 0x000fe20000010000 */
[----:B------:R-:W-:-:S03]  /*3aa0*/  F2FP.BF16.F32.PACK_AB R168, R29, R168 ;  /* 0x000000a81da8723e */ /* 0x000fc600000010ff */
[----:B------:R-:W-:Y:S01]  /*3ab0*/  FADD.FTZ R53, R29, R26 ;  /* 0x0000001a1d357221 */ /* 0x000fe20000010000 */
[----:B------:R-:W1:Y:S01]  /*3ac0*/  MUFU.EX2 R173, R34 ;  /* 0x0000002200ad7308 */ /* 0x000e620000000800 */
[----:B0-----:R-:W-:Y:S01]  /*3ad0*/  FADD.FTZ R51, R179, R20 ;  /* 0x00000014b3337221 */ /* 0x001fe20000010000 */
[----:B------:R-:W-:Y:S01]  /*3ae0*/  @P1 PRMT R3, R18, 0x654, R3 ;  /* 0x0000065412031816 */ /* 0x000fe20000000003 */
[----:B------:R-:W-:Y:S01]  /*3af0*/  FADD.FTZ R20, R170, R53 ;  /* 0x00000035aa147221 */ /* 0x000fe20000010000 */
[----:B------:R-:W-:Y:S02]  /*3b00*/  F2FP.BF16.F32.PACK_AB R170, R31, R170 ;  /* 0x000000aa1faa723e */ /* 0x000fe400000010ff */
[----:B------:R1:W-:Y:S01]  /*3b10*/  @P1 SYNCS.ARRIVE.TRANS64.RED.A1T0 RZ, [R3+URZ], RZ ;  /* 0x000000ff03ff19a7 */ /* 0x0003e2000810043f */
[----:B------:R-:W-:Y:S01]  /*3b20*/  F2FP.BF16.F32.PACK_AB R179, R179, R28 ;  /* 0x0000001cb3b3723e */ /* 0x000fe200000010ff */
[----:B------:R-:W0:Y:S01]  /*3b30*/  MUFU.EX2 R36, R36 ;  /* 0x0000002400247308 */ /* 0x000e220000000800 */
[----:B--2---:R-:W-:Y:S01]  /*3b40*/  FADD.FTZ R0, R32, R51 ;  /* 0x0000003320007221 */ /* 0x004fe20000010000 */
[----:B------:R-:W-:-:S04]  /*3b50*/  FADD.FTZ R51, R31, R20 ;  /* 0x000000141f337221 */ /* 0x000fc80000010000 */
[----:B------:R-:W-:Y:S01]  /*3b60*/  FADD.FTZ R20, R152, R51 ;  /* 0x0000003398147221 */ /* 0x000fe20000010000 */
[----:B------:R-:W-:Y:S01]  /*3b70*/  F2FP.BF16.F32.PACK_AB R152, R33, R152 ;  /* 0x000000982198723e */ /* 0x000fe200000010ff */
[----:B------:R-:W2:Y:S01]  /*3b80*/  MUFU.EX2 R175, R38 ;  /* 0x0000002600af7308 */ /* 0x000ea20000000800 */
[----:B-1----:R-:W-:Y:S01]  /*3b90*/  FADD.FTZ R3, R173, R0 ;  /* 0x00000000ad037221 */ /* 0x002fe20000010000 */
[----:B------:R-:W-:Y:S01]  /*3ba0*/  FADD.FTZ R51, R33, R20 ;  /* 0x0000001421337221 */ /* 0x000fe20000010000 */
[----:B------:R-:W-:-:S03]  /*3bb0*/  F2FP.BF16.F32.PACK_AB R173, R173, R32 ;  /* 0x00000020adad723e */ /* 0x000fc600000010ff */
[----:B------:R-:W-:Y:S01]  /*3bc0*/  FADD.FTZ R20, R154, R51 ;  /* 0x000000339a147221 */ /* 0x000fe20000010000 */
[C---:B------:R-:W-:Y:S01]  /*3bd0*/  F2FP.BF16.F32.PACK_AB R154, R35.reuse, R154 ;  /* 0x0000009a239a723e */ /* 0x040fe200000010ff */
[----:B------:R-:W1:Y:S01]  /*3be0*/  MUFU.EX2 R40, R40 ;  /* 0x0000002800287308 */ /* 0x000e620000000800 */
[----:B0-----:R-:W-:Y:S01]  /*3bf0*/  FADD.FTZ R0, R36, R3 ;  /* 0x0000000324007221 */ /* 0x001fe20000010000 */
[----:B------:R-:W-:-:S04]  /*3c00*/  FADD.FTZ R51, R35, R20 ;  /* 0x0000001423337221 */ /* 0x000fc80000010000 */
[----:B------:R-:W-:Y:S01]  /*3c10*/  FADD.FTZ R20, R156, R51 ;  /* 0x000000339c147221 */ /* 0x000fe20000010000 */
[----:B------:R-:W-:Y:S01]  /*3c20*/  F2FP.BF16.F32.PACK_AB R156, R37, R156 ;  /* 0x0000009c259c723e */ /* 0x000fe200000010ff */
[----:B------:R-:W0:Y:S01]  /*3c30*/  MUFU.EX2 R169, R42 ;  /* 0x0000002a00a97308 */ /* 0x000e220000000800 */
[----:B--2---:R-:W-:Y:S01]  /*3c40*/  FADD.FTZ R3, R175, R0 ;  /* 0x00000000af037221 */ /* 0x004fe20000010000 */
[----:B------:R-:W-:Y:S01]  /*3c50*/  FADD.FTZ R51, R37, R20 ;  /* 0x0000001425337221 */ /* 0x000fe20000010000 */
[----:B------:R-:W-:-:S05]  /*3c60*/  F2FP.BF16.F32.PACK_AB R175, R175, R36 ;  /* 0x00000024afaf723e */ /* 0x000fca00000010ff */
        /* <DEDUP_REMOVED lines=12> */
[----:B------:R-:W0:Y:S01]  /*3d30*/  MUFU.EX2 R39, R39 ;  /* 0x0000002700277308 */ /* 0x000e220000000800 */
[----:B--2---:R-:W-:-:S07]  /*3d40*/  FADD.FTZ R20, R158, R51 ;  /* 0x000000339e147221 */ /* 0x004fce0000010000 */
[----:B------:R-:W2:Y:S01]  /*3d50*/  MUFU.EX2 R52, R52 ;  /* 0x0000003400347308 */ /* 0x000ea20000000800 */
[C---:B-1----:R-:W-:Y:S01]  /*3d60*/  FADD.FTZ R3, R153.reuse, R0 ;  /* 0x0000000099037221 */ /* 0x042fe20000010000 */
[----:B------:R-:W-:-:S06]  /*3d70*/  F2FP.BF16.F32.PACK_AB R153, R153, R48 ;  /* 0x000000309999723e */ /* 0x000fcc00000010ff */
[----:B------:R-:W1:Y:S01]  /*3d80*/  MUFU.EX2 R160, R160 ;  /* 0x000000a000a07308 */ /* 0x000e620000000800 */
[C---:B0-----:R-:W-:Y:S01]  /*3d90*/  FADD.FTZ R11, R39.reuse, R20 ;  /* 0x00000014270b7221 */ /* 0x041fe20000010000 */
[----:B------:R-:W-:-:S06]  /*3da0*/  F2FP.BF16.F32.PACK_AB R158, R39, R158 ;  /* 0x0000009e279e723e */ /* 0x000fcc00000010ff */
[----:B------:R-:W0:Y:S01]  /*3db0*/  MUFU.EX2 R155, R54 ;  /* 0x00000036009b7308 */ /* 0x000e220000000800 */
[----:B--2---:R-:W-:-:S07]  /*3dc0*/  FADD.FTZ R0, R52, R3 ;  /* 0x0000000334007221 */ /* 0x004fce0000010000 */
[----:B------:R-:W2:Y:S01]  /*3dd0*/  MUFU.EX2 R41, R41 ;  /* 0x0000002900297308 */ /* 0x000ea20000000800 */
[----:B-1----:R-:W-:-:S07]  /*3de0*/  FADD.FTZ R20, R160, R11 ;  /* 0x0000000ba0147221 */ /* 0x002fce0000010000 */
[----:B------:R-:W1:Y:S01]  /*3df0*/  MUFU.EX2 R56, R56 ;  /* 0x0000003800387308 */ /* 0x000e620000000800 */
[C---:B0-----:R-:W-:Y:S01]  /*3e00*/  FADD.FTZ R3, R155.reuse, R0 ;  /* 0x000000009b037221 */ /* 0x041fe20000010000 */
[----:B------:R-:W-:-:S06]  /*3e10*/  F2FP.BF16.F32.PACK_AB R155, R155, R52 ;  /* 0x000000349b9b723e */ /* 0x000fcc00000010ff */
[----:B------:R-:W0:Y:S01]  /*3e20*/  MUFU.EX2 R76, R76 ;  /* 0x0000004c004c7308 */ /* 0x000e220000000800 */
[C---:B--2---:R-:W-:Y:S01]  /*3e30*/  FADD.FTZ R11, R41.reuse, R20 ;  /* 0x00000014290b7221 */ /* 0x044fe20000010000 */
[----:B------:R-:W-:-:S06]  /*3e40*/  F2FP.BF16.F32.PACK_AB R160, R41, R160 ;  /* 0x000000a029a0723e */ /* 0x000fcc00000010ff */
[----:B------:R-:W2:Y:S01]  /*3e50*/  MUFU.EX2 R157, R58 ;  /* 0x0000003a009d7308 */ /* 0x000ea20000000800 */
[----:B-1----:R-:W-:-:S07]  /*3e60*/  FADD.FTZ R0, R56, R3 ;  /* 0x0000000338007221 */ /* 0x002fce0000010000 */
[----:B------:R1:W3:Y:S01]  /*3e70*/  MUFU.EX2 R47, R132 ;  /* 0x00000084002f7308 */ /* 0x0002e20000000800 */
[----:B0-----:R-:W-:-:S07]  /*3e80*/  FADD.FTZ R20, R76, R11 ;  /* 0x0000000b4c147221 */ /* 0x001fce0000010000 */
[----:B------:R-:W0:Y:S01]  /*3e90*/  MUFU.EX2 R60, R60 ;  /* 0x0000003c003c7308 */ /* 0x000e220000000800 */
[C---:B--2---:R-:W-:Y:S01]  /*3ea0*/  FADD.FTZ R3, R157.reuse, R0 ;  /* 0x000000009d037221 */ /* 0x044fe20000010000 */
[----:B------:R-:W-:Y:S02]  /*3eb0*/  F2FP.BF16.F32.PACK_AB R157, R157, R56 ;  /* 0x000000389d9d723e */ /* 0x000fe400000010ff */
[----:B-1----:R-:W-:-:S04]  /*3ec0*/  CS2R R132, SRZ ;  /* 0x0000000000847805 */ /* 0x002fc8000001ff00 */
[----:B------:R-:W1:Y:S01]  /*3ed0*/  MUFU.EX2 R80, R80 ;  /* 0x0000005000507308 */ /* 0x000e620000000800 */
[C---:B---3--:R-:W-:Y:S01]  /*3ee0*/  FADD.FTZ R11, R47.reuse, R20 ;  /* 0x000000142f0b7221 */ /* 0x048fe20000010000 */
[----:B------:R-:W-:-:S06]  /*3ef0*/  F2FP.BF16.F32.PACK_AB R162, R47, R76 ;  /* 0x0000004c2fa2723e */ /* 0x000fcc00000010ff */
[----:B------:R-:W2:Y:S01]  /*3f00*/  MUFU.EX2 R159, R62 ;  /* 0x0000003e009f7308 */ /* 0x000ea20000000800 */
[----:B0-----:R-:W-:-:S07]  /*3f10*/  FADD.FTZ R0, R60, R3 ;  /* 0x000000033c007221 */ /* 0x001fce0000010000 */
[----:B------:R0:W3:Y:S01]  /*3f20*/  MUFU.EX2 R43, R134 ;  /* 0x00000086002b7308 */ /* 0x0000e20000000800 */
[----:B-1----:R-:W-:-:S07]  /*3f30*/  FADD.FTZ R20, R80, R11 ;  /* 0x0000000b50147221 */ /* 0x002fce0000010000 */
[----:B------:R-:W1:Y:S01]  /*3f40*/  MUFU.EX2 R64, R64 ;  /* 0x0000004000407308 */ /* 0x000e620000000800 */
[C---:B--2---:R-:W-:Y:S01]  /*3f50*/  FADD.FTZ R3, R159.reuse, R0 ;  /* 0x000000009f037221 */ /* 0x044fe20000010000 */
[----:B------:R-:W-:Y:S02]  /*3f60*/  F2FP.BF16.F32.PACK_AB R159, R159, R60 ;  /* 0x0000003c9f9f723e */ /* 0x000fe400000010ff */
[----:B0-----:R-:W-:-:S04]  /*3f70*/  CS2R R134, SRZ ;  /* 0x0000000000867805 */ /* 0x001fc8000001ff00 */
[----:B------:R-:W0:Y:S01]  /*3f80*/  MUFU.EX2 R84, R84 ;  /* 0x0000005400547308 */ /* 0x000e220000000800 */
[C---:B---3--:R-:W-:Y:S01]  /*3f90*/  FADD.FTZ R11, R43.reuse, R20 ;  /* 0x000000142b0b7221 */ /* 0x048fe20000010000 */
[----:B------:R-:W-:-:S06]  /*3fa0*/  F2FP.BF16.F32.PACK_AB R164, R43, R80 ;  /* 0x000000502ba4723e */ /* 0x000fcc00000010ff */
[----:B------:R-:W2:Y:S01]  /*3fb0*/  MUFU.EX2 R161, R66 ;  /* 0x0000004200a17308 */ /* 0x000ea20000000800 */
[----:B-1----:R-:W-:-:S07]  /*3fc0*/  FADD.FTZ R0, R64, R3 ;  /* 0x0000000340007221 */ /* 0x002fce0000010000 */
[----:B------:R-:W1:Y:S01]  /*3fd0*/  MUFU.EX2 R78, R78 ;  /* 0x0000004e004e7308 */ /* 0x000e620000000800 */
[----:B0-----:R-:W-:-:S07]  /*3fe0*/  FADD.FTZ R20, R84, R11 ;  /* 0x0000000b54147221 */ /* 0x001fce0000010000 */
[----:B------:R-:W0:Y:S01]  /*3ff0*/  MUFU.EX2 R163, R70 ;  /* 0x0000004600a37308 */ /* 0x000e220000000800 */
[C---:B--2---:R-:W-:Y:S01]  /*4000*/  FADD.FTZ R11, R161.reuse, R0 ;  /* 0x00000000a10b7221 */ /* 0x044fe20000010000 */
[----:B------:R-:W-:-:S06]  /*4010*/  F2FP.BF16.F32.PACK_AB R161, R161, R64 ;  /* 0x00000040a1a1723e */ /* 0x000fcc00000010ff */
        /* <DEDUP_REMOVED lines=11> */
[----:B0-----:R-:W-:Y:S01]  /*40d0*/  FADD.FTZ R0, R86, R11 ;  /* 0x0000000b56007221 */ /* 0x001fe20000010000 */
[C---:B--2---:R-:W-:Y:S01]  /*40e0*/  FADD.FTZ R3, R45.reuse, R20 ;  /* 0x000000142d037221 */ /* 0x044fe20000010000 */
[----:B------:R-:W-:Y:S02]  /*40f0*/  F2FP.BF16.F32.PACK_AB R166, R45, R84 ;  /* 0x000000542da6723e */ /* 0x000fe400000010ff */
[C---:B-1----:R-:W-:Y:S01]  /*4100*/  FADD.FTZ R0, R49.reuse, R0 ;  /* 0x0000000031007221 */ /* 0x042fe20000010000 */
[----:B------:R-:W-:Y:S01]  /*4110*/  F2FP.BF16.F32.PACK_AB R167, R49, R86 ;  /* 0x0000005631a7723e */ /* 0x000fe200000010ff */
[----:B------:R-:W-:Y:S06]  /*4120*/  @!P2 BRA `(.L_x_191) ;  /* 0x000000280080a947 */ /* 0x000fec0003800000 */
[----:B------:R-:W-:Y:S01]  /*4130*/  VIADD R195, R195, 0xfffffffe ;  /* 0xfffffffec3c37836 */ /* 0x000fe20000000000 */
[----:B------:R-:W-:Y:S01]  /*4140*/  UMOV UR4, UR37 ;  /* 0x0000002500047c82 */ /* 0x000fe20008000000 */
[----:B------:R-:W-:Y:S01]  /*4150*/  IMAD.MOV.U32 R13, RZ, RZ, R14 ;  /* 0x000000ffff0d7224 */ /* 0x000fe200078e000e */
[----:B------:R-:W-:Y:S01]  /*4160*/  UMOV UR5, UR36 ;  /* 0x0000002400057c82 */ /* 0x000fe20008000000 */
[----:B------:R-:W-:Y:S01]  /*4170*/  IMAD.MOV.U32 R11, RZ, RZ, R12 ;  /* 0x000000ffff0b7224 */ /* 0x000fe200078e000c */
[----:B------:R-:W-:Y:S01]  /*4180*/  ULDC UR6, c[0x0][0x9d8] ;  /* 0x0002760000067ab9 */ /* 0x000fe20000000800 */
[----:B------:R-:W-:Y:S02]  /*4190*/  IMAD.MOV.U32 R8, RZ, RZ, 0x3f800000 ;  /* 0x3f800000ff087424 */ /* 0x000fe400078e00ff */
[----:B------:R-:W-:-:S07]  /*41a0*/  IMAD.MOV.U32 R151, RZ, RZ, RZ ;  /* 0x000000ffff977224 */ /* 0x000fce00078e00ff */
.L_x_202:
[----:B------:R-:W-:-:S04]  /*41b0*/  UIADD3 UR7, UR5, 0x1, URZ ;  /* 0x0000000105077890 */ /* 0x000fc8000fffe03f */
[----:B------:R-:W-:-:S04]  /*41c0*/  UISETP.NE.AND UP0, UPT, UR7, 0x2, UPT ;  /* 0x000000020700788c */ /* 0x000fc8000bf05270 */
[----:B------:R-:W-:Y:S02]  /*41d0*/  USEL UR37, URZ, 0x1, UP0 ;  /* 0x000000013f257887 */ /* 0x000fe40008000000 */
[----:B------:R-:W-:Y:S02]  /*41e0*/  USEL UR36, UR7, URZ, UP0 ;  /* 0x0000003f07247287 */ /* 0x000fe40008000000 */
[----:B------:R-:W-:Y:S01]  /*41f0*/  ULOP3.LUT UR37, UR4, UR37, URZ, 0x3c, !UPT ;  /* 0x0000002504257292 */ /* 0x000fe2000f8e3c3f */
[----:B------:R-:W-:Y:S11]  /*4200*/  @!P0 BRA `(.L_x_192) ;  /* 0x0000000000048947 */ /* 0x000ff60003800000 */
[----:B------:R-:W-:Y:S01]  /*4210*/  BPT.TRAP 0x1 ;  /* 0x000000040000795c */ /* 0x000fe20000300000 */
.L_x_192:
        /* <DEDUP_REMOVED lines=9> */
.L_x_193:
[----:B-1----:R-:W-:Y:S05]  /*42b0*/  @P1 BRA `(.L_x_194) ;  /* 0x0000000000081947 */ /* 0x002fea0003800000 */
[----:B------:R-:W1:Y:S02]  /*42c0*/  SYNCS.PHASECHK.TRANS64.TRYWAIT P1, [UR8+0x34830], R9 ;  /* 0x03483009ff0075a7 */ /* 0x000e640008020148 */
[----:B-1----:R-:W-:Y:S05]  /*42d0*/  @!P1 BRA `(.L_x_195) ;  /* 0x0000009000e49947 */ /* 0x002fea0003800000 */
.L_x_194:
        /* <DEDUP_REMOVED lines=137> */
.L_x_196:
[----:B------:R-:W-:Y:S01]  /*4b70*/  ULEA UR9, UR5, UR7, 0x3 ;  /* 0x0000000705097291 */ /* 0x000fe2000f8e183f */
[----:B------:R-:W-:-:S05]  /*4b80*/  IMAD.U32 R8, RZ, RZ, UR4 ;  /* 0x00000004ff087e24 */ /* 0x000fca000f8e00ff */
[----:B------:R-:W-:-:S04]  /*4b90*/  SHF.L.U32 R8, R8, 0x1f, RZ ;  /* 0x0000001f08087819 */ /* 0x000fc800000006ff */
[----:B------:R2:W3:Y:S01]  /*4ba0*/  SYNCS.PHASECHK.TRANS64.TRYWAIT P1, [UR9+0x34850], R8 ;  /* 0x03485008ff0075a7 */ /* 0x0004e20008020149 */
[----:B------:R-:W-:Y:S05]  /*4bb0*/  @!P0 BRA `(.L_x_197) ;  /* 0x0000000000048947 */ /* 0x000fea0003800000 */
[----:B------:R-:W-:Y:S01]  /*4bc0*/  BPT.TRAP 0x1 ;  /* 0x000000040000795c */ /* 0x000fe20000300000 */
.L_x_197:
[----:B---3--:R-:W-:Y:S05]  /*4bd0*/  @P1 BRA `(.L_x_198) ;  /* 0x0000000000081947 */ /* 0x008fea0003800000 */
[----:B------:R-:W3:Y:S02]  /*4be0*/  SYNCS.PHASECHK.TRANS64.TRYWAIT P1, [UR9+0x34850], R8 ;  /* 0x03485008ff0075a7 */ /* 0x000ee40008020149 */
[----:B---3--:R-:W-:Y:S05]  /*4bf0*/  @!P1 BRA `(.L_x_199) ;  /* 0x0000008800b49947 */ /* 0x008fea0003800000 */
.L_x_198:
[----:B------:R-:W-:Y:S01]  /*4c00*/  UIADD3 UR7, UR7, 0x400, URZ ;  /* 0x0000040007077890 */ /* 0x000fe2000fffe03f */
[----:B------:R-:W-:Y:S01]  /*4c10*/  WARPGROUP.ARRIVE ;  /* 0x00000000000079c5 */ /* 0x000fe20000000000 */
[----:B------:R-:W-:Y:S02]  /*4c20*/  UMOV UR15, 0x40000040 ;  /* 0x40000040000f7882 */ /* 0x000fe40000000000 */
[----:B------:R-:W-:-:S04]  /*4c30*/  USHF.R.U32.HI UR7, URZ, 0x4, UR7 ;  /* 0x000000043f077899 */ /* 0x000fc80008011607 */
[----:B------:R-:W-:-:S04]  /*4c40*/  ULOP3.LUT UR7, UR7, 0x3fff, URZ, 0xc0, !UPT ;  /* 0x00003fff07077892 */ /* 0x000fc8000f8ec03f */
[----:B------:R-:W-:-:S04]  /*4c50*/  ULOP3.LUT UR4, UR7, 0x4000000, URZ, 0xfc, !UPT ;  /* 0x0400000007047892 */ /* 0x000fc8000f8efc3f */
[----:B------:R-:W-:-:S07]  /*4c60*/  ULEA UR4, UR5, UR4, 0xb ;  /* 0x0000000405047291 */ /* 0x000fce000f8e583f */
[----:B------:R-:W-:Y:S02]  /*4c70*/  UMOV UR14, UR4 ;  /* 0x00000004000e7c82 */ /* 0x000fe40008000000 */
        /* <DEDUP_REMOVED lines=35> */
[----:B------:R-:W-:Y:S03]  /*4eb0*/  HGMMA.64x128x16.F32.BF16 R88, R164, gdesc[UR12].tnspB, R88, gsb0 ;  /* 0x41e0000ca4587df0 */ /* 0x000fe60008001858 */
[----:B------:R-:W-:Y:S02]  /*4ec0*/  WARPGROUP.DEPBAR.LE gsb0, 0x0 ;  /* 0x00008000000079c5 */ /* 0x000fe40000010000 */
[----:B------:R-:W-:Y:S05]  /*4ed0*/  @!P0 BRA `(.L_x_200) ;  /* 0x0000000000048947 */ /* 0x000fea0003800000 */
[----:B------:R-:W-:Y:S01]  /*4ee0*/  BPT.TRAP 0x1 ;  /* 0x000000040000795c */ /* 0x000fe20000300000 */
.L_x_200:
        /* <DEDUP_REMOVED lines=14> */
[----:B------:R-:W3:Y:S01]  /*4fd0*/  MUFU.TANH R154, R154 ;  /* 0x0000009a009a7308 */ /* 0x000ee20000002400 */
[----:B------:R-:W-:Y:S01]  /*4fe0*/  FMUL.FTZ R166, R37, UR6 ;  /* 0x0000000625a67c20 */ /* 0x000fe20008410000 */
[----:B------:R-:W-:Y:S01]  /*4ff0*/  FMUL.FTZ R34, R38, UR6 ;  /* 0x0000000626227c20 */ /* 0x000fe20008410000 */
[----:B------:R-:W-:Y:S01]  /*5000*/  FMUL.FTZ R36, R39, UR6 ;  /* 0x0000000627247c20 */ /* 0x000fe20008410000 */
[----:B------:R-:W-:Y:S01]  /*5010*/  FMUL.FTZ R168, R40, UR6 ;  /* 0x0000000628a87c20 */ /* 0x000fe20008410000 */
[----:B------:R-:W-:Y:S01]  /*5020*/  FMUL.FTZ R170, R41, UR6 ;  /* 0x0000000629aa7c20 */ /* 0x000fe20008410000 */
[----:B------:R-:W-:Y:S01]  /*5030*/  FMUL.FTZ R38, R42, UR6 ;  /* 0x000000062a267c20 */ /* 0x000fe20008410000 */
[----:B------:R-:W-:Y:S01]  /*5040*/  FMUL.FTZ R40, R43, UR6 ;  /* 0x000000062b287c20 */ /* 0x000fe20008410000 */
[----:B------:R-:W4:Y:S01]  /*5050*/  MUFU.TANH R20, R20 ;  /* 0x0000001400147308 */ /* 0x000f220000002400 */
[----:B01----:R-:W-:Y:S01]  /*5060*/  FMNMX.FTZ R9, R152, R11, !PT ;  /* 0x0000000b98097209 */ /* 0x003fe20007810000 */
[----:B------:R-:W-:Y:S01]  /*5070*/  FMUL.FTZ R172, R44, UR6 ;  /* 0x000000062cac7c20 */ /* 0x000fe20008410000 */
[----:B------:R-:W-:Y:S01]  /*5080*/  FMUL.FTZ R174, R45, UR6 ;  /* 0x000000062dae7c20 */ /* 0x000fe20008410000 */
[----:B------:R-:W-:Y:S01]  /*5090*/  FMUL.FTZ R42, R46, UR6 ;  /* 0x000000062e2a7c20 */ /* 0x000fe20008410000 */
[----:B------:R-:W-:Y:S01]  /*50a0*/  FMUL.FTZ R44, R47, UR6 ;  /* 0x000000062f2c7c20 */ /* 0x000fe20008410000 */
[----:B------:R-:W-:Y:S01]  /*50b0*/  FMUL.FTZ R176, R48, UR6 ;  /* 0x0000000630b07c20 */ /* 0x000fe20008410000 */
[----:B------:R-:W-:Y:S01]  /*50c0*/  FMUL.FTZ R178, R49, UR6 ;  /* 0x0000000631b27c20 */ /* 0x000fe20008410000 */
[----:B------:R-:W0:Y:S01]  /*50d0*/  MUFU.TANH R24, R24 ;  /* 0x0000001800187308 */ /* 0x000e220000002400 */
[----:B---3--:R-:W-:Y:S01]  /*50e0*/  FMNMX.FTZ R9, R154, R9, !PT ;  /* 0x000000099a097209 */ /* 0x008fe20007810000 */
[----:B------:R-:W-:Y:S01]  /*50f0*/  FMUL.FTZ R46, R50, UR6 ;  /* 0x00000006322e7c20 */ /* 0x000fe20008410000 */
[----:B------:R-:W-:Y:S01]  /*5100*/  FMUL.FTZ R48, R51, UR6 ;  /* 0x0000000633307c20 */ /* 0x000fe20008410000 */
[----:B------:R-:W-:Y:S01]  /*5110*/  FMUL.FTZ R180, R52, UR6 ;  /* 0x0000000634b47c20 */ /* 0x000fe20008410000 */
[----:B------:R-:W-:Y:S01]  /*5120*/  FMUL.FTZ R182, R53, UR6 ;  /* 0x0000000635b67c20 */ /* 0x000fe20008410000 */
[----:B------:R-:W-:Y:S01]  /*5130*/  FMUL.FTZ R50, R54, UR6 ;  /* 0x0000000636327c20 */ /* 0x000fe20008410000 */
[----:B------:R-:W-:Y:S01]  /*5140*/  FMUL.FTZ R52, R55, UR6 ;  /* 0x0000000637347c20 */ /* 0x000fe20008410000 */
[----:B------:R-:W1:Y:S01]  /*5150*/  MUFU.TANH R156, R156 ;  /* 0x0000009c009c7308 */ /* 0x000e620000002400 */
[----:B----4-:R-:W-:Y:S01]  /*5160*/  FMNMX.FTZ R15, R20, R13, !PT ;  /* 0x0000000d140f7209 */ /* 0x010fe20007810000 */
[----:B------:R-:W-:Y:S01]  /*5170*/  FMUL.FTZ R196, R56, UR6 ;  /* 0x0000000638c47c20 */ /* 0x000fe20008410000 */
[----:B------:R-:W-:Y:S01]  /*5180*/  FMUL.FTZ R198, R57, UR6 ;  /* 0x0000000639c67c20 */ /* 0x000fe20008410000 */
[----:B------:R-:W-:Y:S01]  /*5190*/  FMUL.FTZ R54, R58, UR6 ;  /* 0x000000063a367c20 */ /* 0x000fe20008410000 */
[----:B------:R-:W-:Y:S01]  /*51a0*/  FMUL.FTZ R56, R59, UR6 ;  /* 0x000000063b387c20 */ /* 0x000fe20008410000 */
[----:B------:R-:W-:Y:S01]  /*51b0*/  FMUL.FTZ R200, R60, UR6 ;  /* 0x000000063cc87c20 */ /* 0x000fe20008410000 */
[----:B------:R-:W-:Y:S01]  /*51c0*/  FMUL.FTZ R202, R61, UR6 ;  /* 0x000000063dca7c20 */ /* 0x000fe20008410000 */
[----:B------:R-:W3:Y:S01]  /*51d0*/  MUFU.TANH R158, R158 ;  /* 0x0000009e009e7308 */ /* 0x000ee20000002400 */
[----:B0-----:R-:W-:Y:S01]  /*51e0*/  FMNMX.FTZ R15, R24, R15, !PT ;  /* 0x0000000f180f7209 */ /* 0x001fe20007810000 */
[----:B------:R-:W-:Y:S01]  /*51f0*/  FMUL.FTZ R58, R62, UR6 ;  /* 0x000000063e3a7c20 */ /* 0x000fe20008410000 */
[----:B------:R-:W-:Y:S01]  /*5200*/  FMUL.FTZ R60, R63, UR6 ;  /* 0x000000063f3c7c20 */ /* 0x000fe20008410000 */
[----:B------:R-:W-:Y:S01]  /*5210*/  FMUL.FTZ R204, R64, UR6 ;  /* 0x0000000640cc7c20 */ /* 0x000fe20008410000 */
[----:B------:R-:W-:Y:S01]  /*5220*/  FMUL.FTZ R206, R65, UR6 ;  /* 0x0000000641ce7c20 */ /* 0x000fe20008410000 */
[----:B------:R-:W-:Y:S01]  /*5230*/  FMUL.FTZ R62, R66, UR6 ;  /* 0x00000006423e7c20 */ /* 0x000fe20008410000 */
[----:B------:R-:W-:Y:S01]  /*5240*/  FMUL.FTZ R64, R67, UR6 ;  /* 0x0000000643407c20 */ /* 0x000fe20008410000 */
[----:B------:R-:W0:Y:S01]  /*5250*/  MUFU.TANH R26, R26 ;  /* 0x0000001a001a7308 */ /* 0x000e220000002400 */
[----:B-1----:R-:W-:Y:S01]  /*5260*/  FMNMX.FTZ R9, R156, R9, !PT ;  /* 0x000000099c097209 */ /* 0x002fe20007810000 */
[----:B------:R-:W-:Y:S01]  /*5270*/  FMUL.FTZ R208, R68, UR6 ;  /* 0x0000000644d07c20 */ /* 0x000fe20008410000 */
[----:B------:R-:W-:Y:S01]  /*5280*/  FMUL.FTZ R210, R69, UR6 ;  /* 0x0000000645d27c20 */ /* 0x000fe20008410000 */
[----:B------:R-:W-:Y:S01]  /*5290*/  FMUL.FTZ R66, R70, UR6 ;  /* 0x0000000646427c20 */ /* 0x000fe20008410000 */
[----:B------:R-:W-:Y:S01]  /*52a0*/  FMUL.FTZ R68, R71, UR6 ;  /* 0x0000000647447c20 */ /* 0x000fe20008410000 */
[----:B------:R-:W-:Y:S01]  /*52b0*/  FMUL.FTZ R212, R72, UR6 ;  /* 0x0000000648d47c20 */ /* 0x000fe20008410000 */
[----:B------:R-:W-:Y:S01]  /*52c0*/  FMUL.FTZ R214, R73, UR6 ;  /* 0x0000000649d67c20 */ /* 0x000fe20008410000 */
[----:B------:R-:W1:Y:S01]  /*52d0*/  MUFU.TANH R28, R28 ;  /* 0x0000001c001c7308 */ /* 0x000e620000002400 */
[----:B---3--:R-:W-:Y:S01]  /*52e0*/  FMNMX.FTZ R9, R158, R9, !PT ;  /* 0x000000099e097209 */ /* 0x008fe20007810000 */
        /* <DEDUP_REMOVED lines=18> */
[----:B------:R-:W-:-:S04]  /*5410*/  ISETP.NE.AND P1, PT, R16, RZ, PT ;  /* 0x000000ff1000720c */ /* 0x000fc80003f25270 */
[----:B------:R-:W1:Y:S01]  /*5420*/  MUFU.TANH R30, R30 ;  /* 0x0000001e001e7308 */ /* 0x000e620000002400 */
[----:B---3--:R-:W-:-:S07]  /*5430*/  FMNMX.FTZ R9, R160, R9, !PT ;  /* 0x00000009a0097209 */ /* 0x008fce0007810000 */
[----:B------:R-:W3:Y:S01]  /*5440*/  MUFU.TANH R32, R32 ;  /* 0x0000002000207308 */ /* 0x000ee20000002400 */
[----:B0-----:R-:W-:-:S07]  /*5450*/  FMNMX.FTZ R9, R162, R9, !PT ;  /* 0x00000009a2097209 */ /* 0x001fce0007810000 */
[----:B------:R-:W0:Y:S01]  /*5460*/  MUFU.TANH R164, R164 ;  /* 0x000000a400a47308 */ /* 0x000e220000002400 */
[----:B-1----:R-:W-:-:S07]  /*5470*/  FMNMX.FTZ R15, R30, R15, !PT ;  /* 0x0000000f1e0f7209 */ /* 0x002fce0007810000 */
        /* <DEDUP_REMOVED lines=96> */
[----:B------:R-:W2:Y:S01]  /*5a80*/  MUFU.TANH R226, R226 ;  /* 0x000000e200e27308 */ /* 0x000ea20000002400 */
[----:B---3--:R-:W-:-:S07]  /*5a90*/  FMNMX.FTZ R15, R80, R15, !PT ;  /* 0x0000000f500f7209 */ /* 0x008fce0007810000 */
[----:B------:R-:W1:Y:S01]  /*5aa0*/  MUFU.TANH R82, R82 ;  /* 0x0000005200527308 */ /* 0x000e620000002400 */
[----:B0-----:R-:W-:-:S07]  /*5ab0*/  FMNMX.FTZ R9, R224, R9, !PT ;  /* 0x00000009e0097209 */ /* 0x001fce0007810000 */
[----:B------:R-:W0:Y:S01]  /*5ac0*/  MUFU.TANH R84, R84 ;  /* 0x0000005400547308 */ /* 0x000e220000002400 */
[----:B--2---:R-:W-:-:S05]  /*5ad0*/  FMNMX.FTZ R8, R226, R9, !PT ;  /* 0x00000009e2087209 */ /* 0x004fca0007810000 */
[----:B------:R-:W2:Y:S01]  /*5ae0*/  SHFL.BFLY PT, R9, R8, 0x2, 0x1f ;  /* 0x0c401f0008097f89 */ /* 0x000ea200000e0000 */
[----:B-1----:R-:W-:-:S04]  /*5af0*/  FMNMX.FTZ R15, R82, R15, !PT ;  /* 0x0000000f520f7209 */ /* 0x002fc80007810000 */
[----:B0-----:R-:W-:-:S05]  /*5b00*/  FMNMX.FTZ R15, R84, R15, !PT ;  /* 0x0000000f540f7209 */ /* 0x001fca0007810000 */
[----:B------:R-:W0:Y:S01]  /*5b10*/  SHFL.BFLY PT, R10, R15, 0x2, 0x1f ;  /* 0x0c401f000f0a7f89 */ /* 0x000e2200000e0000 */
[----:B--2---:R-:W-:Y:S02]  /*5b20*/  FMNMX.FTZ R21, R8, R9, !PT ;  /* 0x0000000908157209 */ /* 0x004fe40007810000 */
[----:B------:R-:W1:Y:S03]  /*5b30*/  LDC R9, c[0x0][0x988] ;  /* 0x00026200ff097b82 */ /* 0x000e660000000800 */
[----:B------:R-:W2:Y:S01]  /*5b40*/  SHFL.BFLY PT, R12, R21, 0x1, 0x1f ;  /* 0x0c201f00150c7f89 */ /* 0x000ea200000e0000 */
[----:B0-----:R-:W-:-:S05]  /*5b50*/  FMNMX.FTZ R25, R15, R10, !PT ;  /* 0x0000000a0f197209 */ /* 0x001fca0007810000 */
[----:B------:R-:W0:Y:S01]  /*5b60*/  SHFL.BFLY PT, R14, R25, 0x1, 0x1f ;  /* 0x0c201f00190e7f89 */ /* 0x000e2200000e0000 */
[----:B--2---:R-:W-:-:S05]  /*5b70*/  FMNMX.FTZ R12, R21, R12, !PT ;  /* 0x0000000c150c7209 */ /* 0x004fca0007810000 */
[C---:B-1----:R-:W-:Y:S01]  /*5b80*/  FMUL.FTZ R49, R12.reuse, R9 ;  /* 0x000000090c317220 */ /* 0x042fe20000410000 */
[----:B------:R-:W-:-:S03]  /*5b90*/  FADD.FTZ R10, -R12, R11 ;  /* 0x0000000b0c0a7221 */ /* 0x000fc60000010100 */
[-CC-:B------:R-:W-:Y:S01]  /*5ba0*/  FFMA.FTZ R11, R152, R9.reuse, -R49.reuse ;  /* 0x00000009980b7223 */ /* 0x180fe20000010831 */
[-CC-:B------:R-:W-:Y:S01]  /*5bb0*/  FFMA.FTZ R86, R154, R9.reuse, -R49.reuse ;  /* 0x000000099a567223 */ /* 0x180fe20000010831 */
[-CC-:B------:R-:W-:Y:S01]  /*5bc0*/  FFMA.FTZ R152, R158, R9.reuse, -R49.reuse ;  /* 0x000000099e987223 */ /* 0x180fe20000010831 */
[-CC-:B------:R-:W-:Y:S01]  /*5bd0*/  FFMA.FTZ R15, R160, R9.reuse, -R49.reuse ;  /* 0x00000009a00f7223 */ /* 0x180fe20000010831 */
[-CC-:B------:R-:W-:Y:S01]  /*5be0*/  FFMA.FTZ R154, R162, R9.reuse, -R49.reuse ;  /* 0x00000009a29a7223 */ /* 0x180fe20000010831 */
[-CC-:B------:R-:W-:Y:S01]  /*5bf0*/  FFMA.FTZ R21, R164, R9.reuse, -R49.reuse ;  /* 0x00000009a4157223 */ /* 0x180fe20000010831 */
[-CC-:B------:R-:W-:Y:S01]  /*5c00*/  FFMA.FTZ R158, R170, R9.reuse, -R49.reuse ;  /* 0x00000009aa9e7223 */ /* 0x180fe20000010831 */
[----:B0-----:R-:W-:Y:S01]  /*5c10*/  FMNMX.FTZ R14, R25, R14, !PT ;  /* 0x0000000e190e7209 */ /* 0x001fe20007810000 */
[-CC-:B------:R-:W-:Y:S01]  /*5c20*/  FFMA.FTZ R25, R168, R9.reuse, -R49.reuse ;  /* 0x00000009a8197223 */ /* 0x180fe20000010831 */
[-CC-:B------:R-:W-:Y:S01]  /*5c30*/  FFMA.FTZ R33, R196, R9.reuse, -R49.reuse ;  /* 0x00000009c4217223 */ /* 0x180fe20000010831 */
[-CC-:B------:R-:W-:Y:S01]  /*5c40*/  FFMA.FTZ R160, R198, R9.reuse, -R49.reuse ;  /* 0x00000009c6a07223 */ /* 0x180fe20000010831 */
[-C--:B------:R-:W-:Y:S01]  /*5c50*/  FFMA.FTZ R35, R200, R9.reuse, -R49 ;  /* 0x00000009c8237223 */ /* 0x080fe20000010831 */
[----:B------:R-:W-:Y:S01]  /*5c60*/  FADD.FTZ R8, -R14, R13 ;  /* 0x0000000d0e087221 */ /* 0x000fe20000010100 */
[-CC-:B------:R-:W-:Y:S01]  /*5c70*/  FFMA.FTZ R13, R156, R9.reuse, -R49.reuse ;  /* 0x000000099c0d7223 */ /* 0x180fe20000010831 */
        /* <DEDUP_REMOVED lines=19> */
[-C--:B------:R-:W-:Y:S01]  /*5db0*/  FFMA.FTZ R202, R226, R9.reuse, -R49 ;  /* 0x00000009e2ca7223 */ /* 0x080fe20000010831 */
[-C--:B------:R-:W-:Y:S01]  /*5dc0*/  FMUL.FTZ R49, R14, R9.reuse ;  /* 0x000000090e317220 */ /* 0x080fe20000410000 */
[-C--:B------:R-:W-:Y:S01]  /*5dd0*/  FMUL.FTZ R10, R10, R9.reuse ;  /* 0x000000090a0a7220 */ /* 0x080fe20000410000 */
[-C--:B------:R-:W-:Y:S01]  /*5de0*/  FMUL.FTZ R8, R8, R9.reuse ;  /* 0x0000000908087220 */ /* 0x080fe20000410000 */
        /* <DEDUP_REMOVED lines=8> */
[----:B------:R-:W0:Y:S01]  /*5e70*/  MUFU.EX2 R10, R10 ;  /* 0x0000000a000a7308 */ /* 0x000e220000000800 */
        /* <DEDUP_REMOVED lines=14> */
[----:B------:R-:W-:Y:S01]  /*5f60*/  FFMA.FTZ R157, R62, R9, -R49 ;  /* 0x000000093e9d7223 */ /* 0x000fe20000010831 */
[----:B------:R-:W1:Y:S01]  /*5f70*/  MUFU.EX2 R181, R181 ;  /* 0x000000b500b57308 */ /* 0x000e620000000800 */
[----:B0-----:R-:W-:Y:S01]  /*5f80*/  FFMA.FTZ R3, R10, R3, R11 ;  /* 0x000000030a037223 */ /* 0x001fe2000001000b */
        /* <DEDUP_REMOVED lines=8> */
[----:B------:R-:W-:-:S06]  /*6010*/  FFMA.FTZ R82, R82, R9, -R49 ;  /* 0x0000000952527223 */ /* 0x000fcc0000010831 */
[----:B------:R-:W2:Y:S01]  /*6020*/  MUFU.EX2 R20, R20 ;  /* 0x0000001400147308 */ /* 0x000ea20000000800 */
[----:B-1----:R-:W-:-:S07]  /*6030*/  FFMA.FTZ R51, R8, R0, R181 ;  /* 0x0000000008337223 */ /* 0x002fce00000100b5 */
[----:B------:R-:W1:Y:S01]  /*6040*/  MUFU.EX2 R13, R13 ;  /* 0x0000000d000d7308 */ /* 0x000e620000000800 */
[----:B0-----:R-:W-:-:S07]  /*6050*/  FADD.FTZ R0, R86, R3 ;  /* 0x0000000356007221 */ /* 0x001fce0000010000 */
[----:B------:R-:W0:Y:S01]  /*6060*/  MUFU.EX2 R183, R183 ;  /* 0x000000b700b77308 */ /* 0x000e220000000800 */
[----:B--2---:R-:W-:-:S07]  /*6070*/  FADD.FTZ R42, R20, R51 ;  /* 0x00000033142a7221 */ /* 0x004fce0000010000 */
[----:B------:R-:W2:Y:S01]  /*6080*/  MUFU.EX2 R152, R152 ;  /* 0x0000009800987308 */ /* 0x000ea20000000800 */
[----:B-1----:R-:W-:-:S07]  /*6090*/  FADD.FTZ R3, R13, R0 ;  /* 0x000000000d037221 */ /* 0x002fce0000010000 */
        /* <DEDUP_REMOVED lines=9> */
[----:B--2---:R-:W-:Y:S01]  /*6130*/  FADD.FTZ R51, R177, R42 ;  /* 0x0000002ab1337221 */ /* 0x004fe20000010000 */
[----:B------:R-:W-:-:S06]  /*6140*/  FFMA.FTZ R42, R64, R9, -R49 ;  /* 0x00000009402a7223 */ /* 0x000fcc0000010831 */
        /* <DEDUP_REMOVED lines=15> */
[----:B0-----:R-:W-:Y:S01]  /*6240*/  FADD.FTZ R51, R173, R44 ;  /* 0x0000002cad337221 */ /* 0x001fe20000010000 */
[-CC-:B------:R-:W-:Y:S01]  /*6250*/  FFMA.FTZ R44, R68, R9.reuse, -R49.reuse ;  /* 0x00000009442c7223 */ /* 0x180fe20000010831 */
[----:B------:R-:W-:-:S05]  /*6260*/  FFMA.FTZ R49, R84, R9, -R49 ;  /* 0x0000000954317223 */ /* 0x000fca0000010831 */
        /* <DEDUP_REMOVED lines=57> */
[----:B-1----:R-:W-:Y:S01]  /*6600*/  FADD.FTZ R0, R166, R3 ;  /* 0x00000003a6007221 */ /* 0x002fe20000010000 */
[----:B------:R-:W-:-:S04]  /*6610*/  IMAD.U32 R3, RZ, RZ, UR8 ;  /* 0x00000008ff037e24 */ /* 0x000fc8000f8e00ff */
[----:B------:R-:W-:Y:S02]  /*6620*/  @P1 VIADD R3, R3, 0x34840 ;  /* 0x0003484003031836 */ /* 0x000fe40000000000 */
[----:B------:R-:W1:Y:S01]  /*6630*/  MUFU.EX2 R161, R161 ;  /* 0x000000a100a17308 */ /* 0x000e620000000800 */
[----:B0-----:R-:W-:Y:S02]  /*6640*/  FADD.FTZ R46, R44, R51 ;  /* 0x000000332c2e7221 */ /* 0x001fe40000010000 */
[----:B------:R-:W-:-:S04]  /*6650*/  @P1 PRMT R3, R18, 0x654, R3 ;  /* 0x0000065412031816 */ /* 0x000fc80000000003 */
[----:B------:R0:W-:Y:S01]  /*6660*/  @P1 SYNCS.ARRIVE.TRANS64.RED.A1T0 RZ, [R3+URZ], RZ ;  /* 0x000000ff03ff19a7 */ /* 0x0001e2000810043f */
[----:B------:R-:W3:Y:S01]  /*6670*/  MUFU.EX2 R196, R196 ;  /* 0x000000c400c47308 */ /* 0x000ee20000000800 */
[----:B--2---:R-:W-:-:S07]  /*6680*/  FADD.FTZ R51, R41, R0 ;  /* 0x0000000029337221 */ /* 0x004fce0000010000 */
[----:B------:R-:W2:Y:S01]  /*6690*/  MUFU.EX2 R72, R72 ;  /* 0x0000004800487308 */ /* 0x000ea20000000800 */
[----:B-1----:R-:W-:-:S07]  /*66a0*/  FADD.FTZ R46, R161, R46 ;  /* 0x0000002ea12e7221 */ /* 0x002fce0000010000 */
[----:B------:R-:W1:Y:S01]  /*66b0*/  MUFU.EX2 R43, R43 ;  /* 0x0000002b002b7308 */ /* 0x000e620000000800 */
[----:B---3--:R-:W-:-:S07]  /*66c0*/  FADD.FTZ R0, R196, R51 ;  /* 0x00000033c4007221 */ /* 0x008fce0000010000 */
[----:B------:R-:W3:Y:S01]  /*66d0*/  MUFU.EX2 R163, R74 ;  /* 0x0000004a00a37308 */ /* 0x000ee20000000800 */
[----:B--2---:R-:W-:-:S07]  /*66e0*/  FADD.FTZ R46, R72, R46 ;  /* 0x0000002e482e7221 */ /* 0x004fce0000010000 */
[----:B------:R-:W2:Y:S01]  /*66f0*/  MUFU.EX2 R198, R198 ;  /* 0x000000c600c67308 */ /* 0x000ea20000000800 */
[----:B-1----:R-:W-:-:S07]  /*6700*/  FADD.FTZ R51, R43, R0 ;  /* 0x000000002b337221 */ /* 0x002fce0000010000 */
[----:B------:R-:W1:Y:S01]  /*6710*/  MUFU.EX2 R76, R76 ;  /* 0x0000004c004c7308 */ /* 0x000e620000000800 */
[----:B---3--:R-:W-:-:S07]  /*6720*/  FADD.FTZ R46, R163, R46 ;  /* 0x0000002ea32e7221 */ /* 0x008fce0000010000 */
        /* <DEDUP_REMOVED lines=16> */
[----:B0-----:R-:W-:-:S03]  /*6830*/  FADD.FTZ R3, R202, R3 ;  /* 0x00000003ca037221 */ /* 0x001fc60000010000 */
[----:B--2---:R-:W-:Y:S01]  /*6840*/  FADD.FTZ R0, R49, R46 ;  /* 0x0000002e31007221 */ /* 0x004fe20000010000 */
[----:B------:R-:W-:Y:S06]  /*6850*/  @!P0 BRA `(.L_x_201) ;  /* 0x0000000000048947 */ /* 0x000fec0003800000 */
[----:B------:R-:W-:Y:S01]  /*6860*/  BPT.TRAP 0x1 ;  /* 0x000000040000795c */ /* 0x000fe20000300000 */
.L_x_201:
[----:B------:R-:W-:Y:S01]  /*6870*/  ISETP.NE.AND P1, PT, R2, RZ, PT ;  /* 0x000000ff0200720c */ /* 0x000fe20003f25270 */
[----:B------:R-:W-:Y:S01]  /*6880*/  IMAD.U32 R46, RZ, RZ, UR9 ;  /* 0x00000009ff2e7e24 */ /* 0x000fe2000f8e00ff */
[----:B------:R-:W-:Y:S01]  /*6890*/  UMOV UR4, UR37 ;  /* 0x0000002500047c82 */ /* 0x000fe20008000000 */
[----:B------:R-:W-:Y:S01]  /*68a0*/  UMOV UR5, UR36 ;  /* 0x0000002400057c82 */ /* 0x000fe20008000000 */
[----:B------:R-:W-:Y:S01]  /*68b0*/  F2FP.BF16.F32.PACK_AB R182, R152, R13 ;  /* 0x0000000d98b6723e */ /* 0x000fe200000010ff */
[----:B------:R-:W-:Y:S01]  /*68c0*/  IMAD.MOV.U32 R13, RZ, RZ, R14 ;  /* 0x000000ffff0d7224 */ /* 0x000fe200078e000e */
[----:B------:R-:W-:Y:S02]  /*68d0*/  F2FP.BF16.F32.PACK_AB R176, R154, R15 ;  /* 0x0000000f9ab0723e */ /* 0x000fe400000010ff */
[----:B------:R-:W-:Y:S02]  /*68e0*/  F2FP.BF16.F32.PACK_AB R178, R156, R21 ;  /* 0x000000159cb2723e */ /* 0x000fe400000010ff */
[----:B------:R-:W-:-:S02]  /*68f0*/  F2FP.BF16.F32.PACK_AB R172, R158, R25 ;  /* 0x000000199eac723e */ /* 0x000fc400000010ff */
[----:B------:R-:W-:Y:S01]  /*6900*/  F2FP.BF16.F32.PACK_AB R180, R86, R11 ;  /* 0x0000000b56b4723e */ /* 0x000fe200000010ff */
[----:B------:R-:W-:Y:S01]  /*6910*/  @P1 VIADD R46, R46, 0x34860 ;  /* 0x000348602e2e1836 */ /* 0x000fe20000000000 */
[----:B------:R-:W-:Y:S01]  /*6920*/  F2FP.BF16.F32.PACK_AB R152, R160, R33 ;  /* 0x00000021a098723e */ /* 0x000fe200000010ff */
[----:B------:R-:W-:Y:S01]  /*6930*/  IMAD.MOV.U32 R11, RZ, RZ, R12 ;  /* 0x000000ffff0b7224 */ /* 0x000fe200078e000c */
[----:B------:R-:W-:Y:S02]  /*6940*/  F2FP.BF16.F32.PACK_AB R154, R162, R35 ;  /* 0x00000023a29a723e */ /* 0x000fe400000010ff */
[----:B------:R-:W-:Y:S02]  /*6950*/  @P1 PRMT R46, R17, 0x654, R46 ;  /* 0x00000654112e1816 */ /* 0x000fe4000000002e */
[----:B------:R-:W-:Y:S02]  /*6960*/  F2FP.BF16.F32.PACK_AB R156, R164, R37 ;  /* 0x00000025a49c723e */ /* 0x000fe400000010ff */
[----:B------:R0:W-:Y:S01]  /*6970*/  @P1 SYNCS.ARRIVE.TRANS64.RED.A1T0 RZ, [R46+URZ], RZ ;  /* 0x000000ff2eff19a7 */ /* 0x0001e2000810043f */
[C---:B------:R-:W-:Y:S01]  /*6980*/  ISETP.GT.AND P1, PT, R195.reuse, RZ, PT ;  /* 0x000000ffc300720c */ /* 0x040fe20003f24270 */
[----:B------:R-:W-:Y:S01]  /*6990*/  VIADD R195, R195, 0xffffffff ;  /* 0xffffffffc3c37836 */ /* 0x000fe20000000000 */
[----:B------:R-:W-:-:S02]  /*69a0*/  F2FP.BF16.F32.PACK_AB R158, R166, R39 ;  /* 0x00000027a69e723e */ /* 0x000fc400000010ff */
[----:B------:R-:W-:Y:S02]  /*69b0*/  F2FP.BF16.F32.PACK_AB R181, R20, R181 ;  /* 0x000000b514b5723e */ /* 0x000fe400000010ff */
[----:B------:R-:W-:Y:S02]  /*69c0*/  F2FP.BF16.F32.PACK_AB R183, R24, R183 ;  /* 0x000000b718b7723e */ /* 0x000fe400000010ff */
[----:B------:R-:W-:Y:S02]  /*69d0*/  F2FP.BF16.F32.PACK_AB R177, R26, R177 ;  /* 0x000000b11ab1723e */ /* 0x000fe400000010ff */
[----:B------:R-:W-:Y:S02]  /*69e0*/  F2FP.BF16.F32.PACK_AB R179, R28, R179 ;  /* 0x000000b31cb3723e */ /* 0x000fe400000010ff */
[----:B------:R-:W-:Y:S02]  /*69f0*/  F2FP.BF16.F32.PACK_AB R173, R30, R173 ;  /* 0x000000ad1ead723e */ /* 0x000fe400000010ff */
        /* <DEDUP_REMOVED lines=17> */
[----:B------:R-:W-:Y:S01]  /*6b10*/  F2FP.BF16.F32.PACK_AB R167, R49, R167 ;  /* 0x000000a731a7723e */ /* 0x000fe200000010ff */
[----:B0-----:R-:W-:Y:S06]  /*6b20*/  @P1 BRA `(.L_x_202) ;  /* 0xffffffd400a01947 */ /* 0x001fec000383ffff */
.L_x_191:
        /* <DEDUP_REMOVED lines=67> */
.L_x_203:
        /* <DEDUP_REMOVED lines=9> */
.L_x_204:
[----:B-1----:R-:W-:Y:S05]  /*6ff0*/  @P1 BRA `(.L_x_205) ;  /* 0x0000000000081947 */ /* 0x002fea0003800000 */
[----:B------:R-:W1:Y:S02]  /*7000*/  SYNCS.PHASECHK.TRANS64.TRYWAIT P1, [UR9+0x34850], R4 ;  /* 0x03485004ff0075a7 */ /* 0x000e640008020149 */
[----:B-1----:R-:W-:Y:S05]  /*7010*/  @!P1 BRA `(.L_x_206) ;  /* 0x0000006400c49947 */ /* 0x002fea0003800000 */
.L_x_205:
[----:B------:R-:W-:Y:S01]  /*7020*/  UIADD3 UR5, UR4, 0x400, URZ ;  /* 0x0000040004057890 */ /* 0x000fe2000fffe03f */
[----:B------:R-:W-:Y:S01]  /*7030*/  WARPGROUP.ARRIVE ;  /* 0x00000000000079c5 */ /* 0x000fe20000000000 */
[----:B------:R-:W-:Y:S01]  /*7040*/  UMOV UR7, 0x40000040 ;  /* 0x4000004000077882 */ /* 0x000fe20000000000 */
[----:B------:R-:W-:Y:S01]  /*7050*/  UMOV UR11, 0x40000040 ;  /* 0x40000040000b7882 */ /* 0x000fe20000000000 */
[----:B------:R-:W-:Y:S01]  /*7060*/  USHF.R.U32.HI UR5, URZ, 0x4, UR5 ;  /* 0x000000043f057899 */ /* 0x000fe20008011605 */
[----:B01----:R-:W0:Y:S01]  /*7070*/  SHFL.BFLY PT, R4, R3, 0x2, 0x1f ;  /* 0x0c401f0003047f89 */ /* 0x003e2200000e0000 */
[----:B------:R-:W-:Y:S02]  /*7080*/  IMAD.MOV.U32 R10, RZ, RZ, RZ ;  /* 0x000000ffff0a7224 */ /* 0x000fe400078e00ff */
[----:B------:R-:W-:Y:S01]  /*7090*/  ULOP3.LUT UR5, UR5, 0x3fff, URZ, 0xc0, !UPT ;  /* 0x00003fff05057892 */ /* 0x000fe2000f8ec03f */
[----:B------:R-:W1:Y:S03]  /*70a0*/  SHFL.BFLY PT, R5, R0, 0x2, 0x1f ;  /* 0x0c401f0000057f89 */ /* 0x000e6600000e0000 */
[----:B------:R-:W-:-:S04]  /*70b0*/  ULOP3.LUT UR5, UR5, 0x4000000, URZ, 0xfc, !UPT ;  /* 0x0400000005057892 */ /* 0x000fc8000f8efc3f */
[----:B------:R-:W-:-:S04]  /*70c0*/  ULEA UR6, UR36, UR5, 0xb ;  /* 0x0000000524067291 */ /* 0x000fc8000f8e583f */
[----:B------:R-:W-:-:S05]  /*70d0*/  UIADD3 UR8, UR6, 0x80, URZ ;  /* 0x0000008006087890 */ /* 0x000fca000fffe03f */
[----:B------:R-:W-:Y:S01]  /*70e0*/  HGMMA.64x128x16.F32.BF16 R24, R180, gdesc[UR4].tnspB, R24, gsb0 ;  /* 0x41e00004b4187df0 */ /* 0x000fe20008001818 */
[----:B------:R-:W-:Y:S01]  /*70f0*/  UMOV UR7, 0x40000040 ;  /* 0x4000004000077882 */ /* 0x000fe20000000000 */
[----:B------:R-:W-:Y:S01]  /*7100*/  UMOV UR10, UR8 ;  /* 0x00000008000a7c82 */ /* 0x000fe20008000000 */
[----:B------:R-:W-:Y:S01]  /*7110*/  UIADD3 UR8, UR6, 0x100, URZ ;  /* 0x0000010006087890 */ /* 0x000fe2000fffe03f */
[----:B0-----:R-:W-:Y:S01]  /*7120*/  FADD.FTZ R4, R4, R3 ;  /* 0x0000000304047221 */ /* 0x001fe20000010000 */
[----:B------:R-:W-:Y:S02]  /*7130*/  IMAD.MOV.U32 R3, RZ, RZ, -0x800000 ;  /* 0xff800000ff037424 */ /* 0x000fe400078e00ff */
[----:B-1----:R-:W-:Y:S01]  /*7140*/  FADD.FTZ R6, R5, R0 ;  /* 0x0000000005067221 */ /* 0x002fe20000010000 */
[----:B------:R-:W-:Y:S01]  /*7150*/  IMAD.MOV.U32 R0, RZ, RZ, -0x800000 ;  /* 0xff800000ff007424 */ /* 0x000fe200078e00ff */
[----:B------:R-:W0:Y:S04]  /*7160*/  SHFL.BFLY PT, R5, R4, 0x1, 0x1f ;  /* 0x0c201f0004057f89 */ /* 0x000e2800000e0000 */
[----:B------:R-:W1:Y:S01]  /*7170*/  SHFL.BFLY PT, R7, R6, 0x1, 0x1f ;  /* 0x0c201f0006077f89 */ /* 0x000e6200000e0000 */
[----:B0-----:R-:W-:Y:S01]  /*7180*/  FADD.FTZ R13, R4, R5 ;  /* 0x00000005040d7221 */ /* 0x001fe20000010000 */
[----:B------:R-:W-:-:S02]  /*7190*/  IMAD.MOV.U32 R5, RZ, RZ, RZ ;  /* 0x000000ffff057224 */ /* 0x000fc400078e00ff */
[----:B-1----:R-:W-:Y:S02]  /*71a0*/  FADD.FTZ R15, R6, R7 ;  /* 0x00000007060f7221 */ /* 0x002fe40000010000 */
[----:B------:R-:W-:-:S03]  /*71b0*/  FSETP.NE.FTZ.AND P1, PT, R13, RZ, PT ;  /* 0x000000ff0d00720b */ /* 0x000fc60003f35000 */
[----:B------:R-:W-:-:S10]  /*71c0*/  FSETP.NE.FTZ.AND P2, PT, R15, RZ, PT ;  /* 0x000000ff0f00720b */ /* 0x000fd40003f55000 */
[----:B------:R-:W0:Y:S01]  /*71d0*/  @P1 MUFU.LG2 R8, R13 ;  /* 0x0000000d00081308 */ /* 0x000e220000000c00 */
[C---:B------:R-:W-:Y:S02]  /*71e0*/  @P1 FMUL.FTZ R7, R9.reuse, 0.69314718246459960938 ;  /* 0x3f31721809071820 */ /* 0x040fe40000410000 */
[----:B------:R-:W-:-:S05]  /*71f0*/  @P2 FMUL.FTZ R4, R9, 0.69314718246459960938 ;  /* 0x3f31721809042820 */ /* 0x000fca0000410000 */
[----:B------:R-:W1:Y:S08]  /*7200*/  @P2 MUFU.LG2 R11, R15 ;  /* 0x0000000f000b2308 */ /* 0x000e700000000c00 */
[----:B------:R2:W3:Y:S01]  /*7210*/  @P1 MUFU.RCP R5, R13 ;  /* 0x0000000d00051308 */ /* 0x0004e20000001000 */
[----:B0-----:R-:W-:-:S04]  /*7220*/  @P1 FMUL.FTZ R8, R8, 0.69314718246459960938 ;  /* 0x3f31721808081820 */ /* 0x001fc80000410000 */
[----:B------:R-:W-:-:S03]  /*7230*/  @P1 FFMA.FTZ R3, R7, R12, R8 ;  /* 0x0000000c07031223 */ /* 0x000fc60000010008 */
[----:B------:R2:W0:Y:S01]  /*7240*/  @P2 MUFU.RCP R10, R15 ;  /* 0x0000000f000a2308 */ /* 0x0004220000001000 */
[----:B-1----:R-:W-:-:S04]  /*7250*/  @P2 FMUL.FTZ R11, R11, 0.69314718246459960938 ;  /* 0x3f3172180b0b2820 */ /* 0x002fc80000410000 */
[----:B------:R-:W-:Y:S01]  /*7260*/  @P2 FFMA.FTZ R0, R4, R14, R11 ;  /* 0x0000000e04002223 */ /* 0x000fe2000001000b */
[----:B------:R-:W-:Y:S02]  /*7270*/  WARPGROUP.DEPBAR.LE gsb0, 0x0 ;  /* 0x00008000000079c5 */ /* 0x000fe40000010000 */
[----:B------:R-:W-:-:S06]  /*7280*/  WARPGROUP.ARRIVE ;  /* 0x00000000000079c5 */ /* 0x000fcc0000000000 */
[----:B------:R-:W-:Y:S01]  /*7290*/  HGMMA.64x128x16.F32.BF16 R24, R176, gdesc[UR8].tnspB, R24, gsb0 ;  /* 0x41e00008b0187df0 */ /* 0x000fe20008001818 */
[----:B------:R-:W-:Y:S01]  /*72a0*/  UMOV UR10, UR8 ;  /* 0x00000008000a7c82 */ /* 0x000fe20008000000 */
[----:B------:R-:W-:Y:S01]  /*72b0*/  UMOV UR11, 0x40000040 ;  /* 0x40000040000b7882 */ /* 0x000fe20000000000 */
[----:B------:R-:W-:Y:S01]  /*72c0*/  UIADD3 UR8, UR6, 0x180, URZ ;  /* 0x0000018006087890 */ /* 0x000fe2000fffe03f */
        /* <DEDUP_REMOVED lines=17> */
[----:B------:R-:W-:Y:S02]  /*73e0*/  UIADD3 UR8, UR6, 0x300, URZ ;  /* 0x0000030006087890 */ /* 0x000fe4000fffe03f */
[----:B------:R-:W-:Y:S01]  /*73f0*/  UIADD3 UR6, UR6, 0x380, URZ ;  /* 0x0000038006067890 */ /* 0x000fe2000fffe03f */
[----:B------:R-:W-:Y:S02]  /*7400*/  WARPGROUP.DEPBAR.LE gsb0, 0x0 ;  /* 0x00008000000079c5 */ /* 0x000fe40000010000 */
[----:B------:R-:W-:-:S06]  /*7410*/  WARPGROUP.ARRIVE ;  /* 0x00000000000079c5 */ /* 0x000fcc0000000000 */
[----:B------:R-:W-:Y:S01]  /*7420*/  HGMMA.64x128x16.F32.BF16 R24, R156, gdesc[UR8].tnspB, R24, gsb0 ;  /* 0x41e000089c187df0 */ /* 0x000fe20008001818 */
[----:B------:R-:W-:Y:S01]  /*7430*/  UMOV UR10, UR8 ;  /* 0x00000008000a7c82 */ /* 0x000fe20008000000 */
[----:B------:R-:W-:Y:S01]  /*7440*/  UMOV UR11, 0x40000040 ;  /* 0x40000040000b7882 */ /* 0x000fe20000000000 */
[----:B------:R-:W-:Y:S02]  /*7450*/  WARPGROUP.DEPBAR.LE gsb0, 0x0 ;  /* 0x00008000000079c5 */ /* 0x000fe40000010000 */
[----:B------:R-:W-:-:S07]  /*7460*/  WARPGROUP.ARRIVE ;  /* 0x00000000000079c5 */ /* 0x000fce0000000000 */
[----:B------:R-:W-:Y:S03]  /*7470*/  HGMMA.64x128x16.F32.BF16 R24, R160, gdesc[UR8].tnspB, R24, gsb0 ;  /* 0x41e00008a0187df0 */ /* 0x000fe60008001818 */
[----:B------:R-:W-:Y:S02]  /*7480*/  WARPGROUP.DEPBAR.LE gsb0, 0x0 ;  /* 0x00008000000079c5 */ /* 0x000fe40000010000 */
[----:B------:R-:W-:-:S07]  /*7490*/  WARPGROUP.ARRIVE ;  /* 0x00000000000079c5 */ /* 0x000fce0000000000 */
[----:B------:R-:W-:Y:S03]  /*74a0*/  HGMMA.64x128x16.F32.BF16 R24, R164, gdesc[UR4].tnspB, R24, gsb0 ;  /* 0x41e00004a4187df0 */ /* 0x000fe60008001818 */
[----:B------:R-:W-:Y:S02]  /*74b0*/  WARPGROUP.DEPBAR.LE gsb0, 0x0 ;  /* 0x00008000000079c5 */ /* 0x000fe40000010000 */
[----:B0-23--:R-:W-:Y:S05]  /*74c0*/  @!P0 BRA `(.L_x_207) ;  /* 0x0000000000048947 */ /* 0x00dfea0003800000 */
[----:B------:R-:W-:Y:S01]  /*74d0*/  BPT.TRAP 0x1 ;  /* 0x000000040000795c */ /* 0x000fe20000300000 */
.L_x_207:
[----:B------:R-:W0:Y:S01]  /*74e0*/  S2UR UR5, SR_SWINHI ;  /* 0x00000000000579c3 */ /* 0x000e220000002f00 */
[----:B------:R-:W-:Y:S01]  /*74f0*/  ISETP.NE.AND P1, PT, R2, RZ, PT ;  /* 0x000000ff0200720c */ /* 0x000fe20003f25270 */
[----:B------:R-:W-:Y:S01]  /*7500*/  FMUL.FTZ R98, R46, R10 ;  /* 0x0000000a2e627220 */ /* 0x000fe20000410000 */
[----:B------:R-:W-:Y:S02]  /*7510*/  IMAD.U32 R6, RZ, RZ, UR9 ;  /* 0x00000009ff067e24 */ /* 0x000fe4000f8e00ff */
[-C--:B------:R-:W-:Y:S01]  /*7520*/  FMUL.FTZ R92, R37, R5.reuse ;  /* 0x00000005255c7220 */ /* 0x080fe20000410000 */
[-C--:B------:R-:W-:Y:S01]  /*7530*/  FMUL.FTZ R93, R36, R5.reuse ;  /* 0x00000005245d7220 */ /* 0x080fe20000410000 */
[-C--:B------:R-:W-:Y:S01]  /*7540*/  FMUL.FTZ R25, R25, R5.reuse ;  /* 0x0000000519197220 */ /* 0x080fe20000410000 */
[-C--:B------:R-:W-:Y:S01]  /*7550*/  FMUL.FTZ R20, R24, R5.reuse ;  /* 0x0000000518147220 */ /* 0x080fe20000410000 */
[----:B------:R-:W1:Y:S01]  /*7560*/  LDC R46, c[0x0][0xbe8] ;  /* 0x0002fa00ff2e7b82 */ /* 0x000e620000000800 */
[-C--:B------:R-:W-:Y:S01]  /*7570*/  FMUL.FTZ R29, R29, R5.reuse ;  /* 0x000000051d1d7220 */ /* 0x080fe20000410000 */
[-C--:B------:R-:W-:Y:S01]  /*7580*/  FMUL.FTZ R104, R28, R5.reuse ;  /* 0x000000051c687220 */ /* 0x080fe20000410000 */
[-C--:B------:R-:W-:Y:S01]  /*7590*/  FMUL.FTZ R94, R33, R5.reuse ;  /* 0x00000005215e7220 */ /* 0x080fe20000410000 */
[-C--:B------:R-:W-:Y:S01]  /*75a0*/  FMUL.FTZ R95, R32, R5.reuse ;  /* 0x00000005205f7220 */ /* 0x080fe20000410000 */
[----:B------:R-:W-:Y:S01]  /*75b0*/  FMUL.FTZ R88, R41, R5 ;  /* 0x0000000529587220 */ /* 0x000fe20000410000 */
[----:B------:R-:W-:-:S02]  /*75c0*/  @P1 VIADD R6, R6, 0x34860 ;  /* 0x0003486006061836 */ /* 0x000fc40000000000 */
        /* <DEDUP_REMOVED lines=9> */
[----:B------:R-:W-:Y:S01]  /*7660*/  UMOV UR6, UR4 ;  /* 0x0000000400067c82 */ /* 0x000fe20008000000 */
[----:B0-----:R-:W-:Y:S01]  /*7670*/  UMOV UR7, UR5 ;  /* 0x0000000500077c82 */ /* 0x001fe20008000000 */
[----:B------:R-:W-:Y:S01]  /*7680*/  FMUL.FTZ R61, R61, R5 ;  /* 0x000000053d3d7220 */ /* 0x000fe20000410000 */
[----:B------:R-:W-:-:S02]  /*7690*/  IMAD.U32 R36, RZ, RZ, UR6 ;  /* 0x00000006ff247e24 */ /* 0x000fc4000f8e00ff */
[-C--:B------:R-:W-:Y:S01]  /*76a0*/  FMUL.FTZ R60, R60, R5.reuse ;  /* 0x000000053c3c7220 */ /* 0x080fe20000410000 */
[----:B------:R-:W-:Y:S02]  /*76b0*/  IMAD.U32 R37, RZ, RZ, UR7 ;  /* 0x00000007ff257e24 */ /* 0x000fe4000f8e00ff */
        /* <DEDUP_REMOVED lines=12> */
[----:B------:R-:W-:Y:S01]  /*7780*/  IMAD.WIDE R4, R191, 0x2, R36 ;  /* 0x00000002bf047825 */ /* 0x000fe200078e0224 */
[----:B------:R-:W-:-:S03]  /*7790*/  @P1 PRMT R6, R17, 0x654, R6 ;  /* 0x0000065411061816 */ /* 0x000fc60000000006 */
[-C--:B------:R-:W-:Y:S01]  /*77a0*/  FMUL.FTZ R96, R43, R10.reuse ;  /* 0x0000000a2b607220 */ /* 0x080fe20000410000 */
[-C--:B------:R-:W-:Y:S01]  /*77b0*/  FMUL.FTZ R97, R42, R10.reuse ;  /* 0x0000000a2a617220 */ /* 0x080fe20000410000 */
[-C--:B------:R-:W-:Y:S01]  /*77c0*/  FMUL.FTZ R7, R31, R10.reuse ;  /* 0x0000000a1f077220 */ /* 0x080fe20000410000 */
[----:B------:R0:W-:Y:S01]  /*77d0*/  @P1 SYNCS.ARRIVE.TRANS64.RED.A1T0 RZ, [R6+URZ], RZ ;  /* 0x000000ff06ff19a7 */ /* 0x0001e2000810043f */
[----:B------:R-:W-:Y:S01]  /*77e0*/  IADD3 R103, P1, R4, 0x4040, RZ ;  /* 0x0000404004677810 */ /* 0x000fe20007f3e0ff */
[-C--:B------:R-:W-:Y:S01]  /*77f0*/  FMUL.FTZ R106, R30, R10.reuse ;  /* 0x0000000a1e6a7220 */ /* 0x080fe20000410000 */
[----:B------:R-:W-:Y:S01]  /*7800*/  IMAD R9, R185, 0x40, R19 ;  /* 0x00000040b9097824 */ /* 0x000fe200078e0213 */
[----:B------:R-:W-:Y:S01]  /*7810*/  R2UR UR12, R187 ;  /* 0x00000000bb0c72ca */ /* 0x000fe200000e0000 */
[----:B------:R-:W-:Y:S01]  /*7820*/  FMUL.FTZ R99, R35, R10 ;  /* 0x0000000a23637220 */ /* 0x000fe20000410000 */
[----:B------:R-:W-:Y:S01]  /*7830*/  IMAD.X R43, RZ, RZ, R5, P1 ;  /* 0x000000ffff2b7224 */ /* 0x000fe200008e0605 */
[----:B-1----:R-:W-:Y:S01]  /*7840*/  ISETP.NE.AND P1, PT, R46, 0x1, PT ;  /* 0x000000012e00780c */ /* 0x002fe20003f25270 */
[----:B------:R-:W-:Y:S01]  /*7850*/  IMAD.WIDE R36, R9, 0x2, R36 ;  /* 0x0000000209247825 */ /* 0x000fe200078e0224 */
[----:B0-----:R-:W-:-:S03]  /*7860*/  LOP3.LUT R6, R103, 0x380, RZ, 0xc0, !PT ;  /* 0x0000038067067812 */ /* 0x001fc600078ec0ff */
[-C--:B------:R-:W-:Y:S01]  /*7870*/  FMUL.FTZ R27, R27, R10.reuse ;  /* 0x0000000a1b1b7220 */ /* 0x080fe20000410000 */
[----:B------:R-:W-:Y:S01]  /*7880*/  IADD3 R45, P0, R4, 0x4060, RZ ;  /* 0x00004060042d7810 */ /* 0x000fe20007f1e0ff */
[-C--:B------:R-:W-:Y:S01]  /*7890*/  FMUL.FTZ R102, R26, R10.reuse ;  /* 0x0000000a1a667220 */ /* 0x080fe20000410000 */
[----:B------:R-:W-:Y:S01]  /*78a0*/  SHF.R.U64 R6, R6, 0x3, RZ ;  /* 0x0000000306067819 */ /* 0x000fe200000012ff */
[----:B------:R-:W-:Y:S01]  /*78b0*/  UIADD3 UR5, -UR38, URZ, URZ ;  /* 0x0000003f26057290 */ /* 0x000fe2000fffe13f */
[----:B------:R-:W-:Y:S01]  /*78c0*/  IADD3 R33, P3, R4, 0x4000, RZ ;  /* 0x0000400004217810 */ /* 0x000fe20007f7e0ff */
[----:B------:R-:W-:Y:S01]  /*78d0*/  FMUL.FTZ R108, R34, R10 ;  /* 0x0000000a226c7220 */ /* 0x000fe20000410000 */
[----:B------:R-:W-:Y:S01]  /*78e0*/  LOP3.LUT R42, R6, R103, RZ, 0x3c, !PT ;  /* 0x00000067062a7212 */ /* 0x000fe200078e3cff */
[----:B------:R-:W-:Y:S01]  /*78f0*/  IMAD R100, RZ, RZ, -UR12 ;  /* 0x8000000cff647e24 */ /* 0x000fe2000f8e02ff */
[----:B------:R-:W0:Y:S01]  /*7900*/  LDC R103, c[0x0][0xc38] ;  /* 0x00030e00ff677b82 */ /* 0x000e220000000800 */
[----:B------:R-:W-:Y:S01]  /*7910*/  F2FP.BF16.F32.PACK_AB R7, R7, R106 ;  /* 0x0000006a0707723e */ /* 0x000fe200000010ff */
[-C--:B------:R-:W-:Y:S01]  /*7920*/  FMUL.FTZ R101, R39, R10.reuse ;  /* 0x0000000a27657220 */ /* 0x080fe20000410000 */
[----:B------:R-:W-:Y:S01]  /*7930*/  LOP3.LUT R9, R4, 0x380, RZ, 0xc0, !PT ;  /* 0x0000038004097812 */ /* 0x000fe200078ec0ff */
[-C--:B------:R-:W-:Y:S01]  /*7940*/  FMUL.FTZ R110, R38, R10.reuse ;  /* 0x0000000a266e7220 */ /* 0x080fe20000410000 */
[----:B------:R-:W-:Y:S01]  /*7950*/  IADD3 R13, P6, R4, 0x20, RZ ;  /* 0x00000020040d7810 */ /* 0x000fe20007fde0ff */
[-C--:B------:R-:W-:Y:S01]  /*7960*/  FMUL.FTZ R47, R47, R10.reuse ;  /* 0x0000000a2f2f7220 */ /* 0x080fe20000410000 */
[----:B------:R-:W-:Y:S01]  /*7970*/  LOP3.LUT R44, R45, 0x380, RZ, 0xc0, !PT ;  /* 0x000003802d2c7812 */ /* 0x000fe200078ec0ff */
[----:B------:R-:W1:Y:S01]  /*7980*/  @P1 LDC R106, c[0x0][0xbec] ;  /* 0x0002fb00ff6a1b82 */ /* 0x000e620000000800 */
[----:B------:R-:W-:Y:S01]  /*7990*/  LOP3.LUT R8, R33, 0x380, RZ, 0xc0, !PT ;  /* 0x0000038021087812 */ /* 0x000fe200078ec0ff */
[-C--:B------:R-:W-:Y:S01]  /*79a0*/  FMUL.FTZ R51, R51, R10.reuse ;  /* 0x0000000a33337220 */ /* 0x080fe20000410000 */
[----:B------:R-:W-:Y:S01]  /*79b0*/  SHF.R.U64 R9, R9, 0x3, RZ ;  /* 0x0000000309097819 */ /* 0x000fe200000012ff */
[-C--:B------:R-:W-:Y:S01]  /*79c0*/  FMUL.FTZ R50, R50, R10.reuse ;  /* 0x0000000a32327220 */ /* 0x080fe20000410000 */
[----:B------:R-:W-:Y:S01]  /*79d0*/  LOP3.LUT R6, R13, 0x380, RZ, 0xc0, !PT ;  /* 0x000003800d067812 */ /* 0x000fe200078ec0ff */
[-C--:B------:R-:W-:Y:S01]  /*79e0*/  FMUL.FTZ R55, R55, R10.reuse ;  /* 0x0000000a37377220 */ /* 0x080fe20000410000 */
[----:B------:R-:W-:Y:S01]  /*79f0*/  SHF.R.U64 R44, R44, 0x3, RZ ;  /* 0x000000032c2c7819 */ /* 0x000fe200000012ff */
[----:B------:R-:W2:Y:S01]  /*7a00*/  @P1 LDC R107, c[0x0][0xbf0] ;  /* 0x0002fc00ff6b1b82 */ /* 0x000ea20000000800 */
[----:B------:R-:W-:Y:S01]  /*7a10*/  IADD3 R35, P2, R4, 0x4020, RZ ;  /* 0x0000402004237810 */ /* 0x000fe20007f5e0ff */
[-C--:B------:R-:W-:Y:S01]  /*7a20*/  FMUL.FTZ R54, R54, R10.reuse ;  /* 0x0000000a36367220 */ /* 0x080fe20000410000 */
[C---:B------:R-:W-:Y:S01]  /*7a30*/  IADD3 R31, P4, R4.reuse, 0x60, RZ ;  /* 0x00000060041f7810 */ /* 0x040fe20007f9e0ff */
[-C--:B------:R-:W-:Y:S01]  /*7a40*/  FMUL.FTZ R59, R59, R10.reuse ;  /* 0x0000000a3b3b7220 */ /* 0x080fe20000410000 */
[----:B------:R-:W-:Y:S01]  /*7a50*/  IADD3 R21, P5, R4, 0x40, RZ ;  /* 0x0000004004157810 */ /* 0x000fe20007fbe0ff */
[-C--:B------:R-:W-:Y:S01]  /*7a60*/  FMUL.FTZ R58, R58, R10.reuse ;  /* 0x0000000a3a3a7220 */ /* 0x080fe20000410000 */
[----:B------:R-:W-:Y:S01]  /*7a70*/  SHF.R.U64 R8, R8, 0x3, RZ ;  /* 0x0000000308087819 */ /* 0x000fe200000012ff */
[----:B------:R-:W-:Y:S01]  /*7a80*/  FMUL.FTZ R63, R63, R10 ;  /* 0x0000000a3f3f7220 */ /* 0x000fe20000410000 */
[----:B------:R-:W-:Y:S01]  /*7a90*/  LOP3.LUT R4, R9, R4, RZ, 0x3c, !PT ;  /* 0x0000000409047212 */ /* 0x000fe200078e3cff */
[-C--:B------:R-:W-:Y:S01]  /*7aa0*/  FMUL.FTZ R62, R62, R10.reuse ;  /* 0x0000000a3e3e7220 */ /* 0x080fe20000410000 */
[----:B------:R-:W-:Y:S01]  /*7ab0*/  SHF.R.U64 R6, R6, 0x3, RZ ;  /* 0x0000000306067819 */ /* 0x000fe200000012ff */
        /* <DEDUP_REMOVED lines=12> */
[----:B------:R-:W-:Y:S01]  /*7b80*/  ULDC UR10, c[0x0][0xc44] ;  /* 0x00031100000a7ab9 */ /* 0x000fe20000000800 */
[----:B------:R-:W-:Y:S01]  /*7b90*/  LOP3.LUT R44, R44, R45, RZ, 0x3c, !PT ;  /* 0x0000002d2c2c7212 */ /* 0x000fe200078e3cff */
[--C-:B------:R-:W-:Y:S01]  /*7ba0*/  IMAD.X R45, RZ, RZ, R5.reuse, P0 ;  /* 0x000000ffff2d7224 */ /* 0x100fe200000e0605 */
[----:B------:R-:W-:Y:S01]  /*7bb0*/  LOP3.LUT R10, R35, 0x380, RZ, 0xc0, !PT ;  /* 0x00000380230a7812 */ /* 0x000fe200078ec0ff */
[--C-:B------:R-:W-:Y:S01]  /*7bc0*/  IMAD.X R41, RZ, RZ, R5.reuse, P2 ;  /* 0x000000ffff297224 */ /* 0x100fe200010e0605 */
[----:B------:R-:W-:Y:S01]  /*7bd0*/  LOP3.LUT R38, R8, R33, RZ, 0x3c, !PT ;  /* 0x0000002108267212 */ /* 0x000fe200078e3cff */
[--C-:B------:R-:W-:Y:S01]  /*7be0*/  IMAD.X R39, RZ, RZ, R5.reuse, P3 ;  /* 0x000000ffff277224 */ /* 0x100fe200018e0605 */
[----:B------:R-:W-:Y:S01]  /*7bf0*/  UIMAD UR10, UR10, UR5, UR12 ;  /* 0x000000050a0a72a4 */ /* 0x000fe2000f8e020c */
[--C-:B------:R-:W-:Y:S01]  /*7c00*/  IMAD.X R15, RZ, RZ, R5.reuse, P6 ;  /* 0x000000ffff0f7224 */ /* 0x100fe200030e0605 */
[----:B------:R-:W-:Y:S01]  /*7c10*/  LOP3.LUT R14, R6, R13, RZ, 0x3c, !PT ;  /* 0x0000000d060e7212 */ /* 0x000fe200078e3cff */
[--C-:B------:R-:W-:Y:S01]  /*7c20*/  IMAD.X R11, RZ, RZ, R5.reuse, P4 ;  /* 0x000000ffff0b7224 */ /* 0x100fe200020e0605 */
[----:B------:R-:W-:Y:S01]  /*7c30*/  LOP3.LUT R8, R31, 0x380, RZ, 0xc0, !PT ;  /* 0x000003801f087812 */ /* 0x000fe200078ec0ff */
[----:B------:R-:W-:Y:S01]  /*7c40*/  IMAD.X R9, RZ, RZ, R5, P5 ;  /* 0x000000ffff097224 */ /* 0x000fe200028e0605 */
[----:B------:R-:W-:Y:S01]  /*7c50*/  MOV R109, R4 ;  /* 0x00000004006d7202 */ /* 0x000fe20000000f00 */
[----:B0-----:R-:W-:Y:S01]  /*7c60*/  IMAD R100, R103, R100, UR39 ;  /* 0x0000002767647e24 */ /* 0x001fe2000f8e0264 */
[----:B------:R-:W-:Y:S01]  /*7c70*/  LOP3.LUT R6, R21, 0x380, RZ, 0xc0, !PT ;  /* 0x0000038015067812 */ /* 0x000fe200078ec0ff */
[----:B------:R-:W-:Y:S01]  /*7c80*/  USHF.R.S32.HI UR11, URZ, 0x1f, UR10 ;  /* 0x0000001f3f0b7899 */ /* 0x000fe2000801140a */
[----:B------:R-:W-:Y:S01]  /*7c90*/  F2FP.BF16.F32.PACK_AB R5, R27, R102 ;  /* 0x000000661b05723e */ /* 0x000fe200000010ff */
[----:B------:R-:W-:Y:S01]  /*7ca0*/  ULDC.64 UR8, c[0x0][0xb90] ;  /* 0x0002e40000087ab9 */ /* 0x000fe20000000a00 */
[----:B------:R-:W0:Y:S01]  /*7cb0*/  LDC.64 R102, c[0x0][0xb98] ;  /* 0x0002e600ff667b82 */ /* 0x000e220000000a00 */
[----:B------:R-:W-:Y:S01]  /*7cc0*/  SHF.R.U64 R10, R10, 0x3, RZ ;  /* 0x000000030a0a7819 */ /* 0x000fe200000012ff */
[----:B------:R-:W-:Y:S01]  /*7cd0*/  UIMAD UR5, UR11, UR8, URZ ;  /* 0x000000080b0572a4 */ /* 0x000fe2000f8e023f */
[----:B------:R-:W-:Y:S01]  /*7ce0*/  SHF.R.U64 R8, R8, 0x3, RZ ;  /* 0x0000000308087819 */ /* 0x000fe200000012ff */
[----:B------:R-:W-:Y:S01]  /*7cf0*/  IMAD R111, R100, 0x80, R190 ;  /* 0x00000080646f7824 */ /* 0x000fe200078e02be */
[----:B------:R-:W-:Y:S01]  /*7d00*/  SHF.R.U64 R6, R6, 0x3, RZ ;  /* 0x0000000306067819 */ /* 0x000fe200000012ff */
[----:B------:R-:W-:Y:S01]  /*7d10*/  UIMAD.WIDE.U32 UR6, UR10, UR8, URZ ;  /* 0x000000080a0672a5 */ /* 0x000fe2000f8e003f */
[----:B------:R-:W-:Y:S01]  /*7d20*/  LOP3.LUT R40, R10, R35, RZ, 0x3c, !PT ;  /* 0x000000230a287212 */ /* 0x000fe200078e3cff */
[----:B------:R-:W-:Y:S01]  /*7d30*/  UIMAD UR5, UR10, UR9, UR5 ;  /* 0x000000090a0572a4 */ /* 0x000fe2000f8e0205 */
[----:B------:R-:W-:Y:S01]  /*7d40*/  LOP3.LUT R10, R8, R31, RZ, 0x3c, !PT ;  /* 0x0000001f080a7212 */ /* 0x000fe200078e3cff */
[----:B------:R-:W-:Y:S01]  /*7d50*/  USHF.R.S32.HI UR12, URZ, 0x1f, UR38 ;  /* 0x0000001f3f0c7899 */ /* 0x000fe20008011426 */
[----:B------:R-:W-:Y:S01]  /*7d60*/  LOP3.LUT R8, R6, R21, RZ, 0x3c, !PT ;  /* 0x0000001506087212 */ /* 0x000fe200078e3cff */
[----:B------:R-:W-:Y:S01]  /*7d70*/  UIADD3 UR5, UR7, UR5, URZ ;  /* 0x0000000507057290 */ /* 0x000fe2000fffe03f */
[----:B------:R-:W-:Y:S01]  /*7d80*/  F2FP.BF16.F32.PACK_AB R6, R29, R104 ;  /* 0x000000681d06723e */ /* 0x000fe200000010ff */
[----:B------:R-:W-:Y:S01]  /*7d90*/  IMAD.U32 R13, RZ, RZ, UR7 ;  /* 0x00000007ff0d7e24 */ /* 0x000fe2000f8e00ff */
[----:B------:R-:W-:Y:S01]  /*7da0*/  MOV R104, R44 ;  /* 0x0000002c00687202 */ /* 0x000fe20000000f00 */
[----:B-1----:R-:W-:Y:S01]  /*7db0*/  @P1 IMAD.HI.U32 R44, R111, R106, RZ ;  /* 0x0000006a6f2c1227 */ /* 0x002fe200078e00ff */
[----:B------:R-:W-:Y:S01]  /*7dc0*/  IADD3 R21, P6, R36, 0x1000, RZ ;  /* 0x0000100024157810 */ /* 0x000fe20007fde0ff */
[----:B------:R-:W-:Y:S01]  /*7dd0*/  ULDC.64 UR8, c[0x0][0xae8] ;  /* 0x0002ba0000087ab9 */ /* 0x000fe20000000a00 */
[----:B------:R-:W-:Y:S01]  /*7de0*/  F2FP.BF16.F32.PACK_AB R4, R25, R20 ;  /* 0x000000141904723e */ /* 0x000fe200000010ff */
[----:B------:R-:W-:Y:S01]  /*7df0*/  BAR.SYNC.DEFER_BLOCKING 0x1, 0x100 ;  /* 0x0044000000007b1d */ /* 0x000fe20000010000 */
[----:B------:R-:W-:Y:S01]  /*7e00*/  LOP3.LUT R34, R21, 0x380, RZ, 0xc0, !PT ;  /* 0x0000038015227812 */ /* 0x000fe200078ec0ff */
[----:B------:R-:W-:Y:S01]  /*7e10*/  IMAD.MOV.U32 R45, RZ, RZ, R111 ;  /* 0x000000ffff2d7224 */ /* 0x000fe200078e006f */
[----:B--2---:R-:W-:Y:S01]  /*7e20*/  @P1 SHF.R.U32.HI R45, RZ, R107, R44 ;  /* 0x0000006bff2d1219 */ /* 0x004fe2000001162c */
[----:B------:R-:W-:Y:S01]  /*7e30*/  IMAD.U32 R12, RZ, RZ, UR6 ;  /* 0x00000006ff0c7e24 */ /* 0x000fe2000f8e00ff */
[----:B------:R-:W-:Y:S01]  /*7e40*/  SHF.R.U64 R34, R34, 0x3, RZ ;  /* 0x0000000322227819 */ /* 0x000fe200000012ff */
[----:B------:R-:W-:Y:S01]  /*7e50*/  IMAD.U32 R13, RZ, RZ, UR5 ;  /* 0x00000005ff0d7e24 */ /* 0x000fe2000f8e00ff */
[----:B------:R-:W-:Y:S01]  /*7e60*/  MOV R107, R38 ;  /* 0x00000026006b7202 */ /* 0x000fe20000000f00 */
[----:B------:R-:W-:Y:S01]  /*7e70*/  IMAD.MOV R39, RZ, RZ, -R45 ;  /* 0x000000ffff277224 */ /* 0x000fe200078e0a2d */
[----:B------:R-:W-:Y:S01]  /*7e80*/  LOP3.LUT R34, R34, R21, RZ, 0x3c, !PT ;  /* 0x0000001522227212 */ /* 0x000fe200078e3cff */
[----:B0-----:R-:W-:Y:S01]  /*7e90*/  IMAD.WIDE.U32 R12, R102, UR38, R12 ;  /* 0x00000026660c7c25 */ /* 0x001fe2000f8e000c */
[C---:B------:R-:W-:Y:S01]  /*7ea0*/  IADD3 R21, P0, R36.reuse, 0x6000, RZ ;  /* 0x0000600024157810 */ /* 0x040fe20007f1e0ff */
[----:B------:R-:W-:Y:S01]  /*7eb0*/  ULDC.64 UR6, c[0x0][0xb88] ;  /* 0x0002e20000067ab9 */ /* 0x000fe20000000a00 */
[C---:B------:R-:W-:Y:S01]  /*7ec0*/  IADD3 R33, P5, R36.reuse, 0x2000, RZ ;  /* 0x0000200024217810 */ /* 0x040fe20007fbe0ff */
[----:B------:R-:W-:Y:S01]  /*7ed0*/  ULDC UR5, c[0x0][0xa88] ;  /* 0x0002a20000057ab9 */ /* 0x000fe20000000800 */
[----:B------:R-:W-:Y:S01]  /*7ee0*/  IADD3 R35, P4, R36, 0x3000, RZ ;  /* 0x0000300024237810 */ /* 0x000fe20007f9e0ff */
[----:B------:R-:W-:Y:S01]  /*7ef0*/  IMAD.X R25, RZ, RZ, R37, P0 ;  /* 0x000000ffff197224 */ /* 0x000fe200000e0625 */
[----:B------:R-:W-:-:S02]  /*7f00*/  LOP3.LUT R32, R33, 0x380, RZ, 0xc0, !PT ;  /* 0x0000038021207812 */ /* 0x000fc400078ec0ff */
[----:B------:R-:W-:Y:S02]  /*7f10*/  LOP3.LUT R30, R35, 0x380, RZ, 0xc0, !PT ;  /* 0x00000380231e7812 */ /* 0x000fe400078ec0ff */
[----:B------:R-:W-:Y:S02]  /*7f20*/  IADD3 R12, P0, R45, R12, RZ ;  /* 0x0000000c2d0c7210 */ /* 0x000fe40007f1e0ff */
[----:B------:R-:W-:Y:S01]  /*7f30*/  SHF.R.U64 R32, R32, 0x3, RZ ;  /* 0x0000000320207819 */ /* 0x000fe200000012ff */
[----:B------:R0:W-:Y:S01]  /*7f40*/  STSM.16.M88.4 [R109], R4 ;  /* 0x000000046d007844 */ /* 0x0001e20000000200 */
[----:B------:R-:W-:Y:S02]  /*7f50*/  SHF.R.U64 R30, R30, 0x3, RZ ;  /* 0x000000031e1e7819 */ /* 0x000fe400000012ff */
[----:B------:R-:W-:Y:S02]  /*7f60*/  LOP3.LUT R32, R32, R33, RZ, 0x3c, !PT ;  /* 0x0000002120207212 */ /* 0x000fe400078e3cff */
[----:B------:R-:W-:Y:S01]  /*7f70*/  LOP3.LUT R30, R30, R35, RZ, 0x3c, !PT ;  /* 0x000000231e1e7212 */ /* 0x000fe200078e3cff */
[----:B------:R-:W-:Y:S01]  /*7f80*/  IMAD.X R35, RZ, RZ, R37, P6 ;  /* 0x000000ffff237224 */ /* 0x000fe200030e0625 */
[----:B------:R-:W-:-:S02]  /*7f90*/  MOV R15, R14 ;  /* 0x0000000e000f7202 */ /* 0x000fc40000000f00 */
[----:B------:R-:W-:Y:S02]  /*7fa0*/  IADD3 R33, P3, R36, 0x4000, RZ ;  /* 0x0000400024217810 */ /* 0x000fe40007f7e0ff */
[----:B------:R-:W-:Y:S01]  /*7fb0*/  MOV R106, R40 ;  /* 0x00000028006a7202 */ /* 0x000fe20000000f00 */
[----:B------:R-:W-:Y:S01]  /*7fc0*/  IMAD R40, R100, 0x80, R189 ;  /* 0x0000008064287824 */ /* 0x000fe200078e02bd */
[C---:B------:R-:W-:Y:S01]  /*7fd0*/  IADD3 R105, P6, R36.reuse, 0x7000, RZ ;  /* 0x0000700024697810 */ /* 0x040fe20007fde0ff */
[----:B------:R-:W-:Y:S01]  /*7fe0*/  IMAD.X R29, RZ, RZ, R37, P3 ;  /* 0x000000ffff1d7224 */ /* 0x000fe200018e0625 */
[----:B------:R-:W-:Y:S01]  /*7ff0*/  IADD3 R31, P2, R36, 0x5000, RZ ;  /* 0x00005000241f7810 */ /* 0x000fe20007f5e0ff */
[----:B0-----:R-:W-:Y:S01]  /*8000*/  IMAD R4, R102, UR12, RZ ;  /* 0x0000000c66047c24 */ /* 0x001fe2000f8e02ff */
[----:B------:R-:W-:Y:S01]  /*8010*/  MOV R109, R10 ;  /* 0x0000000a006d7202 */ /* 0x000fe20000000f00 */
[----:B------:R-:W-:Y:S01]  /*8020*/  IMAD R11, R46, R39, R111 ;  /* 0x000000272e0b7224 */ /* 0x000fe200078e026f */
[----:B------:R-:W-:Y:S01]  /*8030*/  SHF.R.S32.HI R39, RZ, 0x1f, R45 ;  /* 0x0000001fff277819 */ /* 0x000fe2000001142d */
[----:B------:R-:W-:Y:S01]  /*8040*/  IMAD R103, R103, UR38, R4 ;  /* 0x0000002667677c24 */ /* 0x000fe2000f8e0204 */
[----:B------:R-:W-:Y:S01]  /*8050*/  F2FP.BF16.F32.PACK_AB R4, R94, R95 ;  /* 0x0000005f5e04723e */ /* 0x000fe200000010ff */
[----:B------:R-:W-:Y:S01]  /*8060*/  IMAD.X R27, RZ, RZ, R37, P2 ;  /* 0x000000ffff1b7224 */ /* 0x000fe200010e0625 */
[----:B------:R-:W-:-:S02]  /*8070*/  SHF.R.S32.HI R10, RZ, 0x1f, R11 ;  /* 0x0000001fff0a7819 */ /* 0x000fc4000001140b */
[----:B------:R-:W-:Y:S02]  /*8080*/  IADD3.X R13, R39, R13, R103, P0, !PT ;  /* 0x0000000d270d7210 */ /* 0x000fe400007fe467 */
[----:B------:R-:W-:Y:S01]  /*8090*/  F2FP.BF16.F32.PACK_AB R5, R99, R108 ;  /* 0x0000006c6305723e */ /* 0x000fe200000010ff */
[----:B------:R-:W-:Y:S01]  /*80a0*/  IMAD R10, R10, UR6, RZ ;  /* 0x000000060a0a7c24 */ /* 0x000fe2000f8e02ff */
[----:B------:R-:W-:Y:S01]  /*80b0*/  F2FP.BF16.F32.PACK_AB R6, R92, R93 ;  /* 0x0000005d5c06723e */ /* 0x000fe200000010ff */
[----:B------:R-:W-:Y:S01]  /*80c0*/  IMAD.WIDE.U32 R12, R11, UR6, R12 ;  /* 0x000000060b0c7c25 */ /* 0x000fe2000f8e000c */
[----:B------:R-:W-:Y:S02]  /*80d0*/  F2FP.BF16.F32.PACK_AB R7, R101, R110 ;  /* 0x0000006e6507723e */ /* 0x000fe400000010ff */
[----:B------:R-:W-:Y:S01]  /*80e0*/  LOP3.LUT R20, R105, 0x380, RZ, 0xc0, !PT ;  /* 0x0000038069147812 */ /* 0x000fe200078ec0ff */
[----:B------:R-:W-:Y:S01]  /*80f0*/  IMAD R39, R11, UR7, R10 ;  /* 0x000000070b277c24 */ /* 0x000fe2000f8e020a */
[----:B------:R-:W-:Y:S01]  /*8100*/  F2FP.BF16.F32.PACK_AB R11, R47, R98 ;  /* 0x000000622f0b723e */ /* 0x000fe200000010ff */
[----:B------:R0:W-:Y:S01]  /*8110*/  STSM.16.M88.4 [R15], R4 ;  /* 0x000000040f007844 */ /* 0x0001e20000000200 */
[----:B------:R-:W-:Y:S01]  /*8120*/  ULDC.64 UR6, c[0x0][0xb50] ;  /* 0x0002d40000067ab9 */ /* 0x000fe20000000a00 */
[----:B------:R-:W-:Y:S01]  /*8130*/  IMAD R47, R46, UR5, RZ ;  /* 0x000000052e2f7c24 */ /* 0x000fe2000f8e02ff */
[----:B------:R-:W-:-:S02]  /*8140*/  MOV R14, R8 ;  /* 0x00000008000e7202 */ /* 0x000fc40000000f00 */
[----:B------:R-:W-:Y:S02]  /*8150*/  LOP3.LUT P0, RZ, R186, 0x3, RZ, 0xc0, !PT ;  /* 0x00000003baff7812 */ /* 0x000fe4000780c0ff */
[----:B------:R-:W-:Y:S02]  /*8160*/  F2FP.BF16.F32.PACK_AB R8, R88, R91 ;  /* 0x0000005b5808723e */ /* 0x000fe400000010ff */
[----:B------:R-:W-:Y:S02]  /*8170*/  F2FP.BF16.F32.PACK_AB R9, R96, R97 ;  /* 0x000000616009723e */ /* 0x000fe400000010ff */
[----:B------:R-:W-:Y:S02]  /*8180*/  F2FP.BF16.F32.PACK_AB R10, R89, R90 ;  /* 0x0000005a590a723e */ /* 0x000fe400000010ff */
[----:B------:R-:W-:Y:S02]  /*8190*/  LEA R38, P3, R12, UR6, 0x2 ;  /* 0x000000060c267c11 */ /* 0x000fe4000f8610ff */
[----:B------:R-:W-:Y:S01]  /*81a0*/  SHF.R.U64 R20, R20, 0x3, RZ ;  /* 0x0000000314147819 */ /* 0x000fe200000012ff */
[C---:B0-----:R-:W-:Y:S01]  /*81b0*/  VIADD R4, R40.reuse, 0x8 ;  /* 0x0000000828047836 */ /* 0x041fe20000000000 */
[----:B------:R-:W-:Y:S01]  /*81c0*/  ISETP.GE.OR P2, PT, R40, R47, P0 ;  /* 0x0000002f2800720c */ /* 0x000fe20000746670 */
[----:B------:R-:W-:Y:S01]  /*81d0*/  IMAD.IADD R5, R13, 0x1, R39 ;  /* 0x000000010d057824 */ /* 0x000fe200078e0227 */
[----:B------:R0:W-:Y:S01]  /*81e0*/  STSM.16.M88.4 [R14], R8 ;  /* 0x000000080e007844 */ /* 0x0001e20000000200 */
[----:B------:R-:W-:-:S02]  /*81f0*/  F2FP.BF16.F32.PACK_AB R6, R53, R52 ;  /* 0x000000343506723e */ /* 0x000fc400000010ff */
[----:B------:R-:W-:Y:S01]  /*8200*/  ISETP.GE.OR P0, PT, R4, R47, P0 ;  /* 0x0000002f0400720c */ /* 0x000fe20000706670 */
[----:B------:R-:W-:Y:S01]  /*8210*/  SHFL.IDX PT, R44, R38, RZ, 0x1c1f ;  /* 0x001c1fff262c7589 */ /* 0x000fe200000e0000 */
[----:B------:R-:W-:Y:S02]  /*8220*/  LEA.HI.X R39, R12, UR7, R5, 0x2, P3 ;  /* 0x000000070c277c11 */ /* 0x000fe400098f1405 */
[----:B------:R-:W-:Y:S01]  /*8230*/  F2FP.BF16.F32.PACK_AB R4, R49, R48 ;  /* 0x000000303104723e */ /* 0x000fe200000010ff */
[----:B------:R-:W-:Y:S01]  /*8240*/  SHFL.IDX PT, R88, R38, 0x1, 0x1c1f ;  /* 0x003c1f0026587f89 */ /* 0x000fe200000e0000 */
[----:B------:R-:W-:Y:S02]  /*8250*/  F2FP.BF16.F32.PACK_AB R5, R51, R50 ;  /* 0x000000323305723e */ /* 0x000fe400000010ff */
[----:B------:R-:W-:Y:S01]  /*8260*/  F2FP.BF16.F32.PACK_AB R7, R55, R54 ;  /* 0x000000363707723e */ /* 0x000fe200000010ff */
[----:B------:R-:W1:Y:S01]  /*8270*/  SHFL.IDX PT, R45, R39, RZ, 0x1c1f ;  /* 0x001c1fff272d7589 */ /* 0x000e6200000e0000 */
[----:B------:R-:W-:-:S02]  /*8280*/  F2FP.BF16.F32.PACK_AB R12, R57, R56 ;  /* 0x00000038390c723e */ /* 0x000fc400000010ff */
[----:B------:R-:W-:Y:S01]  /*8290*/  F2FP.BF16.F32.PACK_AB R13, R59, R58 ;  /* 0x0000003a3b0d723e */ /* 0x000fe200000010ff */
[----:B------:R-:W-:Y:S01]  /*82a0*/  STSM.16.M88.4 [R109], R4 ;  /* 0x000000046d007844 */ /* 0x000fe20000000200 */
[----:B0-----:R-:W-:Y:S02]  /*82b0*/  F2FP.BF16.F32.PACK_AB R14, R61, R60 ;  /* 0x0000003c3d0e723e */ /* 0x001fe400000010ff */
[----:B------:R-:W-:Y:S01]  /*82c0*/  F2FP.BF16.F32.PACK_AB R15, R63, R62 ;  /* 0x0000003e3f0f723e */ /* 0x000fe200000010ff */
[----:B------:R-:W0:Y:S01]  /*82d0*/  SHFL.IDX PT, R89, R39, 0x1, 0x1c1f ;  /* 0x003c1f0027597f89 */ /* 0x000e2200000e0000 */
[----:B------:R-:W-:Y:S01]  /*82e0*/  F2FP.BF16.F32.PACK_AB R72, R73, R72 ;  /* 0x000000484948723e */ /* 0x000fe200000010ff */
[----:B------:R-:W2:Y:S01]  /*82f0*/  @P1 LDC R61, c[0x0][0xbec] ;  /* 0x0002fb00ff3d1b82 */ /* 0x000ea20000000800 */
[----:B------:R-:W-:Y:S01]  /*8300*/  LOP3.LUT R20, R20, R105, RZ, 0x3c, !PT ;  /* 0x0000006914147212 */ /* 0x000fe200078e3cff */
[----:B------:R-:W-:Y:S01]  /*8310*/  STSM.16.M88.4 [R107], R12 ;  /* 0x0000000c6b007844 */ /* 0x000fe20000000200 */
[----:B------:R-:W-:-:S02]  /*8320*/  F2FP.BF16.F32.PACK_AB R8, R65, R64 ;  /* 0x000000404108723e */ /* 0x000fc400000010ff */
[----:B------:R-:W-:Y:S02]  /*8330*/  F2FP.BF16.F32.PACK_AB R9, R67, R66 ;  /* 0x000000424309723e */ /* 0x000fe400000010ff */
[----:B------:R-:W-:Y:S02]  /*8340*/  F2FP.BF16.F32.PACK_AB R10, R69, R68 ;  /* 0x00000044450a723e */ /* 0x000fe400000010ff */
[----:B------:R-:W-:Y:S02]  /*8350*/  F2FP.BF16.F32.PACK_AB R11, R71, R70 ;  /* 0x00000046470b723e */ /* 0x000fe400000010ff */
[----:B------:R-:W-:Y:S02]  /*8360*/  F2FP.BF16.F32.PACK_AB R73, R75, R74 ;  /* 0x0000004a4b49723e */ /* 0x000fe400000010ff */
[----:B------:R-:W-:Y:S01]  /*8370*/  F2FP.BF16.F32.PACK_AB R80, R81, R80 ;  /* 0x000000505150723e */ /* 0x000fe200000010ff */
[----:B------:R-:W-:Y:S01]  /*8380*/  STSM.16.M88.4 [R106], R8 ;  /* 0x000000086a007844 */ /* 0x000fe20000000200 */
[----:B------:R-:W-:-:S02]  /*8390*/  MOV R105, R42 ;  /* 0x0000002a00697202 */ /* 0x000fc40000000f00 */
[----:B------:R-:W-:Y:S02]  /*83a0*/  F2FP.BF16.F32.PACK_AB R74, R77, R76 ;  /* 0x0000004c4d4a723e */ /* 0x000fe400000010ff */
[----:B------:R-:W-:Y:S02]  /*83b0*/  F2FP.BF16.F32.PACK_AB R75, R79, R78 ;  /* 0x0000004e4f4b723e */ /* 0x000fe400000010ff */
[----:B------:R-:W-:Y:S02]  /*83c0*/  F2FP.BF16.F32.PACK_AB R81, R83, R82 ;  /* 0x000000525351723e */ /* 0x000fe400000010ff */
[----:B------:R-:W-:Y:S01]  /*83d0*/  F2FP.BF16.F32.PACK_AB R82, R85, R84 ;  /* 0x000000545552723e */ /* 0x000fe200000010ff */
[----:B------:R-:W-:Y:S01]  /*83e0*/  STSM.16.M88.4 [R105], R72 ;  /* 0x0000004869007844 */ /* 0x000fe20000000200 */
[----:B------:R-:W-:Y:S02]  /*83f0*/  F2FP.BF16.F32.PACK_AB R83, R87, R86 ;  /* 0x000000565753723e */ /* 0x000fe400000010ff */
[----:B------:R-:W-:-:S02]  /*8400*/  LOP3.LUT R28, R33, 0x380, RZ, 0xc0, !PT ;  /* 0x00000380211c7812 */ /* 0x000fc400078ec0ff */
[----:B------:R-:W-:Y:S01]  /*8410*/  LOP3.LUT R24, R21, 0x380, RZ, 0xc0, !PT ;  /* 0x0000038015187812 */ /* 0x000fe200078ec0ff */
[----:B------:R-:W-:Y:S01]  /*8420*/  STSM.16.M88.4 [R104], R80 ;  /* 0x0000005068007844 */ /* 0x000fe20000000200 */
[----:B------:R-:W-:Y:S01]  /*8430*/  SHF.R.U64 R28, R28, 0x3, RZ ;  /* 0x000000031c1c7819 */ /* 0x000fe200000012ff */
[----:B------:R-:W-:Y:S01]  /*8440*/  UIMAD UR5, UR11, UR8, URZ ;  /* 0x000000080b0572a4 */ /* 0x000fe2000f8e023f */
[----:B------:R-:W-:Y:S01]  /*8450*/  LOP3.LUT R26, R31, 0x380, RZ, 0xc0, !PT ;  /* 0x000003801f1a7812 */ /* 0x000fe200078ec0ff */
[----:B------:R-:W-:Y:S01]  /*8460*/  BAR.SYNC.DEFER_BLOCKING 0x1, 0x100 ;  /* 0x0044000000007b1d */ /* 0x000fe20000010000 */
[----:B------:R-:W-:Y:S02]  /*8470*/  LOP3.LUT R28, R28, R33, RZ, 0x3c, !PT ;  /* 0x000000211c1c7212 */ /* 0x000fe400078e3cff */
[----:B------:R-:W-:Y:S01]  /*8480*/  SHF.R.U64 R24, R24, 0x3, RZ ;  /* 0x0000000318187819 */ /* 0x000fe200000012ff */
[----:B------:R-:W-:Y:S01]  /*8490*/  UIMAD.WIDE.U32 UR6, UR10, UR8, URZ ;  /* 0x000000080a0672a5 */ /* 0x000fe2000f8e003f */
[----:B------:R-:W-:Y:S01]  /*84a0*/  SHF.R.U64 R26, R26, 0x3, RZ ;  /* 0x000000031a1a7819 */ /* 0x000fe200000012ff */
[----:B------:R-:W-:Y:S01]  /*84b0*/  UIMAD UR5, UR10, UR9, UR5 ;  /* 0x000000090a0572a4 */ /* 0x000fe2000f8e0205 */
[----:B------:R-:W-:Y:S01]  /*84c0*/  LOP3.LUT R24, R24, R21, RZ, 0x3c, !PT ;  /* 0x0000001518187212 */ /* 0x000fe200078e3cff */
[--C-:B------:R-:W-:Y:S01]  /*84d0*/  IMAD.X R33, RZ, RZ, R37.reuse, P5 ;  /* 0x000000ffff217224 */ /* 0x100fe200028e0625 */
[----:B------:R-:W-:Y:S01]  /*84e0*/  LOP3.LUT R21, R36, 0x380, RZ, 0xc0, !PT ;  /* 0x0000038024157812 */ /* 0x000fe200078ec0ff */
[----:B------:R-:W-:Y:S01]  /*84f0*/  ULDC.64 UR8, c[0x0][0xaf0] ;  /* 0x0002bc0000087ab9 */ /* 0x000fe20000000a00 */
[----:B-1----:R1:W-:Y:S01]  /*8500*/  @!P2 ST.E desc[UR60][R44.64], R3 ;  /* 0x000000032c00a985 */ /* 0x0023e2000c10193c */
[----:B------:R-:W-:Y:S01]  /*8510*/  UIADD3 UR7, UR7, UR5, URZ ;  /* 0x0000000507077290 */ /* 0x000fe2000fffe03f */
[----:B------:R-:W-:Y:S01]  /*8520*/  LOP3.LUT R26, R26, R31, RZ, 0x3c, !PT ;  /* 0x0000001f1a1a7212 */ /* 0x000fe200078e3cff */
[----:B------:R-:W-:Y:S01]  /*8530*/  UIADD3 UR4, UR4, 0x34820, URZ ;  /* 0x0003482004047890 */ /* 0x000fe2000fffe03f */
[----:B0-----:R0:W-:Y:S01]  /*8540*/  @!P0 ST.E desc[UR60][R88.64], R0 ;  /* 0x0000000058008985 */ /* 0x0011e2000c10193c */
[----:B------:R-:W-:Y:S01]  /*8550*/  SHF.R.U64 R21, R21, 0x3, RZ ;  /* 0x0000000315157819 */ /* 0x000fe200000012ff */
[----:B------:R-:W-:Y:S01]  /*8560*/  UIADD3 UR36, UR36, 0x1, URZ ;  /* 0x0000000124247890 */ /* 0x000fe2000fffe03f */
[----:B------:R-:W-:Y:S01]  /*8570*/  IMAD.X R31, RZ, RZ, R37, P4 ;  /* 0x000000ffff1f7224 */ /* 0x000fe200020e0625 */
[----:B------:R3:W5:Y:S01]  /*8580*/  LD.E.128 R48, desc[UR60][R34.64] ;  /* 0x0000003c22307980 */ /* 0x000762000c101d00 */
[----:B------:R-:W-:Y:S01]  /*8590*/  ULDC.64 UR10, c[0x0][0xa80] ;  /* 0x0002a000000a7ab9 */ /* 0x000fe20000000a00 */
[----:B-1----:R-:W1:Y:S01]  /*85a0*/  @P1 LDC R44, c[0x0][0xbf0] ;  /* 0x0002fc00ff2c1b82 */ /* 0x002e620000000800 */
[----:B------:R-:W-:Y:S01]  /*85b0*/  IMAD R3, R23, 0x20, R185 ;  /* 0x0000002017037824 */ /* 0x000fe200078e02b9 */
[----:B------:R4:W5:Y:S01]  /*85c0*/  LD.E.128 R56, desc[UR60][R28.64] ;  /* 0x0000003c1c387980 */ /* 0x000962000c101d00 */
[----:B------:R-:W-:Y:S01]  /*85d0*/  UIMAD UR5, UR12, UR8, URZ ;  /* 0x000000080c0572a4 */ /* 0x000fe2000f8e023f */
[----:B------:R-:W-:Y:S01]  /*85e0*/  LOP3.LUT R36, R21, R36, RZ, 0x3c, !PT ;  /* 0x0000002415247212 */ /* 0x000fe200078e3cff */
[----:B------:R-:W-:Y:S01]  /*85f0*/  UIMAD.WIDE.U32 UR6, UR38, UR8, UR6 ;  /* 0x00000008260672a5 */ /* 0x000fe2000f8e0006 */
[----:B------:R1:W5:Y:S02]  /*8600*/  LD.E.128 R52, desc[UR60][R26.64] ;  /* 0x0000003c1a347980 */ /* 0x000364000c101d00 */
[----:B---3--:R-:W3:Y:S02]  /*8610*/  LDC.64 R34, c[0x0][0xae0] ;  /* 0x0002b800ff227b82 */ /* 0x008ee40000000a00 */
[----:B------:R3:W5:Y:S01]  /*8620*/  LD.E.128 R12, desc[UR60][R24.64] ;  /* 0x0000003c180c7980 */ /* 0x000762000c101d00 */
[----:B----4-:R-:W-:Y:S01]  /*8630*/  IMAD R28, R100, 0x80, R3 ;  /* 0x00000080641c7824 */ /* 0x010fe200078e0203 */
[----:B------:R-:W-:Y:S01]  /*8640*/  UIMAD UR5, UR38, UR9, UR5 ;  /* 0x00000009260572a4 */ /* 0x000fe2000f8e0205 */
[----:B------:R-:W-:Y:S01]  /*8650*/  IMAD.X R21, RZ, RZ, R37, P6 ;  /* 0x000000ffff157224 */ /* 0x000fe200030e0625 */
[----:B------:R-:W5:Y:S01]  /*8660*/  LD.E.128 R40, desc[UR60][R32.64] ;  /* 0x0000003c20287980 */ /* 0x000f62000c101d00 */
[----:B--2---:R-:W-:-:S03]  /*8670*/  @P1 IMAD.HI.U32 R3, R28, R61, RZ ;  /* 0x0000003d1c031227 */ /* 0x004fc600078e00ff */
[----:B------:R-:W5:Y:S01]  /*8680*/  LD.E.128 R4, desc[UR60][R30.64] ;  /* 0x0000003c1e047980 */ /* 0x000f62000c101d00 */
[----:B0-----:R-:W-:Y:S01]  /*8690*/  IMAD.MOV.U32 R0, RZ, RZ, R28 ;  /* 0x000000ffff007224 */ /* 0x001fe200078e001c */
[----:B------:R-:W-:Y:S02]  /*86a0*/  UIADD3 UR7, UR7, UR5, URZ ;  /* 0x0000000507077290 */ /* 0x000fe4000fffe03f */
[----:B------:R-:W5:Y:S01]  /*86b0*/  LD.E.128 R36, desc[UR60][R36.64] ;  /* 0x0000003c24247980 */ /* 0x000f62000c101d00 */
[----:B-1----:R-:W-:Y:S01]  /*86c0*/  @P1 SHF.R.U32.HI R0, RZ, R44, R3 ;  /* 0x0000002cff001219 */ /* 0x002fe20000011603 */
[----:B------:R-:W-:Y:S02]  /*86d0*/  ULDC.64 UR8, c[0x0][0xad8] ;  /* 0x0002b60000087ab9 */ /* 0x000fe40000000a00 */
[----:B------:R0:W5:Y:S01]  /*86e0*/  LD.E.128 R8, desc[UR60][R20.64] ;  /* 0x0000003c14087980 */ /* 0x000162000c101d00 */
[--C-:B------:R-:W-:Y:S01]  /*86f0*/  SHF.R.S32.HI R3, RZ, 0x1f, R0.reuse ;  /* 0x0000001fff037819 */ /* 0x100fe20000011400 */
[----:B------:R-:W-:Y:S01]  /*8700*/  IMAD.MOV R27, RZ, RZ, -R0 ;  /* 0x000000ffff1b7224 */ /* 0x000fe200078e0a00 */
[----:B------:R-:W-:Y:S01]  /*8710*/  @!PT LDS RZ, [RZ] ;  /* 0x00000000fffff984 */ /* 0x000fe20000000800 */
[----:B------:R-:W-:Y:S01]  /*8720*/  @!PT LDS RZ, [RZ] ;  /* 0x00000000fffff984 */ /* 0x000fe20000000800 */
[----:B------:R-:W-:Y:S01]  /*8730*/  @!PT LDS RZ, [RZ] ;  /* 0x00000000fffff984 */ /* 0x000fe20000000800 */
[----:B------:R-:W-:Y:S01]  /*8740*/  @!PT LDS RZ, [RZ] ;  /* 0x00000000fffff984 */ /* 0x000fe20000000800 */
[----:B------:R1:W-:Y:S06]  /*8750*/  MEMBAR.ALL.CTA ;  /* 0x0000000000007992 */ /* 0x0003ec0000008000 */
[----:B-1----:R-:W1:Y:S01]  /*8760*/  FENCE.VIEW.ASYNC.S ;  /* 0x00000000000073c6 */ /* 0x002e620000000000 */
[----:B---3--:R-:W-:-:S04]  /*8770*/  IMAD R3, R3, R34, RZ ;  /* 0x0000002203037224 */ /* 0x008fc800078e02ff */
[----:B------:R-:W-:Y:S02]  /*8780*/  IMAD R25, R0, R35, R3 ;  /* 0x0000002300197224 */ /* 0x000fe400078e0203 */
[----:B------:R-:W-:Y:S02]  /*8790*/  IMAD R3, R46, R27, R28 ;  /* 0x0000001b2e037224 */ /* 0x000fe400078e021c */
[----:B0-----:R-:W-:-:S03]  /*87a0*/  IMAD.WIDE.U32 R20, R0, R34, UR6 ;  /* 0x0000000600147e25 */ /* 0x001fc6000f8e0022 */
[----:B------:R-:W-:Y:S01]  /*87b0*/  SHF.R.S32.HI R0, RZ, 0x1f, R3 ;  /* 0x0000001fff007819 */ /* 0x000fe20000011403 */
[----:B------:R-:W-:Y:S02]  /*87c0*/  IMAD.IADD R21, R21, 0x1, R25 ;  /* 0x0000000115157824 */ /* 0x000fe400078e0219 */
[----:B------:R-:W-:Y:S02]  /*87d0*/  IMAD R100, R100, 0x80, R185 ;  /* 0x0000008064647824 */ /* 0x000fe400078e02b9 */
[----:B------:R-:W-:Y:S01]  /*87e0*/  IMAD R0, R0, UR8, RZ ;  /* 0x0000000800007c24 */ /* 0x000fe2000f8e02ff */
[----:B------:R-:W-:Y:S01]  /*87f0*/  ULDC UR5, c[0x0][0xc] ;  /* 0x0000030000057ab9 */ /* 0x000fe20000000800 */
[----:B------:R-:W-:Y:S01]  /*8800*/  IMAD.WIDE.U32 R20, R3, UR8, R20 ;  /* 0x0000000803147c25 */ /* 0x000fe2000f8e0014 */
[----:B------:R-:W-:-:S03]  /*8810*/  ISETP.GE.AND P1, PT, R100, R47, PT ;  /* 0x0000002f6400720c */ /* 0x000fc60003f26270 */
[----:B------:R-:W-:Y:S01]  /*8820*/  IMAD R25, R3, UR9, R0 ;  /* 0x0000000903197c24 */ /* 0x000fe2000f8e0200 */
[----:B------:R-:W-:Y:S01]  /*8830*/  UMOV UR6, 0x1 ;  /* 0x0000000100067882 */ /* 0x000fe20000000000 */
[----:B------:R-:W-:Y:S01]  /*8840*/  UIADD3 UR39, UR5, UR39, URZ ;  /* 0x0000002705277290 */ /* 0x000fe2000fffe03f */
[----:B------:R-:W-:Y:S01]  /*8850*/  LEA R28, P0, R20, UR10, 0x1 ;  /* 0x0000000a141c7c11 */ /* 0x000fe2000f8008ff */
[----:B------:R-:W-:Y:S01]  /*8860*/  UPRMT UR5, URZ, 0x654, UR4 ;  /* 0x000006543f057896 */ /* 0x000fe20008000004 */
[----:B------:R-:W-:Y:S01]  /*8870*/  IMAD.IADD R3, R21, 0x1, R25 ;  /* 0x0000000115037824 */ /* 0x000fe200078e0219 */
[----:B------:R-:W-:Y:S01]  /*8880*/  UPRMT UR4, UR6, 0x654, UR4 ;  /* 0x0000065406047896 */ /* 0x000fe20008000004 */
[----:B------:R-:W-:Y:S01]  /*8890*/  VIADD R0, R100, 0x20 ;  /* 0x0000002064007836 */ /* 0x000fe20000000000 */
[----:B------:R-:W-:Y:S02]  /*88a0*/  UISETP.NE.AND UP0, UPT, UR36, 0x2, UPT ;  /* 0x000000022400788c */ /* 0x000fe4000bf05270 */
[----:B------:R-:W-:-:S02]  /*88b0*/  LEA.HI.X R3, R20, UR11, R3, 0x1, P0 ;  /* 0x0000000b14037c11 */ /* 0x000fc400080f0c03 */
[----:B------:R-:W-:Y:S01]  /*88c0*/  USEL UR6, URZ, 0x1, UP0 ;  /* 0x000000013f067887 */ /* 0x000fe20008000000 */
[-C--:B------:R-:W-:Y:S01]  /*88d0*/  ISETP.GE.AND P3, PT, R0, R47.reuse, PT ;  /* 0x0000002f0000720c */ /* 0x080fe20003f66270 */
[----:B------:R-:W-:Y:S01]  /*88e0*/  VIADD R0, R100, 0x40 ;  /* 0x0000004064007836 */ /* 0x000fe20000000000 */
[----:B-1----:R-:W-:Y:S01]  /*88f0*/  SYNCS.ARRIVE.TRANS64.RED.A1T0 RZ, [UR5], RZ ;  /* 0x000000ffffff79a7 */ /* 0x002fe20008100405 */
[----:B------:R-:W-:Y:S01]  /*8900*/  USEL UR36, UR36, URZ, UP0 ;  /* 0x0000003f24247287 */ /* 0x000fe20008000000 */
[----:B------:R0:W1:Y:S01]  /*8910*/  SHFL.IDX PT, R26, R28, RZ, 0x181f ;  /* 0x00181fff1c1a7589 */ /* 0x00006200000e0000 */
[----:B------:R-:W-:Y:S01]  /*8920*/  ULOP3.LUT UR37, UR37, UR6, URZ, 0x3c, !UPT ;  /* 0x0000000625257292 */ /* 0x000fe2000f8e3c3f */
[----:B------:R-:W-:Y:S02]  /*8930*/  BSSY B0, `(.L_x_208) ;  /* 0x000000d000007945 */ /* 0x000fe40003800000 */
[----:B------:R0:W2:Y:S01]  /*8940*/  SHFL.IDX PT, R27, R3, RZ, 0x181f ;  /* 0x00181fff031b7589 */ /* 0x0000a200000e0000 */
[----:B------:R-:W-:Y:S01]  /*8950*/  SYNCS.ARRIVE.TRANS64.RED.A1T0 RZ, [UR4], RZ ;  /* 0x000000ffffff79a7 */ /* 0x000fe20008100404 */
[----:B------:R-:W-:Y:S01]  /*8960*/  ISETP.GE.AND P0, PT, R0, R47, PT ;  /* 0x0000002f0000720c */ /* 0x000fe20003f06270 */
[----:B------:R-:W-:-:S12]  /*8970*/  @P1 BRA `(.L_x_209) ;  /* 0x0000000000201947 */ /* 0x000fd80003800000 */
        /* <DEDUP_REMOVED lines=8> */
.L_x_209:
[----:B------:R-:W-:Y:S05]  /*8a00*/  BSYNC B0 ;  /* 0x0000000000007941 */ /* 0x000fea0003800000 */
.L_x_208:
        /* <DEDUP_REMOVED lines=12> */
.L_x_211:
[----:B------:R-:W-:Y:S05]  /*8ad0*/  BSYNC B0 ;  /* 0x0000000000007941 */ /* 0x000fea0003800000 */
.L_x_210:
        /* <DEDUP_REMOVED lines=12> */
.L_x_213:
[----:B------:R-:W-:Y:S05]  /*8ba0*/  BSYNC B0 ;  /* 0x0000000000007941 */ /* 0x000fea0003800000 */
.L_x_212:
[----:B------:R-:W-:Y:S01]  /*8bb0*/  VIADD R0, R100, 0x60 ;  /* 0x0000006064007836 */ /* 0x000fe20000000000 */
[----:B0--3--:R0:W3:Y:S01]  /*8bc0*/  SHFL.IDX PT, R21, R3, 0x3, 0x181f ;  /* 0x00781f0003157f89 */ /* 0x0090e200000e0000 */
[----:B------:R-:W-:Y:S01]  /*8bd0*/  BSSY B0, `(.L_x_214) ;  /* 0x000000d000007945 */ /* 0x000fe20003800000 */
[----:B------:R-:W-:Y:S02]  /*8be0*/  VIADD R184, R184, 0x1 ;  /* 0x00000001b8b87836 */ /* 0x000fe40000000000 */
[----:B------:R-:W-:Y:S01]  /*8bf0*/  ISETP.GE.AND P0, PT, R0, R47, PT ;  /* 0x0000002f0000720c */ /* 0x000fe20003f06270 */
[----:B------:R0:W0:-:S12]  /*8c00*/  SHFL.IDX PT, R20, R28, 0x3, 0x181f ;  /* 0x00781f001c147f89 */ /* 0x00001800000e0000 */
[----:B------:R-:W-:Y:S05]  /*8c10*/  @P0 BRA `(.L_x_215) ;  /* 0x0000000000200947 */ /* 0x000fea0003800000 */
[----:B------:R-:W-:Y:S02]  /*8c20*/  ULDC UR4, c[0x0][0xac8] ;  /* 0x0002b20000047ab9 */ /* 0x000fe40000000800 */
[----:B------:R-:W-:Y:S02]  /*8c30*/  ISETP.GE.AND P2, PT, R22, UR4, PT ;  /* 0x0000000416007c0c */ /* 0x000fe4000bf46270 */
[----:B------:R-:W-:-:S11]  /*8c40*/  ISETP.GE.AND P1, PT, R19, UR4, PT ;  /* 0x0000000413007c0c */ /* 0x000fd6000bf26270 */
[C---:B0----5:R-:W-:Y:S02]  /*8c50*/  @!P2 LEA R14, P0, R22.reuse, R20, 0x1 ;  /* 0x00000014160ea211 */ /* 0x061fe400078008ff */
[----:B---3--:R-:W-:Y:S02]  /*8c60*/  @!P1 IMAD.WIDE R12, R19, 0x2, R20 ;  /* 0x00000002130c9825 */ /* 0x008fe400078e0214 */
[----:B------:R-:W-:-:S03]  /*8c70*/  @!P2 LEA.HI.X R15, R22, R21, R194, 0x1, P0 ;  /* 0x00000015160fa211 */ /* 0x000fc600000f0cc2 */
[----:B------:R0:W-:Y:S04]  /*8c80*/  @!P1 ST.E.128 desc[UR60][R12.64], R4 ;  /* 0x000000040c009985 */ /* 0x0001e8000c101d3c */
[----:B------:R0:W-:Y:S02]  /*8c90*/  @!P2 ST.E.128 desc[UR60][R14.64], R8 ;  /* 0x000000080e00a985 */ /* 0x0001e4000c101d3c */
.L_x_215:
[----:B------:R-:W-:Y:S05]  /*8ca0*/  BSYNC B0 ;  /* 0x0000000000007941 */ /* 0x000fea0003800000 */
.L_x_214:
[----:B------:R-:W1:Y:S02]  /*8cb0*/  LDC R0, c[0x0][0xc34] ;  /* 0x00030d00ff007b82 */ /* 0x000e640000000800 */
[----:B-1----:R-:W-:-:S13]  /*8cc0*/  ISETP.LE.AND P0, PT, R0, UR39, PT ;  /* 0x0000002700007c0c */ /* 0x002fda000bf03270 */
[----:B------:R-:W-:Y:S05]  /*8cd0*/  @!P0 BRA `(.L_x_216) ;  /* 0xffffff8400788947 */ /* 0x000fea000383ffff */
[----:B------:R-:W-:Y:S05]  /*8ce0*/  EXIT ;  /* 0x000000000000794d */ /* 0x000fea0003800000 */
.L_x_182:
[----:B------:R-:W-:-:S08]  /*8cf0*/  NOP ;  /* 0x0000000000007918 */ /* 0x000fd00000000000 */
[----:B0-----:R-:W0:-:S00]  /*8d00*/  USETMAXREG.DEALLOC.CTAPOOL 0x18 ;  /* 0x00000018000079c8 */ /* 0x001e0000080e0500 */
[----:B------:R-:W1:Y:S01]  /*8d10*/  S2UR UR4, SR_CTAID.X ;  /* 0x00000000000479c3 */ /* 0x000e620000002500 */
[----:B0-----:R-:W-:Y:S02]  /*8d20*/  IMAD.MOV.U32 R3, RZ, RZ, 0x1 ;  /* 0x00000001ff037424 */ /* 0x001fe400078e00ff */
[----:B------:R-:W-:-:S03]  /*8d30*/  IMAD.MOV.U32 R19, RZ, RZ, RZ ;  /* 0x000000ffff137224 */ /* 0x000fc600078e00ff */
[----:B------:R0:W-:Y:S02]  /*8d40*/  STL [R1], R3 ;  /* 0x0000000301007387 */ /* 0x0001e40000100800 */
[----:B------:R-:W1:Y:S02]  /*8d50*/  LDC R2, c[0x0][0xc34] ;  /* 0x00030d00ff027b82 */ /* 0x000e640000000800 */
[----:B-1----:R-:W-:Y:S01]  /*8d60*/  ISETP.LE.AND P0, PT, R2, UR4, PT ;  /* 0x0000000402007c0c */ /* 0x002fe2000bf03270 */
[----:B------:R-:W-:-:S12]  /*8d70*/  IMAD.MOV.U32 R2, RZ, RZ, 0x1 ;  /* 0x00000001ff027424 */ /* 0x000fd800078e00ff */
[----:B0-----:R-:W-:Y:S05]  /*8d80*/  @P0 BRA `(.L_x_217) ;  /* 0x00000044002c0947 */ /* 0x001fea0003800000 */
[----:B------:R-:W2:Y:S01]  /*8d90*/  LDL R4, [R1+0x30] ;  /* 0x0000300001047983 */ /* 0x000ea20000100800 */
[----:B------:R-:W0:Y:S01]  /*8da0*/  S2UR UR4, SR_CgaCtaId ;  /* 0x00000000000479c3 */ /* 0x000e220000008800 */
[C---:B------:R-:W-:Y:S01]  /*8db0*/  IMAD.SHL.U32 R2, R0.reuse, 0x8, RZ ;  /* 0x0000000800027824 */ /* 0x040fe200078e00ff */
[C---:B------:R-:W-:Y:S01]  /*8dc0*/  LOP3.LUT R5, R0.reuse, 0x7f, RZ, 0xc0, !PT ;  /* 0x0000007f00057812 */ /* 0x040fe200078ec0ff */
[----:B------:R-:W-:Y:S01]  /*8dd0*/  UMOV UR36, 0x400 ;  /* 0x0000040000247882 */ /* 0x000fe20000000000 */
[----:B------:R-:W-:Y:S01]  /*8de0*/  LOP3.LUT P0, RZ, R0, 0x1f, RZ, 0xc0, !PT ;  /* 0x0000001f00ff7812 */ /* 0x000fe2000780c0ff */
[----:B------:R-:W-:Y:S01]  /*8df0*/  IMAD.MOV.U32 R19, RZ, RZ, RZ ;  /* 0x000000ffff137224 */ /* 0x000fe200078e00ff */
[----:B------:R-:W-:Y:S01]  /*8e00*/  LOP3.LUT R3, R2, 0x1f8, RZ, 0xc0, !PT ;  /* 0x000001f802037812 */ /* 0x000fe200078ec0ff */
[----:B------:R-:W-:Y:S01]  /*8e10*/  ULDC.64 UR38, c[0x0][0x198] ;  /* 0x0000660000267ab9 */ /* 0x000fe20000000a00 */
[C---:B------:R-:W-:Y:S01]  /*8e20*/  ISETP.NE.AND P1, PT, R5.reuse, RZ, PT ;  /* 0x000000ff0500720c */ /* 0x040fe20003f25270 */
[----:B------:R-:W-:Y:S01]  /*8e30*/  ULDC UR40, c[0x0][0xc] ;  /* 0x0000030000287ab9 */ /* 0x000fe20000000800 */
[----:B------:R-:W-:-:S02]  /*8e40*/  ISETP.NE.OR P0, PT, R5, RZ, !P0 ;  /* 0x000000ff0500720c */ /* 0x000fc40004705670 */
[----:B------:R-:W-:Y:S02]  /*8e50*/  LOP3.LUT R18, R18, 0xfffffffe, RZ, 0xc0, !PT ;  /* 0xfffffffe12127812 */ /* 0x000fe400078ec0ff */
[----:B------:R-:W-:-:S07]  /*8e60*/  LOP3.LUT R2, R2, 0x38, RZ, 0xc0, !PT ;  /* 0x0000003802027812 */ /* 0x000fce00078ec0ff */
[----:B------:R-:W-:Y:S01]  /*8e70*/  @P1 LOP3.LUT R18, R18, 0x1, RZ, 0xfc, !PT ;  /* 0x0000000112121812 */ /* 0x000fe200078efcff */
[----:B0-----:R-:W-:-:S03]  /*8e80*/  ULEA UR36, UR4, UR36, 0x18 ;  /* 0x0000002404247291 */ /* 0x001fc6000f8ec03f */
[----:B------:R-:W-:-:S04]  /*8e90*/  LOP3.LUT R18, R18, 0xfffffffd, RZ, 0xc0, !PT ;  /* 0xfffffffd12127812 */ /* 0x000fc800078ec0ff */
[----:B------:R-:W-:Y:S02]  /*8ea0*/  @P0 LOP3.LUT R18, R18, 0x2, RZ, 0xfc, !PT ;  /* 0x0000000212120812 */ /* 0x000fe400078efcff */
[----:B--2---:R-:W-:Y:S02]  /*8eb0*/  R2UR UR5, R4 ;  /* 0x00000000040572ca */ /* 0x004fe400000e0000 */
[----:B------:R-:W-:Y:S01]  /*8ec0*/  LOP3.LUT R4, R3, 0x38, R0, 0x78, !PT ;  /* 0x0000003803047812 */ /* 0x000fe200078e7800 */
[----:B------:R-:W-:Y:S02]  /*8ed0*/  IMAD.SHL.U32 R3, R5, 0x8, RZ ;  /* 0x0000000805037824 */ /* 0x000fe400078e00ff */
[----:B------:R-:W-:-:S03]  /*8ee0*/  IMAD.SHL.U32 R0, R0, 0x10, RZ ;  /* 0x0000001000007824 */ /* 0x000fc600078e00ff */
[----:B------:R-:W-:Y:S02]  /*8ef0*/  LOP3.LUT R3, R4, 0x200, R3, 0xf8, !PT ;  /* 0x0000020004037812 */ /* 0x000fe400078ef803 */
[----:B------:R-:W-:-:S03]  /*8f00*/  SHF.R.U32.HI R4, RZ, 0x3, R5 ;  /* 0x00000003ff047819 */ /* 0x000fc60000011605 */
[----:B------:R-:W-:Y:S01]  /*8f10*/  ULOP3.LUT UR37, UR5, 0x2, URZ, 0xfc, !UPT ;  /* 0x0000000205257892 */ /* 0x000fe2000f8efc3f */
[----:B------:R-:W0:Y:S01]  /*8f20*/  S2UR UR5, SR_CTAID.X ;  /* 0x00000000000579c3 */ /* 0x000e220000002500 */
[----:B------:R-:W-:Y:S02]  /*8f30*/  LOP3.LUT R4, R4, 0x70, R0, 0xf8, !PT ;  /* 0x0000007004047812 */ /* 0x000fe400078ef800 */
[----:B------:R-:W-:-:S05]  /*8f40*/  LEA R0, R3, UR36, 0x1 ;  /* 0x0000002403007c11 */ /* 0x000fca000f8e08ff */
[----:B------:R1:W-:Y:S02]  /*8f50*/  STL [R1+0x10], R0 ;  /* 0x0000100001007387 */ /* 0x0003e40000100800 */
[----:B-1----:R-:W-:Y:S02]  /*8f60*/  IMAD.MOV.U32 R0, RZ, RZ, 0x1 ;  /* 0x00000001ff007424 */ /* 0x002fe400078e00ff */
[----:B0-----:R-:W-:-:S05]  /*8f70*/  IMAD.U32 R3, RZ, RZ, UR5 ;  /* 0x00000005ff037e24 */ /* 0x001fca000f8e00ff */
[----:B------:R0:W-:Y:S04]  /*8f80*/  STL [R1+0x24], R3 ;  /* 0x0000240301007387 */ /* 0x0001e80000100800 */
[----:B------:R-:W-:Y:S04]  /*8f90*/  STL [R1+0x2c], RZ ;  /* 0x00002cff01007387 */ /* 0x000fe80000100800 */
[----:B------:R1:W-:Y:S01]  /*8fa0*/  STL [R1], R0 ;  /* 0x0000000001007387 */ /* 0x0003e20000100800 */
[C---:B0-----:R-:W-:Y:S02]  /*8fb0*/  LOP3.LUT R3, R2.reuse, 0x40, RZ, 0xfc, !PT ;  /* 0x0000004002037812 */ /* 0x041fe400078efcff */
[----:B-1----:R-:W-:-:S07]  /*8fc0*/  LOP3.LUT R0, R2, 0x80, RZ, 0xfc, !PT ;  /* 0x0000008002007812 */ /* 0x002fce00078efcff */
.L_x_301:
[----:B0-----:R-:W2:Y:S01]  /*8fd0*/  LDL R4, [R1+0x24] ;  /* 0x0000240001047983 */ /* 0x001ea20000100800 */
[----:B------:R-:W0:Y:S01]  /*8fe0*/  LDC R0, c[0x0][0xc38] ;  /* 0x00030e00ff007b82 */ /* 0x000e220000000800 */
[----:B------:R-:W-:Y:S05]  /*8ff0*/  YIELD ;  /* 0x0000000000007946 */ /* 0x000fea0003800000 */
[----:B------:R-:W-:Y:S02]  /*9000*/  ULDC.64 UR4, c[0x0][0x418] ;  /* 0x0001060000047ab9 */ /* 0x000fe40000000a00 */
[----:B------:R-:W1:Y:S01]  /*9010*/  LDC R16, c[0x0][0xc44] ;  /* 0x00031100ff107b82 */ /* 0x000e620000000800 */
[----:B------:R-:W-:-:S03]  /*9020*/  UISETP.NE.U32.AND UP0, UPT, UR4, URZ, UPT ;  /* 0x0000003f0400728c */ /* 0x000fc6000bf05070 */
[----:B------:R-:W-:Y:S01]  /*9030*/  ULDC UR4, c[0x0][0x424] ;  /* 0x0001090000047ab9 */ /* 0x000fe20000000800 */
[----:B------:R-:W-:Y:S02]  /*9040*/  UISETP.NE.AND.EX UP0, UPT, UR5, URZ, UPT, UP0 ;  /* 0x0000003f0500728c */ /* 0x000fe4000bf05300 */
[----:B------:R-:W-:Y:S02]  /*9050*/  UIADD3 UR5, UR36, 0x1c400, URZ ;  /* 0x0001c40024057890 */ /* 0x000fe4000fffe03f */
[----:B------:R-:W-:Y:S02]  /*9060*/  USEL UR4, UR4, 0x1, UP0 ;  /* 0x0000000104047887 */ /* 0x000fe40008000000 */
[----:B------:R-:W-:Y:S01]  /*9070*/  ULOP3.LUT UP0, URZ, UR5, 0x3ff, URZ, 0xc0, !UPT ;  /* 0x000003ff053f7892 */ /* 0x000fe2000f80c03f */
[----:B0-----:R-:W-:Y:S02]  /*9080*/  ISETP.NE.AND P0, PT, R0, 0x1, PT ;  /* 0x000000010000780c */ /* 0x001fe40003f05270 */
[----:B-1----:R-:W-:-:S11]  /*9090*/  ISETP.NE.AND P1, PT, R16, 0x1, PT ;  /* 0x000000011000780c */ /* 0x002fd60003f25270 */
[----:B------:R-:W2:Y:S08]  /*90a0*/  @P0 LDC R5, c[0x0][0xc3c] ;  /* 0x00030f00ff050b82 */ /* 0x000eb00000000800 */
[----:B------:R-:W0:Y:S08]  /*90b0*/  @P0 LDC R0, c[0x0][0xc40] ;  /* 0x00031000ff000b82 */ /* 0x000e300000000800 */
[----:B------:R-:W1:Y:S01]  /*90c0*/  @P1 LDC.64 R2, c[0x0][0xc48] ;  /* 0x00031200ff021b82 */ /* 0x000e620000000a00 */
[----:B--2---:R-:W-:-:S05]  /*90d0*/  @P0 IMAD.HI.U32 R5, R4, R5, RZ ;  /* 0x0000000504050227 */ /* 0x004fca00078e00ff */
[----:B0-----:R-:W-:Y:S02]  /*90e0*/  @P0 SHF.R.U32.HI R4, RZ, R0, R5 ;  /* 0x00000000ff040219 */ /* 0x001fe40000011605 */
[----:B------:R-:W0:Y:S01]  /*90f0*/  LDC R0, c[0x0][0x2f0] ;  /* 0x0000bc00ff007b82 */ /* 0x000e220000000800 */
[----:B------:R-:W-:Y:S02]  /*9100*/  PLOP3.LUT P0, PT, PT, PT, UP0, 0x80, 0x0 ;  /* 0x000000000000781c */ /* 0x000fe40003f0f008 */
[----:B-1----:R-:W-:Y:S01]  /*9110*/  @P1 IMAD.HI.U32 R2, R4, R2, RZ ;  /* 0x0000000204021227 */ /* 0x002fe200078e00ff */
[----:B------:R-:W-:Y:S03]  /*9120*/  STL [R1+0x1c], R4 ;  /* 0x00001c0401007387 */ /* 0x000fe60000100800 */
[----:B------:R-:W-:Y:S01]  /*9130*/  IMAD.MOV.U32 R6, RZ, RZ, R4 ;  /* 0x000000ffff067224 */ /* 0x000fe200078e0004 */
[----:B------:R-:W-:-:S05]  /*9140*/  @P1 SHF.R.U32.HI R6, RZ, R3, R2 ;  /* 0x00000003ff061219 */ /* 0x000fca0000011602 */
[----:B------:R-:W-:Y:S01]  /*9150*/  STL [R1+0x14], R6 ;  /* 0x0000140601007387 */ /* 0x000fe20000100800 */
[----:B------:R-:W-:-:S04]  /*9160*/  IMAD.MOV R3, RZ, RZ, -R6 ;  /* 0x000000ffff037224 */ /* 0x000fc800078e0a06 */
[----:B------:R-:W-:Y:S02]  /*9170*/  IMAD R16, R16, R3, R4 ;  /* 0x0000000310107224 */ /* 0x000fe400078e0204 */
[----:B0-----:R-:W-:-:S05]  /*9180*/  IMAD R0, R0, UR4, RZ ;  /* 0x0000000400007c24 */ /* 0x001fca000f8e02ff */
[----:B------:R0:W-:Y:S02]  /*9190*/  STL [R1+0x28], R0 ;  /* 0x0000280001007387 */ /* 0x0001e40000100800 */
[----:B0-----:R-:W-:-:S05]  /*91a0*/  VIADD R0, R0, 0x7f ;  /* 0x0000007f00007836 */ /* 0x001fca0000000000 */
[----:B------:R-:W-:-:S04]  /*91b0*/  SHF.R.S32.HI R3, RZ, 0x1f, R0 ;  /* 0x0000001fff037819 */ /* 0x000fc80000011400 */
[----:B------:R-:W-:-:S04]  /*91c0*/  LEA.HI R3, R3, R0, RZ, 0x7 ;  /* 0x0000000003037211 */ /* 0x000fc800078f38ff */
[----:B------:R-:W-:-:S05]  /*91d0*/  SHF.R.S32.HI R0, RZ, 0x7, R3 ;  /* 0x00000007ff007819 */ /* 0x000fca0000011403 */
[----:B------:R0:W-:Y:S01]  /*91e0*/  STL [R1+0x20], R0 ;  /* 0x0000200001007387 */ /* 0x0001e20000100800 */
[----:B------:R-:W-:Y:S05]  /*91f0*/  @!P0 BRA `(.L_x_218) ;  /* 0x0000000000408947 */ /* 0x000fea0003800000 */
[----:B------:R-:W-:Y:S01]  /*9200*/  MOV R2, 0x0 ;  /* 0x0000000000027802 */ /* 0x000fe20000000f00 */
[----:B------:R-:W-:Y:S01]  /*9210*/  ULDC.64 UR6, c[0x4][0xb8] ;  /* 0x01002e0000067ab9 */ /* 0x000fe20000000a00 */
[----:B------:R-:W-:Y:S01]  /*9220*/  ULDC.64 UR8, c[0x4][0xc0] ;  /* 0x0100300000087ab9 */ /* 0x000fe20000000a00 */
[----:B------:R-:W-:Y:S01]  /*9230*/  ULDC.64 UR4, c[0x4][0x8] ;  /* 0x0100020000047ab9 */ /* 0x000fe20000000a00 */
[----:B------:R-:W-:Y:S02]  /*9240*/  IMAD.U32 R4, RZ, RZ, UR6 ;  /* 0x00000006ff047e24 */ /* 0x000fe4000f8e00ff */
[----:B------:R-:W1:Y:S01]  /*9250*/  LDC.64 R2, c[0x4][R2] ;  /* 0x0100000002027b82 */ /* 0x000e620000000a00 */
[----:B------:R-:W-:Y:S02]  /*9260*/  IMAD.U32 R5, RZ, RZ, UR7 ;  /* 0x00000007ff057e24 */ /* 0x000fe4000f8e00ff */
[----:B------:R-:W-:Y:S02]  /*9270*/  IMAD.U32 R6, RZ, RZ, UR8 ;  /* 0x00000008ff067e24 */ /* 0x000fe4000f8e00ff */
[----:B------:R-:W-:-:S02]  /*9280*/  IMAD.U32 R7, RZ, RZ, UR9 ;  /* 0x00000009ff077e24 */ /* 0x000fc4000f8e00ff */
[----:B------:R-:W-:Y:S02]  /*9290*/  IMAD.U32 R10, RZ, RZ, UR4 ;  /* 0x00000004ff0a7e24 */ /* 0x000fe4000f8e00ff */
[----:B------:R-:W-:Y:S02]  /*92a0*/  IMAD.U32 R11, RZ, RZ, UR5 ;  /* 0x00000005ff0b7e24 */ /* 0x000fe4000f8e00ff */
[----:B------:R-:W-:Y:S02]  /*92b0*/  IMAD.MOV.U32 R8, RZ, RZ, 0x70 ;  /* 0x00000070ff087424 */ /* 0x000fe400078e00ff */
[----:B------:R-:W-:Y:S02]  /*92c0*/  IMAD.MOV.U32 R12, RZ, RZ, 0x1 ;  /* 0x00000001ff0c7424 */ /* 0x000fe400078e00ff */
[----:B------:R-:W-:-:S07]  /*92d0*/  IMAD.MOV.U32 R13, RZ, RZ, RZ ;  /* 0x000000ffff0d7224 */ /* 0x000fce00078e00ff */
[----:B------:R-:W-:-:S07]  /*92e0*/  LEPC R20, `(.L_x_218) ;  /* 0x000000001014794e */ /* 0x000fce0000000000 */
[----:B01----:R-:W-:Y:S05]  /*92f0*/  CALL.ABS.NOINC R2 ;  /* 0x0000000002007343 */ /* 0x003fea0003c00000 */
.L_x_218:
        /* <DEDUP_REMOVED lines=8> */
[----:B------:R1:W2:Y:S01]  /*9380*/  LDC.64 R2, c[0x4][R17] ;  /* 0x0100000011027b82 */ /* 0x0002a20000000a00 */
[----:B------:R-:W-:Y:S02]  /*9390*/  IMAD.U32 R4, RZ, RZ, UR6 ;  /* 0x00000006ff047e24 */ /* 0x000fe4000f8e00ff */
[----:B------:R-:W-:Y:S02]  /*93a0*/  IMAD.U32 R5, RZ, RZ, UR7 ;  /* 0x00000007ff057e24 */ /* 0x000fe4000f8e00ff */
[----:B------:R-:W-:Y:S02]  /*93b0*/  IMAD.U32 R6, RZ, RZ, UR8 ;  /* 0x00000008ff067e24 */ /* 0x000fe4000f8e00ff */
[----:B------:R-:W-:-:S02]  /*93c0*/  IMAD.U32 R7, RZ, RZ, UR9 ;  /* 0x00000009ff077e24 */ /* 0x000fc4000f8e00ff */
[----:B------:R-:W-:Y:S02]  /*93d0*/  IMAD.U32 R10, RZ, RZ, UR4 ;  /* 0x00000004ff0a7e24 */ /* 0x000fe4000f8e00ff */
[----:B------:R-:W-:Y:S02]  /*93e0*/  IMAD.U32 R11, RZ, RZ, UR5 ;  /* 0x00000005ff0b7e24 */ /* 0x000fe4000f8e00ff */
[----:B------:R-:W-:Y:S02]  /*93f0*/  IMAD.MOV.U32 R8, RZ, RZ, 0x70 ;  /* 0x00000070ff087424 */ /* 0x000fe400078e00ff */
[----:B------:R-:W-:Y:S02]  /*9400*/  IMAD.MOV.U32 R12, RZ, RZ, 0x1 ;  /* 0x00000001ff0c7424 */ /* 0x000fe400078e00ff */
[----:B-1----:R-:W-:-:S07]  /*9410*/  IMAD.MOV.U32 R13, RZ, RZ, RZ ;  /* 0x000000ffff0d7224 */ /* 0x002fce00078e00ff */
[----:B------:R-:W-:-:S07]  /*9420*/  LEPC R20, `(.L_x_220) ;  /* 0x000000001014794e */ /* 0x000fce0000000000 */
[----:B0-2---:R-:W-:Y:S05]  /*9430*/  CALL.ABS.NOINC R2 ;  /* 0x0000000002007343 */ /* 0x005fea0003c00000 */
.L_x_220:
[----:B------:R0:W1:Y:S01]  /*9440*/  LDC.64 R2, c[0x4][R17] ;  /* 0x0100000011027b82 */ /* 0x0000620000000a00 */
[----:B------:R-:W-:Y:S01]  /*9450*/  ULDC.64 UR6, c[0x4][0xb8] ;  /* 0x01002e0000067ab9 */ /* 0x000fe20000000a00 */
[----:B------:R-:W-:Y:S01]  /*9460*/  ULDC.64 UR8, c[0x4][0xc0] ;  /* 0x0100300000087ab9 */ /* 0x000fe20000000a00 */
[----:B------:R-:W-:Y:S01]  /*9470*/  ULDC.64 UR4, c[0x4][0x18] ;  /* 0x0100060000047ab9 */ /* 0x000fe20000000a00 */
        /* <DEDUP_REMOVED lines=8> */
[----:B0-----:R-:W-:-:S07]  /*9500*/  IMAD.MOV.U32 R13, RZ, RZ, RZ ;  /* 0x000000ffff0d7224 */ /* 0x001fce00078e00ff */
[----:B------:R-:W-:-:S07]  /*9510*/  LEPC R20, `(.L_x_219) ;  /* 0x000000001014794e */ /* 0x000fce0000000000 */
[----:B-1----:R-:W-:Y:S05]  /*9520*/  CALL.ABS.NOINC R2 ;  /* 0x0000000002007343 */ /* 0x002fea0003c00000 */
.L_x_219:
[----:B------:R-:W2:Y:S01]  /*9530*/  LDL R2, [R1+0x20] ;  /* 0x0000200001027983 */ /* 0x000ea20000100800 */
[----:B------:R-:W-:-:S03]  /*9540*/  ULDC.64 UR4, c[0x0][0x9f8] ;  /* 0x00027e0000047ab9 */ /* 0x000fc60000000a00 */
[----:B0-----:R-:W3:Y:S01]  /*9550*/  LDL R0, [R1+0x14] ;  /* 0x0000140001007983 */ /* 0x001ee20000100800 */
[----:B------:R-:W-:-:S04]  /*9560*/  ISETP.NE.U32.AND P0, PT, RZ, UR4, PT ;  /* 0x00000004ff007c0c */ /* 0x000fc8000bf05070 */
[----:B------:R-:W-:Y:S01]  /*9570*/  ISETP.NE.AND.EX P0, PT, RZ, UR5, PT, P0 ;  /* 0x00000005ff007c0c */ /* 0x000fe2000bf05300 */
[----:B--2---:R-:W-:-:S12]  /*9580*/  IMAD.MOV.U32 R17, RZ, RZ, R2 ;  /* 0x000000ffff117224 */ /* 0x004fd800078e0002 */
[----:B------:R-:W3:Y:S02]  /*9590*/  @P0 LDC.64 R2, c[0x0][0x9f8] ;  /* 0x00027e00ff020b82 */ /* 0x000ee40000000a00 */
[----:B---3--:R-:W-:-:S05]  /*95a0*/  @P0 IMAD.WIDE R2, R0, 0x4, R2 ;  /* 0x0000000400020825 */ /* 0x008fca00078e0202 */
[----:B------:R0:W2:Y:S01]  /*95b0*/  @P0 LDG.E R0, desc[UR60][R2.64] ;  /* 0x0000003c02000981 */ /* 0x0000a2000c1e1900 */
[----:B------:R-:W-:Y:S01]  /*95c0*/  VIADD R9, R17, 0xffffffff ;  /* 0xffffffff11097836 */ /* 0x000fe20000000000 */
[----:B------:R-:W-:Y:S01]  /*95d0*/  UMOV UR4, 0xffffffff ;  /* 0xffffffff00047882 */ /* 0x000fe20000000000 */
[----:B------:R-:W-:-:S03]  /*95e0*/  LOP3.LUT R18, R18, 0xfffffffb, RZ, 0xc0, !PT ;  /* 0xfffffffb12127812 */ /* 0x000fc600078ec0ff */
[----:B------:R1:W-:Y:S01]  /*95f0*/  STL [R1+0x18], R9 ;  /* 0x0000180901007387 */ /* 0x0003e20000100800 */
[----:B0-----:R-:W0:Y:S02]  /*9600*/  LDC.64 R2, c[0x0][0x418] ;  /* 0x00010600ff027b82 */ /* 0x001e240000000a00 */
[----:B0-----:R-:W-:-:S04]  /*9610*/  ISETP.NE.U32.AND P0, PT, R2, RZ, PT ;  /* 0x000000ff0200720c */ /* 0x001fc80003f05070 */
[----:B------:R-:W-:-:S13]  /*9620*/  ISETP.NE.AND.EX P1, PT, R3, RZ, PT, P0 ;  /* 0x000000ff0300720c */ /* 0x000fda0003f25300 */
[----:B------:R-:W-:Y:S02]  /*9630*/  @P1 LOP3.LUT R18, R18, 0x4, RZ, 0xfc, !PT ;  /* 0x0000000412121812 */ /* 0x000fe400078efcff */
[----:B--2---:R-:W-:Y:S01]  /*9640*/  SHF.R.S32.HI R8, RZ, 0x1f, R0 ;  /* 0x0000001fff087819 */ /* 0x004fe20000011400 */
[----:B------:R1:W-:Y:S01]  /*9650*/  STL [R1+0x8], R0 ;  /* 0x0000080001007387 */ /* 0x0003e20000100800 */
[----:B------:R-:W-:-:S03]  /*9660*/  SEL R17, R0, RZ, !P1 ;  /* 0x000000ff00117207 */ /* 0x000fc60004800000 */
[----:B------:R1:W-:Y:S01]  /*9670*/  STL [R1+0xc], R8 ;  /* 0x00000c0801007387 */ /* 0x0003e20000100800 */
[----:B------:R-:W-:Y:S05]  /*9680*/  BRA.DIV UR4, `(.L_x_221) ;  /* 0x0000004204407947 */ /* 0x000fea000b800000 */
[----:B------:R-:W0:Y:S02]  /*9690*/  S2R R4, SR_TID.X ;  /* 0x0000000000047919 */ /* 0x000e240000002100 */
[----:B0-----:R-:W-:-:S04]  /*96a0*/  SHF.R.U32.HI R4, RZ, 0x5, R4 ;  /* 0x00000005ff047819 */ /* 0x001fc80000011604 */
[----:B------:R-:W-:-:S05]  /*96b0*/  LOP3.LUT R4, R4, 0x3, RZ, 0xc0, !PT ;  /* 0x0000000304047812 */ /* 0x000fca00078ec0ff */
[----:B------:R0:W2:Y:S02]  /*96c0*/  SHFL.IDX PT, R14, R4, RZ, 0x1f ;  /* 0x00001fff040e7589 */ /* 0x0000a400000e0000 */
.L_x_317:
[----:B--2---:R-:W-:Y:S02]  /*96d0*/  ISETP.NE.AND P0, PT, R14, RZ, PT ;  /* 0x000000ff0e00720c */ /* 0x004fe40003f05270 */
[----:B------:R-:W-:Y:S02]  /*96e0*/  PLOP3.LUT P2, PT, PT, PT, PT, 0x8, 0x0 ;  /* 0x000000000000781c */ /* 0x000fe40003f4e170 */
[----:B------:R-:W-:-:S11]  /*96f0*/  LOP3.LUT R18, R18, 0xfffffff7, RZ, 0xc0, !PT ;  /* 0xfffffff712127812 */ /* 0x000fd600078ec0ff */
[----:B------:R-:W-:Y:S01]  /*9700*/  @P2 LOP3.LUT R18, R18, 0x8, RZ, 0xfc, !PT ;  /* 0x0000000812122812 */ /* 0x000fe200078efcff */
[----:B------:R-:W-:Y:S06]  /*9710*/  @P0 BRA `(.L_x_222) ;  /* 0x00000004004c0947 */ /* 0x000fec0003800000 */
[----:B------:R-:W-:-:S03]  /*9720*/  UMOV UR4, 0xffffffff ;  /* 0xffffffff00047882 */ /* 0x000fc60000000000 */
[----:B------:R-:W-:Y:S05]  /*9730*/  BRA.DIV UR4, `(.L_x_223) ;  /* 0x0000004204487947 */ /* 0x000fea000b800000 */
[----:B------:R-:W-:-:S13]  /*9740*/  ELECT P6, URZ, PT ;  /* 0x00000000003f782f */ /* 0x000fda00038c0000 */
.L_x_320:
[----:B------:R-:W-:Y:S05]  /*9750*/  @!P6 BRA `(.L_x_222) ;  /* 0x00000004003ce947 */ /* 0x000fea0003800000 */
[----:B------:R2:W-:Y:S01]  /*9760*/  STL [R1+0x4], R9 ;  /* 0x0000040901007387 */ /* 0x0005e20000100800 */
[----:B------:R-:W-:Y:S05]  /*9770*/  @!P1 BRA `(.L_x_224) ;  /* 0x0000000000489947 */ /* 0x000fea0003800000 */
[----:B------:R-:W3:Y:S01]  /*9780*/  LDC R7, c[0x0][0x43c] ;  /* 0x00010f00ff077b82 */ /* 0x000ee20000000800 */
[----:B------:R-:W-:Y:S01]  /*9790*/  ULDC.64 UR4, c[0x0][0x428] ;  /* 0x00010a0000047ab9 */ /* 0x000fe20000000a00 */
[----:B---3--:R-:W-:-:S13]  /*97a0*/  ISETP.NE.AND P0, PT, R7, 0x1, PT ;  /* 0x000000010700780c */ /* 0x008fda0003f05270 */
[----:B0-----:R-:W0:Y:S02]  /*97b0*/  @P0 LDC.64 R4, c[0x0][0x440] ;  /* 0x00011000ff040b82 */ /* 0x001e240000000a00 */
[----:B0-----:R-:W-:-:S04]  /*97c0*/  @P0 IMAD.HI.U32 R6, R9, R4, RZ ;  /* 0x0000000409060227 */ /* 0x001fc800078e00ff */
[----:B------:R-:W-:Y:S01]  /*97d0*/  IMAD.MOV.U32 R4, RZ, RZ, R9 ;  /* 0x000000ffff047224 */ /* 0x000fe200078e0009 */
[----:B------:R-:W-:-:S05]  /*97e0*/  @P0 SHF.R.U32.HI R4, RZ, R5, R6 ;  /* 0x00000005ff040219 */ /* 0x000fca0000011606 */
[----:B------:R-:W-:-:S04]  /*97f0*/  IMAD.MOV R5, RZ, RZ, -R4 ;  /* 0x000000ffff057224 */ /* 0x000fc800078e0a04 */
[----:B------:R-:W-:Y:S01]  /*9800*/  IMAD R6, R7, R5, R9 ;  /* 0x0000000507067224 */ /* 0x000fe200078e0209 */
[----:B------:R-:W-:-:S04]  /*9810*/  SHF.R.S32.HI R5, RZ, 0x1f, R4 ;  /* 0x0000001fff057819 */ /* 0x000fc80000011404 */
[----:B------:R0:W-:Y:S01]  /*9820*/  STL [R1+0x4], R6 ;  /* 0x0000040601007387 */ /* 0x0001e20000100800 */
[----:B------:R-:W-:-:S03]  /*9830*/  IMAD.WIDE.U32 R4, R0, UR4, R4 ;  /* 0x0000000400047c25 */ /* 0x000fc6000f8e0004 */
[----:B------:R-:W-:Y:S01]  /*9840*/  LEA R2, P0, R4, R2, 0x2 ;  /* 0x0000000204027211 */ /* 0x000fe200078010ff */
[----:B0-----:R-:W-:-:S04]  /*9850*/  IMAD R6, R8, UR4, RZ ;  /* 0x0000000408067c24 */ /* 0x001fc8000f8e02ff */
[----:B-1----:R-:W-:-:S04]  /*9860*/  IMAD R0, R0, UR5, R6 ;  /* 0x0000000500007c24 */ /* 0x002fc8000f8e0206 */
[----:B------:R-:W-:-:S05]  /*9870*/  IMAD.IADD R0, R5, 0x1, R0 ;  /* 0x0000000105007824 */ /* 0x000fca00078e0200 */
[----:B------:R-:W-:-:S05]  /*9880*/  LEA.HI.X R3, R4, R3, R0, 0x2, P0 ;  /* 0x0000000304037211 */ /* 0x000fca00000f1400 */
[----:B------:R3:W5:Y:S02]  /*9890*/  LDG.E R0, desc[UR60][R2.64] ;  /* 0x0000003c02007981 */ /* 0x000764000c1e1900 */
.L_x_224:
[----:B---3--:R-:W3:Y:S01]  /*98a0*/  LDL R3, [R1] ;  /* 0x0000000001037983 */ /* 0x008ee20000100800 */
[----:B------:R-:W-:Y:S02]  /*98b0*/  LEA R2, R19, UR36, 0x3 ;  /* 0x0000002413027c11 */ /* 0x000fe4000f8e18ff */
[----:B---3--:R-:W-:-:S04]  /*98c0*/  SHF.L.U32 R3, R3, 0x1f, RZ ;  /* 0x0000001f03037819 */ /* 0x008fc800000006ff */
[----:B------:R-:W3:Y:S02]  /*98d0*/  SYNCS.PHASECHK.TRANS64.TRYWAIT P0, [R2+URZ+0x34840], R3 ;  /* 0x03484003020075a7 */ /* 0x000ee4000800017f */
[----:B---3--:R-:W-:Y:S05]  /*98e0*/  @!P0 BRA `(.L_x_225) ;  /* 0x0000003c00fc8947 */ /* 0x008fea0003800000 */
.L_x_321:
[----:B0-----:R-:W0:Y:S01]  /*98f0*/  S2R R4, SR_TID.X ;  /* 0x0000000000047919 */ /* 0x001e220000002100 */
[----:B------:R-:W-:-:S04]  /*9900*/  UPRMT UR4, UR37, 0x9910, URZ ;  /* 0x0000991025047896 */ /* 0x000fc8000800003f */
[----:B------:R-:W-:Y:S01]  /*9910*/  UISETP.NE.AND UP0, UPT, UR4, 0x2, UPT ;  /* 0x000000020400788c */ /* 0x000fe2000bf05270 */
[----:B0-----:R-:W-:-:S04]  /*9920*/  LOP3.LUT R4, R4, 0x7f, RZ, 0xc0, !PT ;  /* 0x0000007f04047812 */ /* 0x001fc800078ec0ff */
[----:B------:R-:W-:-:S13]  /*9930*/  ISETP.NE.AND P0, PT, R4, RZ, PT ;  /* 0x000000ff0400720c */ /* 0x000fda0003f05270 */
[----:B---3--:R-:W-:-:S04]  /*9940*/  @!P0 IMAD.MOV.U32 R3, RZ, RZ, 0xc000 ;  /* 0x0000c000ff038424 */ /* 0x008fc800078e00ff */
[----:B------:R0:W-:Y:S01]  /*9950*/  @!P0 SYNCS.ARRIVE.TRANS64 RZ, [R2+URZ+0x34830], R3 ;  /* 0x0348300302ff89a7 */ /* 0x0001e2000800003f */
[----:B------:R-:W-:-:S13]  /*9960*/  PLOP3.LUT P0, PT, PT, PT, UP0, 0x80, 0x0 ;  /* 0x000000000000781c */ /* 0x000fda0003f0f008 */
[----:B0-----:R-:W-:Y:S05]  /*9970*/  @P0 BRA `(.L_x_226) ;  /* 0x0000000000040947 */ /* 0x001fea0003800000 */
[----:B------:R-:W-:Y:S01]  /*9980*/  BPT.TRAP 0x1 ;  /* 0x000000040000795c */ /* 0x000fe20000300000 */
.L_x_226:
[----:B------:R-:W-:-:S13]  /*9990*/  LOP3.LUT P0, RZ, R18, 0x2, RZ, 0xc0, !PT ;  /* 0x0000000212ff7812 */ /* 0x000fda000780c0ff */
[----:B------:R-:W-:Y:S05]  /*99a0*/  @P0 BRA `(.L_x_227) ;  /* 0x0000000000040947 */ /* 0x000fea0003800000 */
[----:B------:R-:W-:Y:S01]  /*99b0*/  BPT.TRAP 0x1 ;  /* 0x000000040000795c */ /* 0x000fe20000300000 */
.L_x_227:
[----:B------:R-:W3:Y:S01]  /*99c0*/  LDL R4, [R1+0x4] ;  /* 0x0000040001047983 */ /* 0x000ee20000100800 */
[----:B------:R-:W-:Y:S01]  /*99d0*/  R2UR UR14, R2 ;  /* 0x00000000020e72ca */ /* 0x000fe200000e0000 */
[----:B------:R-:W-:Y:S01]  /*99e0*/  UIADD3 UR4, UP0, UR38, 0x370, URZ ;  /* 0x0000037026047890 */ /* 0x000fe2000ff1e03f */
[----:B------:R-:W-:Y:S01]  /*99f0*/  R2UR UR12, R16 ;  /* 0x00000000100c72ca */ /* 0x000fe200000e0000 */
[----:B------:R-:W0:Y:S01]  /*9a00*/  S2R R5, SR_CgaCtaId ;  /* 0x0000000000057919 */ /* 0x000e220000008800 */
[----:B-----5:R-:W-:Y:S01]  /*9a10*/  R2UR UR13, R0 ;  /* 0x00000000000d72ca */ /* 0x020fe200000e0000 */
[----:B------:R-:W-:Y:S01]  /*9a20*/  UMOV UR10, URZ ;  /* 0x0000003f000a7c82 */ /* 0x000fe20008000000 */
[----:B------:R-:W-:Y:S01]  /*9a30*/  UMOV UR18, 0x30000 ;  /* 0x0003000000127882 */ /* 0x000fe20000000000 */
[----:B------:R-:W4:Y:S01]  /*9a40*/  S2R R3, SR_CgaCtaId ;  /* 0x0000000000037919 */ /* 0x000f220000008800 */
[----:B------:R-:W-:Y:S01]  /*9a50*/  UMOV UR6, 0x0 ;  /* 0x0000000000067882 */ /* 0x000fe20000000000 */
[----:B------:R-:W-:Y:S01]  /*9a60*/  UMOV UR7, 0x14f00000 ;  /* 0x14f0000000077882 */ /* 0x000fe20000000000 */
[----:B------:R-:W-:Y:S01]  /*9a70*/  UMOV UR16, 0x40 ;  /* 0x0000004000107882 */ /* 0x000fe20000000000 */
[----:B------:R-:W-:Y:S01]  /*9a80*/  PLOP3.LUT P0, PT, PT, PT, PT, 0x80, 0x0 ;  /* 0x000000000000781c */ /* 0x000fe20003f0f070 */
[----:B------:R-:W-:Y:S01]  /*9a90*/  IMAD.MOV.U32 R17, RZ, RZ, R0 ;  /* 0x000000ffff117224 */ /* 0x000fe200078e0000 */
[----:B------:R-:W-:-:S11]  /*9aa0*/  LOP3.LUT R18, R18, 0xfffffff7, RZ, 0xc0, !PT ;  /* 0xfffffff712127812 */ /* 0x000fd600078ec0ff */
[----:B------:R-:W-:Y:S01]  /*9ab0*/  @P0 LOP3.LUT R18, R18, 0x8, RZ, 0xfc, !PT ;  /* 0x0000000812120812 */ /* 0x000fe200078efcff */
[----:B0-----:R-:W-:Y:S02]  /*9ac0*/  IMAD.SHL.U32 R5, R5, 0x1000, RZ ;  /* 0x0000100005057824 */ /* 0x001fe400078e00ff */
[----:B----4-:R-:W-:-:S03]  /*9ad0*/  IMAD.SHL.U32 R3, R3, 0x40, RZ ;  /* 0x0000004003037824 */ /* 0x010fc600078e00ff */
[----:B------:R-:W-:Y:S02]  /*9ae0*/  LOP3.LUT R5, R5, 0x1000, RZ, 0xc0, !PT ;  /* 0x0000100005057812 */ /* 0x000fe400078ec0ff */
[----:B------:R-:W-:-:S03]  /*9af0*/  LOP3.LUT R3, R3, 0x40, RZ, 0xc0, !PT ;  /* 0x0000004003037812 */ /* 0x000fc600078ec0ff */
[----:B------:R-:W-:Y:S01]  /*9b00*/  IMAD R2, R19, 0x6000, R5 ;  /* 0x0000600013027824 */ /* 0x000fe200078e0205 */
[----:B------:R-:W-:-:S04]  /*9b10*/  R2UR UR9, R3 ;  /* 0x00000000030972ca */ /* 0x000fc800000e0000 */
[----:B------:R-:W-:-:S13]  /*9b20*/  R2UR UR5, R2 ;  /* 0x00000000020572ca */ /* 0x000fda00000e0000 */
[----:B------:R-:W-:Y:S02]  /*9b30*/  ULEA UR8, UR5, UR36, 0x1 ;  /* 0x0000002405087291 */ /* 0x000fe4000f8e083f */
[----:B------:R-:W-:Y:S02]  /*9b40*/  UIADD3.X UR5, URZ, UR39, URZ, UP0, !UPT ;  /* 0x000000273f057290 */ /* 0x000fe400087fe43f */
[----:B------:R-:W-:Y:S02]  /*9b50*/  UIADD3 UR15, UR8, 0x20400, URZ ;  /* 0x00020400080f7890 */ /* 0x000fe4000fffe03f */
[----:B------:R-:W-:Y:S01]  /*9b60*/  UIADD3 UR17, UR8, 0x24400, URZ ;  /* 0x0002440008117890 */ /* 0x000fe2000fffe03f */
[----:B---3--:R-:W-:-:S13]  /*9b70*/  R2UR UR11, R4 ;  /* 0x00000000040b72ca */ /* 0x008fda00000e0000 */
[----:B------:R-:W-:Y:S02]  /*9b80*/  ULEA UR11, UR11, UR9, 0x7 ;  /* 0x000000090b0b7291 */ /* 0x000fe4000f8e383f */
[----:B------:R-:W-:Y:S02]  /*9b90*/  UIADD3 UR9, UR14, 0x34830, URZ ;  /* 0x000348300e097890 */ /* 0x000fe4000fffe03f */
[----:B------:R-:W-:-:S07]  /*9ba0*/  UIADD3 UR14, UR8, 0x1c400, URZ ;  /* 0x0001c400080e7890 */ /* 0x000fce000fffe03f */
[----:B------:R-:W-:Y:S01]  /*9bb0*/  UMOV UR8, UR14 ;  /* 0x0000000e00087c82 */ /* 0x000fe20008000000 */
[----:B------:R-:W-:Y:S01]  /*9bc0*/  UMOV UR14, 0x80 ;  /* 0x00000080000e7882 */ /* 0x000fe20000000000 */
[----:B------:R0:W-:Y:S02]  /*9bd0*/  UTMALDG.4D.MULTICAST [UR8], [UR4], UR18, desc[UR6] ;  /* 0x00000608040073b4 */ /* 0x0001e40008019812 */
[----:B0-----:R-:W-:Y:S01]  /*9be0*/  UMOV UR8, UR15 ;  /* 0x0000000f00087c82 */ /* 0x001fe20008000000 */
[----:B------:R-:W-:Y:S02]  /*9bf0*/  UMOV UR10, UR16 ;  /* 0x00000010000a7c82 */ /* 0x000fe40008000000 */
[----:B------:R0:W-:Y:S02]  /*9c00*/  UTMALDG.4D.MULTICAST [UR8], [UR4], UR18, desc[UR6] ;  /* 0x00000608040073b4 */ /* 0x0001e40008019812 */
[----:B0-----:R-:W-:Y:S01]  /*9c10*/  UMOV UR8, UR17 ;  /* 0x0000001100087c82 */ /* 0x001fe20008000000 */
[----:B------:R-:W-:-:S02]  /*9c20*/  UMOV UR10, UR14 ;  /* 0x0000000e000a7c82 */ /* 0x000fc40008000000 */
[----:B------:R3:W-:Y:S02]  /*9c30*/  UTMALDG.4D.MULTICAST [UR8], [UR4], UR18, desc[UR6] ;  /* 0x00000608040073b4 */ /* 0x0007e40008019812 */
[----:B---3--:R-:W-:Y:S01]  /*9c40*/  NOP ;  /* 0x0000000000007918 */ /* 0x008fe20000000000 */
.L_x_222:
        /* <DEDUP_REMOVED lines=10> */
[----:B0-----:R-:W-:Y:S02]  /*9cf0*/  IMAD.U32 R4, RZ, RZ, UR6 ;  /* 0x00000006ff047e24 */ /* 0x001fe4000f8e00ff */
[----:B------:R-:W0:Y:S01]  /*9d00*/  LDC.64 R2, c[0x4][R2] ;  /* 0x0100000002027b82 */ /* 0x000e220000000a00 */
[----:B------:R-:W-:Y:S02]  /*9d10*/  IMAD.U32 R5, RZ, RZ, UR7 ;  /* 0x00000007ff057e24 */ /* 0x000fe4000f8e00ff */
[----:B------:R-:W-:Y:S02]  /*9d20*/  IMAD.U32 R6, RZ, RZ, UR8 ;  /* 0x00000008ff067e24 */ /* 0x000fe4000f8e00ff */
[----:B------:R-:W-:-:S02]  /*9d30*/  IMAD.U32 R7, RZ, RZ, UR9 ;  /* 0x00000009ff077e24 */ /* 0x000fc4000f8e00ff */
[----:B------:R-:W-:Y:S02]  /*9d40*/  IMAD.U32 R10, RZ, RZ, UR4 ;  /* 0x00000004ff0a7e24 */ /* 0x000fe4000f8e00ff */
[----:B------:R-:W-:Y:S02]  /*9d50*/  IMAD.U32 R11, RZ, RZ, UR5 ;  /* 0x00000005ff0b7e24 */ /* 0x000fe4000f8e00ff */
[----:B-1----:R-:W-:Y:S02]  /*9d60*/  IMAD.MOV.U32 R8, RZ, RZ, 0x70 ;  /* 0x00000070ff087424 */ /* 0x002fe400078e00ff */
[----:B------:R-:W-:Y:S02]  /*9d70*/  IMAD.MOV.U32 R12, RZ, RZ, 0x1 ;  /* 0x00000001ff0c7424 */ /* 0x000fe400078e00ff */
[----:B------:R-:W-:-:S07]  /*9d80*/  IMAD.MOV.U32 R13, RZ, RZ, RZ ;  /* 0x000000ffff0d7224 */ /* 0x000fce00078e00ff */
[----:B------:R-:W-:-:S07]  /*9d90*/  LEPC R20, `(.L_x_228) ;  /* 0x000000001014794e */ /* 0x000fce0000000000 */
[----:B0-2---:R-:W-:Y:S05]  /*9da0*/  CALL.ABS.NOINC R2 ;  /* 0x0000000002007343 */ /* 0x005fea0003c00000 */
.L_x_228:
[----:B------:R-:W3:Y:S01]  /*9db0*/  LDL.LU R5, [R1+0x14] ;  /* 0x0000140001057983 */ /* 0x000ee20000300800 */
[----:B-1----:R-:W-:Y:S01]  /*9dc0*/  SHF.R.S32.HI R0, RZ, 0x1f, R16 ;  /* 0x0000001fff007819 */ /* 0x002fe20000011410 */
[----:B------:R-:W-:Y:S01]  /*9dd0*/  ULDC.64 UR4, c[0x0][0x2d8] ;  /* 0x0000b60000047ab9 */ /* 0x000fe20000000a00 */
[----:B------:R-:W1:Y:S01]  /*9de0*/  LDC R8, c[0x0][0x448] ;  /* 0x00011200ff087b82 */ /* 0x000e620000000800 */
[----:B------:R-:W4:Y:S04]  /*9df0*/  LDL.LU R7, [R1+0x1c] ;  /* 0x00001c0001077983 */ /* 0x000f280000300800 */
[----:B0-----:R-:W2:Y:S01]  /*9e00*/  LDL R4, [R1+0x24] ;  /* 0x0000240001047983 */ /* 0x001ea20000100800 */
[----:B------:R-:W-:Y:S02]  /*9e10*/  IMAD R0, R0, UR4, RZ ;  /* 0x0000000400007c24 */ /* 0x000fe4000f8e02ff */
[C---:B------:R-:W-:Y:S01]  /*9e20*/  IMAD.WIDE.U32 R2, R16.reuse, UR4, RZ ;  /* 0x0000000410027c25 */ /* 0x040fe2000f8e00ff */
[----:B------:R-:W0:Y:S03]  /*9e30*/  S2R R10, SR_TID.X ;  /* 0x00000000000a7919 */ /* 0x000e260000002100 */
[----:B------:R-:W-:Y:S01]  /*9e40*/  IMAD R0, R16, UR5, R0 ;  /* 0x0000000510007c24 */ /* 0x000fe2000f8e0200 */
[----:B------:R-:W-:-:S03]  /*9e50*/  ULDC.64 UR4, c[0x0][0x2e0] ;  /* 0x0000b80000047ab9 */ /* 0x000fc60000000a00 */
[----:B------:R-:W-:Y:S01]  /*9e60*/  IMAD.IADD R3, R3, 0x1, R0 ;  /* 0x0000000103037824 */ /* 0x000fe200078e0200 */
[----:B-1----:R-:W-:-:S13]  /*9e70*/  ISETP.NE.AND P0, PT, R8, 0x1, PT ;  /* 0x000000010800780c */ /* 0x002fda0003f05270 */
[----:B------:R-:W1:Y:S01]  /*9e80*/  @P0 LDC R6, c[0x0][0x44c] ;  /* 0x00011300ff060b82 */ /* 0x000e620000000800 */
[----:B0-----:R-:W-:-:S05]  /*9e90*/  IMAD.SHL.U32 R10, R10, 0x8, RZ ;  /* 0x000000080a0a7824 */ /* 0x001fca00078e00ff */
[----:B------:R-:W-:Y:S02]  /*9ea0*/  LOP3.LUT R10, R10, 0x38, RZ, 0xc0, !PT ;  /* 0x000000380a0a7812 */ /* 0x000fe400078ec0ff */
[----:B---3--:R-:W-:Y:S01]  /*9eb0*/  SHF.R.S32.HI R0, RZ, 0x1f, R5 ;  /* 0x0000001fff007819 */ /* 0x008fe20000011405 */
[----:B------:R-:W-:-:S04]  /*9ec0*/  IMAD.WIDE.U32 R2, R5, UR4, R2 ;  /* 0x0000000405027c25 */ /* 0x000fc8000f8e0002 */
[----:B------:R-:W-:Y:S01]  /*9ed0*/  IMAD R0, R0, UR4, RZ ;  /* 0x0000000400007c24 */ /* 0x000fe2000f8e02ff */
[----:B------:R-:W-:-:S03]  /*9ee0*/  ULDC UR4, c[0x0][0xc38] ;  /* 0x00030e0000047ab9 */ /* 0x000fc60000000800 */
[----:B------:R-:W-:Y:S02]  /*9ef0*/  IMAD R0, R5, UR5, R0 ;  /* 0x0000000505007c24 */ /* 0x000fe4000f8e0200 */
[----:B------:R-:W0:Y:S02]  /*9f00*/  S2R R5, SR_TID.X ;  /* 0x0000000000057919 */ /* 0x000e240000002100 */
[----:B------:R-:W-:Y:S02]  /*9f10*/  IMAD.IADD R3, R3, 0x1, R0 ;  /* 0x0000000103037824 */ /* 0x000fe400078e0200 */
[----:B----4-:R-:W-:Y:S02]  /*9f20*/  IMAD.MOV R0, RZ, RZ, -R7 ;  /* 0x000000ffff007224 */ /* 0x010fe400078e0a07 */
[----:B------:R-:W3:Y:S02]  /*9f30*/  @P0 LDC R7, c[0x0][0x450] ;  /* 0x00011400ff070b82 */ /* 0x000ee40000000800 */
[----:B--2---:R-:W-:Y:S01]  /*9f40*/  IMAD R0, R0, UR4, R4 ;  /* 0x0000000400007c24 */ /* 0x004fe2000f8e0204 */
[----:B------:R-:W-:-:S03]  /*9f50*/  ULDC.64 UR4, c[0x0][0x2d0] ;  /* 0x0000b40000047ab9 */ /* 0x000fc60000000a00 */
[----:B------:R-:W-:Y:S01]  /*9f60*/  IMAD.SHL.U32 R4, R0, 0x80, RZ ;  /* 0x0000008000047824 */ /* 0x000fe200078e00ff */
[----:B0-----:R-:W-:-:S04]  /*9f70*/  LOP3.LUT R5, R5, 0x7f, RZ, 0xc0, !PT ;  /* 0x0000007f05057812 */ /* 0x001fc800078ec0ff */
[----:B------:R-:W-:Y:S02]  /*9f80*/  SHF.R.U32.HI R9, RZ, 0x3, R5 ;  /* 0x00000003ff097819 */ /* 0x000fe40000011605 */
[----:B------:R-:W0:Y:S02]  /*9f90*/  S2R R5, SR_TID.X ;  /* 0x0000000000057919 */ /* 0x000e240000002100 */
[----:B0-----:R-:W-:-:S05]  /*9fa0*/  IMAD.SHL.U32 R5, R5, 0x10, RZ ;  /* 0x0000001005057824 */ /* 0x001fca00078e00ff */
[----:B------:R-:W-:Y:S02]  /*9fb0*/  LOP3.LUT R5, R9, 0x70, R5, 0xf8, !PT ;  /* 0x0000007009057812 */ /* 0x000fe400078ef805 */
[----:B------:R-:W0:Y:S02]  /*9fc0*/  S2R R9, SR_TID.X ;  /* 0x0000000000097919 */ /* 0x000e240000002100 */
[----:B------:R-:W-:-:S05]  /*9fd0*/  LOP3.LUT R0, R5, R4, RZ, 0xfc, !PT ;  /* 0x0000000405007212 */ /* 0x000fca00078efcff */
[----:B-1----:R-:W-:-:S04]  /*9fe0*/  @P0 IMAD.HI.U32 R6, R0, R6, RZ ;  /* 0x0000000600060227 */ /* 0x002fc800078e00ff */
[----:B------:R-:W-:Y:S01]  /*9ff0*/  IMAD.MOV.U32 R5, RZ, RZ, R0 ;  /* 0x000000ffff057224 */ /* 0x000fe200078e0000 */
[----:B---3--:R-:W-:-:S05]  /*a000*/  @P0 SHF.R.U32.HI R5, RZ, R7, R6 ;  /* 0x00000007ff050219 */ /* 0x008fca0000011606 */
[----:B------:R-:W-:Y:S02]  /*a010*/  IMAD.MOV R6, RZ, RZ, -R5 ;  /* 0x000000ffff067224 */ /* 0x000fe400078e0a05 */
[----:B------:R-:W-:-:S04]  /*a020*/  IMAD.WIDE.U32 R2, R5, UR4, R2 ;  /* 0x0000000405027c25 */ /* 0x000fc8000f8e0002 */
[----:B------:R-:W-:Y:S01]  /*a030*/  IMAD R0, R8, R6, R0 ;  /* 0x0000000608007224 */ /* 0x000fe200078e0200 */
[----:B------:R-:W-:-:S05]  /*a040*/  SHF.R.S32.HI R6, RZ, 0x1f, R5 ;  /* 0x0000001fff067819 */ /* 0x000fca0000011405 */
[----:B------:R-:W-:Y:S02]  /*a050*/  IMAD R6, R6, UR4, RZ ;  /* 0x0000000406067c24 */ /* 0x000fe4000f8e02ff */
[----:B0-----:R-:W-:Y:S02]  /*a060*/  IMAD.SHL.U32 R9, R9, 0x8, RZ ;  /* 0x0000000809097824 */ /* 0x001fe400078e00ff */
[----:B------:R-:W-:Y:S01]  /*a070*/  IMAD R6, R5, UR5, R6 ;  /* 0x0000000505067c24 */ /* 0x000fe2000f8e0206 */
[----:B------:R-:W-:Y:S01]  /*a080*/  SHF.R.S32.HI R5, RZ, 0x1f, R0 ;  /* 0x0000001fff057819 */ /* 0x000fe20000011400 */
[----:B------:R-:W-:Y:S01]  /*a090*/  ULDC.64 UR4, c[0x0][0x2c8] ;  /* 0x0000b20000047ab9 */ /* 0x000fe20000000a00 */
[----:B------:R-:W-:Y:S01]  /*a0a0*/  LOP3.LUT R9, R9, 0x38, RZ, 0xc0, !PT ;  /* 0x0000003809097812 */ /* 0x000fe200078ec0ff */
[----:B------:R-:W-:Y:S02]  /*a0b0*/  IMAD.IADD R3, R3, 0x1, R6 ;  /* 0x0000000103037824 */ /* 0x000fe400078e0206 */
[----:B------:R-:W-:Y:S01]  /*a0c0*/  IMAD R5, R5, UR4, RZ ;  /* 0x0000000405057c24 */ /* 0x000fe2000f8e02ff */
[C---:B------:R-:W-:Y:S01]  /*a0d0*/  LOP3.LUT R11, R9.reuse, 0x40, RZ, 0xfc, !PT ;  /* 0x00000040090b7812 */ /* 0x040fe200078efcff */
[----:B------:R-:W-:Y:S01]  /*a0e0*/  IMAD.WIDE.U32 R2, R0, UR4, R2 ;  /* 0x0000000400027c25 */ /* 0x000fe2000f8e0002 */
[----:B------:R-:W-:-:S03]  /*a0f0*/  LOP3.LUT R9, R9, 0x80, RZ, 0xfc, !PT ;  /* 0x0000008009097812 */ /* 0x000fc600078efcff */
[----:B------:R-:W-:Y:S01]  /*a100*/  IMAD R5, R0, UR5, R5 ;  /* 0x0000000500057c24 */ /* 0x000fe2000f8e0205 */
[----:B------:R-:W-:Y:S02]  /*a110*/  ULDC.64 UR4, c[0x0][0x280] ;  /* 0x0000a00000047ab9 */ /* 0x000fe40000000a00 */
[----:B------:R-:W-:Y:S01]  /*a120*/  LEA R0, P0, R2, UR4, 0x1 ;  /* 0x0000000402007c11 */ /* 0x000fe2000f8008ff */
[----:B------:R-:W-:Y:S01]  /*a130*/  ULDC UR4, c[0x0][0x2b8] ;  /* 0x0000ae0000047ab9 */ /* 0x000fe20000000800 */
[----:B------:R-:W-:Y:S01]  /*a140*/  IMAD.IADD R3, R3, 0x1, R5 ;  /* 0x0000000103037824 */ /* 0x000fe200078e0205 */
[----:B------:R-:W-:Y:S02]  /*a150*/  ISETP.GE.AND P1, PT, R9, UR4, PT ;  /* 0x0000000409007c0c */ /* 0x000fe4000bf26270 */
[----:B------:R0:W5:Y:S01]  /*a160*/  LDL R9, [R1+0x10] ;  /* 0x0000100001097983 */ /* 0x0001620000100800 */
[----:B------:R-:W-:Y:S02]  /*a170*/  ISETP.GE.AND P3, PT, R10, UR4, PT ;  /* 0x000000040a007c0c */ /* 0x000fe4000bf66270 */
[----:B------:R-:W-:-:S02]  /*a180*/  LEA.HI.X R2, R2, UR5, R3, 0x1, P0 ;  /* 0x0000000502027c11 */ /* 0x000fc400080f0c03 */
[----:B------:R-:W-:Y:S01]  /*a190*/  ISETP.GE.AND P0, PT, R11, UR4, PT ;  /* 0x000000040b007c0c */ /* 0x000fe2000bf06270 */
[----:B------:R-:W-:-:S03]  /*a1a0*/  UMOV UR4, 0xffffffff ;  /* 0xffffffff00047882 */ /* 0x000fc60000000000 */
[----:B0-----:R-:W-:Y:S09]  /*a1b0*/  BRA.DIV UR4, `(.L_x_229) ;  /* 0x0000003604dc7947 */ /* 0x001ff2000b800000 */
[----:B------:R-:W0:Y:S01]  /*a1c0*/  S2R R6, SR_TID.X ;  /* 0x0000000000067919 */ /* 0x000e220000002100 */
[----:B------:R-:W-:Y:S02]  /*a1d0*/  ULDC UR4, c[0x0][0x288] ;  /* 0x0000a20000047ab9 */ /* 0x000fe40000000800 */
[----:B------:R-:W-:Y:S01]  /*a1e0*/  IMAD R3, R8, UR4, RZ ;  /* 0x0000000408037c24 */ /* 0x000fe2000f8e02ff */
[----:B------:R-:W1:Y:S01]  /*a1f0*/  SHFL.IDX PT, R7, R0, RZ, 0x181f ;  /* 0x00181fff00077589 */ /* 0x000e6200000e0000 */
[----:B0-----:R-:W-:-:S04]  /*a200*/  LOP3.LUT R6, R6, 0x7f, RZ, 0xc0, !PT ;  /* 0x0000007f06067812 */ /* 0x001fc800078ec0ff */
[----:B------:R-:W-:Y:S02]  /*a210*/  SHF.R.U32.HI R11, RZ, 0x3, R6 ;  /* 0x00000003ff0b7819 */ /* 0x000fe40000011606 */
[----:B------:R-:W0:Y:S03]  /*a220*/  SHFL.IDX PT, R6, R2, RZ, 0x181f ;  /* 0x00181fff02067589 */ /* 0x000e2600000e0000 */
[----:B------:R-:W-:-:S04]  /*a230*/  IMAD.IADD R4, R11, 0x1, R4 ;  /* 0x000000010b047824 */ /* 0x000fc800078e0204 */
[C---:B------:R-:W-:Y:S01]  /*a240*/  VIADD R5, R4.reuse, 0x10 ;  /* 0x0000001004057836 */ /* 0x040fe20000000000 */
[----:B------:R-:W-:-:S13]  /*a250*/  ISETP.GE.AND P2, PT, R4, R3, PT ;  /* 0x000000030400720c */ /* 0x000fda0003f46270 */
[----:B-1----:R-:W-:-:S05]  /*a260*/  @!P2 LEA R7, P4, R10, R7, 0x1 ;  /* 0x000000070a07a211 */ /* 0x002fca00078808ff */
[----:B0-----:R-:W-:-:S05]  /*a270*/  @!P2 IMAD.X R6, RZ, RZ, R6, P4 ;  /* 0x000000ffff06a224 */ /* 0x001fca00020e0606 */
[----:B------:R-:W-:-:S04]  /*a280*/  @!P2 LOP3.LUT R7, R7, R6, RZ, 0x3c, !PT ;  /* 0x000000060707a212 */ /* 0x000fc800078e3cff */
[----:B------:R-:W-:-:S04]  /*a290*/  @!P2 LOP3.LUT R6, R7, R6, RZ, 0x3c, !PT ;  /* 0x000000060706a212 */ /* 0x000fc800078e3cff */
[----:B------:R-:W-:-:S05]  /*a2a0*/  @!P2 LOP3.LUT R7, R7, R6, RZ, 0x3c, !PT ;  /* 0x000000060707a212 */ /* 0x000fca00078e3cff */
[----:B------:R-:W-:Y:S01]  /*a2b0*/  @!PT LDS RZ, [RZ] ;  /* 0x00000000fffff984 */ /* 0x000fe20000000800 */
[----:B-----5:R-:W-:Y:S04]  /*a2c0*/  @!P2 LDGSTS.E.BYPASS.LTC128B.128 [R9+0x10400], desc[UR60][R6.64], !P3 ;  /* 0x104000000609afae */ /* 0x020fe8000d901d7c */
[----:B------:R-:W-:Y:S04]  /*a2d0*/  @!P2 LDGSTS.E.BYPASS.LTC128B.128 [R9+0x14400], desc[UR60][R6.64+0x80], !P0 ;  /* 0x144000800609afae */ /* 0x000fe8000c101d7c */
[----:B------:R0:W-:Y:S01]  /*a2e0*/  @!P2 LDGSTS.E.BYPASS.LTC128B.128 [R9+0x18400], desc[UR60][R6.64+0x100], !P1 ;  /* 0x184001000609afae */ /* 0x0001e2000c901d7c */
[----:B------:R-:W-:Y:S01]  /*a2f0*/  ISETP.GE.AND P2, PT, R5, R3, PT ;  /* 0x000000030500720c */ /* 0x000fe20003f46270 */
[----:B------:R-:W-:-:S02]  /*a300*/  VIADD R5, R4, 0x20 ;  /* 0x0000002004057836 */ /* 0x000fc40000000000 */
[----:B0-----:R-:W0:Y:S04]  /*a310*/  SHFL.IDX PT, R7, R0, 0x1, 0x181f ;  /* 0x00381f0000077f89 */ /* 0x001e2800000e0000 */
[----:B------:R-:W1:Y:S06]  /*a320*/  SHFL.IDX PT, R6, R2, 0x1, 0x181f ;  /* 0x00381f0002067f89 */ /* 0x000e6c00000e0000 */
[----:B0-----:R-:W-:-:S05]  /*a330*/  @!P2 LEA R7, P4, R10, R7, 0x1 ;  /* 0x000000070a07a211 */ /* 0x001fca00078808ff */
[----:B-1----:R-:W-:-:S05]  /*a340*/  @!P2 IMAD.X R6, RZ, RZ, R6, P4 ;  /* 0x000000ffff06a224 */ /* 0x002fca00020e0606 */
[----:B------:R-:W-:-:S04]  /*a350*/  @!P2 LOP3.LUT R7, R7, R6, RZ, 0x3c, !PT ;  /* 0x000000060707a212 */ /* 0x000fc800078e3cff */
[----:B------:R-:W-:-:S04]  /*a360*/  @!P2 LOP3.LUT R6, R7, R6, RZ, 0x3c, !PT ;  /* 0x000000060706a212 */ /* 0x000fc800078e3cff */
[----:B------:R-:W-:-:S05]  /*a370*/  @!P2 LOP3.LUT R7, R7, R6, RZ, 0x3c, !PT ;  /* 0x000000060707a212 */ /* 0x000fca00078e3cff */
[----:B------:R-:W-:Y:S04]  /*a380*/  @!P2 LDGSTS.E.BYPASS.LTC128B.128 [R9+0x10c00], desc[UR60][R6.64], !P3 ;  /* 0x10c000000609afae */ /* 0x000fe8000d901d7c */
        /* <DEDUP_REMOVED lines=50> */
[----:B------:R-:W-:-:S03]  /*a6b0*/  ISETP.GE.AND P2, PT, R5, R3, PT ;  /* 0x000000030500720c */ /* 0x000fc60003f46270 */
[----:B------:R-:W-:Y:S04]  /*a6c0*/  SHFL.IDX PT, R5, R2, 0x7, 0x181f ;  /* 0x00f81f0002057f89 */ /* 0x000fe800000e0000 */
[----:B0-----:R-:W0:Y:S04]  /*a6d0*/  SHFL.IDX PT, R7, R0, 0x6, 0x181f ;  /* 0x00d81f0000077f89 */ /* 0x001e2800000e0000 */
[----:B------:R-:W1:Y:S04]  /*a6e0*/  SHFL.IDX PT, R6, R2, 0x6, 0x181f ;  /* 0x00d81f0002067f89 */ /* 0x000e6800000e0000 */
[----:B------:R-:W2:Y:S01]  /*a6f0*/  SHFL.IDX PT, R0, R0, 0x7, 0x181f ;  /* 0x00f81f0000007f89 */ /* 0x000ea200000e0000 */
[----:B0-----:R-:W-:-:S05]  /*a700*/  @!P2 LEA R7, P4, R10, R7, 0x1 ;  /* 0x000000070a07a211 */ /* 0x001fca00078808ff */
[----:B-1----:R-:W-:-:S05]  /*a710*/  @!P2 IMAD.X R6, RZ, RZ, R6, P4 ;  /* 0x000000ffff06a224 */ /* 0x002fca00020e0606 */
[----:B------:R-:W-:-:S04]  /*a720*/  @!P2 LOP3.LUT R7, R7, R6, RZ, 0x3c, !PT ;  /* 0x000000060707a212 */ /* 0x000fc800078e3cff */
[----:B------:R-:W-:-:S04]  /*a730*/  @!P2 LOP3.LUT R6, R7, R6, RZ, 0x3c, !PT ;  /* 0x000000060706a212 */ /* 0x000fc800078e3cff */
[----:B------:R-:W-:-:S05]  /*a740*/  @!P2 LOP3.LUT R7, R7, R6, RZ, 0x3c, !PT ;  /* 0x000000060707a212 */ /* 0x000fca00078e3cff */
[----:B------:R1:W-:Y:S04]  /*a750*/  @!P2 LDGSTS.E.BYPASS.LTC128B.128 [R9+0x13400], desc[UR60][R6.64], !P3 ;  /* 0x134000000609afae */ /* 0x0003e8000d901d7c */
[----:B------:R1:W-:Y:S04]  /*a760*/  @!P2 LDGSTS.E.BYPASS.LTC128B.128 [R9+0x17400], desc[UR60][R6.64+0x80], !P0 ;  /* 0x174000800609afae */ /* 0x0003e8000c101d7c */
[----:B--2---:R1:W-:Y:S02]  /*a770*/  @!P2 LDGSTS.E.BYPASS.LTC128B.128 [R9+0x1b400], desc[UR60][R6.64+0x100], !P1 ;  /* 0x1b4001000609afae */ /* 0x0043e4000c901d7c */
.L_x_338:
[----:B------:R-:W-:Y:S01]  /*a780*/  VIADD R4, R4, 0x70 ;  /* 0x0000007004047836 */ /* 0x000fe20000000000 */
[----:B------:R-:W-:Y:S04]  /*a790*/  BSSY B0, `(.L_x_230) ;  /* 0x000000b000007945 */ /* 0x000fe80003800000 */
[----:B------:R-:W-:-:S13]  /*a7a0*/  ISETP.GE.AND P2, PT, R4, R3, PT ;  /* 0x000000030400720c */ /* 0x000fda0003f46270 */
[----:B------:R-:W-:Y:S05]  /*a7b0*/  @P2 BRA `(.L_x_231) ;  /* 0x0000000000202947 */ /* 0x000fea0003800000 */
[----:B------:R-:W-:-:S05]  /*a7c0*/  LEA R2, P2, R10, R0, 0x1 ;  /* 0x000000000a027211 */ /* 0x000fca00078408ff */
[----:B------:R-:W-:-:S05]  /*a7d0*/  IMAD.X R3, RZ, RZ, R5, P2 ;  /* 0x000000ffff037224 */ /* 0x000fca00010e0605 */
[----:B------:R-:W-:Y:S01]  /*a7e0*/  @!PT LDS RZ, [RZ] ;  /* 0x00000000fffff984 */ /* 0x000fe20000000800 */
[----:B------:R-:W-:Y:S01]  /*a7f0*/  @!PT LDS RZ, [RZ] ;  /* 0x00000000fffff984 */ /* 0x000fe20000000800 */
[----:B------:R-:W-:Y:S01]  /*a800*/  @!PT LDS RZ, [RZ] ;  /* 0x00000000fffff984 */ /* 0x000fe20000000800 */
[----:B------:R2:W-:Y:S04]  /*a810*/  LDGSTS.E.BYPASS.LTC128B.128 [R9+0x13c00], desc[UR60][R2.64], !P3 ;  /* 0x13c0000002097fae */ /* 0x0005e8000d901d7c */
[----:B------:R2:W-:Y:S04]  /*a820*/  LDGSTS.E.BYPASS.LTC128B.128 [R9+0x17c00], desc[UR60][R2.64+0x80], !P0 ;  /* 0x17c0008002097fae */ /* 0x0005e8000c101d7c */
[----:B------:R2:W-:Y:S02]  /*a830*/  LDGSTS.E.BYPASS.LTC128B.128 [R9+0x1bc00], desc[UR60][R2.64+0x100], !P1 ;  /* 0x1bc0010002097fae */ /* 0x0005e4000c901d7c */
.L_x_231:
[----:B------:R-:W-:Y:S05]  /*a840*/  BSYNC B0 ;  /* 0x0000000000007941 */ /* 0x000fea0003800000 */
.L_x_230:
[----:B--2---:R-:W2:Y:S01]  /*a850*/  LDL R2, [R1+0x2c] ;  /* 0x00002c0001027983 */ /* 0x004ea20000100800 */
        /* <DEDUP_REMOVED lines=9> */
[----:B------:R-:W3:Y:S01]  /*a8f0*/  SYNCS.PHASECHK.TRANS64.TRYWAIT P0, [UR36+0x34820], R0 ;  /* 0x03482000ff0075a7 */ /* 0x000ee20008000164 */
[----:B--2---:R-:W-:Y:S02]  /*a900*/  ISETP.GE.AND P1, PT, R2, 0x81, PT ;  /* 0x000000810200780c */ /* 0x004fe40003f26270 */
[----:B---3--:R-:W-:Y:S11]  /*a910*/  @!P0 BRA `(.L_x_233) ;  /* 0x0000003800f08947 */ /* 0x008ff60003800000 */
.L_x_339:
[----:B------:R-:W-:Y:S05]  /*a920*/  BSYNC B0 ;  /* 0x0000000000007941 */ /* 0x000fea0003800000 */
.L_x_232:
[----:B------:R-:W-:Y:S05]  /*a930*/  @!P1 BRA `(.L_x_234) ;  /* 0x0000002000e09947 */ /* 0x000fea0003800000 */
[----:B------:R-:W0:Y:S01]  /*a940*/  LDL R2, [R1+0x20] ;  /* 0x0000200001027983 */ /* 0x000e220000100800 */
[----:B--2---:R-:W-:Y:S02]  /*a950*/  IMAD.MOV.U32 R0, RZ, RZ, 0x1 ;  /* 0x00000001ff007424 */ /* 0x004fe400078e00ff */
[----:B01----:R-:W-:-:S05]  /*a960*/  IMAD.MOV R9, RZ, RZ, -R2 ;  /* 0x000000ffff097224 */ /* 0x003fca00078e0a02 */
[----:B------:R-:W-:-:S05]  /*a970*/  VIADDMNMX R9, R9, R0, 0xffffffff, !PT ;  /* 0xffffffff09097446 */ /* 0x000fca0007800100 */
[----:B------:R-:W-:-:S05]  /*a980*/  IMAD.IADD R0, R2, 0x1, R9 ;  /* 0x0000000102007824 */ /* 0x000fca00078e0209 */
[----:B------:R-:W-:-:S04]  /*a990*/  LOP3.LUT R0, R0, 0x1, RZ, 0xc0, !PT ;  /* 0x0000000100007812 */ /* 0x000fc800078ec0ff */
[----:B------:R-:W-:Y:S01]  /*a9a0*/  ISETP.NE.U32.AND P0, PT, R0, 0x1, PT ;  /* 0x000000010000780c */ /* 0x000fe20003f05070 */
[----:B------:R-:W-:-:S12]  /*a9b0*/  VIADD R0, R2, 0xfffffffe ;  /* 0xfffffffe02007836 */ /* 0x000fd80000000000 */
[----:B------:R-:W-:Y:S05]  /*a9c0*/  @P0 BRA `(.L_x_235) ;  /* 0x0000000800e80947 */ /* 0x000fea0003800000 */
[----:B------:R-:W2:Y:S01]  /*a9d0*/  LDL R2, [R1] ;  /* 0x0000000001027983 */ /* 0x000ea20000100800 */
[----:B------:R-:W-:Y:S01]  /*a9e0*/  LOP3.LUT P2, RZ, R18, 0x8, RZ, 0xc0, !PT ;  /* 0x0000000812ff7812 */ /* 0x000fe2000784c0ff */
[----:B------:R-:W-:Y:S01]  /*a9f0*/  VIADD R4, R19, 0x1 ;  /* 0x0000000113047836 */ /* 0x000fe20000000000 */
[----:B------:R-:W-:Y:S04]  /*aa00*/  BSSY B0, `(.L_x_236) ;  /* 0x00000b2000007945 */ /* 0x000fe80003800000 */
[----:B------:R-:W-:-:S04]  /*aa10*/  ISETP.NE.AND P0, PT, R4, 0x2, PT ;  /* 0x000000020400780c */ /* 0x000fc80003f05270 */
[----:B------:R-:W-:Y:S02]  /*aa20*/  SEL R8, RZ, 0x1, P0 ;  /* 0x00000001ff087807 */ /* 0x000fe40000000000 */
[----:B------:R-:W-:Y:S02]  /*aa30*/  SEL R4, R4, RZ, P0 ;  /* 0x000000ff04047207 */ /* 0x000fe40000000000 */
[----:B--2---:R-:W-:Y:S01]  /*aa40*/  LOP3.LUT R8, R2, R8, RZ, 0x3c, !PT ;  /* 0x0000000802087212 */ /* 0x004fe200078e3cff */
[----:B------:R-:W-:Y:S06]  /*aa50*/  @!P2 BRA `(.L_x_237) ;  /* 0x0000000800b0a947 */ /* 0x000fec0003800000 */
[----:B------:R-:W-:Y:S01]  /*aa60*/  LOP3.LUT P2, RZ, R18, 0x4, RZ, 0xc0, !PT ;  /* 0x0000000412ff7812 */ /* 0x000fe2000784c0ff */
[----:B------:R-:W-:-:S12]  /*aa70*/  IMAD.MOV.U32 R6, RZ, RZ, R17 ;  /* 0x000000ffff067224 */ /* 0x000fd800078e0011 */
[----:B------:R-:W-:Y:S05]  /*aa80*/  @!P2 BRA `(.L_x_238) ;  /* 0x000000000050a947 */ /* 0x000fea0003800000 */
[----:B------:R-:W2:Y:S01]  /*aa90*/  LDL R10, [R1+0xc] ;  /* 0x00000c00010a7983 */ /* 0x000ea20000100800 */
[----:B------:R-:W0:Y:S01]  /*aaa0*/  LDC R6, c[0x0][0x43c] ;  /* 0x00010f00ff067b82 */ /* 0x000e220000000800 */
[----:B------:R-:W-:Y:S02]  /*aab0*/  ULDC.64 UR4, c[0x0][0x428] ;  /* 0x00010a0000047ab9 */ /* 0x000fe40000000a00 */
[----:B------:R-:W3:Y:S01]  /*aac0*/  LDL R7, [R1+0x8] ;  /* 0x0000080001077983 */ /* 0x000ee20000100800 */
[----:B0-----:R-:W-:-:S13]  /*aad0*/  ISETP.NE.AND P0, PT, R6, 0x1, PT ;  /* 0x000000010600780c */ /* 0x001fda0003f05270 */
[----:B------:R-:W0:Y:S02]  /*aae0*/  @P0 LDC.64 R2, c[0x0][0x440] ;  /* 0x00011000ff020b82 */ /* 0x000e240000000a00 */
[----:B0-----:R-:W-:-:S04]  /*aaf0*/  @P0 IMAD.HI.U32 R5, R0, R2, RZ ;  /* 0x0000000200050227 */ /* 0x001fc800078e00ff */
[----:B------:R-:W-:Y:S01]  /*ab00*/  IMAD.MOV.U32 R2, RZ, RZ, R0 ;  /* 0x000000ffff027224 */ /* 0x000fe200078e0000 */
[----:B------:R-:W-:-:S05]  /*ab10*/  @P0 SHF.R.U32.HI R2, RZ, R3, R5 ;  /* 0x00000003ff020219 */ /* 0x000fca0000011605 */
[----:B------:R-:W-:-:S04]  /*ab20*/  IMAD.MOV R3, RZ, RZ, -R2 ;  /* 0x000000ffff037224 */ /* 0x000fc800078e0a02 */
[----:B------:R-:W-:Y:S01]  /*ab30*/  IMAD R0, R6, R3, R0 ;  /* 0x0000000306007224 */ /* 0x000fe200078e0200 */
[----:B------:R-:W-:Y:S01]  /*ab40*/  SHF.R.S32.HI R3, RZ, 0x1f, R2 ;  /* 0x0000001fff037819 */ /* 0x000fe20000011402 */
[----:B--2---:R-:W-:-:S04]  /*ab50*/  IMAD R5, R10, UR4, RZ ;  /* 0x000000040a057c24 */ /* 0x004fc8000f8e02ff */
[C---:B---3--:R-:W-:Y:S02]  /*ab60*/  IMAD R5, R7.reuse, UR5, R5 ;  /* 0x0000000507057c24 */ /* 0x048fe4000f8e0205 */
[----:B------:R-:W-:Y:S01]  /*ab70*/  IMAD.WIDE.U32 R2, R7, UR4, R2 ;  /* 0x0000000407027c25 */ /* 0x000fe2000f8e0002 */
[----:B------:R-:W-:-:S03]  /*ab80*/  ULDC.64 UR4, c[0x0][0x418] ;  /* 0x0001060000047ab9 */ /* 0x000fc60000000a00 */
[----:B------:R-:W-:Y:S01]  /*ab90*/  IMAD.IADD R3, R5, 0x1, R3 ;  /* 0x0000000105037824 */ /* 0x000fe200078e0203 */
[----:B------:R-:W-:-:S04]  /*aba0*/  LEA R6, P0, R2, UR4, 0x2 ;  /* 0x0000000402067c11 */ /* 0x000fc8000f8010ff */
[----:B------:R-:W-:-:S05]  /*abb0*/  LEA.HI.X R7, R2, UR5, R3, 0x2, P0 ;  /* 0x0000000502077c11 */ /* 0x000fca00080f1403 */
[----:B------:R0:W5:Y:S04]  /*abc0*/  LDG.E R6, desc[UR60][R6.64] ;  /* 0x0000003c06067981 */ /* 0x000168000c1e1900 */
.L_x_238:
[----:B------:R-:W-:Y:S01]  /*abd0*/  LEA R3, R4, UR36, 0x3 ;  /* 0x0000002404037c11 */ /* 0x000fe2000f8e18ff */
[----:B------:R-:W-:Y:S01]  /*abe0*/  BSSY B1, `(.L_x_239) ;  /* 0x0000004000017945 */ /* 0x000fe20003800000 */
[----:B------:R-:W-:-:S04]  /*abf0*/  SHF.L.U32 R2, R8, 0x1f, RZ ;  /* 0x0000001f08027819 */ /* 0x000fc800000006ff */
[----:B------:R-:W1:Y:S02]  /*ac00*/  SYNCS.PHASECHK.TRANS64.TRYWAIT P0, [R3+URZ+0x34840], R2 ;  /* 0x03484002030075a7 */ /* 0x000e64000800017f */
[----:B-1----:R-:W-:Y:S05]  /*ac10*/  @!P0 BRA `(.L_x_240) ;  /* 0x0000003800488947 */ /* 0x002fea0003800000 */
.L_x_340:
[----:B------:R-:W-:Y:S05]  /*ac20*/  BSYNC B1 ;  /* 0x0000000000017941 */ /* 0x000fea0003800000 */
.L_x_239:
[----:B------:R-:W2:Y:S01]  /*ac30*/  S2R R5, SR_TID.X ;  /* 0x0000000000057919 */ /* 0x000ea20000002100 */
[----:B------:R-:W-:Y:S01]  /*ac40*/  UPRMT UR4, UR37, 0x9910, URZ ;  /* 0x0000991025047896 */ /* 0x000fe2000800003f */
[----:B--2---:R-:W-:-:S04]  /*ac50*/  LOP3.LUT R5, R5, 0x7f, RZ, 0xc0, !PT ;  /* 0x0000007f05057812 */ /* 0x004fc800078ec0ff */
[----:B------:R-:W-:-:S13]  /*ac60*/  ISETP.NE.AND P0, PT, R5, RZ, PT ;  /* 0x000000ff0500720c */ /* 0x000fda0003f05270 */
[----:B-1----:R-:W-:-:S04]  /*ac70*/  @!P0 IMAD.MOV.U32 R2, RZ, RZ, 0xc000 ;  /* 0x0000c000ff028424 */ /* 0x002fc800078e00ff */
[----:B------:R1:W-:Y:S02]  /*ac80*/  @!P0 SYNCS.ARRIVE.TRANS64 RZ, [R3+URZ+0x34830], R2 ;  /* 0x0348300203ff89a7 */ /* 0x0003e4000800003f */
[----:B-1----:R-:W-:-:S05]  /*ac90*/  IMAD.U32 R2, RZ, RZ, UR4 ;  /* 0x00000004ff027e24 */ /* 0x002fca000f8e00ff */
[----:B------:R-:W-:-:S13]  /*aca0*/  ISETP.NE.AND P1, PT, R2, 0x2, PT ;  /* 0x000000020200780c */ /* 0x000fda0003f25270 */
[----:B------:R-:W-:Y:S05]  /*acb0*/  @P1 BRA `(.L_x_241) ;  /* 0x0000000000041947 */ /* 0x000fea0003800000 */
[----:B------:R-:W-:Y:S01]  /*acc0*/  BPT.TRAP 0x1 ;  /* 0x000000040000795c */ /* 0x000fe20000300000 */
.L_x_241:
[----:B------:R-:W-:Y:S01]  /*acd0*/  LOP3.LUT P0, RZ, R18, 0x2, RZ, 0xc0, !PT ;  /* 0x0000000212ff7812 */ /* 0x000fe2000780c0ff */
[----:B------:R-:W-:-:S12]  /*ace0*/  BSSY B1, `(.L_x_242) ;  /* 0x0000003000017945 */ /* 0x000fd80003800000 */
[----:B------:R-:W-:Y:S05]  /*acf0*/  @P0 BRA `(.L_x_243) ;  /* 0x0000000000040947 */ /* 0x000fea0003800000 */
[----:B------:R-:W-:Y:S01]  /*ad00*/  BPT.TRAP 0x1 ;  /* 0x000000040000795c */ /* 0x000fe20000300000 */
.L_x_243:
[----:B------:R-:W-:Y:S05]  /*ad10*/  BSYNC B1 ;  /* 0x0000000000017941 */ /* 0x000fea0003800000 */
.L_x_242:
[----:B------:R-:W1:Y:S01]  /*ad20*/  S2R R2, SR_CgaCtaId ;  /* 0x0000000000027919 */ /* 0x000e620000008800 */
[----:B------:R-:W-:Y:S01]  /*ad30*/  IMAD.MOV.U32 R10, RZ, RZ, RZ ;  /* 0x000000ffff0a7224 */ /* 0x000fe200078e00ff */
[----:B------:R-:W-:Y:S01]  /*ad40*/  UIADD3 UR4, UP0, UR38, 0x370, URZ ;  /* 0x0000037026047890 */ /* 0x000fe2000ff1e03f */
[----:B------:R-:W-:Y:S01]  /*ad50*/  PLOP3.LUT P0, PT, PT, PT, PT, 0x80, 0x0 ;  /* 0x000000000000781c */ /* 0x000fe20003f0f070 */
[----:B------:R-:W-:Y:S01]  /*ad60*/  VIADD R3, R3, 0x34830 ;  /* 0x0003483003037836 */ /* 0x000fe20000000000 */
[----:B------:R-:W-:Y:S01]  /*ad70*/  UMOV UR6, 0x30000 ;  /* 0x0003000000067882 */ /* 0x000fe20000000000 */
[----:B------:R-:W-:Y:S01]  /*ad80*/  R2UR UR10, R10 ;  /* 0x000000000a0a72ca */ /* 0x000fe200000e0000 */
[----:B------:R-:W-:Y:S01]  /*ad90*/  UIADD3.X UR5, URZ, UR39, URZ, UP0, !UPT ;  /* 0x000000273f057290 */ /* 0x000fe200087fe43f */
[----:B------:R-:W-:Y:S01]  /*ada0*/  UMOV UR14, 0x0 ;  /* 0x00000000000e7882 */ /* 0x000fe20000000000 */
[----:B------:R-:W-:Y:S01]  /*adb0*/  UMOV UR15, 0x14f00000 ;  /* 0x14f00000000f7882 */ /* 0x000fe20000000000 */
[----:B-1----:R-:W-:-:S05]  /*adc0*/  IMAD.SHL.U32 R2, R2, 0x1000, RZ ;  /* 0x0000100002027824 */ /* 0x002fca00078e00ff */
[----:B------:R-:W-:-:S05]  /*add0*/  LOP3.LUT R2, R2, 0x1000, RZ, 0xc0, !PT ;  /* 0x0000100002027812 */ /* 0x000fca00078ec0ff */
[----:B------:R-:W-:Y:S02]  /*ade0*/  IMAD R5, R4, 0x6000, R2 ;  /* 0x0000600004057824 */ /* 0x000fe400078e0202 */
[----:B------:R-:W1:Y:S03]  /*adf0*/  S2R R2, SR_CgaCtaId ;  /* 0x0000000000027919 */ /* 0x000e660000008800 */
[----:B------:R-:W-:-:S05]  /*ae00*/  LEA R5, R5, UR36, 0x1 ;  /* 0x0000002405057c11 */ /* 0x000fca000f8e08ff */
[----:B0-----:R-:W-:Y:S02]  /*ae10*/  VIADD R7, R5, 0x1c400 ;  /* 0x0001c40005077836 */ /* 0x001fe40000000000 */
[----:B-1----:R-:W-:-:S05]  /*ae20*/  IMAD.SHL.U32 R2, R2, 0x40, RZ ;  /* 0x0000004002027824 */ /* 0x002fca00078e00ff */
[----:B------:R-:W-:-:S05]  /*ae30*/  LOP3.LUT R2, R2, 0x40, RZ, 0xc0, !PT ;  /* 0x0000004002027812 */ /* 0x000fca00078ec0ff */
[----:B------:R-:W-:-:S07]  /*ae40*/  IMAD R2, R0, 0x80, R2 ;  /* 0x0000008000027824 */ /* 0x000fce00078e0202 */
.L_x_244:
        /* <DEDUP_REMOVED lines=8> */
[----:B------:R0:W-:Y:S02]  /*aed0*/  UTMALDG.4D.MULTICAST [UR8], [UR4], UR6, desc[UR14] ;  /* 0x00000e08040073b4 */ /* 0x0001e40008019806 */
[----:B0-----:R-:W-:Y:S05]  /*aee0*/  @P0 BRA.U.ANY `(.L_x_244) ;  /* 0xfffffffd00d80947 */ /* 0x001fea000393ffff */
[----:B------:R-:W-:Y:S01]  /*aef0*/  IMAD.MOV.U32 R11, RZ, RZ, 0x40 ;  /* 0x00000040ff0b7424 */ /* 0x000fe200078e00ff */
[----:B------:R-:W-:Y:S01]  /*af00*/  PLOP3.LUT P0, PT, PT, PT, PT, 0x80, 0x0 ;  /* 0x000000000000781c */ /* 0x000fe20003f0f070 */
[----:B------:R-:W-:Y:S01]  /*af10*/  VIADD R7, R5, 0x20400 ;  /* 0x0002040005077836 */ /* 0x000fe20000000000 */
[----:B------:R-:W-:Y:S01]  /*af20*/  UMOV UR6, 0x30000 ;  /* 0x0003000000067882 */ /* 0x000fe20000000000 */
[----:B------:R-:W-:Y:S01]  /*af30*/  UMOV UR14, 0x0 ;  /* 0x00000000000e7882 */ /* 0x000fe20000000000 */
[----:B------:R-:W-:Y:S01]  /*af40*/  R2UR UR10, R11 ;  /* 0x000000000b0a72ca */ /* 0x000fe200000e0000 */
[----:B------:R-:W-:-:S14]  /*af50*/  UMOV UR15, 0x14f00000 ;  /* 0x14f00000000f7882 */ /* 0x000fdc0000000000 */
.L_x_245:
        /* <DEDUP_REMOVED lines=10> */
[----:B------:R-:W-:Y:S01]  /*b000*/  PLOP3.LUT P0, PT, PT, PT, PT, 0x80, 0x0 ;  /* 0x000000000000781c */ /* 0x000fe20003f0f070 */
[----:B------:R-:W-:Y:S01]  /*b010*/  VIADD R5, R5, 0x24400 ;  /* 0x0002440005057836 */ /* 0x000fe20000000000 */
[----:B------:R-:W-:Y:S01]  /*b020*/  UMOV UR6, 0x30000 ;  /* 0x0003000000067882 */ /* 0x000fe20000000000 */
[----:B------:R-:W-:Y:S01]  /*b030*/  UMOV UR14, 0x0 ;  /* 0x00000000000e7882 */ /* 0x000fe20000000000 */
[----:B------:R-:W-:Y:S01]  /*b040*/  UMOV UR15, 0x14f00000 ;  /* 0x14f00000000f7882 */ /* 0x000fe20000000000 */
[----:B------:R-:W-:-:S08]  /*b050*/  UMOV UR10, 0x80 ;  /* 0x00000080000a7882 */ /* 0x000fd00000000000 */
.L_x_246:
        /* <DEDUP_REMOVED lines=10> */
[----:B------:R-:W2:Y:S01]  /*b100*/  LDL.LU R7, [R1] ;  /* 0x0000000001077983 */ /* 0x000ea20000300800 */
[----:B------:R-:W-:Y:S01]  /*b110*/  LEA R2, R19, UR36, 0x3 ;  /* 0x0000002413027c11 */ /* 0x000fe2000f8e18ff */
[----:B------:R-:W-:Y:S01]  /*b120*/  BSSY B1, `(.L_x_247) ;  /* 0x0000004000017945 */ /* 0x000fe20003800000 */
[----:B--2---:R-:W-:-:S04]  /*b130*/  SHF.L.U32 R3, R7, 0x1f, RZ ;  /* 0x0000001f07037819 */ /* 0x004fc800000006ff */
[----:B------:R-:W0:Y:S02]  /*b140*/  SYNCS.PHASECHK.TRANS64.TRYWAIT P0, [R2+URZ+0x34860], R3 ;  /* 0x03486003020075a7 */ /* 0x000e24000800017f */
[----:B0-----:R-:W-:Y:S05]  /*b150*/  @!P0 BRA `(.L_x_248) ;  /* 0x00000034000c8947 */ /* 0x001fea0003800000 */
.L_x_341:
[----:B------:R-:W-:Y:S05]  /*b160*/  BSYNC B1 ;  /* 0x0000000000017941 */ /* 0x000fea0003800000 */
.L_x_247:
[----:B------:R-:W1:Y:S02]  /*b170*/  S2R R5, SR_TID.X ;  /* 0x0000000000057919 */ /* 0x000e640000002100 */
[----:B-1----:R-:W-:-:S04]  /*b180*/  LOP3.LUT R5, R5, 0x7f, RZ, 0xc0, !PT ;  /* 0x0000007f05057812 */ /* 0x002fc800078ec0ff */
[----:B------:R-:W-:-:S13]  /*b190*/  ISETP.NE.AND P0, PT, R5, RZ, PT ;  /* 0x000000ff0500720c */ /* 0x000fda0003f05270 */
[----:B0-----:R-:W-:-:S04]  /*b1a0*/  @!P0 IMAD.MOV.U32 R3, RZ, RZ, 0x8000 ;  /* 0x00008000ff038424 */ /* 0x001fc800078e00ff */
[----:B------:R0:W-:Y:S01]  /*b1b0*/  @!P0 SYNCS.ARRIVE.TRANS64 RZ, [R2+URZ+0x34850], R3 ;  /* 0x0348500302ff89a7 */ /* 0x0001e2000800003f */
[----:B------:R-:W-:Y:S05]  /*b1c0*/  @P1 BRA `(.L_x_249) ;  /* 0x0000000000041947 */ /* 0x000fea0003800000 */
[----:B------:R-:W-:Y:S01]  /*b1d0*/  BPT.TRAP 0x1 ;  /* 0x000000040000795c */ /* 0x000fe20000300000 */
.L_x_249:
[----:B------:R-:W-:Y:S01]  /*b1e0*/  LOP3.LUT P0, RZ, R18, 0x2, RZ, 0xc0, !PT ;  /* 0x0000000212ff7812 */ /* 0x000fe2000780c0ff */
[----:B------:R-:W-:-:S12]  /*b1f0*/  BSSY B1, `(.L_x_250) ;  /* 0x0000003000017945 */ /* 0x000fd80003800000 */
[----:B------:R-:W-:Y:S05]  /*b200*/  @P0 BRA `(.L_x_251) ;  /* 0x0000000000040947 */ /* 0x000fea0003800000 */
[----:B------:R-:W-:Y:S01]  /*b210*/  BPT.TRAP 0x1 ;  /* 0x000000040000795c */ /* 0x000fe20000300000 */
.L_x_251:
[----:B------:R-:W-:Y:S05]  /*b220*/  BSYNC B1 ;  /* 0x0000000000017941 */ /* 0x000fea0003800000 */
.L_x_250:
[----:B------:R-:W2:Y:S01]  /*b230*/  LDL.LU R5, [R1+0x4] ;  /* 0x0000040001057983 */ /* 0x000ea20000300800 */
[----:B0-----:R-:W0:Y:S01]  /*b240*/  S2R R3, SR_CgaCtaId ;  /* 0x0000000000037919 */ /* 0x001e220000008800 */
[----:B------:R-:W1:Y:S01]  /*b250*/  S2R R7, SR_CgaCtaId ;  /* 0x0000000000077919 */ /* 0x000e620000008800 */
[----:B------:R-:W-:Y:S01]  /*b260*/  R2UR UR10, R10 ;  /* 0x000000000a0a72ca */ /* 0x000fe200000e0000 */
[----:B------:R-:W-:Y:S01]  /*b270*/  UIADD3 UR4, UP0, UR38, 0x470, URZ ;  /* 0x0000047026047890 */ /* 0x000fe2000ff1e03f */
[----:B------:R-:W-:Y:S01]  /*b280*/  PLOP3.LUT P0, PT, PT, PT, PT, 0x80, 0x0 ;  /* 0x000000000000781c */ /* 0x000fe20003f0f070 */
[----:B------:R-:W-:Y:S01]  /*b290*/  VIADD R2, R2, 0x34850 ;  /* 0x0003485002027836 */ /* 0x000fe20000000000 */
[----:B------:R-:W-:Y:S01]  /*b2a0*/  UMOV UR6, 0x30000 ;  /* 0x0003000000067882 */ /* 0x000fe20000000000 */
[----:B0-----:R-:W-:-:S05]  /*b2b0*/  IMAD.SHL.U32 R3, R3, 0x1000, RZ ;  /* 0x0000100003037824 */ /* 0x001fca00078e00ff */
[----:B------:R-:W-:Y:S01]  /*b2c0*/  LOP3.LUT R3, R3, 0x1000, RZ, 0xc0, !PT ;  /* 0x0000100003037812 */ /* 0x000fe200078ec0ff */
[----:B-1----:R-:W-:-:S04]  /*b2d0*/  IMAD.SHL.U32 R7, R7, 0x40, RZ ;  /* 0x0000004007077824 */ /* 0x002fc800078e00ff */
[----:B------:R-:W-:Y:S01]  /*b2e0*/  IMAD R3, R19, 0x4000, R3 ;  /* 0x0000400013037824 */ /* 0x000fe200078e0203 */
[----:B------:R-:W-:-:S04]  /*b2f0*/  LOP3.LUT R7, R7, 0x40, RZ, 0xc0, !PT ;  /* 0x0000004007077812 */ /* 0x000fc800078ec0ff */
[----:B------:R-:W-:Y:S01]  /*b300*/  LEA R3, R3, UR36, 0x1 ;  /* 0x0000002403037c11 */ /* 0x000fe2000f8e08ff */
[----:B------:R-:W-:Y:S01]  /*b310*/  UIADD3.X UR5, URZ, UR39, URZ, UP0, !UPT ;  /* 0x000000273f057290 */ /* 0x000fe200087fe43f */
[----:B------:R-:W-:Y:S01]  /*b320*/  UMOV UR14, 0x0 ;  /* 0x00000000000e7882 */ /* 0x000fe20000000000 */
[----:B------:R-:W-:Y:S01]  /*b330*/  UMOV UR15, 0x14f00000 ;  /* 0x14f00000000f7882 */ /* 0x000fe20000000000 */
[----:B--2---:R-:W-:Y:S02]  /*b340*/  IMAD R5, R5, 0x80, R7 ;  /* 0x0000008005057824 */ /* 0x004fe400078e0207 */
[----:B------:R-:W-:-:S07]  /*b350*/  VIADD R7, R3, 0x400 ;  /* 0x0000040003077836 */ /* 0x000fce0000000000 */
.L_x_252:
        /* <DEDUP_REMOVED lines=10> */
[----:B------:R-:W-:Y:S01]  /*b400*/  R2UR UR10, R11 ;  /* 0x000000000b0a72ca */ /* 0x000fe200000e0000 */
[----:B------:R-:W-:Y:S01]  /*b410*/  VIADD R3, R3, 0x4400 ;  /* 0x0000440003037836 */ /* 0x000fe20000000000 */
[----:B------:R-:W-:Y:S01]  /*b420*/  PLOP3.LUT P0, PT, PT, PT, PT, 0x80, 0x0 ;  /* 0x000000000000781c */ /* 0x000fe20003f0f070 */
[----:B------:R-:W-:Y:S01]  /*b430*/  UMOV UR6, 0x30000 ;  /* 0x0003000000067882 */ /* 0x000fe20000000000 */
[----:B------:R-:W-:Y:S01]  /*b440*/  UMOV UR14, 0x0 ;  /* 0x00000000000e7882 */ /* 0x000fe20000000000 */
[----:B------:R-:W-:-:S10]  /*b450*/  UMOV UR15, 0x14f00000 ;  /* 0x14f00000000f7882 */ /* 0x000fd40000000000 */
.L_x_253:
        /* <DEDUP_REMOVED lines=10> */
[----:B------:R0:W-:Y:S01]  /*b500*/  STL [R1+0x4], R0 ;  /* 0x0000040001007387 */ /* 0x0001e20000100800 */
[----:B------:R-:W-:-:S07]  /*b510*/  IMAD.MOV.U32 R17, RZ, RZ, R6 ;  /* 0x000000ffff117224 */ /* 0x000fce00078e0006 */
.L_x_237:
[----:B------:R-:W-:Y:S05]  /*b520*/  BSYNC B0 ;  /* 0x0000000000007941 */ /* 0x000fea0003800000 */
.L_x_236:
[----:B0-----:R-:W2:Y:S01]  /*b530*/  LDL.LU R0, [R1+0x20] ;  /* 0x0000200001007983 */ /* 0x001ea20000300800 */
[----:B------:R-:W-:-:S03]  /*b540*/  IMAD.MOV.U32 R19, RZ, RZ, R4 ;  /* 0x000000ffff137224 */ /* 0x000fc600078e0004 */
[----:B------:R0:W-:Y:S02]  /*b550*/  STL [R1], R8 ;  /* 0x0000000801007387 */ /* 0x0001e40000100800 */
[----:B0-2---:R-:W-:-:S07]  /*b560*/  VIADD R0, R0, 0xfffffffd ;  /* 0xfffffffd00007836 */ /* 0x005fce0000000000 */
.L_x_235:
[----:B------:R-:W2:Y:S01]  /*b570*/  LDL.LU R2, [R1+0x18] ;  /* 0x0000180001027983 */ /* 0x000ea20000300800 */
[----:B------:R-:W-:Y:S01]  /*b580*/  IMAD.MOV R9, RZ, RZ, -R9 ;  /* 0x000000ffff097224 */ /* 0x000fe200078e0a09 */
[----:B------:R-:W-:Y:S04]  /*b590*/  BSSY B0, `(.L_x_234) ;  /* 0x0000172000007945 */ /* 0x000fe80003800000 */
[----:B--2---:R-:W-:-:S13]  /*b5a0*/  ISETP.NE.AND P0, PT, R2, R9, PT ;  /* 0x000000090200720c */ /* 0x004fda0003f05270 */
[----:B------:R-:W-:Y:S05]  /*b5b0*/  @!P0 BRA `(.L_x_254) ;  /* 0x0000001400bc8947 */ /* 0x000fea0003800000 */
[----:B------:R-:W-:-:S07]  /*b5c0*/  IMAD.MOV.U32 R6, RZ, RZ, R17 ;  /* 0x000000ffff067224 */ /* 0x000fce00078e0011 */
.L_x_291:
[----:B--2---:R-:W2:Y:S01]  /*b5d0*/  LDL R2, [R1] ;  /* 0x0000000001027983 */ /* 0x004ea20000100800 */
[----:B------:R-:W-:Y:S01]  /*b5e0*/  LOP3.LUT P1, RZ, R18, 0x8, RZ, 0xc0, !PT ;  /* 0x0000000812ff7812 */ /* 0x000fe2000782c0ff */
[----:B------:R-:W-:Y:S01]  /*b5f0*/  VIADD R4, R19, 0x1 ;  /* 0x0000000113047836 */ /* 0x000fe20000000000 */
[----:B------:R-:W-:Y:S04]  /*b600*/  BSSY B1, `(.L_x_255) ;  /* 0x00000b2000017945 */ /* 0x000fe80003800000 */
[----:B------:R-:W-:-:S04]  /*b610*/  ISETP.NE.AND P0, PT, R4, 0x2, PT ;  /* 0x000000020400780c */ /* 0x000fc80003f05270 */
[----:B------:R-:W-:Y:S02]  /*b620*/  SEL R5, RZ, 0x1, P0 ;  /* 0x00000001ff057807 */ /* 0x000fe40000000000 */
[----:B------:R-:W-:Y:S02]  /*b630*/  SEL R4, R4, RZ, P0 ;  /* 0x000000ff04047207 */ /* 0x000fe40000000000 */
[----:B--2---:R-:W-:Y:S01]  /*b640*/  LOP3.LUT R5, R2, R5, RZ, 0x3c, !PT ;  /* 0x0000000502057212 */ /* 0x004fe200078e3cff */
[----:B01----:R-:W-:Y:S06]  /*b650*/  @!P1 BRA `(.L_x_256) ;  /* 0x0000000800b09947 */ /* 0x003fec0003800000 */
        /* <DEDUP_REMOVED lines=23> */
.L_x_257:
[----:B------:R-:W-:Y:S01]  /*b7d0*/  LEA R3, R4, UR36, 0x3 ;  /* 0x0000002404037c11 */ /* 0x000fe2000f8e18ff */
[----:B------:R-:W-:Y:S01]  /*b7e0*/  BSSY B2, `(.L_x_258) ;  /* 0x0000004000027945 */ /* 0x000fe20003800000 */
[----:B------:R-:W-:-:S04]  /*b7f0*/  SHF.L.U32 R2, R5, 0x1f, RZ ;  /* 0x0000001f05027819 */ /* 0x000fc800000006ff */
[----:B------:R-:W1:Y:S02]  /*b800*/  SYNCS.PHASECHK.TRANS64.TRYWAIT P0, [R3+URZ+0x34840], R2 ;  /* 0x03484002030075a7 */ /* 0x000e64000800017f */
[----:B-1----:R-:W-:Y:S05]  /*b810*/  @!P0 BRA `(.L_x_259) ;  /* 0x0000002c00708947 */ /* 0x002fea0003800000 */
.L_x_342:
[----:B------:R-:W-:Y:S05]  /*b820*/  BSYNC B2 ;  /* 0x0000000000027941 */ /* 0x000fea0003800000 */
.L_x_258:
[----:B0-----:R-:W0:Y:S01]  /*b830*/  S2R R7, SR_TID.X ;  /* 0x0000000000077919 */ /* 0x001e220000002100 */
[----:B------:R-:W-:Y:S01]  /*b840*/  UPRMT UR4, UR37, 0x9910, URZ ;  /* 0x0000991025047896 */ /* 0x000fe2000800003f */
[----:B0-----:R-:W-:-:S04]  /*b850*/  LOP3.LUT R7, R7, 0x7f, RZ, 0xc0, !PT ;  /* 0x0000007f07077812 */ /* 0x001fc800078ec0ff */
[----:B------:R-:W-:-:S13]  /*b860*/  ISETP.NE.AND P0, PT, R7, RZ, PT ;  /* 0x000000ff0700720c */ /* 0x000fda0003f05270 */
[----:B-1----:R-:W-:-:S04]  /*b870*/  @!P0 IMAD.MOV.U32 R2, RZ, RZ, 0xc000 ;  /* 0x0000c000ff028424 */ /* 0x002fc800078e00ff */
[----:B------:R0:W-:Y:S02]  /*b880*/  @!P0 SYNCS.ARRIVE.TRANS64 RZ, [R3+URZ+0x34830], R2 ;  /* 0x0348300203ff89a7 */ /* 0x0001e4000800003f */
[----:B0-----:R-:W-:-:S05]  /*b890*/  IMAD.U32 R2, RZ, RZ, UR4 ;  /* 0x00000004ff027e24 */ /* 0x001fca000f8e00ff */
[----:B------:R-:W-:-:S13]  /*b8a0*/  ISETP.NE.AND P1, PT, R2, 0x2, PT ;  /* 0x000000020200780c */ /* 0x000fda0003f25270 */
[----:B------:R-:W-:Y:S05]  /*b8b0*/  @P1 BRA `(.L_x_260) ;  /* 0x0000000000041947 */ /* 0x000fea0003800000 */
[----:B------:R-:W-:Y:S01]  /*b8c0*/  BPT.TRAP 0x1 ;  /* 0x000000040000795c */ /* 0x000fe20000300000 */
.L_x_260:
[----:B------:R-:W-:Y:S01]  /*b8d0*/  LOP3.LUT P0, RZ, R18, 0x2, RZ, 0xc0, !PT ;  /* 0x0000000212ff7812 */ /* 0x000fe2000780c0ff */
[----:B------:R-:W-:-:S12]  /*b8e0*/  BSSY B2, `(.L_x_261) ;  /* 0x0000003000027945 */ /* 0x000fd80003800000 */
[----:B------:R-:W-:Y:S05]  /*b8f0*/  @P0 BRA `(.L_x_262) ;  /* 0x0000000000040947 */ /* 0x000fea0003800000 */
[----:B------:R-:W-:Y:S01]  /*b900*/  BPT.TRAP 0x1 ;  /* 0x000000040000795c */ /* 0x000fe20000300000 */
.L_x_262:
[----:B------:R-:W-:Y:S05]  /*b910*/  BSYNC B2 ;  /* 0x0000000000027941 */ /* 0x000fea0003800000 */
.L_x_261:
[----:B------:R-:W0:Y:S01]  /*b920*/  S2R R2, SR_CgaCtaId ;  /* 0x0000000000027919 */ /* 0x000e220000008800 */
        /* <DEDUP_REMOVED lines=9> */
[----:B0-----:R-:W-:-:S05]  /*b9c0*/  IMAD.SHL.U32 R2, R2, 0x1000, RZ ;  /* 0x0000100002027824 */ /* 0x001fca00078e00ff */
[----:B------:R-:W-:-:S05]  /*b9d0*/  LOP3.LUT R2, R2, 0x1000, RZ, 0xc0, !PT ;  /* 0x0000100002027812 */ /* 0x000fca00078ec0ff */
[----:B------:R-:W-:Y:S02]  /*b9e0*/  IMAD R7, R4, 0x6000, R2 ;  /* 0x0000600004077824 */ /* 0x000fe400078e0202 */
[----:B------:R-:W0:Y:S03]  /*b9f0*/  S2R R2, SR_CgaCtaId ;  /* 0x0000000000027919 */ /* 0x000e260000008800 */
[----:B------:R-:W-:-:S05]  /*ba00*/  LEA R7, R7, UR36, 0x1 ;  /* 0x0000002407077c11 */ /* 0x000fca000f8e08ff */
[----:B------:R-:W-:Y:S02]  /*ba10*/  VIADD R9, R7, 0x1c400 ;  /* 0x0001c40007097836 */ /* 0x000fe40000000000 */
[----:B0-----:R-:W-:-:S05]  /*ba20*/  IMAD.SHL.U32 R2, R2, 0x40, RZ ;  /* 0x0000004002027824 */ /* 0x001fca00078e00ff */
[----:B------:R-:W-:-:S05]  /*ba30*/  LOP3.LUT R2, R2, 0x40, RZ, 0xc0, !PT ;  /* 0x0000004002027812 */ /* 0x000fca00078ec0ff */
[----:B------:R-:W-:-:S07]  /*ba40*/  IMAD R2, R8, 0x80, R2 ;  /* 0x0000008008027824 */ /* 0x000fce00078e0202 */
.L_x_263:
        /* <DEDUP_REMOVED lines=17> */
.L_x_264:
        /* <DEDUP_REMOVED lines=16> */
.L_x_265:
        /* <DEDUP_REMOVED lines=16> */
.L_x_343:
[----:B------:R-:W-:Y:S05]  /*bd60*/  BSYNC B2 ;  /* 0x0000000000027941 */ /* 0x000fea0003800000 */
.L_x_266:
[----:B------:R-:W1:Y:S02]  /*bd70*/  S2R R7, SR_TID.X ;  /* 0x0000000000077919 */ /* 0x000e640000002100 */
[----:B-1----:R-:W-:-:S04]  /*bd80*/  LOP3.LUT R7, R7, 0x7f, RZ, 0xc0, !PT ;  /* 0x0000007f07077812 */ /* 0x002fc800078ec0ff */
[----:B------:R-:W-:-:S13]  /*bd90*/  ISETP.NE.AND P0, PT, R7, RZ, PT ;  /* 0x000000ff0700720c */ /* 0x000fda0003f05270 */
[----:B0-----:R-:W-:-:S04]  /*bda0*/  @!P0 IMAD.MOV.U32 R3, RZ, RZ, 0x8000 ;  /* 0x00008000ff038424 */ /* 0x001fc800078e00ff */
[----:B------:R0:W-:Y:S01]  /*bdb0*/  @!P0 SYNCS.ARRIVE.TRANS64 RZ, [R2+URZ+0x34850], R3 ;  /* 0x0348500302ff89a7 */ /* 0x0001e2000800003f */
[----:B------:R-:W-:Y:S05]  /*bdc0*/  @P1 BRA `(.L_x_268) ;  /* 0x0000000000041947 */ /* 0x000fea0003800000 */
[----:B------:R-:W-:Y:S01]  /*bdd0*/  BPT.TRAP 0x1 ;  /* 0x000000040000795c */ /* 0x000fe20000300000 */
.L_x_268:
[----:B------:R-:W-:Y:S01]  /*bde0*/  LOP3.LUT P0, RZ, R18, 0x2, RZ, 0xc0, !PT ;  /* 0x0000000212ff7812 */ /* 0x000fe2000780c0ff */
[----:B------:R-:W-:-:S12]  /*bdf0*/  BSSY B2, `(.L_x_269) ;  /* 0x0000003000027945 */ /* 0x000fd80003800000 */
[----:B------:R-:W-:Y:S05]  /*be00*/  @P0 BRA `(.L_x_270) ;  /* 0x0000000000040947 */ /* 0x000fea0003800000 */
[----:B------:R-:W-:Y:S01]  /*be10*/  BPT.TRAP 0x1 ;  /* 0x000000040000795c */ /* 0x000fe20000300000 */
.L_x_270:
[----:B------:R-:W-:Y:S05]  /*be20*/  BSYNC B2 ;  /* 0x0000000000027941 */ /* 0x000fea0003800000 */
.L_x_269:
        /* <DEDUP_REMOVED lines=19> */
.L_x_271:
        /* <DEDUP_REMOVED lines=16> */
.L_x_272:
        /* <DEDUP_REMOVED lines=12> */
.L_x_256:
[----:B------:R-:W-:Y:S05]  /*c120*/  BSYNC B1 ;  /* 0x0000000000017941 */ /* 0x000fea0003800000 */
.L_x_255:
[----:B------:R-:W-:Y:S01]  /*c130*/  VIADD R19, R4, 0x1 ;  /* 0x0000000104137836 */ /* 0x000fe20000000000 */
[----:B------:R-:W-:Y:S01]  /*c140*/  LOP3.LUT P1, RZ, R18, 0x8, RZ, 0xc0, !PT ;  /* 0x0000000812ff7812 */ /* 0x000fe2000782c0ff */
[----:B------:R-:W-:Y:S03]  /*c150*/  BSSY B1, `(.L_x_273) ;  /* 0x00000b2000017945 */ /* 0x000fe60003800000 */
[----:B------:R-:W-:-:S04]  /*c160*/  ISETP.NE.AND P0, PT, R19, 0x2, PT ;  /* 0x000000021300780c */ /* 0x000fc80003f05270 */
[----:B------:R-:W-:Y:S02]  /*c170*/  SEL R2, RZ, 0x1, P0 ;  /* 0x00000001ff027807 */ /* 0x000fe40000000000 */
[----:B------:R-:W-:Y:S02]  /*c180*/  SEL R19, R19, RZ, P0 ;  /* 0x000000ff13137207 */ /* 0x000fe40000000000 */
[----:B------:R-:W-:-:S05]  /*c190*/  LOP3.LUT R9, R5, R2, RZ, 0x3c, !PT ;  /* 0x0000000205097212 */ /* 0x000fca00078e3cff */
[----:B------:R1:W-:Y:S01]  /*c1a0*/  STL [R1], R9 ;  /* 0x0000000901007387 */ /* 0x0003e20000100800 */
[----:B------:R-:W-:Y:S05]  /*c1b0*/  @!P1 BRA `(.L_x_274) ;  /* 0x0000000800ac9947 */ /* 0x000fea0003800000 */
[----:B------:R-:W-:Y:S01]  /*c1c0*/  LOP3.LUT P1, RZ, R18, 0x4, RZ, 0xc0, !PT ;  /* 0x0000000412ff7812 */ /* 0x000fe2000782c0ff */
[----:B0-----:R-:W-:-:S12]  /*c1d0*/  VIADD R8, R0, 0xffffffff ;  /* 0xffffffff00087836 */ /* 0x001fd80000000000 */
        /* <DEDUP_REMOVED lines=21> */
.L_x_275:
[----:B------:R-:W-:Y:S01]  /*c330*/  LEA R3, R19, UR36, 0x3 ;  /* 0x0000002413037c11 */ /* 0x000fe2000f8e18ff */
[----:B------:R-:W-:Y:S01]  /*c340*/  BSSY B2, `(.L_x_276) ;  /* 0x0000004000027945 */ /* 0x000fe20003800000 */
[----:B------:R-:W-:-:S04]  /*c350*/  SHF.L.U32 R2, R9, 0x1f, RZ ;  /* 0x0000001f09027819 */ /* 0x000fc800000006ff */
[----:B------:R-:W2:Y:S02]  /*c360*/  SYNCS.PHASECHK.TRANS64.TRYWAIT P0, [R3+URZ+0x34840], R2 ;  /* 0x03484002030075a7 */ /* 0x000ea4000800017f */
[----:B--2---:R-:W-:Y:S05]  /*c370*/  @!P0 BRA `(.L_x_277) ;  /* 0x0000002000c08947 */ /* 0x004fea0003800000 */
.L_x_344:
[----:B------:R-:W-:Y:S05]  /*c380*/  BSYNC B2 ;  /* 0x0000000000027941 */ /* 0x000fea0003800000 */
.L_x_276:
[----:B0-----:R-:W0:Y:S01]  /*c390*/  S2R R7, SR_TID.X ;  /* 0x0000000000077919 */ /* 0x001e220000002100 */
[----:B------:R-:W-:Y:S01]  /*c3a0*/  UPRMT UR4, UR37, 0x9910, URZ ;  /* 0x0000991025047896 */ /* 0x000fe2000800003f */
[----:B0-----:R-:W-:-:S04]  /*c3b0*/  LOP3.LUT R7, R7, 0x7f, RZ, 0xc0, !PT ;  /* 0x0000007f07077812 */ /* 0x001fc800078ec0ff */
[----:B------:R-:W-:-:S13]  /*c3c0*/  ISETP.NE.AND P0, PT, R7, RZ, PT ;  /* 0x000000ff0700720c */ /* 0x000fda0003f05270 */
[----:B--2---:R-:W-:-:S04]  /*c3d0*/  @!P0 IMAD.MOV.U32 R2, RZ, RZ, 0xc000 ;  /* 0x0000c000ff028424 */ /* 0x004fc800078e00ff */
[----:B------:R0:W-:Y:S02]  /*c3e0*/  @!P0 SYNCS.ARRIVE.TRANS64 RZ, [R3+URZ+0x34830], R2 ;  /* 0x0348300203ff89a7 */ /* 0x0001e4000800003f */
[----:B0-----:R-:W-:-:S05]  /*c3f0*/  IMAD.U32 R2, RZ, RZ, UR4 ;  /* 0x00000004ff027e24 */ /* 0x001fca000f8e00ff */
[----:B------:R-:W-:-:S13]  /*c400*/  ISETP.NE.AND P1, PT, R2, 0x2, PT ;  /* 0x000000020200780c */ /* 0x000fda0003f25270 */
[----:B------:R-:W-:Y:S05]  /*c410*/  @P1 BRA `(.L_x_278) ;  /* 0x0000000000041947 */ /* 0x000fea0003800000 */
[----:B------:R-:W-:Y:S01]  /*c420*/  BPT.TRAP 0x1 ;  /* 0x000000040000795c */ /* 0x000fe20000300000 */
.L_x_278:
[----:B------:R-:W-:Y:S01]  /*c430*/  LOP3.LUT P0, RZ, R18, 0x2, RZ, 0xc0, !PT ;  /* 0x0000000212ff7812 */ /* 0x000fe2000780c0ff */
[----:B------:R-:W-:-:S12]  /*c440*/  BSSY B2, `(.L_x_279) ;  /* 0x0000003000027945 */ /* 0x000fd80003800000 */
[----:B------:R-:W-:Y:S05]  /*c450*/  @P0 BRA `(.L_x_280) ;  /* 0x0000000000040947 */ /* 0x000fea0003800000 */
[----:B------:R-:W-:Y:S01]  /*c460*/  BPT.TRAP 0x1 ;  /* 0x000000040000795c */ /* 0x000fe20000300000 */
.L_x_280:
[----:B------:R-:W-:Y:S05]  /*c470*/  BSYNC B2 ;  /* 0x0000000000027941 */ /* 0x000fea0003800000 */
.L_x_279:
        /* <DEDUP_REMOVED lines=15> */
[----:B-1----:R-:W-:Y:S02]  /*c570*/  VIADD R9, R7, 0x1c400 ;  /* 0x0001c40007097836 */ /* 0x002fe40000000000 */
[----:B0-----:R-:W-:-:S05]  /*c580*/  IMAD.SHL.U32 R2, R2, 0x40, RZ ;  /* 0x0000004002027824 */ /* 0x001fca00078e00ff */
[----:B------:R-:W-:-:S05]  /*c590*/  LOP3.LUT R2, R2, 0x40, RZ, 0xc0, !PT ;  /* 0x0000004002027812 */ /* 0x000fca00078ec0ff */
[----:B------:R-:W-:-:S07]  /*c5a0*/  IMAD R2, R8, 0x80, R2 ;  /* 0x0000008008027824 */ /* 0x000fce00078e0202 */
.L_x_281:
        /* <DEDUP_REMOVED lines=17> */
.L_x_282:
        /* <DEDUP_REMOVED lines=16> */
.L_x_283:
        /* <DEDUP_REMOVED lines=10> */
[----:B------:R-:W-:Y:S01]  /*c860*/  SHF.L.U32 R5, R5, 0x1f, RZ ;  /* 0x0000001f05057819 */ /* 0x000fe200000006ff */
[----:B------:R-:W-:Y:S01]  /*c870*/  BSSY B2, `(.L_x_284) ;  /* 0x0000004000027945 */ /* 0x000fe20003800000 */
[----:B------:R-:W-:-:S04]  /*c880*/  LEA R2, R4, UR36, 0x3 ;  /* 0x0000002404027c11 */ /* 0x000fc8000f8e18ff */
[----:B------:R-:W0:Y:S02]  /*c890*/  SYNCS.PHASECHK.TRANS64.TRYWAIT P0, [R2+URZ+0x34860], R5 ;  /* 0x03486005020075a7 */ /* 0x000e24000800017f */
[----:B0-----:R-:W-:Y:S05]  /*c8a0*/  @!P0 BRA `(.L_x_285) ;  /* 0x0000001c00888947 */ /* 0x001fea0003800000 */
.L_x_345:
[----:B------:R-:W-:Y:S05]  /*c8b0*/  BSYNC B2 ;  /* 0x0000000000027941 */ /* 0x000fea0003800000 */
.L_x_284:
[----:B------:R-:W1:Y:S02]  /*c8c0*/  S2R R3, SR_TID.X ;  /* 0x0000000000037919 */ /* 0x000e640000002100 */
[----:B-1----:R-:W-:-:S04]  /*c8d0*/  LOP3.LUT R3, R3, 0x7f, RZ, 0xc0, !PT ;  /* 0x0000007f03037812 */ /* 0x002fc800078ec0ff */
[----:B------:R-:W-:-:S13]  /*c8e0*/  ISETP.NE.AND P0, PT, R3, RZ, PT ;  /* 0x000000ff0300720c */ /* 0x000fda0003f05270 */
[----:B------:R-:W-:-:S04]  /*c8f0*/  @!P0 IMAD.MOV.U32 R3, RZ, RZ, 0x8000 ;  /* 0x00008000ff038424 */ /* 0x000fc800078e00ff */
[----:B------:R1:W-:Y:S01]  /*c900*/  @!P0 SYNCS.ARRIVE.TRANS64 RZ, [R2+URZ+0x34850], R3 ;  /* 0x0348500302ff89a7 */ /* 0x0003e2000800003f */
[----:B------:R-:W-:Y:S05]  /*c910*/  @P1 BRA `(.L_x_286) ;  /* 0x0000000000041947 */ /* 0x000fea0003800000 */
[----:B------:R-:W-:Y:S01]  /*c920*/  BPT.TRAP 0x1 ;  /* 0x000000040000795c */ /* 0x000fe20000300000 */
.L_x_286:
[----:B------:R-:W-:Y:S01]  /*c930*/  LOP3.LUT P0, RZ, R18, 0x2, RZ, 0xc0, !PT ;  /* 0x0000000212ff7812 */ /* 0x000fe2000780c0ff */
[----:B------:R-:W-:-:S12]  /*c940*/  BSSY B2, `(.L_x_287) ;  /* 0x0000003000027945 */ /* 0x000fd80003800000 */
[----:B------:R-:W-:Y:S05]  /*c950*/  @P0 BRA `(.L_x_288) ;  /* 0x0000000000040947 */ /* 0x000fea0003800000 */
[----:B------:R-:W-:Y:S01]  /*c960*/  BPT.TRAP 0x1 ;  /* 0x000000040000795c */ /* 0x000fe20000300000 */
.L_x_288:
[----:B------:R-:W-:Y:S05]  /*c970*/  BSYNC B2 ;  /* 0x0000000000027941 */ /* 0x000fea0003800000 */
.L_x_287:
[----:B0-----:R-:W2:Y:S01]  /*c980*/  LDL.LU R5, [R1+0x4] ;  /* 0x0000040001057983 */ /* 0x001ea20000300800 */
[----:B-1----:R-:W0:Y:S01]  /*c990*/  S2R R3, SR_CgaCtaId ;  /* 0x0000000000037919 */ /* 0x002e220000008800 */
        /* <DEDUP_REMOVED lines=17> */
.L_x_289:
        /* <DEDUP_REMOVED lines=16> */
.L_x_290:
        /* <DEDUP_REMOVED lines=12> */
.L_x_274:
[----:B------:R-:W-:Y:S05]  /*cc70*/  BSYNC B1 ;  /* 0x0000000000017941 */ /* 0x000fea0003800000 */
.L_x_273:
[C---:B------:R-:W-:Y:S01]  /*cc80*/  ISETP.GT.AND P0, PT, R0.reuse, 0x1, PT ;  /* 0x000000010000780c */ /* 0x040fe20003f04270 */
[----:B------:R-:W-:-:S12]  /*cc90*/  VIADD R0, R0, 0xfffffffe ;  /* 0xfffffffe00007836 */ /* 0x000fd80000000000 */
[----:B------:R-:W-:Y:S05]  /*cca0*/  @P0 BRA `(.L_x_291) ;  /* 0xffffffe800480947 */ /* 0x000fea000383ffff */
.L_x_254:
[----:B------:R-:W-:Y:S05]  /*ccb0*/  BSYNC B0 ;  /* 0x0000000000007941 */ /* 0x000fea0003800000 */
.L_x_234:
[----:B------:R-:W-:Y:S01]  /*ccc0*/  LOP3.LUT P0, RZ, R18, 0x8, RZ, 0xc0, !PT ;  /* 0x0000000812ff7812 */ /* 0x000fe2000780c0ff */
[----:B------:R-:W-:-:S12]  /*ccd0*/  BSSY B0, `(.L_x_292) ;  /* 0x0000045000007945 */ /* 0x000fd80003800000 */
[----:B------:R-:W-:Y:S05]  /*cce0*/  @!P0 BRA `(.L_x_293) ;  /* 0x00000004000c8947 */ /* 0x000fea0003800000 */
[----:B------:R-:W3:Y:S01]  /*ccf0*/  LDL R2, [R1] ;  /* 0x0000000001027983 */ /* 0x000ee20000100800 */
[----:B--2---:R-:W-:Y:S01]  /*cd00*/  LEA R0, R19, UR36, 0x3 ;  /* 0x0000002413007c11 */ /* 0x004fe2000f8e18ff */
[----:B------:R-:W-:Y:S01]  /*cd10*/  BSSY B1, `(.L_x_294) ;  /* 0x0000004000017945 */ /* 0x000fe20003800000 */
[----:B---3--:R-:W-:-:S04]  /*cd20*/  SHF.L.U32 R3, R2, 0x1f, RZ ;  /* 0x0000001f02037819 */ /* 0x008fc800000006ff */
[----:B------:R-:W2:Y:S02]  /*cd30*/  SYNCS.PHASECHK.TRANS64.TRYWAIT P0, [R0+URZ+0x34860], R3 ;  /* 0x03486003000075a7 */ /* 0x000ea4000800017f */
[----:B--2---:R-:W-:Y:S05]  /*cd40*/  @!P0 BRA `(.L_x_295) ;  /* 0x0000001800748947 */ /* 0x004fea0003800000 */
.L_x_346:
[----:B------:R-:W-:Y:S05]  /*cd50*/  BSYNC B1 ;  /* 0x0000000000017941 */ /* 0x000fea0003800000 */
.L_x_294:
[----:B------:R-:W3:Y:S01]  /*cd60*/  S2R R2, SR_TID.X ;  /* 0x0000000000027919 */ /* 0x000ee20000002100 */
[----:B------:R-:W-:-:S04]  /*cd70*/  UPRMT UR4, UR37, 0x9910, URZ ;  /* 0x0000991025047896 */ /* 0x000fc8000800003f */
[----:B------:R-:W-:Y:S01]  /*cd80*/  UISETP.NE.AND UP0, UPT, UR4, 0x2, UPT ;  /* 0x000000020400788c */ /* 0x000fe2000bf05270 */
[----:B---3--:R-:W-:-:S04]  /*cd90*/  LOP3.LUT R2, R2, 0x7f, RZ, 0xc0, !PT ;  /* 0x0000007f02027812 */ /* 0x008fc800078ec0ff */
[----:B------:R-:W-:-:S13]  /*cda0*/  ISETP.NE.AND P0, PT, R2, RZ, PT ;  /* 0x000000ff0200720c */ /* 0x000fda0003f05270 */
[----:B--2---:R-:W-:-:S04]  /*cdb0*/  @!P0 IMAD.MOV.U32 R3, RZ, RZ, 0x8000 ;  /* 0x00008000ff038424 */ /* 0x004fc800078e00ff */
[----:B------:R2:W-:Y:S01]  /*cdc0*/  @!P0 SYNCS.ARRIVE.TRANS64 RZ, [R0+URZ+0x34850], R3 ;  /* 0x0348500300ff89a7 */ /* 0x0005e2000800003f */
[----:B------:R-:W-:-:S13]  /*cdd0*/  PLOP3.LUT P0, PT, PT, PT, UP0, 0x80, 0x0 ;  /* 0x000000000000781c */ /* 0x000fda0003f0f008 */
[----:B--2---:R-:W-:Y:S05]  /*cde0*/  @P0 BRA `(.L_x_296) ;  /* 0x0000000000040947 */ /* 0x004fea0003800000 */
[----:B------:R-:W-:Y:S01]  /*cdf0*/  BPT.TRAP 0x1 ;  /* 0x000000040000795c */ /* 0x000fe20000300000 */
.L_x_296:
[----:B------:R-:W-:Y:S01]  /*ce00*/  LOP3.LUT P0, RZ, R18, 0x2, RZ, 0xc0, !PT ;  /* 0x0000000212ff7812 */ /* 0x000fe2000780c0ff */
[----:B------:R-:W-:-:S12]  /*ce10*/  BSSY B1, `(.L_x_297) ;  /* 0x0000003000017945 */ /* 0x000fd80003800000 */
[----:B------:R-:W-:Y:S05]  /*ce20*/  @P0 BRA `(.L_x_298) ;  /* 0x0000000000040947 */ /* 0x000fea0003800000 */
[----:B------:R-:W-:Y:S01]  /*ce30*/  BPT.TRAP 0x1 ;  /* 0x000000040000795c */ /* 0x000fe20000300000 */
.L_x_298:
[----:B------:R-:W-:Y:S05]  /*ce40*/  BSYNC B1 ;  /* 0x0000000000017941 */ /* 0x000fea0003800000 */
.L_x_297:
[----:B------:R-:W2:Y:S01]  /*ce50*/  LDL R2, [R1+0x4] ;  /* 0x0000040001027983 */ /* 0x000ea20000100800 */
[----:B------:R-:W3:Y:S01]  /*ce60*/  S2R R3, SR_CgaCtaId ;  /* 0x0000000000037919 */ /* 0x000ee20000008800 */
[----:B------:R-:W4:Y:S01]  /*ce70*/  S2R R4, SR_CgaCtaId ;  /* 0x0000000000047919 */ /* 0x000f220000008800 */
[----:B------:R-:W-:Y:S01]  /*ce80*/  UIADD3 UR4, UP0, UR38, 0x470, URZ ;  /* 0x0000047026047890 */ /* 0x000fe2000ff1e03f */
[----:B------:R-:W-:Y:S01]  /*ce90*/  PLOP3.LUT P0, PT, PT, PT, PT, 0x80, 0x0 ;  /* 0x000000000000781c */ /* 0x000fe20003f0f070 */
[----:B------:R-:W-:Y:S01]  /*cea0*/  VIADD R0, R0, 0x34850 ;  /* 0x0003485000007836 */ /* 0x000fe20000000000 */
[----:B------:R-:W-:Y:S01]  /*ceb0*/  UMOV UR6, 0x30000 ;  /* 0x0003000000067882 */ /* 0x000fe20000000000 */
[----:B------:R-:W-:Y:S01]  /*cec0*/  UIADD3.X UR5, URZ, UR39, URZ, UP0, !UPT ;  /* 0x000000273f057290 */ /* 0x000fe200087fe43f */
[----:B---3--:R-:W-:Y:S02]  /*ced0*/  IMAD.SHL.U32 R3, R3, 0x1000, RZ ;  /* 0x0000100003037824 */ /* 0x008fe400078e00ff */
[----:B----4-:R-:W-:-:S03]  /*cee0*/  IMAD.SHL.U32 R4, R4, 0x40, RZ ;  /* 0x0000004004047824 */ /* 0x010fc600078e00ff */
[----:B------:R-:W-:Y:S02]  /*cef0*/  LOP3.LUT R3, R3, 0x1000, RZ, 0xc0, !PT ;  /* 0x0000100003037812 */ /* 0x000fe400078ec0ff */
[----:B------:R-:W-:-:S03]  /*cf00*/  LOP3.LUT R4, R4, 0x40, RZ, 0xc0, !PT ;  /* 0x0000004004047812 */ /* 0x000fc600078ec0ff */
[----:B------:R-:W-:-:S05]  /*cf10*/  IMAD R3, R19, 0x4000, R3 ;  /* 0x0000400013037824 */ /* 0x000fca00078e0203 */
[----:B------:R-:W-:Y:S01]  /*cf20*/  LEA R3, R3, UR36, 0x1 ;  /* 0x0000002403037c11 */ /* 0x000fe2000f8e08ff */
[----:B------:R-:W-:Y:S01]  /*cf30*/  UMOV UR14, 0x0 ;  /* 0x00000000000e7882 */ /* 0x000fe20000000000 */
[----:B------:R-:W-:Y:S01]  /*cf40*/  UMOV UR15, 0x14f00000 ;  /* 0x14f00000000f7882 */ /* 0x000fe20000000000 */
[----:B------:R-:W-:Y:S01]  /*cf50*/  UMOV UR10, URZ ;  /* 0x0000003f000a7c82 */ /* 0x000fe20008000000 */
[----:B--2---:R-:W-:Y:S02]  /*cf60*/  IMAD R2, R2, 0x80, R4 ;  /* 0x0000008002027824 */ /* 0x004fe400078e0204 */
[----:B------:R-:W-:-:S07]  /*cf70*/  VIADD R4, R3, 0x400 ;  /* 0x0000040003047836 */ /* 0x000fce0000000000 */
.L_x_299:
        /* <DEDUP_REMOVED lines=9> */
[----:B--2---:R-:W-:Y:S05]  /*d010*/  @P0 BRA.U.ANY `(.L_x_299) ;  /* 0xfffffffd00d80947 */ /* 0x004fea000393ffff */
[----:B------:R-:W-:Y:S01]  /*d020*/  PLOP3.LUT P0, PT, PT, PT, PT, 0x80, 0x0 ;  /* 0x000000000000781c */ /* 0x000fe20003f0f070 */
[----:B------:R-:W-:Y:S01]  /*d030*/  VIADD R3, R3, 0x4400 ;  /* 0x0000440003037836 */ /* 0x000fe20000000000 */
[----:B------:R-:W-:Y:S01]  /*d040*/  UMOV UR6, 0x30000 ;  /* 0x0003000000067882 */ /* 0x000fe20000000000 */
[----:B------:R-:W-:Y:S01]  /*d050*/  UMOV UR14, 0x0 ;  /* 0x00000000000e7882 */ /* 0x000fe20000000000 */
[----:B------:R-:W-:Y:S01]  /*d060*/  UMOV UR15, 0x14f00000 ;  /* 0x14f00000000f7882 */ /* 0x000fe20000000000 */
[----:B------:R-:W-:-:S08]  /*d070*/  UMOV UR10, 0x40 ;  /* 0x00000040000a7882 */ /* 0x000fd00000000000 */
.L_x_300:
        /* <DEDUP_REMOVED lines=9> */
[----:B---3--:R-:W-:Y:S05]  /*d110*/  @P0 BRA.U.ANY `(.L_x_300) ;  /* 0xfffffffd00d80947 */ /* 0x008fea000393ffff */
.L_x_293:
[----:B------:R-:W-:Y:S05]  /*d120*/  BSYNC B0 ;  /* 0x0000000000007941 */ /* 0x000fea0003800000 */
.L_x_292:
[----:B01----:R-:W3:Y:S01]  /*d130*/  LDL.LU R6, [R1+0x24] ;  /* 0x0000240001067983 */ /* 0x003ee20000300800 */
[----:B------:R-:W-:Y:S01]  /*d140*/  VIADD R19, R19, 0x1 ;  /* 0x0000000113137836 */ /* 0x000fe20000000000 */
[----:B------:R-:W-:Y:S02]  /*d150*/  ULDC UR4, c[0x0][0xc34] ;  /* 0x00030d0000047ab9 */ /* 0x000fe40000000800 */
[----:B------:R-:W4:Y:S04]  /*d160*/  LDL.LU R5, [R1] ;  /* 0x0000000001057983 */ /* 0x000f280000300800 */
[----:B------:R-:W5:Y:S01]  /*d170*/  LDL.LU R4, [R1+0x2c] ;  /* 0x00002c0001047983 */ /* 0x000f620000300800 */
[----:B------:R-:W-:-:S04]  /*d180*/  ISETP.NE.AND P0, PT, R19, 0x2, PT ;  /* 0x000000021300780c */ /* 0x000fc80003f05270 */
[----:B--2---:R-:W-:Y:S02]  /*d190*/  SEL R0, RZ, 0x1, P0 ;  /* 0x00000001ff007807 */ /* 0x004fe40000000000 */
[----:B------:R-:W-:Y:S01]  /*d1a0*/  SEL R19, R19, RZ, P0 ;  /* 0x000000ff13137207 */ /* 0x000fe20000000000 */
[----:B---3--:R-:W-:Y:S01]  /*d1b0*/  VIADD R6, R6, UR40 ;  /* 0x0000002806067c36 */ /* 0x008fe20008000000 */
[----:B----4-:R-:W-:-:S04]  /*d1c0*/  LOP3.LUT R5, R5, R0, RZ, 0x3c, !PT ;  /* 0x0000000005057212 */ /* 0x010fc800078e3cff */
[----:B------:R0:W-:Y:S01]  /*d1d0*/  STL [R1+0x24], R6 ;  /* 0x0000240601007387 */ /* 0x0001e20000100800 */
[----:B------:R-:W-:Y:S01]  /*d1e0*/  ISETP.GE.AND P1, PT, R6, UR4, PT ;  /* 0x0000000406007c0c */ /* 0x000fe2000bf26270 */
[----:B-----5:R-:W-:-:S05]  /*d1f0*/  VIADD R4, R4, 0x1 ;  /* 0x0000000104047836 */ /* 0x020fca0000000000 */
[----:B------:R0:W-:Y:S04]  /*d200*/  STL [R1+0x2c], R4 ;  /* 0x00002c0401007387 */ /* 0x0001e80000100800 */
[----:B------:R0:W-:Y:S03]  /*d210*/  STL [R1], R5 ;  /* 0x0000000501007387 */ /* 0x0001e60000100800 */
[----:B------:R-:W-:Y:S05]  /*d220*/  @!P1 BRA `(.L_x_301) ;  /* 0xffffffbc00689947 */ /* 0x000fea000383ffff */
[----:B------:R-:W-:-:S07]  /*d230*/  LOP3.LUT R2, R4, 0x1, RZ, 0xc, !PT ;  /* 0x0000000104027812 */ /* 0x000fce00078e0cff */
.L_x_217:
[----:B------:R-:W1:Y:S01]  /*d240*/  S2R R3, SR_CgaCtaId ;  /* 0x0000000000037919 */ /* 0x000e620000008800 */
[----:B------:R-:W-:Y:S01]  /*d250*/  MOV R0, 0x400 ;  /* 0x0000040000007802 */ /* 0x000fe20000000f00 */
[----:B------:R-:W-:Y:S03]  /*d260*/  BSSY B0, `(.L_x_302) ;  /* 0x0000005000007945 */ /* 0x000fe60003800000 */
[----:B-1----:R-:W-:Y:S02]  /*d270*/  LEA R0, R3, R0, 0x18 ;  /* 0x0000000003007211 */ /* 0x002fe400078ec0ff */
[----:B------:R-:W-:-:S04]  /*d280*/  SHF.L.U32 R3, R2, 0x1f, RZ ;  /* 0x0000001f02037819 */ /* 0x000fc800000006ff */
[----:B------:R-:W1:Y:S02]  /*d290*/  SYNCS.PHASECHK.TRANS64.TRYWAIT P0, [R0+URZ+0x34820], R3 ;  /* 0x03482003000075a7 */ /* 0x000e64000800017f */
[----:B-1----:R-:W-:Y:S05]  /*d2a0*/  @!P0 BRA `(.L_x_303) ;  /* 0x0000001400308947 */ /* 0x002fea0003800000 */
.L_x_347:
[----:B------:R-:W-:Y:S05]  /*d2b0*/  BSYNC B0 ;  /* 0x0000000000007941 */ /* 0x000fea0003800000 */
.L_x_302:
[----:B------:R-:W-:-:S03]  /*d2c0*/  UMOV UR4, 0xffffffff ;  /* 0xffffffff00047882 */ /* 0x000fc60000000000 */
[----:B------:R-:W-:Y:S05]  /*d2d0*/  BRA.DIV UR4, `(.L_x_304) ;  /* 0x0000001604387947 */ /* 0x000fea000b800000 */
[----:B------:R-:W2:Y:S02]  /*d2e0*/  S2R R2, SR_TID.X ;  /* 0x0000000000027919 */ /* 0x000ea40000002100 */
[----:B--2---:R-:W-:-:S04]  /*d2f0*/  SHF.R.U32.HI R2, RZ, 0x5, R2 ;  /* 0x00000005ff027819 */ /* 0x004fc80000011602 */
[----:B------:R-:W-:-:S05]  /*d300*/  LOP3.LUT R2, R2, 0x3, RZ, 0xc0, !PT ;  /* 0x0000000302027812 */ /* 0x000fca00078ec0ff */
[----:B------:R2:W3:Y:S02]  /*d310*/  SHFL.IDX PT, R14, R2, RZ, 0x1f ;  /* 0x00001fff020e7589 */ /* 0x0004e400000e0000 */
.L_x_350:
[----:B---3--:R-:W-:Y:S01]  /*d320*/  ISETP.NE.AND P0, PT, R14, RZ, PT ;  /* 0x000000ff0e00720c */ /* 0x008fe20003f05270 */
[----:B------:R-:W-:-:S12]  /*d330*/  BSSY B0, `(.L_x_305) ;  /* 0x0000027000007945 */ /* 0x000fd80003800000 */
[----:B------:R-:W-:Y:S05]  /*d340*/  @P0 BRA `(.L_x_306) ;  /* 0x0000000000940947 */ /* 0x000fea0003800000 */
[----:B------:R-:W-:-:S03]  /*d350*/  UMOV UR4, 0xffffffff ;  /* 0xffffffff00047882 */ /* 0x000fc60000000000 */
[----:B------:R-:W-:Y:S05]  /*d360*/  BRA.DIV UR4, `(.L_x_307) ;  /* 0x0000001604487947 */ /* 0x000fea000b800000 */
[----:B------:R-:W-:-:S13]  /*d370*/  ELECT P6, URZ, PT ;  /* 0x00000000003f782f */ /* 0x000fda00038c0000 */
.L_x_353:
[----:B------:R-:W-:Y:S05]  /*d380*/  @!P6 BRA `(.L_x_306) ;  /* 0x000000000084e947 */ /* 0x000fea0003800000 */
[----:B--2---:R-:W2:Y:S02]  /*d390*/  LDL R2, [R1+0x30] ;  /* 0x0000300001027983 */ /* 0x004ea40000100800 */
[----:B--2---:R-:W-:-:S13]  /*d3a0*/  R2UR UR4, R2 ;  /* 0x00000000020472ca */ /* 0x004fda00000e0000 */
[----:B------:R-:W-:-:S06]  /*d3b0*/  ULOP3.LUT UR4, UR4, 0x2, URZ, 0xfc, !UPT ;  /* 0x0000000204047892 */ /* 0x000fcc000f8efc3f */
[----:B------:R-:W-:-:S05]  /*d3c0*/  IMAD.U32 R2, RZ, RZ, UR4 ;  /* 0x00000004ff027e24 */ /* 0x000fca000f8e00ff */
[----:B------:R-:W-:-:S13]  /*d3d0*/  ISETP.NE.AND P2, PT, R2, 0x3, PT ;  /* 0x000000030200780c */ /* 0x000fda0003f45270 */
[----:B------:R-:W-:Y:S05]  /*d3e0*/  @!P2 BRA `(.L_x_308) ;  /* 0x000000000004a947 */ /* 0x000fea0003800000 */
[----:B------:R-:W-:Y:S01]  /*d3f0*/  BPT.TRAP 0x1 ;  /* 0x000000040000795c */ /* 0x000fe20000300000 */
.L_x_308:
[----:B------:R-:W2:Y:S01]  /*d400*/  LDL.LU R7, [R1] ;  /* 0x0000000001077983 */ /* 0x000ea20000300800 */
[----:B------:R-:W-:Y:S02]  /*d410*/  VIADD R2, R0, 0x34840 ;  /* 0x0003484000027836 */ /* 0x000fe40000000000 */
[C---:B-1----:R-:W-:Y:S02]  /*d420*/  VIADD R3, R19.reuse, 0x1 ;  /* 0x0000000113037836 */ /* 0x042fe40000000000 */
[----:B0-----:R-:W-:-:S03]  /*d430*/  IMAD R6, R19, 0x8, R2 ;  /* 0x0000000813067824 */ /* 0x001fc600078e0202 */
[----:B------:R-:W-:-:S04]  /*d440*/  ISETP.NE.AND P1, PT, R3, 0x2, PT ;  /* 0x000000020300780c */ /* 0x000fc80003f25270 */
[----:B------:R-:W-:Y:S02]  /*d450*/  SEL R4, RZ, 0x1, P1 ;  /* 0x00000001ff047807 */ /* 0x000fe40000800000 */
[----:B------:R-:W-:Y:S02]  /*d460*/  SEL R3, R3, RZ, P1 ;  /* 0x000000ff03037207 */ /* 0x000fe40000800000 */
[C---:B--2---:R-:W-:Y:S02]  /*d470*/  SHF.L.U32 R5, R7.reuse, 0x1f, RZ ;  /* 0x0000001f07057819 */ /* 0x044fe400000006ff */
[----:B------:R-:W-:Y:S01]  /*d480*/  LOP3.LUT R4, R7, R4, RZ, 0x3c, !PT ;  /* 0x0000000407047212 */ /* 0x000fe200078e3cff */
[----:B------:R-:W-:Y:S01]  /*d490*/  IMAD R7, R3, 0x8, R2 ;  /* 0x0000000803077824 */ /* 0x000fe200078e0202 */
[----:B------:R-:W0:Y:S02]  /*d4a0*/  SYNCS.PHASECHK.TRANS64.TRYWAIT P0, [R6+URZ], R5 ;  /* 0x00000005060075a7 */ /* 0x000e24000800017f */
[----:B------:R-:W-:Y:S01]  /*d4b0*/  SHF.L.U32 R2, R4, 0x1f, RZ ;  /* 0x0000001f04027819 */ /* 0x000fe200000006ff */
[----:B0-----:R-:W-:Y:S06]  /*d4c0*/  @!P0 BRA `(.L_x_309) ;  /* 0x0000001400108947 */ /* 0x001fec0003800000 */
.L_x_354:
[----:B------:R-:W1:Y:S02]  /*d4d0*/  SYNCS.PHASECHK.TRANS64.TRYWAIT P0, [R7+URZ], R2 ;  /* 0x00000002070075a7 */ /* 0x000e64000800017f */
[----:B-1----:R-:W-:Y:S05]  /*d4e0*/  @!P0 BRA `(.L_x_310) ;  /* 0x00000014001c8947 */ /* 0x002fea0003800000 */
.L_x_355:
[----:B------:R-:W-:Y:S05]  /*d4f0*/  @!P2 BRA `(.L_x_311) ;  /* 0x000000000004a947 */ /* 0x000fea0003800000 */
[----:B------:R-:W-:Y:S01]  /*d500*/  BPT.TRAP 0x1 ;  /* 0x000000040000795c */ /* 0x000fe20000300000 */
.L_x_311:
[----:B------:R-:W-:-:S04]  /*d510*/  VIADD R0, R0, 0x34860 ;  /* 0x0003486000007836 */ /* 0x000fc80000000000 */
[----:B------:R-:W-:-:S04]  /*d520*/  IMAD R4, R19, 0x8, R0 ;  /* 0x0000000813047824 */ /* 0x000fc800078e0200 */
[----:B------:R-:W2:Y:S02]  /*d530*/  SYNCS.PHASECHK.TRANS64.TRYWAIT P0, [R4+URZ], R5 ;  /* 0x00000005040075a7 */ /* 0x000ea4000800017f */
[----:B--2---:R-:W-:Y:S05]  /*d540*/  @!P0 BRA `(.L_x_312) ;  /* 0x0000001400188947 */ /* 0x004fea0003800000 */
.L_x_356:
[----:B------:R-:W-:-:S07]  /*d550*/  IMAD R3, R3, 0x8, R0 ;  /* 0x0000000803037824 */ /* 0x000fce00078e0200 */
.L_x_313:
[----:B---3--:R3:W4:Y:S02]  /*d560*/  SYNCS.PHASECHK.TRANS64.TRYWAIT P0, [R3+URZ], R2 ;  /* 0x00000002030075a7 */ /* 0x008724000800017f */
[----:B----4-:R-:W-:Y:S05]  /*d570*/  @!P0 NANOSLEEP.SYNCS 0x989680 ;  /* 0x009896800000895d */ /* 0x010fea0003900000 */
[----:B------:R-:W4:Y:S02]  /*d580*/  @!P0 SYNCS.PHASECHK.TRANS64 P0, [R3+URZ], R2 ;  /* 0x00000002030085a7 */ /* 0x000f24000800007f */
[----:B----4-:R-:W-:Y:S05]  /*d590*/  @!P0 BRA `(.L_x_313) ;  /* 0xfffffffc00f08947 */ /* 0x010fea000383ffff */
.L_x_306:
[----:B------:R-:W-:Y:S05]  /*d5a0*/  BSYNC B0 ;  /* 0x0000000000007941 */ /* 0x000fea0003800000 */
.L_x_305:
[----:B------:R-:W-:Y:S05]  /*d5b0*/  EXIT ;  /* 0x000000000000794d */ /* 0x000fea0003800000 */
.L_x_185:
[----:B0-----:R-:W-:-:S04]  /*d5c0*/  IMAD.U32 R3, RZ, RZ, UR40 ;  /* 0x00000028ff037e24 */ /* 0x001fc8000f8e00ff */
[----:B------:R0:W1:Y:S03]  /*d5d0*/  SYNCS.PHASECHK.TRANS64.TRYWAIT P1, [R3+URZ+0x34800], R0 ;  /* 0x03480000030075a7 */ /* 0x000066000802017f */
[----:B-1----:R-:W-:Y:S05]  /*d5e0*/  @!P1 NANOSLEEP.SYNCS 0x989680 ;  /* 0x009896800000995d */ /* 0x002fea0003900000 */
[----:B------:R-:W1:Y:S02]  /*d5f0*/  @!P1 SYNCS.PHASECHK.TRANS64 P1, [R3+URZ+0x34800], R0 ;  /* 0x03480000030095a7 */ /* 0x000e64000802007f */
[----:B-1----:R-:W-:Y:S05]  /*d600*/  @!P1 BRA `(.L_x_185) ;  /* 0xfffffffc00ec9947 */ /* 0x002fea000383ffff */
[----:B------:R-:W-:Y:S05]  /*d610*/  BRA `(.L_x_314) ;  /* 0xffffff4000247947 */ /* 0x000fea000383ffff */
.L_x_189:
[----:B-1----:R1:W2:Y:S02]  /*d620*/  SYNCS.PHASECHK.TRANS64.TRYWAIT P1, [R0+URZ+0x34830], R3 ;  /* 0x03483003000075a7 */ /* 0x0022a4000802017f */
[----:B--2---:R-:W-:Y:S05]  /*d630*/  @!P1 NANOSLEEP.SYNCS 0x989680 ;  /* 0x009896800000995d */ /* 0x004fea0003900000 */
[----:B------:R-:W2:Y:S02]  /*d640*/  @!P1 SYNCS.PHASECHK.TRANS64 P1, [R0+URZ+0x34830], R3 ;  /* 0x03483003000095a7 */ /* 0x000ea4000802007f */
[----:B--2---:R-:W-:Y:S05]  /*d650*/  @!P1 BRA `(.L_x_189) ;  /* 0xfffffffc00f09947 */ /* 0x004fea000383ffff */
[----:B------:R-:W-:Y:S05]  /*d660*/  BRA `(.L_x_188) ;  /* 0xffffff4000407947 */ /* 0x000fea000383ffff */
.L_x_195:
[----:B-1----:R-:W-:-:S04]  /*d670*/  IMAD.U32 R12, RZ, RZ, UR8 ;  /* 0x00000008ff0c7e24 */ /* 0x002fc8000f8e00ff */
[----:B------:R1:W2:Y:S03]  /*d680*/  SYNCS.PHASECHK.TRANS64.TRYWAIT P1, [R12+URZ+0x34830], R9 ;  /* 0x034830090c0075a7 */ /* 0x0002a6000802017f */
[----:B--2---:R-:W-:Y:S05]  /*d690*/  @!P1 NANOSLEEP.SYNCS 0x989680 ;  /* 0x009896800000995d */ /* 0x004fea0003900000 */
[----:B------:R-:W2:Y:S02]  /*d6a0*/  @!P1 SYNCS.PHASECHK.TRANS64 P1, [R12+URZ+0x34830], R9 ;  /* 0x034830090c0095a7 */ /* 0x000ea4000802007f */
[----:B--2---:R-:W-:Y:S05]  /*d6b0*/  @!P1 BRA `(.L_x_195) ;  /* 0xfffffffc00ec9947 */ /* 0x004fea000383ffff */
[----:B------:R-:W-:Y:S05]  /*d6c0*/  BRA `(.L_x_194) ;  /* 0xffffff6c00047947 */ /* 0x000fea000383ffff */
.L_x_199:
[----:B01----:R-:W-:-:S04]  /*d6d0*/  IMAD.U32 R9, RZ, RZ, UR9 ;  /* 0x00000009ff097e24 */ /* 0x003fc8000f8e00ff */
[----:B------:R0:W1:Y:S03]  /*d6e0*/  SYNCS.PHASECHK.TRANS64.TRYWAIT P1, [R9+URZ+0x34850], R8 ;  /* 0x03485008090075a7 */ /* 0x000066000802017f */
[----:B-1----:R-:W-:Y:S05]  /*d6f0*/  @!P1 NANOSLEEP.SYNCS 0x989680 ;  /* 0x009896800000995d */ /* 0x002fea0003900000 */
[----:B------:R-:W1:Y:S02]  /*d700*/  @!P1 SYNCS.PHASECHK.TRANS64 P1, [R9+URZ+0x34850], R8 ;  /* 0x03485008090095a7 */ /* 0x000e64000802007f */
[----:B-1----:R-:W-:Y:S05]  /*d710*/  @!P1 BRA `(.L_x_199) ;  /* 0xfffffffc00ec9947 */ /* 0x002fea000383ffff */
[----:B------:R-:W-:Y:S05]  /*d720*/  BRA `(.L_x_198) ;  /* 0xffffff7400347947 */ /* 0x000fea000383ffff */
.L_x_206:
[----:B-1----:R-:W-:-:S04]  /*d730*/  IMAD.U32 R5, RZ, RZ, UR9 ;  /* 0x00000009ff057e24 */ /* 0x002fc8000f8e00ff */
[----:B------:R1:W2:Y:S03]  /*d740*/  SYNCS.PHASECHK.TRANS64.TRYWAIT P1, [R5+URZ+0x34850], R4 ;  /* 0x03485004050075a7 */ /* 0x0002a6000802017f */
[----:B--2---:R-:W-:Y:S05]  /*d750*/  @!P1 NANOSLEEP.SYNCS 0x989680 ;  /* 0x009896800000995d */ /* 0x004fea0003900000 */
[----:B------:R-:W2:Y:S02]  /*d760*/  @!P1 SYNCS.PHASECHK.TRANS64 P1, [R5+URZ+0x34850], R4 ;  /* 0x03485004050095a7 */ /* 0x000ea4000802007f */
[----:B--2---:R-:W-:Y:S05]  /*d770*/  @!P1 BRA `(.L_x_206) ;  /* 0xfffffffc00ec9947 */ /* 0x004fea000383ffff */
[----:B------:R-:W-:Y:S05]  /*d780*/  BRA `(.L_x_205) ;  /* 0xffffff9800247947 */ /* 0x000fea000383ffff */
.L_x_221:
[----:B------:R-:W0:Y:S01]  /*d790*/  S2R R6, SR_TID.X ;  /* 0x0000000000067919 */ /* 0x000e220000002100 */
[----:B------:R-:W-:Y:S01]  /*d7a0*/  BSSY B0, `(.L_x_315) ;  /* 0x000000a000007945 */ /* 0x000fe20003800000 */
[----:B------:R-:W-:Y:S02]  /*d7b0*/  IMAD.MOV.U32 R12, RZ, RZ, RZ ;  /* 0x000000ffff0c7224 */ /* 0x000fe400078e00ff */
[----:B------:R-:W-:Y:S02]  /*d7c0*/  IMAD.MOV.U32 R11, RZ, RZ, 0x1f ;  /* 0x0000001fff0b7424 */ /* 0x000fe400078e00ff */
[----:B------:R-:W-:Y:S01]  /*d7d0*/  IMAD.MOV.U32 R15, RZ, RZ, -0x1 ;  /* 0xffffffffff0f7424 */ /* 0x000fe200078e00ff */
[----:B0-----:R-:W-:-:S04]  /*d7e0*/  SHF.R.U32.HI R6, RZ, 0x5, R6 ;  /* 0x00000005ff067819 */ /* 0x001fc80000011606 */
[----:B------:R-:W-:-:S05]  /*d7f0*/  LOP3.LUT R6, R6, 0x3, RZ, 0xc0, !PT ;  /* 0x0000000306067812 */ /* 0x000fca00078ec0ff */
[----:B------:R-:W-:-:S07]  /*d800*/  IMAD.MOV.U32 R13, RZ, RZ, R6 ;  /* 0x000000ffff0d7224 */ /* 0x000fce00078e0006 */
[----:B-1----:R-:W-:Y:S05]  /*d810*/  WARPSYNC.COLLECTIVE R15, `(.L_x_316) ;  /* 0x000000000f087348 */ /* 0x002fea0003c00000 */
[----:B------:R0:W2:Y:S02]  /*d820*/  SHFL.IDX P6, R14, R13, R12, R11 ;  /* 0x0000000c0d0e7389 */ /* 0x0000a400000c000b */
[----:B012---:R-:W-:Y:S01]  /*d830*/  ENDCOLLECTIVE ;  /* 0x000000000000791b */ /* 0x007fe20003800000 */
.L_x_316:
[----:B------:R-:W-:Y:S05]  /*d840*/  BSYNC B0 ;  /* 0x0000000000007941 */ /* 0x000fea0003800000 */
.L_x_315:
[----:B------:R-:W-:Y:S05]  /*d850*/  BRA `(.L_x_317) ;  /* 0xffffffbc009c7947 */ /* 0x000fea000383ffff */
.L_x_223:
[----:B------:R-:W-:Y:S01]  /*d860*/  BSSY B0, `(.L_x_318) ;  /* 0x0000006000007945 */ /* 0x000fe20003800000 */
[----:B------:R-:W-:-:S07]  /*d870*/  IMAD.MOV.U32 R15, RZ, RZ, -0x1 ;  /* 0xffffffffff0f7424 */ /* 0x000fce00078e00ff */
[----:B01----:R-:W-:Y:S05]  /*d880*/  WARPSYNC.COLLECTIVE R15, `(.L_x_319) ;  /* 0x000000000f0c7348 */ /* 0x003fea0003c00000 */
[----:B------:R-:W-:Y:S02]  /*d890*/  ELECT P6, UR62, PT ;  /* 0x00000000003e782f */ /* 0x000fe400038c0000 */
[----:B------:R-:W-:Y:S01]  /*d8a0*/  MOV R14, UR62 ;  /* 0x0000003e000e7c02 */ /* 0x000fe20008000f00 */
[----:B01----:R-:W-:Y:S10]  /*d8b0*/  ENDCOLLECTIVE ;  /* 0x000000000000791b */ /* 0x003ff40003800000 */
.L_x_319:
[----:B------:R-:W-:Y:S05]  /*d8c0*/  BSYNC B0 ;  /* 0x0000000000007941 */ /* 0x000fea0003800000 */
.L_x_318:
[----:B------:R-:W-:Y:S05]  /*d8d0*/  BRA `(.L_x_320) ;  /* 0xffffffbc009c7947 */ /* 0x000fea000383ffff */
.L_x_225:
[----:B---3--:R3:W4:Y:S02]  /*d8e0*/  SYNCS.PHASECHK.TRANS64.TRYWAIT P0, [R2+URZ+0x34840], R3 ;  /* 0x03484003020075a7 */ /* 0x008724000800017f */
[----:B----4-:R-:W-:Y:S05]  /*d8f0*/  @!P0 NANOSLEEP.SYNCS 0x989680 ;  /* 0x009896800000895d */ /* 0x010fea0003900000 */
[----:B------:R-:W4:Y:S02]  /*d900*/  @!P0 SYNCS.PHASECHK.TRANS64 P0, [R2+URZ+0x34840], R3 ;  /* 0x03484003020085a7 */ /* 0x000f24000800007f */
[----:B----4-:R-:W-:Y:S05]  /*d910*/  @!P0 BRA `(.L_x_225) ;  /* 0xfffffffc00f08947 */ /* 0x010fea000383ffff */
[----:B------:R-:W-:Y:S05]  /*d920*/  BRA `(.L_x_321) ;  /* 0xffffffbc00f07947 */ /* 0x000fea000383ffff */
.L_x_229:
[----:B------:R-:W-:Y:S01]  /*d930*/  IMAD.MOV.U32 R13, RZ, RZ, R2 ;  /* 0x000000ffff0d7224 */ /* 0x000fe200078e0002 */
[----:B------:R-:W0:Y:S01]  /*d940*/  S2R R7, SR_TID.X ;  /* 0x0000000000077919 */ /* 0x000e220000002100 */
[----:B------:R-:W-:Y:S02]  /*d950*/  IMAD.MOV.U32 R12, RZ, RZ, RZ ;  /* 0x000000ffff0c7224 */ /* 0x000fe400078e00ff */
[----:B------:R-:W-:Y:S02]  /*d960*/  IMAD.MOV.U32 R11, RZ, RZ, 0x181f ;  /* 0x0000181fff0b7424 */ /* 0x000fe400078e00ff */
[----:B------:R-:W-:-:S07]  /*d970*/  IMAD.MOV.U32 R15, RZ, RZ, -0x1 ;  /* 0xffffffffff0f7424 */ /* 0x000fce00078e00ff */
[----:B0----5:R-:W-:Y:S05]  /*d980*/  WARPSYNC.COLLECTIVE R15, `(.L_x_322) ;  /* 0x000000000f087348 */ /* 0x021fea0003c00000 */
[----:B------:R1:W2:Y:S02]  /*d990*/  SHFL.IDX P6, R14, R13, R12, R11 ;  /* 0x0000000c0d0e7389 */ /* 0x0002a400000c000b */
[----:B012--5:R-:W-:Y:S01]  /*d9a0*/  ENDCOLLECTIVE ;  /* 0x000000000000791b */ /* 0x027fe20003800000 */
.L_x_322:
[----:B------:R-:W-:Y:S01]  /*d9b0*/  IMAD.MOV.U32 R13, RZ, RZ, R0 ;  /* 0x000000ffff0d7224 */ /* 0x000fe200078e0000 */
[----:B------:R-:W-:Y:S01]  /*d9c0*/  LOP3.LUT R7, R7, 0x7f, RZ, 0xc0, !PT ;  /* 0x0000007f07077812 */ /* 0x000fe200078ec0ff */
[----:B------:R-:W-:-:S07]  /*d9d0*/  IMAD.MOV.U32 R6, RZ, RZ, R14 ;  /* 0x000000ffff067224 */ /* 0x000fce00078e000e */
[----:B------:R-:W-:Y:S05]  /*d9e0*/  WARPSYNC.COLLECTIVE R15, `(.L_x_323) ;  /* 0x000000000f087348 */ /* 0x000fea0003c00000 */
[----:B------:R0:W1:Y:S02]  /*d9f0*/  SHFL.IDX P6, R14, R13, R12, R11 ;  /* 0x0000000c0d0e7389 */ /* 0x00006400000c000b */
[----:B01----:R-:W-:Y:S01]  /*da00*/  ENDCOLLECTIVE ;  /* 0x000000000000791b */ /* 0x003fe20003800000 */
.L_x_323:
[----:B------:R-:W-:Y:S01]  /*da10*/  SHF.R.U32.HI R5, RZ, 0x3, R7 ;  /* 0x00000003ff057819 */ /* 0x000fe20000011607 */
[----:B------:R-:W-:Y:S02]  /*da20*/  ULDC UR4, c[0x0][0x288] ;  /* 0x0000a20000047ab9 */ /* 0x000fe40000000800 */
[----:B------:R-:W-:Y:S02]  /*da30*/  IMAD R3, R8, UR4, RZ ;  /* 0x0000000408037c24 */ /* 0x000fe4000f8e02ff */
[----:B------:R-:W-:-:S04]  /*da40*/  IMAD.IADD R4, R5, 0x1, R4 ;  /* 0x0000000105047824 */ /* 0x000fc800078e0204 */
[C---:B------:R-:W-:Y:S01]  /*da50*/  VIADD R5, R4.reuse, 0x10 ;  /* 0x0000001004057836 */ /* 0x040fe20000000000 */
[----:B------:R-:W-:Y:S01]  /*da60*/  ISETP.GE.AND P2, PT, R4, R3, PT ;  /* 0x000000030400720c */ /* 0x000fe20003f46270 */
[----:B------:R-:W-:Y:S02]  /*da70*/  IMAD.MOV.U32 R13, RZ, RZ, R2 ;  /* 0x000000ffff0d7224 */ /* 0x000fe400078e0002 */
[----:B------:R-:W-:Y:S02]  /*da80*/  IMAD.MOV.U32 R12, RZ, RZ, 0x1 ;  /* 0x00000001ff0c7424 */ /* 0x000fe400078e00ff */
[----:B------:R-:W-:-:S08]  /*da90*/  IMAD.MOV.U32 R7, RZ, RZ, R14 ;  /* 0x000000ffff077224 */ /* 0x000fd000078e000e */
[----:B------:R-:W-:Y:S05]  /*daa0*/  WARPSYNC.COLLECTIVE R15, `(.L_x_324) ;  /* 0x000000000f087348 */ /* 0x000fea0003c00000 */
[----:B------:R0:W1:Y:S02]  /*dab0*/  SHFL.IDX P6, R14, R13, R12, R11 ;  /* 0x0000000c0d0e7389 */ /* 0x00006400000c000b */
[----:B01----:R-:W-:Y:S01]  /*dac0*/  ENDCOLLECTIVE ;  /* 0x000000000000791b */ /* 0x003fe20003800000 */
.L_x_324:
[----:B------:R-:W-:-:S05]  /*dad0*/  @!P2 LEA R7, P4, R10, R7, 0x1 ;  /* 0x000000070a07a211 */ /* 0x000fca00078808ff */
[----:B------:R-:W-:-:S05]  /*dae0*/  @!P2 IMAD.X R6, RZ, RZ, R6, P4 ;  /* 0x000000ffff06a224 */ /* 0x000fca00020e0606 */
[----:B------:R-:W-:Y:S01]  /*daf0*/  @!P2 LOP3.LUT R7, R7, R6, RZ, 0x3c, !PT ;  /* 0x000000060707a212 */ /* 0x000fe200078e3cff */
[----:B------:R-:W-:-:S03]  /*db00*/  IMAD.MOV.U32 R13, RZ, RZ, R0 ;  /* 0x000000ffff0d7224 */ /* 0x000fc600078e0000 */
[----:B------:R-:W-:-:S04]  /*db10*/  @!P2 LOP3.LUT R6, R7, R6, RZ, 0x3c, !PT ;  /* 0x000000060706a212 */ /* 0x000fc800078e3cff */
[----:B------:R-:W-:-:S05]  /*db20*/  @!P2 LOP3.LUT R7, R7, R6, RZ, 0x3c, !PT ;  /* 0x000000060707a212 */ /* 0x000fca00078e3cff */
[----:B------:R-:W-:Y:S01]  /*db30*/  @!PT LDS RZ, [RZ] ;  /* 0x00000000fffff984 */ /* 0x000fe20000000800 */
[----:B------:R-:W-:Y:S01]  /*db40*/  @!PT LDS RZ, [RZ] ;  /* 0x00000000fffff984 */ /* 0x000fe20000000800 */
[----:B------:R-:W-:Y:S01]  /*db50*/  @!PT LDS RZ, [RZ] ;  /* 0x00000000fffff984 */ /* 0x000fe20000000800 */
[----:B------:R-:W-:Y:S04]  /*db60*/  @!P2 LDGSTS.E.BYPASS.LTC128B.128 [R9+0x10400], desc[UR60][R6.64], !P3 ;  /* 0x104000000609afae */ /* 0x000fe8000d901d7c */
[----:B------:R-:W-:Y:S04]  /*db70*/  @!P2 LDGSTS.E.BYPASS.LTC128B.128 [R9+0x14400], desc[UR60][R6.64+0x80], !P0 ;  /* 0x144000800609afae */ /* 0x000fe8000c101d7c */
[----:B------:R0:W-:Y:S01]  /*db80*/  @!P2 LDGSTS.E.BYPASS.LTC128B.128 [R9+0x18400], desc[UR60][R6.64+0x100], !P1 ;  /* 0x184001000609afae */ /* 0x0001e2000c901d7c */
[----:B------:R-:W-:Y:S01]  /*db90*/  ISETP.GE.AND P2, PT, R5, R3, PT ;  /* 0x000000030500720c */ /* 0x000fe20003f46270 */
[----:B------:R-:W-:-:S02]  /*dba0*/  VIADD R5, R4, 0x20 ;  /* 0x0000002004057836 */ /* 0x000fc40000000000 */
[----:B0-----:R-:W-:-:S10]  /*dbb0*/  IMAD.MOV.U32 R6, RZ, RZ, R14 ;  /* 0x000000ffff067224 */ /* 0x001fd400078e000e */
[----:B------:R-:W-:Y:S05]  /*dbc0*/  WARPSYNC.COLLECTIVE R15, `(.L_x_325) ;  /* 0x000000000f087348 */ /* 0x000fea0003c00000 */
[----:B------:R0:W1:Y:S02]  /*dbd0*/  SHFL.IDX P6, R14, R13, R12, R11 ;  /* 0x0000000c0d0e7389 */ /* 0x00006400000c000b */
[----:B01----:R-:W-:Y:S01]  /*dbe0*/  ENDCOLLECTIVE ;  /* 0x000000000000791b */ /* 0x003fe20003800000 */
.L_x_325:
[----:B------:R-:W-:Y:S02]  /*dbf0*/  IMAD.MOV.U32 R13, RZ, RZ, R2 ;  /* 0x000000ffff0d7224 */ /* 0x000fe400078e0002 */
[----:B------:R-:W-:Y:S02]  /*dc00*/  IMAD.MOV.U32 R12, RZ, RZ, 0x2 ;  /* 0x00000002ff0c7424 */ /* 0x000fe400078e00ff */
[----:B------:R-:W-:-:S07]  /*dc10*/  IMAD.MOV.U32 R7, RZ, RZ, R14 ;  /* 0x000000ffff077224 */ /* 0x000fce00078e000e */
[----:B------:R-:W-:Y:S05]  /*dc20*/  WARPSYNC.COLLECTIVE R15, `(.L_x_326) ;  /* 0x000000000f087348 */ /* 0x000fea0003c00000 */
[----:B------:R0:W1:Y:S02]  /*dc30*/  SHFL.IDX P6, R14, R13, R12, R11 ;  /* 0x0000000c0d0e7389 */ /* 0x00006400000c000b */
[----:B01----:R-:W-:Y:S01]  /*dc40*/  ENDCOLLECTIVE ;  /* 0x000000000000791b */ /* 0x003fe20003800000 */
.L_x_326:
        /* <DEDUP_REMOVED lines=18> */
.L_x_327:
[----:B------:R-:W-:Y:S02]  /*dd70*/  IMAD.MOV.U32 R13, RZ, RZ, R2 ;  /* 0x000000ffff0d7224 */ /* 0x000fe400078e0002 */
[----:B------:R-:W-:Y:S02]  /*dd80*/  IMAD.MOV.U32 R12, RZ, RZ, 0x3 ;  /* 0x00000003ff0c7424 */ /* 0x000fe400078e00ff */
[----:B------:R-:W-:-:S07]  /*dd90*/  IMAD.MOV.U32 R7, RZ, RZ, R14 ;  /* 0x000000ffff077224 */ /* 0x000fce00078e000e */
[----:B------:R-:W-:Y:S05]  /*dda0*/  WARPSYNC.COLLECTIVE R15, `(.L_x_328) ;  /* 0x000000000f087348 */ /* 0x000fea0003c00000 */
[----:B------:R0:W1:Y:S02]  /*ddb0*/  SHFL.IDX P6, R14, R13, R12, R11 ;  /* 0x0000000c0d0e7389 */ /* 0x00006400000c000b */
[----:B01----:R-:W-:Y:S01]  /*ddc0*/  ENDCOLLECTIVE ;  /* 0x000000000000791b */ /* 0x003fe20003800000 */
.L_x_328:
        /* <DEDUP_REMOVED lines=18> */
.L_x_329:
[----:B------:R-:W-:Y:S02]  /*def0*/  IMAD.MOV.U32 R13, RZ, RZ, R2 ;  /* 0x000000ffff0d7224 */ /* 0x000fe400078e0002 */
[----:B------:R-:W-:Y:S02]  /*df00*/  IMAD.MOV.U32 R12, RZ, RZ, 0x4 ;  /* 0x00000004ff0c7424 */ /* 0x000fe400078e00ff */
[----:B------:R-:W-:-:S07]  /*df10*/  IMAD.MOV.U32 R7, RZ, RZ, R14 ;  /* 0x000000ffff077224 */ /* 0x000fce00078e000e */
[----:B------:R-:W-:Y:S05]  /*df20*/  WARPSYNC.COLLECTIVE R15, `(.L_x_330) ;  /* 0x000000000f087348 */ /* 0x000fea0003c00000 */
[----:B------:R0:W1:Y:S02]  /*df30*/  SHFL.IDX P6, R14, R13, R12, R11 ;  /* 0x0000000c0d0e7389 */ /* 0x00006400000c000b */
[----:B01----:R-:W-:Y:S01]  /*df40*/  ENDCOLLECTIVE ;  /* 0x000000000000791b */ /* 0x003fe20003800000 */
.L_x_330:
        /* <DEDUP_REMOVED lines=18> */
.L_x_331:
[----:B------:R-:W-:Y:S02]  /*e070*/  IMAD.MOV.U32 R13, RZ, RZ, R2 ;  /* 0x000000ffff0d7224 */ /* 0x000fe400078e0002 */
[----:B------:R-:W-:Y:S02]  /*e080*/  IMAD.MOV.U32 R12, RZ, RZ, 0x5 ;  /* 0x00000005ff0c7424 */ /* 0x000fe400078e00ff */
[----:B------:R-:W-:-:S07]  /*e090*/  IMAD.MOV.U32 R7, RZ, RZ, R14 ;  /* 0x000000ffff077224 */ /* 0x000fce00078e000e */
[----:B------:R-:W-:Y:S05]  /*e0a0*/  WARPSYNC.COLLECTIVE R15, `(.L_x_332) ;  /* 0x000000000f087348 */ /* 0x000fea0003c00000 */
[----:B------:R0:W1:Y:S02]  /*e0b0*/  SHFL.IDX P6, R14, R13, R12, R11 ;  /* 0x0000000c0d0e7389 */ /* 0x00006400000c000b */
[----:B01----:R-:W-:Y:S01]  /*e0c0*/  ENDCOLLECTIVE ;  /* 0x000000000000791b */ /* 0x003fe20003800000 */
.L_x_332:
        /* <DEDUP_REMOVED lines=18> */
.L_x_333:
[----:B------:R-:W-:Y:S02]  /*e1f0*/  IMAD.MOV.U32 R13, RZ, RZ, R2 ;  /* 0x000000ffff0d7224 */ /* 0x000fe400078e0002 */
[----:B------:R-:W-:Y:S02]  /*e200*/  IMAD.MOV.U32 R12, RZ, RZ, 0x6 ;  /* 0x00000006ff0c7424 */ /* 0x000fe400078e00ff */
[----:B------:R-:W-:-:S07]  /*e210*/  IMAD.MOV.U32 R7, RZ, RZ, R14 ;  /* 0x000000ffff077224 */ /* 0x000fce00078e000e */
[----:B------:R-:W-:Y:S05]  /*e220*/  WARPSYNC.COLLECTIVE R15, `(.L_x_334) ;  /* 0x000000000f087348 */ /* 0x000fea0003c00000 */
[----:B------:R0:W1:Y:S02]  /*e230*/  SHFL.IDX P6, R14, R13, R12, R11 ;  /* 0x0000000c0d0e7389 */ /* 0x00006400000c000b */
[----:B01----:R-:W-:Y:S01]  /*e240*/  ENDCOLLECTIVE ;  /* 0x000000000000791b */ /* 0x003fe20003800000 */
.L_x_334:
        /* <DEDUP_REMOVED lines=13> */
[----:B0-----:R-:W-:-:S12]  /*e320*/  IMAD.MOV.U32 R6, RZ, RZ, R14 ;  /* 0x000000ffff067224 */ /* 0x001fd800078e000e */
[----:B------:R-:W-:Y:S05]  /*e330*/  WARPSYNC.COLLECTIVE R15, `(.L_x_335) ;  /* 0x000000000f087348 */ /* 0x000fea0003c00000 */
[----:B------:R0:W1:Y:S02]  /*e340*/  SHFL.IDX P6, R14, R13, R12, R11 ;  /* 0x0000000c0d0e7389 */ /* 0x00006400000c000b */
[----:B01----:R-:W-:Y:S01]  /*e350*/  ENDCOLLECTIVE ;  /* 0x000000000000791b */ /* 0x003fe20003800000 */
.L_x_335:
[----:B------:R-:W-:Y:S02]  /*e360*/  IMAD.MOV.U32 R13, RZ, RZ, R2 ;  /* 0x000000ffff0d7224 */ /* 0x000fe400078e0002 */
[----:B------:R-:W-:Y:S02]  /*e370*/  IMAD.MOV.U32 R12, RZ, RZ, 0x7 ;  /* 0x00000007ff0c7424 */ /* 0x000fe400078e00ff */
[----:B------:R-:W-:-:S07]  /*e380*/  IMAD.MOV.U32 R7, RZ, RZ, R14 ;  /* 0x000000ffff077224 */ /* 0x000fce00078e000e */
[----:B------:R-:W-:Y:S05]  /*e390*/  WARPSYNC.COLLECTIVE R15, `(.L_x_336) ;  /* 0x000000000f087348 */ /* 0x000fea0003c00000 */
[----:B------:R0:W1:Y:S02]  /*e3a0*/  SHFL.IDX P6, R14, R13, R12, R11 ;  /* 0x0000000c0d0e7389 */ /* 0x00006400000c000b */
[----:B01----:R-:W-:Y:S01]  /*e3b0*/  ENDCOLLECTIVE ;  /* 0x000000000000791b */ /* 0x003fe20003800000 */
.L_x_336:
[----:B------:R-:W-:-:S05]  /*e3c0*/  @!P2 LEA R7, P4, R10, R7, 0x1 ;  /* 0x000000070a07a211 */ /* 0x000fca00078808ff */
[----:B------:R-:W-:-:S05]  /*e3d0*/  @!P2 IMAD.X R6, RZ, RZ, R6, P4 ;  /* 0x000000ffff06a224 */ /* 0x000fca00020e0606 */
[----:B------:R-:W-:Y:S01]  /*e3e0*/  @!P2 LOP3.LUT R7, R7, R6, RZ, 0x3c, !PT ;  /* 0x000000060707a212 */ /* 0x000fe200078e3cff */
[----:B------:R-:W-:-:S03]  /*e3f0*/  IMAD.MOV.U32 R13, RZ, RZ, R0 ;  /* 0x000000ffff0d7224 */ /* 0x000fc600078e0000 */
[----:B------:R-:W-:-:S04]  /*e400*/  @!P2 LOP3.LUT R6, R7, R6, RZ, 0x3c, !PT ;  /* 0x000000060706a212 */ /* 0x000fc800078e3cff */
[----:B------:R-:W-:Y:S01]  /*e410*/  @!P2 LOP3.LUT R7, R7, R6, RZ, 0x3c, !PT ;  /* 0x000000060707a212 */ /* 0x000fe200078e3cff */
[----:B------:R-:W-:-:S07]  /*e420*/  IMAD.MOV.U32 R5, RZ, RZ, R14 ;  /* 0x000000ffff057224 */ /* 0x000fce00078e000e */
[----:B------:R-:W-:Y:S05]  /*e430*/  WARPSYNC.COLLECTIVE R15, `(.L_x_337) ;  /* 0x000000000f087348 */ /* 0x000fea0003c00000 */
[----:B------:R0:W1:Y:S02]  /*e440*/  SHFL.IDX P6, R14, R13, R12, R11 ;  /* 0x0000000c0d0e7389 */ /* 0x00006400000c000b */
[----:B01----:R-:W-:Y:S01]  /*e450*/  ENDCOLLECTIVE ;  /* 0x000000000000791b */ /* 0x003fe20003800000 */
.L_x_337:
[----:B------:R-:W-:Y:S01]  /*e460*/  @!PT LDS RZ, [RZ] ;  /* 0x00000000fffff984 */ /* 0x000fe20000000800 */
[----:B------:R-:W-:Y:S01]  /*e470*/  @!PT LDS RZ, [RZ] ;  /* 0x00000000fffff984 */ /* 0x000fe20000000800 */
[----:B------:R-:W-:Y:S01]  /*e480*/  @!PT LDS RZ, [RZ] ;  /* 0x00000000fffff984 */ /* 0x000fe20000000800 */
[----:B------:R0:W-:Y:S04]  /*e490*/  @!P2 LDGSTS.E.BYPASS.LTC128B.128 [R9+0x13400], desc[UR60][R6.64], !P3 ;  /* 0x134000000609afae */ /* 0x0001e8000d901d7c */
[----:B------:R0:W-:Y:S04]  /*e4a0*/  @!P2 LDGSTS.E.BYPASS.LTC128B.128 [R9+0x17400], desc[UR60][R6.64+0x80], !P0 ;  /* 0x174000800609afae */ /* 0x0001e8000c101d7c */
[----:B------:R0:W-:Y:S01]  /*e4b0*/  @!P2 LDGSTS.E.BYPASS.LTC128B.128 [R9+0x1b400], desc[UR60][R6.64+0x100], !P1 ;  /* 0x1b4001000609afae */ /* 0x0001e2000c901d7c */
[----:B------:R-:W-:Y:S01]  /*e4c0*/  IMAD.MOV.U32 R0, RZ, RZ, R14 ;  /* 0x000000ffff007224 */ /* 0x000fe200078e000e */
[----:B------:R-:W-:Y:S06]  /*e4d0*/  BRA `(.L_x_338) ;  /* 0xffffffc000a87947 */ /* 0x000fec000383ffff */
.L_x_233:
[----:B--2---:R-:W-:-:S04]  /*e4e0*/  IMAD.U32 R3, RZ, RZ, UR36 ;  /* 0x00000024ff037e24 */ /* 0x004fc8000f8e00ff */
[----:B------:R2:W3:Y:S03]  /*e4f0*/  SYNCS.PHASECHK.TRANS64.TRYWAIT P0, [R3+URZ+0x34820], R0 ;  /* 0x03482000030075a7 */ /* 0x0004e6000800017f */
[----:B---3--:R-:W-:Y:S05]  /*e500*/  @!P0 NANOSLEEP.SYNCS 0x989680 ;  /* 0x009896800000895d */ /* 0x008fea0003900000 */
[----:B------:R-:W3:Y:S02]  /*e510*/  @!P0 SYNCS.PHASECHK.TRANS64 P0, [R3+URZ+0x34820], R0 ;  /* 0x03482000030085a7 */ /* 0x000ee4000800007f */
[----:B---3--:R-:W-:Y:S05]  /*e520*/  @!P0 BRA `(.L_x_233) ;  /* 0xfffffffc00ec8947 */ /* 0x008fea000383ffff */
[----:B------:R-:W-:Y:S05]  /*e530*/  BRA `(.L_x_339) ;  /* 0xffffffc000f87947 */ /* 0x000fea000383ffff */
.L_x_240:
[----:B-1----:R1:W2:Y:S02]  /*e540*/  SYNCS.PHASECHK.TRANS64.TRYWAIT P0, [R3+URZ+0x34840], R2 ;  /* 0x03484002030075a7 */ /* 0x0022a4000800017f */
[----:B--2---:R-:W-:Y:S05]  /*e550*/  @!P0 NANOSLEEP.SYNCS 0x989680 ;  /* 0x009896800000895d */ /* 0x004fea0003900000 */
[----:B------:R-:W2:Y:S02]  /*e560*/  @!P0 SYNCS.PHASECHK.TRANS64 P0, [R3+URZ+0x34840], R2 ;  /* 0x03484002030085a7 */ /* 0x000ea4000800007f */
[----:B--2---:R-:W-:Y:S05]  /*e570*/  @!P0 BRA `(.L_x_240) ;  /* 0xfffffffc00f08947 */ /* 0x004fea000383ffff */
[----:B------:R-:W-:Y:S05]  /*e580*/  BRA `(.L_x_340) ;  /* 0xffffffc400a47947 */ /* 0x000fea000383ffff */
.L_x_248:
[----:B0-----:R0:W1:Y:S02]  /*e590*/  SYNCS.PHASECHK.TRANS64.TRYWAIT P0, [R2+URZ+0x34860], R3 ;  /* 0x03486003020075a7 */ /* 0x001064000800017f */
[----:B-1----:R-:W-:Y:S05]  /*e5a0*/  @!P0 NANOSLEEP.SYNCS 0x989680 ;  /* 0x009896800000895d */ /* 0x002fea0003900000 */
[----:B------:R-:W1:Y:S02]  /*e5b0*/  @!P0 SYNCS.PHASECHK.TRANS64 P0, [R2+URZ+0x34860], R3 ;  /* 0x03486003020085a7 */ /* 0x000e64000800007f */
[----:B-1----:R-:W-:Y:S05]  /*e5c0*/  @!P0 BRA `(.L_x_248) ;  /* 0xfffffffc00f08947 */ /* 0x002fea000383ffff */
[----:B------:R-:W-:Y:S05]  /*e5d0*/  BRA `(.L_x_341) ;  /* 0xffffffc800e07947 */ /* 0x000fea000383ffff */
.L_x_259:
[----:B-1----:R1:W2:Y:S02]  /*e5e0*/  SYNCS.PHASECHK.TRANS64.TRYWAIT P0, [R3+URZ+0x34840], R2 ;  /* 0x03484002030075a7 */ /* 0x0022a4000800017f */
[----:B--2---:R-:W-:Y:S05]  /*e5f0*/  @!P0 NANOSLEEP.SYNCS 0x989680 ;  /* 0x009896800000895d */ /* 0x004fea0003900000 */
[----:B------:R-:W2:Y:S02]  /*e600*/  @!P0 SYNCS.PHASECHK.TRANS64 P0, [R3+URZ+0x34840], R2 ;  /* 0x03484002030085a7 */ /* 0x000ea4000800007f */
[----:B--2---:R-:W-:Y:S05]  /*e610*/  @!P0 BRA `(.L_x_259) ;  /* 0xfffffffc00f08947 */ /* 0x004fea000383ffff */
[----:B------:R-:W-:Y:S05]  /*e620*/  BRA `(.L_x_342) ;  /* 0xffffffd0007c7947 */ /* 0x000fea000383ffff */
.L_x_267:
[----:B0-----:R0:W1:Y:S02]  /*e630*/  SYNCS.PHASECHK.TRANS64.TRYWAIT P0, [R2+URZ+0x34860], R3 ;  /* 0x03486003020075a7 */ /* 0x001064000800017f */
[----:B-1----:R-:W-:Y:S05]  /*e640*/  @!P0 NANOSLEEP.SYNCS 0x989680 ;  /* 0x009896800000895d */ /* 0x002fea0003900000 */
[----:B------:R-:W1:Y:S02]  /*e650*/  @!P0 SYNCS.PHASECHK.TRANS64 P0, [R2+URZ+0x34860], R3 ;  /* 0x03486003020085a7 */ /* 0x000e64000800007f */
[----:B-1----:R-:W-:Y:S05]  /*e660*/  @!P0 BRA `(.L_x_267) ;  /* 0xfffffffc00f08947 */ /* 0x002fea000383ffff */
[----:B------:R-:W-:Y:S05]  /*e670*/  BRA `(.L_x_343) ;  /* 0xffffffd400b87947 */ /* 0x000fea000383ffff */
.L_x_277:
[----:B--2---:R2:W3:Y:S02]  /*e680*/  SYNCS.PHASECHK.TRANS64.TRYWAIT P0, [R3+URZ+0x34840], R2 ;  /* 0x03484002030075a7 */ /* 0x0044e4000800017f */
[----:B---3--:R-:W-:Y:S05]  /*e690*/  @!P0 NANOSLEEP.SYNCS 0x989680 ;  /* 0x009896800000895d */ /* 0x008fea0003900000 */
[----:B------:R-:W3:Y:S02]  /*e6a0*/  @!P0 SYNCS.PHASECHK.TRANS64 P0, [R3+URZ+0x34840], R2 ;  /* 0x03484002030085a7 */ /* 0x000ee4000800007f */
[----:B---3--:R-:W-:Y:S05]  /*e6b0*/  @!P0 BRA `(.L_x_277) ;  /* 0xfffffffc00f08947 */ /* 0x008fea000383ffff */
[----:B------:R-:W-:Y:S05]  /*e6c0*/  BRA `(.L_x_344) ;  /* 0xffffffdc002c7947 */ /* 0x000fea000383ffff */
.L_x_285:
[----:B0-----:R0:W1:Y:S02]  /*e6d0*/  SYNCS.PHASECHK.TRANS64.TRYWAIT P0, [R2+URZ+0x34860], R5 ;  /* 0x03486005020075a7 */ /* 0x001064000800017f */
[----:B-1----:R-:W-:Y:S05]  /*e6e0*/  @!P0 NANOSLEEP.SYNCS 0x989680 ;  /* 0x009896800000895d */ /* 0x002fea0003900000 */
[----:B------:R-:W1:Y:S02]  /*e6f0*/  @!P0 SYNCS.PHASECHK.TRANS64 P0, [R2+URZ+0x34860], R5 ;  /* 0x03486005020085a7 */ /* 0x000e64000800007f */
[----:B-1----:R-:W-:Y:S05]  /*e700*/  @!P0 BRA `(.L_x_285) ;  /* 0xfffffffc00f08947 */ /* 0x002fea000383ffff */
[----:B------:R-:W-:Y:S05]  /*e710*/  BRA `(.L_x_345) ;  /* 0xffffffe000647947 */ /* 0x000fea000383ffff */
.L_x_295:
[----:B--2---:R2:W3:Y:S02]  /*e720*/  SYNCS.PHASECHK.TRANS64.TRYWAIT P0, [R0+URZ+0x34860], R3 ;  /* 0x03486003000075a7 */ /* 0x0044e4000800017f */
[----:B---3--:R-:W-:Y:S05]  /*e730*/  @!P0 NANOSLEEP.SYNCS 0x989680 ;  /* 0x009896800000895d */ /* 0x008fea0003900000 */
[----:B------:R-:W3:Y:S02]  /*e740*/  @!P0 SYNCS.PHASECHK.TRANS64 P0, [R0+URZ+0x34860], R3 ;  /* 0x03486003000085a7 */ /* 0x000ee4000800007f */
[----:B---3--:R-:W-:Y:S05]  /*e750*/  @!P0 BRA `(.L_x_295) ;  /* 0xfffffffc00f08947 */ /* 0x008fea000383ffff */
[----:B------:R-:W-:Y:S05]  /*e760*/  BRA `(.L_x_346) ;  /* 0xffffffe400787947 */ /* 0x000fea000383ffff */
.L_x_303:
[----:B-1----:R1:W2:Y:S02]  /*e770*/  SYNCS.PHASECHK.TRANS64.TRYWAIT P0, [R0+URZ+0x34820], R3 ;  /* 0x03482003000075a7 */ /* 0x0022a4000800017f */
[----:B--2---:R-:W-:Y:S05]  /*e780*/  @!P0 NANOSLEEP.SYNCS 0x989680 ;  /* 0x009896800000895d */ /* 0x004fea0003900000 */
[----:B------:R-:W2:Y:S02]  /*e790*/  @!P0 SYNCS.PHASECHK.TRANS64 P0, [R0+URZ+0x34820], R3 ;  /* 0x03482003000085a7 */ /* 0x000ea4000800007f */
[----:B--2---:R-:W-:Y:S05]  /*e7a0*/  @!P0 BRA `(.L_x_303) ;  /* 0xfffffffc00f08947 */ /* 0x004fea000383ffff */
[----:B------:R-:W-:Y:S05]  /*e7b0*/  BRA `(.L_x_347) ;  /* 0xffffffe800bc7947 */ /* 0x000fea000383ffff */
.L_x_304:
[----:B------:R-:W2:Y:S01]  /*e7c0*/  S2R R2, SR_TID.X ;  /* 0x0000000000027919 */ /* 0x000ea20000002100 */
[----:B------:R-:W-:Y:S01]  /*e7d0*/  BSSY B0, `(.L_x_348) ;  /* 0x000000a000007945 */ /* 0x000fe20003800000 */
[----:B------:R-:W-:Y:S02]  /*e7e0*/  IMAD.MOV.U32 R12, RZ, RZ, RZ ;  /* 0x000000ffff0c7224 */ /* 0x000fe400078e00ff */
[----:B------:R-:W-:Y:S02]  /*e7f0*/  IMAD.MOV.U32 R11, RZ, RZ, 0x1f ;  /* 0x0000001fff0b7424 */ /* 0x000fe400078e00ff */
[----:B------:R-:W-:Y:S01]  /*e800*/  IMAD.MOV.U32 R15, RZ, RZ, -0x1 ;  /* 0xffffffffff0f7424 */ /* 0x000fe200078e00ff */
[----:B--2---:R-:W-:-:S04]  /*e810*/  SHF.R.U32.HI R2, RZ, 0x5, R2 ;  /* 0x00000005ff027819 */ /* 0x004fc80000011602 */
[----:B------:R-:W-:-:S05]  /*e820*/  LOP3.LUT R2, R2, 0x3, RZ, 0xc0, !PT ;  /* 0x0000000302027812 */ /* 0x000fca00078ec0ff */
[----:B------:R-:W-:-:S07]  /*e830*/  IMAD.MOV.U32 R13, RZ, RZ, R2 ;  /* 0x000000ffff0d7224 */ /* 0x000fce00078e0002 */
[----:B01----:R-:W-:Y:S05]  /*e840*/  WARPSYNC.COLLECTIVE R15, `(.L_x_349) ;  /* 0x000000000f087348 */ /* 0x003fea0003c00000 */
[----:B------:R2:W3:Y:S02]  /*e850*/  SHFL.IDX P6, R14, R13, R12, R11 ;  /* 0x0000000c0d0e7389 */ /* 0x0004e400000c000b */
[----:B0123--:R-:W-:Y:S01]  /*e860*/  ENDCOLLECTIVE ;  /* 0x000000000000791b */ /* 0x00ffe20003800000 */
.L_x_349:
[----:B------:R-:W-:Y:S05]  /*e870*/  BSYNC B0 ;  /* 0x0000000000007941 */ /* 0x000fea0003800000 */
.L_x_348:
[----:B------:R-:W-:Y:S05]  /*e880*/  BRA `(.L_x_350) ;  /* 0xffffffe800a47947 */ /* 0x000fea000383ffff */
.L_x_307:
[----:B------:R-:W-:Y:S01]  /*e890*/  BSSY B1, `(.L_x_351) ;  /* 0x0000006000017945 */ /* 0x000fe20003800000 */
[----:B------:R-:W-:-:S07]  /*e8a0*/  IMAD.MOV.U32 R15, RZ, RZ, -0x1 ;  /* 0xffffffffff0f7424 */ /* 0x000fce00078e00ff */
[----:B012---:R-:W-:Y:S05]  /*e8b0*/  WARPSYNC.COLLECTIVE R15, `(.L_x_352) ;  /* 0x000000000f0c7348 */ /* 0x007fea0003c00000 */
[----:B------:R-:W-:Y:S02]  /*e8c0*/  ELECT P6, UR62, PT ;  /* 0x00000000003e782f */ /* 0x000fe400038c0000 */
[----:B------:R-:W-:Y:S01]  /*e8d0*/  MOV R14, UR62 ;  /* 0x0000003e000e7c02 */ /* 0x000fe20008000f00 */
[----:B012---:R-:W-:Y:S10]  /*e8e0*/  ENDCOLLECTIVE ;  /* 0x000000000000791b */ /* 0x007ff40003800000 */
.L_x_352:
[----:B------:R-:W-:Y:S05]  /*e8f0*/  BSYNC B1 ;  /* 0x0000000000017941 */ /* 0x000fea0003800000 */
.L_x_351:
[----:B------:R-:W-:Y:S05]  /*e900*/  BRA `(.L_x_353) ;  /* 0xffffffe8009c7947 */ /* 0x000fea000383ffff */
.L_x_309:
[----:B0-----:R0:W1:Y:S02]  /*e910*/  SYNCS.PHASECHK.TRANS64.TRYWAIT P0, [R6+URZ], R5 ;  /* 0x00000005060075a7 */ /* 0x001064000800017f */
[----:B-1----:R-:W-:Y:S05]  /*e920*/  @!P0 NANOSLEEP.SYNCS 0x989680 ;  /* 0x009896800000895d */ /* 0x002fea0003900000 */
[----:B------:R-:W1:Y:S02]  /*e930*/  @!P0 SYNCS.PHASECHK.TRANS64 P0, [R6+URZ], R5 ;  /* 0x00000005060085a7 */ /* 0x000e64000800007f */
[----:B-1----:R-:W-:Y:S05]  /*e940*/  @!P0 BRA `(.L_x_309) ;  /* 0xfffffffc00f08947 */ /* 0x002fea000383ffff */
[----:B------:R-:W-:Y:S05]  /*e950*/  BRA `(.L_x_354) ;  /* 0xffffffe800dc7947 */ /* 0x000fea000383ffff */
.L_x_310:
[----:B-1----:R1:W2:Y:S02]  /*e960*/  SYNCS.PHASECHK.TRANS64.TRYWAIT P0, [R7+URZ], R2 ;  /* 0x00000002070075a7 */ /* 0x0022a4000800017f */
[----:B--2---:R-:W-:Y:S05]  /*e970*/  @!P0 NANOSLEEP.SYNCS 0x989680 ;  /* 0x009896800000895d */ /* 0x004fea0003900000 */
[----:B------:R-:W2:Y:S02]  /*e980*/  @!P0 SYNCS.PHASECHK.TRANS64 P0, [R7+URZ], R2 ;  /* 0x00000002070085a7 */ /* 0x000ea4000800007f */
[----:B--2---:R-:W-:Y:S05]  /*e990*/  @!P0 BRA `(.L_x_310) ;  /* 0xfffffffc00f08947 */ /* 0x004fea000383ffff */
[----:B------:R-:W-:Y:S05]  /*e9a0*/  BRA `(.L_x_355) ;  /* 0xffffffe800d07947 */ /* 0x000fea000383ffff */
.L_x_312:
[----:B--2---:R2:W3:Y:S02]  /*e9b0*/  SYNCS.PHASECHK.TRANS64.TRYWAIT P0, [R4+URZ], R5 ;  /* 0x00000005040075a7 */ /* 0x0044e4000800017f */
[----:B---3--:R-:W-:Y:S05]  /*e9c0*/  @!P0 NANOSLEEP.SYNCS 0x989680 ;  /* 0x009896800000895d */ /* 0x008fea0003900000 */
[----:B------:R-:W3:Y:S02]  /*e9d0*/  @!P0 SYNCS.PHASECHK.TRANS64 P0, [R4+URZ], R5 ;  /* 0x00000005040085a7 */ /* 0x000ee4000800007f */
[----:B---3--:R-:W-:Y:S05]  /*e9e0*/  @!P0 BRA `(.L_x_312) ;  /* 0xfffffffc00f08947 */ /* 0x008fea000383ffff */
[----:B------:R-:W-:Y:S05]  /*e9f0*/  BRA `(.L_x_356) ;  /* 0xffffffe800d47947 */ /* 0x000fea000383ffff */
.L_x_357:
        /* <DEDUP_REMOVED lines=16> */
.L_x_3194:


//--------------------- .text._ZN7cutlass13device_kernelIN5flash11enable_sm90INS1_16FlashAttnFwdSm90INS1_25CollectiveMainloopFwdSm90ILi2EN4cute5tupleIJNS5_1CILi1EEES8_S8_EEENS6_IJNS7_ILi128EEESA_NS7_ILi192EEEEEELi128ENS_10bfloat16_tEfNS_4arch4Sm90ELb0ELb0ELb1ELb1ELb0ELb0ELb0ELb1ELb1ELb1ELb0ELb0EEENS1_21CollectiveEpilogueFwdINS6_IJSA_SA_SA_EEES9_SD_SF_Li256ELb1ELb1ELb0ELb0EEENS1_36VarlenDynamicPersistentTileSchedulerILi128ELi128ELi256ELi128ELb0ELb1ELb1ELb0ELb1ELb1EEEEEEEEEvNT_6ParamsE --------------------------
	.section	.text._ZN7cutlass13device_kernelIN5flash11enable_sm90INS1_16FlashAttnFwdSm90INS1_25CollectiveMainloopFwdSm90ILi2EN4cute5tupleIJNS5_1CILi1EEES8_S8_EEENS6_IJNS7_ILi128EEESA_NS7_ILi192EEEEEELi128ENS_10bfloat16_tEfNS_4arch4Sm90ELb0ELb0ELb1ELb1ELb0ELb0ELb0ELb1ELb1ELb1ELb0ELb0EEENS1_21CollectiveEpilogueFwdINS6_IJSA_SA_SA_EEES9_SD_SF_Li256ELb1ELb1ELb0ELb0EEENS1_36VarlenDynamicPersistentTileSchedulerILi128ELi128ELi256ELi128ELb0ELb1ELb1ELb0ELb1ELb1EEEEEEEEEvNT_6ParamsE,"ax",@progbits
	.align	128
.text._ZN7cutlass13device_kernelIN5flash11enable_sm90INS1_16FlashAttnFwdSm90INS1_25CollectiveMainloopFwdSm90ILi2EN4cute5tupleIJNS5_1CILi1EEES8_S8_EEENS6_IJNS7_ILi128EEESA_NS7_ILi192EEEEEELi128ENS_10bfloat16_tEfNS_4arch4Sm90ELb0ELb0ELb1ELb1ELb0ELb0ELb0ELb1ELb1ELb1ELb0ELb0EEENS1_21CollectiveEpilogueFwdINS6_IJSA_SA_SA_EEES9_SD_SF_Li256ELb1ELb1ELb0ELb0EEENS1_36VarlenDynamicPersistentTileSchedulerILi128ELi128ELi256ELi128ELb0ELb1ELb1ELb0ELb1ELb1EEEEEEEEEvNT_6ParamsE:
        .type           _ZN7cutlass13device_kernelIN5flash11enable_sm90INS1_16FlashAttnFwdSm90INS1_25CollectiveMainloopFwdSm90ILi2EN4cute5tupleIJNS5_1CILi1EEES8_S8_EEENS6_IJNS7_ILi128EEESA_NS7_ILi192EEEEEELi128ENS_10bfloat16_tEfNS_4arch4Sm90ELb0ELb0ELb1ELb1ELb0ELb0ELb0ELb1ELb1ELb1ELb0ELb0EEENS1_21CollectiveEpilogueFwdINS6_IJSA_SA_SA_EEES9_SD_SF_Li256ELb1ELb1ELb0ELb0EEENS1_36VarlenDynamicPersistentTileSchedulerILi128ELi128ELi256ELi128ELb0ELb1ELb1ELb0ELb1ELb1EEEEEEEEEvNT_6ParamsE,@function
        .size           _ZN7cutlass13device_kernelIN5flash11enable_sm90INS1_16FlashAttnFwdSm90INS1_25CollectiveMainloopFwdSm90ILi2EN4cute5tupleIJNS5_1CILi1EEES8_S8_EEENS6_IJNS7_ILi128EEESA_NS7_ILi192EEEEEELi128ENS_10bfloat16_tEfNS_4arch4Sm90ELb0ELb0ELb1ELb1ELb0ELb0ELb0ELb1ELb1ELb1ELb0ELb0EEENS1_21CollectiveEpilogueFwdINS6_IJSA_SA_SA_EEES9_SD_SF_Li256ELb1ELb1ELb0ELb0EEENS1_36VarlenDynamicPersistentTileSchedulerILi128ELi128ELi256ELi128ELb0ELb1ELb1ELb0ELb1ELb1EEEEEEEEEvNT_6ParamsE,(.L_x_3195 - _ZN7cutlass13device_kernelIN5flash11enable_sm90INS1_16FlashAttnFwdSm90INS1_25CollectiveMainloopFwdSm90ILi2EN4cute5tupleIJNS5_1CILi1EEES8_S8_EEENS6_IJNS7_ILi128EEESA_NS7_ILi192EEEEEELi128ENS_10bfloat16_tEfNS_4arch4Sm90ELb0ELb0ELb1ELb1ELb0ELb0ELb0ELb1ELb1ELb1ELb0ELb0EEENS1_21CollectiveEpilogueFwdINS6_IJSA_SA_SA_EEES9_SD_SF_Li256ELb1ELb1ELb0ELb0EEENS1_36VarlenDynamicPersistentTileSchedulerILi128ELi128ELi256ELi128ELb0ELb1ELb1ELb0ELb1ELb1EEEEEEEEEvNT_6ParamsE)
        .other          _ZN7cutlass13device_kernelIN5flash11enable_sm90INS1_16FlashAttnFwdSm90INS1_25CollectiveMainloopFwdSm90ILi2EN4cute5tupleIJNS5_1CILi1EEES8_S8_EEENS6_IJNS7_ILi128EEESA_NS7_ILi192EEEEEELi128ENS_10bfloat16_tEfNS_4arch4Sm90ELb0ELb0ELb1ELb1ELb0ELb0ELb0ELb1ELb1ELb1ELb0ELb0EEENS1_21CollectiveEpilogueFwdINS6_IJSA_SA_SA_EEES9_SD_SF_Li256ELb1ELb1ELb0ELb0EEENS1_36VarlenDynamicPersistentTileSchedulerILi128ELi128ELi256ELi128ELb0ELb1ELb1ELb0ELb1ELb1EEEEEEEEEvNT_6ParamsE,@"STO_CUDA_ENTRY STV_DEFAULT"
_ZN7cutlass13device_kernelIN5flash11enable_sm90INS1_16FlashAttnFwdSm90INS1_25CollectiveMainloopFwdSm90ILi2EN4cute5tupleIJNS5_1CILi1EEES8_S8_EEENS6_IJNS7_ILi128EEESA_NS7_ILi192EEEEEELi128ENS_10bfloat16_tEfNS_4arch4Sm90ELb0ELb0ELb1ELb1ELb0ELb0ELb0ELb1ELb1ELb1ELb0ELb0EEENS1_21CollectiveEpilogueFwdINS6_IJSA_SA_SA_EEES9_SD_SF_Li256ELb1ELb1ELb0ELb0EEENS1_36VarlenDynamicPersistentTileSchedulerILi128ELi128ELi256ELi128ELb0ELb1ELb1ELb0ELb1ELb1EEEEEEEEEvNT_6ParamsE:
        /* <DEDUP_REMOVED lines=18> */
.L_x_359:
[----:B------:R-:W-:Y:S05]  /*0120*/  BSYNC B0 ;  /* 0x0000000000007941 */ /* 0x000fea0003800000 */
.L_x_358:
        /* <DEDUP_REMOVED lines=41> */
.L_x_360:
[----:B------:R-:W3:Y:S01]  /*03c0*/  SHFL.IDX PT, R2, R0, RZ, 0x1f ;  /* 0x00001fff00027589 */ /* 0x000ee200000e0000 */
[----:B------:R-:W-:Y:S01]  /*03d0*/  NOP ;  /* 0x0000000000007918 */ /* 0x000fe20000000000 */
[----:B---3--:R-:W-:-:S13]  /*03e0*/  ISETP.NE.AND P0, PT, R2, RZ, PT ;  /* 0x000000ff0200720c */ /* 0x008fda0003f05270 */
        /* <DEDUP_REMOVED lines=18> */
[----:B---3--:R-:W-:Y:S01]  /*0510*/  NOP ;  /* 0x0000000000007918 */ /* 0x008fe20000000000 */
.L_x_361:
[----:B------:R-:W3:Y:S01]  /*0520*/  SHFL.IDX PT, R2, R0, RZ, 0x1f ;  /* 0x00001fff00027589 */ /* 0x000ee200000e0000 */
[----:B------:R-:W-:Y:S01]  /*0530*/  NOP ;  /* 0x0000000000007918 */ /* 0x000fe20000000000 */
[----:B---3--:R-:W-:-:S13]  /*0540*/  ISETP.NE.AND P0, PT, R2, RZ, PT ;  /* 0x000000ff0200720c */ /* 0x008fda0003f05270 */
[----:B------:R-:W-:Y:S05]  /*0550*/  @P0 BRA `(.L_x_362) ;  /* 0x0000000000380947 */ /* 0x000fea0003800000 */
[----:B0-----:R-:W0:Y:S01]  /*0560*/  S2UR UR5, SR_CgaCtaId ;  /* 0x00000000000579c3 */ /* 0x001e220000008800 */
[----:B------:R-:W-:Y:S01]  /*0570*/  UMOV UR4, 0x400 ;  /* 0x0000040000047882 */ /* 0x000fe20000000000 */
[----:B------:R-:W-:Y:S01]  /*0580*/  UMOV UR7, 0x1 ;  /* 0x0000000100077882 */ /* 0x000fe20000000000 */
[----:B------:R-:W-:Y:S01]  /*0590*/  ELECT P0, URZ, PT ;  /* 0x00000000003f782f */ /* 0x000fe20003800000 */
[----:B0-----:R-:W-:Y:S02]  /*05a0*/  ULEA UR6, UR5, UR4, 0x18 ;  /* 0x0000000405067291 */ /* 0x001fe4000f8ec03f */
[----:B------:R-:W-:-:S04]  /*05b0*/  UIADD3 UR4, -UR7, 0x100000, URZ ;  /* 0x0010000007047890 */ /* 0x000fc8000fffe13f */
[----:B------:R-:W-:Y:S02]  /*05c0*/  USHF.L.U32 UR5, UR4, 0xb, URZ ;  /* 0x0000000b04057899 */ /* 0x000fe4000800063f */
[----:B------:R-:W-:Y:S01]  /*05d0*/  USHF.L.U32 UR4, UR4, 0x1, URZ ;  /* 0x0000000104047899 */ /* 0x000fe2000800063f */
[----:B------:R-:W0:Y:S11]  /*05e0*/  FENCE.VIEW.ASYNC.S ;  /* 0x00000000000073c6 */ /* 0x000e360000000000 */
[----:B0-----:R3:W0:Y:S01]  /*05f0*/  SYNCS.EXCH.64 URZ, [UR6+0x34870], UR4 ;  /* 0x03487004063f75b2 */ /* 0x0016220008000100 */
[----:B------:R3:W0:Y:S01]  /*0600*/  SYNCS.EXCH.64 URZ, [UR6+0x34880], UR4 ;  /* 0x03488004063f75b2 */ /* 0x0006220008000100 */
[----:B------:R3:W0:Y:S01]  /*0610*/  SYNCS.EXCH.64 URZ, [UR6+0x34878], UR4 ;  /* 0x03487804063f75b2 */ /* 0x0006220008000100 */
[----:B------:R3:W0:Y:S02]  /*0620*/  SYNCS.EXCH.64 URZ, [UR6+0x34888], UR4 ;  /* 0x03488804063f75b2 */ /* 0x0006240008000100 */
[----:B---3--:R-:W-:Y:S01]  /*0630*/  NOP ;  /* 0x0000000000007918 */ /* 0x008fe20000000000 */
.L_x_362:
        /* <DEDUP_REMOVED lines=22> */
.L_x_363:
        /* <DEDUP_REMOVED lines=22> */
.L_x_364:
[----:B0-----:R-:W-:Y:S01]  /*0900*/  UMOV UR4, 0x1 ;  /* 0x0000000100047882 */ /* 0x001fe20000000000 */
[----:B------:R-:W-:Y:S01]  /*0910*/  PLOP3.LUT P0, PT, PT, PT, UP0, 0x80, 0x0 ;  /* 0x000000000000781c */ /* 0x000fe20003f0f008 */
[----:B------:R-:W-:Y:S01]  /*0920*/  USEL UR4, UR4, 0x2, !UP0 ;  /* 0x0000000204047887 */ /* 0x000fe2000c000000 */
[----:B------:R-:W-:-:S05]  /*0930*/  NOP ;  /* 0x0000000000007918 */ /* 0x000fca0000000000 */
[----:B------:R-:W-:-:S05]  /*0940*/  IMAD.U32 R2, RZ, RZ, UR4 ;  /* 0x00000004ff027e24 */ /* 0x000fca000f8e00ff */
[----:B------:R0:W-:Y:S01]  /*0950*/  STL [R1+0x5c], R2 ;  /* 0x00005c0201007387 */ /* 0x0001e20000100800 */
[----:B-12-4-:R-:W-:Y:S06]  /*0960*/  BAR.SYNC.DEFER_BLOCKING 0x0 ;  /* 0x0000000000007b1d */ /* 0x016fec0000010000 */
[----:B------:R-:W-:Y:S05]  /*0970*/  @!P0 BRA `(.L_x_365) ;  /* 0x0000009400d48947 */ /* 0x000fea0003800000 */
.L_x_366:
[----:B------:R-:W-:-:S08]  /*0980*/  NOP ;  /* 0x0000000000007918 */ /* 0x000fd00000000000 */
[----:B------:R-:W1:Y:S02]  /*0990*/  USETMAXREG.TRY_ALLOC.CTAPOOL UP0, 0xf0 ;  /* 0x000000f0000079c8 */ /* 0x000e640008000600 */
[----:B-1----:R-:W-:-:S13]  /*09a0*/  PLOP3.LUT P0, PT, PT, PT, UP0, 0x80, 0x0 ;  /* 0x000000000000781c */ /* 0x002fda0003f0f008 */
[----:B------:R-:W-:Y:S05]  /*09b0*/  @!P0 BRA `(.L_x_366) ;  /* 0xfffffffc00f08947 */ /* 0x000fea000383ffff */
[----:B------:R-:W1:Y:S08]  /*09c0*/  S2UR UR5, SR_CgaCtaId ;  /* 0x00000000000579c3 */ /* 0x000e700000008800 */
[----:B------:R-:W-:Y:S06]  /*09d0*/  BAR.ARV 0x8, 0x180 ;  /* 0x0206000000007b1d */ /* 0x000fec0000002000 */
[----:B------:R-:W-:-:S02]  /*09e0*/  UMOV UR4, 0x400 ;  /* 0x0000040000047882 */ /* 0x000fc40000000000 */
[----:B------:R-:W-:Y:S01]  /*09f0*/  BAR.SYNC.DEFER_BLOCKING 0x5, 0x180 ;  /* 0x0146000000007b1d */ /* 0x000fe20000010000 */
[----:B-1----:R-:W-:-:S09]  /*0a00*/  ULEA UR4, UR5, UR4, 0x18 ;  /* 0x0000000405047291 */ /* 0x002fd2000f8ec03f */
[----:B------:R-:W1:Y:S01]  /*0a10*/  LDS.128 R44, [UR4+0x348d0] ;  /* 0x0348d004ff2c7984 */ /* 0x000e620008000c00 */
[----:B------:R-:W-:Y:S01]  /*0a20*/  ULDC UR4, c[0x0][0xc3c] ;  /* 0x00030f0000047ab9 */ /* 0x000fe20000000800 */
[----:B------:R-:W-:Y:S06]  /*0a30*/  BAR.ARV 0x4, 0x180 ;  /* 0x0106000000007b1d */ /* 0x000fec0000002000 */
[----:B-1----:R-:W-:-:S13]  /*0a40*/  ISETP.GE.AND P0, PT, R47, UR4, PT ;  /* 0x000000042f007c0c */ /* 0x002fda000bf06270 */
[----:B------:R-:W-:Y:S05]  /*0a50*/  @P0 EXIT ;  /* 0x000000000000094d */ /* 0x000fea0003800000 */
[----:B0-----:R-:W2:Y:S01]  /*0a60*/  LDL R2, [R1+0x5c] ;  /* 0x00005c0001027983 */ /* 0x001ea20000100800 */
[----:B------:R-:W-:Y:S01]  /*0a70*/  R2UR UR6, R45 ;  /* 0x000000002d0672ca */ /* 0x000fe200000e0000 */
[----:B------:R-:W-:Y:S01]  /*0a80*/  IMAD.MOV.U32 R16, RZ, RZ, RZ ;  /* 0x000000ffff107224 */ /* 0x000fe200078e00ff */
[----:B------:R-:W-:Y:S01]  /*0a90*/  R2UR UR5, R46 ;  /* 0x000000002e0572ca */ /* 0x000fe200000e0000 */
[----:B------:R-:W0:Y:S01]  /*0aa0*/  S2R R0, SR_TID.X ;  /* 0x0000000000007919 */ /* 0x000e220000002100 */
[----:B------:R-:W-:Y:S01]  /*0ab0*/  MOV R185, RZ ;  /* 0x000000ff00b97202 */ /* 0x000fe20000000f00 */
[----:B0-----:R-:W-:-:S05]  /*0ac0*/  VIADD R196, R0, 0xffffff80 ;  /* 0xffffff8000c47836 */ /* 0x001fca0000000000 */
[----:B------:R-:W-:-:S04]  /*0ad0*/  SHF.R.S32.HI R3, RZ, 0x1f, R196 ;  /* 0x0000001fff037819 */ /* 0x000fc800000114c4 */
[CC--:B------:R-:W-:Y:S02]  /*0ae0*/  LEA.HI R5, R3.reuse, R196.reuse, RZ, 0x7 ;  /* 0x000000c403057211 */ /* 0x0c0fe400078f38ff */
[----:B------:R-:W-:Y:S02]  /*0af0*/  LEA.HI R0, R3, R196, RZ, 0x4 ;  /* 0x000000c403007211 */ /* 0x000fe400078f20ff */
[----:B------:R-:W-:Y:S02]  /*0b00*/  LOP3.LUT R187, R5, 0xffffff80, RZ, 0xc0, !PT ;  /* 0xffffff8005bb7812 */ /* 0x000fe400078ec0ff */
[----:B------:R-:W-:Y:S02]  /*0b10*/  SHF.R.S32.HI R9, RZ, 0x4, R0 ;  /* 0x00000004ff097819 */ /* 0x000fe40000011400 */
[----:B------:R-:W-:Y:S01]  /*0b20*/  LOP3.LUT R7, R0, 0x3fffff0, RZ, 0xc0, !PT ;  /* 0x03fffff000077812 */ /* 0x000fe200078ec0ff */
[----:B------:R-:W-:Y:S01]  /*0b30*/  IMAD.IADD R187, R196, 0x1, -R187 ;  /* 0x00000001c4bb7824 */ /* 0x000fe200078e0abb */
[----:B------:R-:W-:-:S02]  /*0b40*/  LEA.HI R0, R0, R9, RZ, 0x1 ;  /* 0x0000000900007211 */ /* 0x000fc400078f08ff */
[----:B------:R-:W-:Y:S01]  /*0b50*/  SHF.R.S32.HI R188, RZ, 0x7, R5 ;  /* 0x00000007ffbc7819 */ /* 0x000fe20000011405 */
[----:B------:R-:W-:Y:S01]  /*0b60*/  IMAD.IADD R7, R196, 0x1, -R7 ;  /* 0x00000001c4077824 */ /* 0x000fe200078e0a07 */
[----:B------:R-:W-:Y:S02]  /*0b70*/  SHF.R.S32.HI R4, RZ, 0x1f, R187 ;  /* 0x0000001fff047819 */ /* 0x000fe400000114bb */
[----:B------:R-:W-:Y:S02]  /*0b80*/  LOP3.LUT R0, R0, 0x1ffffffe, RZ, 0xc0, !PT ;  /* 0x1ffffffe00007812 */ /* 0x000fe400078ec0ff */
[CC--:B------:R-:W-:Y:S02]  /*0b90*/  LEA.HI R6, R4.reuse, R187.reuse, RZ, 0x2 ;  /* 0x000000bb04067211 */ /* 0x0c0fe400078f10ff */
[----:B------:R-:W-:Y:S01]  /*0ba0*/  LEA.HI R4, R4, R187, RZ, 0x5 ;  /* 0x000000bb04047211 */ /* 0x000fe200078f28ff */
[----:B------:R-:W-:Y:S01]  /*0bb0*/  IMAD.IADD R0, R9, 0x1, -R0 ;  /* 0x0000000109007824 */ /* 0x000fe200078e0a00 */
[--C-:B------:R-:W-:Y:S01]  /*0bc0*/  SHF.R.S32.HI R8, RZ, 0x2, R6.reuse ;  /* 0x00000002ff087819 */ /* 0x100fe20000011406 */
[----:B------:R-:W-:Y:S01]  /*0bd0*/  IMAD.MOV.U32 R9, RZ, RZ, -0x2 ;  /* 0xfffffffeff097424 */ /* 0x000fe200078e00ff */
[----:B------:R-:W-:-:S02]  /*0be0*/  SHF.R.S32.HI R11, RZ, 0x1f, R6 ;  /* 0x0000001fff0b7819 */ /* 0x000fc40000011406 */
[----:B------:R-:W-:Y:S02]  /*0bf0*/  LEA.HI R5, R5, R188, RZ, 0x1 ;  /* 0x000000bc05057211 */ /* 0x000fe400078f08ff */
[----:B------:R-:W-:Y:S02]  /*0c00*/  LEA.HI R11, R11, R8, RZ, 0x3 ;  /* 0x000000080b0b7211 */ /* 0x000fe400078f18ff */
[----:B------:R-:W-:Y:S02]  /*0c10*/  SHF.R.S32.HI R4, RZ, 0x5, R4 ;  /* 0x00000005ff047819 */ /* 0x000fe40000011404 */
[----:B------:R-:W-:Y:S02]  /*0c20*/  LOP3.LUT R11, R11, 0xfffffff8, RZ, 0xc0, !PT ;  /* 0xfffffff80b0b7812 */ /* 0x000fe400078ec0ff */
[----:B------:R-:W-:Y:S02]  /*0c30*/  LOP3.LUT R5, R5, 0x3fffffe, RZ, 0xc0, !PT ;  /* 0x03fffffe05057812 */ /* 0x000fe400078ec0ff */
[----:B------:R-:W-:-:S02]  /*0c40*/  IADD3 R11, R8, -R11, RZ ;  /* 0x8000000b080b7210 */ /* 0x000fc40007ffe0ff */
[----:B------:R-:W-:Y:S01]  /*0c50*/  LOP3.LUT R6, R6, 0x7ffffffc, RZ, 0xc0, !PT ;  /* 0x7ffffffc06067812 */ /* 0x000fe200078ec0ff */
[----:B------:R-:W-:Y:S02]  /*0c60*/  IMAD.IADD R5, R188, 0x1, -R5 ;  /* 0x00000001bc057824 */ /* 0x000fe400078e0a05 */
[----:B------:R-:W-:Y:S02]  /*0c70*/  IMAD R4, R4, 0x10, R11 ;  /* 0x0000001004047824 */ /* 0x000fe400078e020b */
[----:B------:R-:W-:Y:S02]  /*0c80*/  IMAD.IADD R6, R187, 0x1, -R6 ;  /* 0x00000001bb067824 */ /* 0x000fe400078e0a06 */
[----:B------:R-:W-:Y:S02]  /*0c90*/  IMAD R189, R5, 0x40, R4 ;  /* 0x0000004005bd7824 */ /* 0x000fe400078e0204 */
[----:B------:R-:W-:Y:S01]  /*0ca0*/  IMAD R190, R6, R9, 0x80 ;  /* 0x0000008006be7424 */ /* 0x000fe200078e0209 */
[----:B--2---:R-:W-:-:S02]  /*0cb0*/  R2UR UR4, R2 ;  /* 0x00000000020472ca */ /* 0x004fc400000e0000 */
[----:B------:R-:W-:-:S05]  /*0cc0*/  LEA.HI R2, R3, R196, RZ, 0x5 ;  /* 0x000000c403027211 */ /* 0x000fca00078f28ff */
[----:B------:R-:W-:-:S05]  /*0cd0*/  IMAD.SHL.U32 R2, R2, 0x20, RZ ;  /* 0x0000002002027824 */ /* 0x000fca00078e00ff */
[----:B------:R-:W-:Y:S01]  /*0ce0*/  LOP3.LUT R2, R2, 0xfffffc00, RZ, 0xc0, !PT ;  /* 0xfffffc0002027812 */ /* 0x000fe200078ec0ff */
[----:B------:R-:W-:-:S04]  /*0cf0*/  ULOP3.LUT UR4, UR4, 0x1, URZ, 0xfc, !UPT ;  /* 0x0000000104047892 */ /* 0x000fc8000f8efc3f */
[----:B------:R-:W-:Y:S01]  /*0d00*/  IMAD R7, R7, 0x40, R2 ;  /* 0x0000004007077824 */ /* 0x000fe200078e0202 */
[CC--:B------:R-:W-:Y:S01]  /*0d10*/  LEA.HI R2, R3.reuse, R196.reuse, RZ, 0x2 ;  /* 0x000000c403027211 */ /* 0x0c0fe200078f10ff */
[----:B------:R-:W-:Y:S01]  /*0d20*/  IMAD.U32 R193, RZ, RZ, UR4 ;  /* 0x00000004ffc17e24 */ /* 0x000fe2000f8e00ff */
[----:B------:R-:W-:Y:S01]  /*0d30*/  LEA.HI R3, R3, R196, RZ, 0x3 ;  /* 0x000000c403037211 */ /* 0x000fe200078f18ff */
[----:B------:R-:W-:Y:S01]  /*0d40*/  IMAD R192, R0, 0x8, R7 ;  /* 0x0000000800c07824 */ /* 0x000fe200078e0207 */
[----:B------:R-:W-:Y:S01]  /*0d50*/  LOP3.LUT R7, R2, 0xfffffffc, RZ, 0xc0, !PT ;  /* 0xfffffffc02077812 */ /* 0x000fe200078ec0ff */
[----:B------:R-:W-:Y:S01]  /*0d60*/  IMAD.MOV.U32 R2, RZ, RZ, RZ ;  /* 0x000000ffff027224 */ /* 0x000fe200078e00ff */
[----:B------:R-:W-:Y:S02]  /*0d70*/  LOP3.LUT R19, R3, 0xfffffff8, RZ, 0xc0, !PT ;  /* 0xfffffff803137812 */ /* 0x000fe400078ec0ff */
[----:B------:R-:W-:Y:S01]  /*0d80*/  SHF.R.S32.HI R184, RZ, 0x3, R3 ;  /* 0x00000003ffb87819 */ /* 0x000fe20000011403 */
[----:B------:R-:W-:-:S02]  /*0d90*/  IMAD.IADD R7, R196, 0x1, -R7 ;  /* 0x00000001c4077824 */ /* 0x000fc400078e0a07 */
[----:B------:R-:W-:-:S03]  /*0da0*/  IMAD.IADD R19, R196, 0x1, -R19 ;  /* 0x00000001c4137824 */ /* 0x000fc600078e0a13 */
[----:B------:R-:W-:Y:S01]  /*0db0*/  LEA.HI R0, R7, R7, RZ, 0x1 ;  /* 0x0000000707007211 */ /* 0x000fe200078f08ff */
[----:B------:R-:W-:-:S03]  /*0dc0*/  IMAD.SHL.U32 R17, R19, 0x8, RZ ;  /* 0x0000000813117824 */ /* 0x000fc600078e00ff */
[----:B------:R-:W-:Y:S01]  /*0dd0*/  LOP3.LUT R0, R0, 0x1ffffffe, RZ, 0xc0, !PT ;  /* 0x1ffffffe00007812 */ /* 0x000fe200078ec0ff */
[----:B------:R-:W-:Y:S01]  /*0de0*/  VIADD R18, R17, 0x40 ;  /* 0x0000004011127836 */ /* 0x000fe20000000000 */
[----:B------:R-:W-:-:S03]  /*0df0*/  SHF.R.S32.HI R195, RZ, 0x1f, R17 ;  /* 0x0000001fffc37819 */ /* 0x000fc60000011411 */
[----:B------:R-:W-:Y:S01]  /*0e00*/  IMAD.IADD R0, R7, 0x1, -R0 ;  /* 0x0000000107007824 */ /* 0x000fe200078e0a00 */
[----:B------:R-:W-:-:S03]  /*0e10*/  SHF.R.S32.HI R194, RZ, 0x1f, R18 ;  /* 0x0000001fffc27819 */ /* 0x000fc60000011412 */
[----:B------:R-:W-:-:S07]  /*0e20*/  IMAD R191, R0, 0x8, R189 ;  /* 0x0000000800bf7824 */ /* 0x000fce00078e02bd */
.L_x_409:
[----:B0-2-4-:R-:W0:Y:S01]  /*0e30*/  LDC.64 R4, c[0x0][0xc88] ;  /* 0x00032200ff047b82 */ /* 0x015e220000000a00 */
[----:B------:R-:W-:Y:S01]  /*0e40*/  ULDC.64 UR12, c[0x0][0x208] ;  /* 0x00008200000c7ab9 */ /* 0x000fe20000000a00 */
[----:B------:R-:W-:Y:S01]  /*0e50*/  ULDC.64 UR8, c[0x0][0xa28] ;  /* 0x00028a0000087ab9 */ /* 0x000fe20000000a00 */
[----:B------:R-:W-:Y:S01]  /*0e60*/  ULDC.64 UR10, c[0x0][0xa20] ;  /* 0x00028800000a7ab9 */ /* 0x000fe20000000a00 */
[----:B0-----:R-:W-:-:S06]  /*0e70*/  IMAD.WIDE R4, R47, 0x4, R4 ;  /* 0x000000042f047825 */ /* 0x001fcc00078e0204 */
[----:B------:R-:W2:Y:S01]  /*0e80*/  LDG.E R4, desc[UR12][R4.64] ;  /* 0x0000000c04047981 */ /* 0x000ea2000c1e1900 */
[----:B------:R-:W-:Y:S02]  /*0e90*/  UISETP.NE.U32.AND UP0, UPT, UR8, URZ, UPT ;  /* 0x0000003f0800728c */ /* 0x000fe4000bf05070 */
[----:B------:R-:W-:Y:S02]  /*0ea0*/  UISETP.NE.U32.AND UP1, UPT, UR10, URZ, UPT ;  /* 0x0000003f0a00728c */ /* 0x000fe4000bf25070 */
[----:B------:R-:W-:Y:S02]  /*0eb0*/  UISETP.NE.AND.EX UP0, UPT, UR9, URZ, UPT, UP0 ;  /* 0x0000003f0900728c */ /* 0x000fe4000bf05300 */
[----:B------:R-:W-:-:S04]  /*0ec0*/  UISETP.NE.AND.EX UP1, UPT, UR11, URZ, UPT, UP1 ;  /* 0x0000003f0b00728c */ /* 0x000fc8000bf25310 */
[----:B------:R-:W-:Y:S02]  /*0ed0*/  PLOP3.LUT P0, PT, PT, PT, UP0, 0x80, 0x0 ;  /* 0x000000000000781c */ /* 0x000fe40003f0f008 */
[----:B------:R-:W-:Y:S02]  /*0ee0*/  PLOP3.LUT P1, PT, PT, PT, UP1, 0x80, 0x0 ;  /* 0x000000000000781c */ /* 0x000fe40003f2f018 */
[----:B--2---:R-:W-:-:S13]  /*0ef0*/  R2UR UR61, R4 ;  /* 0x00000000043d72ca */ /* 0x004fda00000e0000 */
[----:B------:R-:W-:Y:S02]  /*0f00*/  USHF.R.S32.HI UR4, URZ, 0x1f, UR61 ;  /* 0x0000001f3f047899 */ /* 0x000fe4000801143d */
[----:B------:R-:W-:Y:S02]  /*0f10*/  @UP0 ULEA UR8, UP2, UR61, UR8, 0x2 ;  /* 0x000000083d080291 */ /* 0x000fe4000f84103f */
[----:B------:R-:W-:Y:S02]  /*0f20*/  @UP1 ULEA UR10, UP3, UR61, UR10, 0x2 ;  /* 0x0000000a3d0a1291 */ /* 0x000fe4000f86103f */
[----:B------:R-:W-:Y:S02]  /*0f30*/  @UP0 ULEA.HI.X UR9, UR61, UR9, UR4, 0x2, UP2 ;  /* 0x000000093d090291 */ /* 0x000fe400090f1404 */
[----:B------:R-:W-:Y:S01]  /*0f40*/  IMAD.U32 R186, RZ, RZ, UR4 ;  /* 0x00000004ffba7e24 */ /* 0x000fe2000f8e00ff */
[----:B------:R-:W-:Y:S01]  /*0f50*/  @UP1 ULEA.HI.X UR11, UR61, UR11, UR4, 0x2, UP3 ;  /* 0x0000000b3d0b1291 */ /* 0x000fe200098f1404 */
[----:B------:R-:W-:-:S02]  /*0f60*/  IMAD.U32 R4, RZ, RZ, UR8 ;  /* 0x00000008ff047e24 */ /* 0x000fc4000f8e00ff */
[----:B------:R-:W-:Y:S01]  /*0f70*/  IMAD.U32 R6, RZ, RZ, UR10 ;  /* 0x0000000aff067e24 */ /* 0x000fe2000f8e00ff */
[----:B------:R-:W-:Y:S01]  /*0f80*/  ULDC UR4, c[0x0][0x424] ;  /* 0x0001090000047ab9 */ /* 0x000fe20000000800 */
[----:B------:R-:W-:Y:S01]  /*0f90*/  IMAD.U32 R5, RZ, RZ, UR9 ;  /* 0x00000009ff057e24 */ /* 0x000fe2000f8e00ff */
[----:B------:R-:W-:Y:S01]  /*0fa0*/  MOV R7, UR11 ;  /* 0x0000000b00077c02 */ /* 0x000fe20008000f00 */
[----:B------:R-:W-:-:S03]  /*0fb0*/  ULDC.64 UR8, c[0x0][0x418] ;  /* 0x0001060000087ab9 */ /* 0x000fc60000000a00 */
[----:B------:R-:W2:Y:S04]  /*0fc0*/  @P0 LDG.E R4, desc[UR12][R4.64] ;  /* 0x0000000c04040981 */ /* 0x000ea8000c1e1900 */
[----:B---3--:R-:W3:Y:S01]  /*0fd0*/  @P1 LDG.E R6, desc[UR12][R6.64] ;  /* 0x0000000c06061981 */ /* 0x008ee2000c1e1900 */
[----:B------:R-:W-:Y:S01]  /*0fe0*/  UISETP.NE.U32.AND UP0, UPT, UR8, URZ, UPT ;  /* 0x0000003f0800728c */ /* 0x000fe2000bf05070 */
[----:B------:R-:W-:Y:S01]  /*0ff0*/  IMAD.U32 R22, RZ, RZ, UR6 ;  /* 0x00000006ff167e24 */ /* 0x000fe2000f8e00ff */
[----:B------:R-:W-:Y:S01]  /*1000*/  ULDC UR6, c[0x0][0x2f0] ;  /* 0x0000bc0000067ab9 */ /* 0x000fe20000000800 */
[----:B------:R-:W-:Y:S01]  /*1010*/  UMOV UR44, URZ ;  /* 0x0000003f002c7c82 */ /* 0x000fe20008000000 */
[----:B------:R-:W-:Y:S01]  /*1020*/  UISETP.NE.AND.EX UP0, UPT, UR9, URZ, UPT, UP0 ;  /* 0x0000003f0900728c */ /* 0x000fe2000bf05300 */
[----:B------:R-:W-:Y:S01]  /*1030*/  IMAD.MOV.U32 R0, RZ, RZ, RZ ;  /* 0x000000ffff007224 */ /* 0x000fe200078e00ff */
[----:B------:R-:W-:Y:S01]  /*1040*/  CS2R R86, SRZ ;  /* 0x0000000000567805 */ /* 0x000fe2000001ff00 */
[----:B------:R-:W-:Y:S01]  /*1050*/  IMAD.MOV.U32 R3, RZ, RZ, RZ ;  /* 0x000000ffff037224 */ /* 0x000fe200078e00ff */
[----:B------:R-:W-:Y:S01]  /*1060*/  USEL UR4, UR4, 0x1, UP0 ;  /* 0x0000000104047887 */ /* 0x000fe20008000000 */
[----:B------:R-:W-:-:S02]  /*1070*/  CS2R R84, SRZ ;  /* 0x0000000000547805 */ /* 0x000fc4000001ff00 */
[----:B------:R-:W-:Y:S02]  /*1080*/  CS2R R82, SRZ ;  /* 0x0000000000527805 */ /* 0x000fe4000001ff00 */
[----:B------:R-:W-:Y:S01]  /*1090*/  CS2R R80, SRZ ;  /* 0x0000000000507805 */ /* 0x000fe2000001ff00 */
[----:B------:R-:W-:Y:S01]  /*10a0*/  UIMAD UR4, UR4, UR6, URZ ;  /* 0x00000006040472a4 */ /* 0x000fe2000f8e023f */
        /* <DEDUP_REMOVED lines=15> */
[----:B------:R-:W-:Y:S01]  /*11a0*/  CS2R R48, SRZ ;  /* 0x0000000000307805 */ /* 0x000fe2000001ff00 */
[----:B------:R-:W-:Y:S01]  /*11b0*/  IMAD.MOV.U32 R29, RZ, RZ, RZ ;  /* 0x000000ffff1d7224 */ /* 0x000fe200078e00ff */
[----:B------:R-:W-:-:S02]  /*11c0*/  CS2R R32, SRZ ;  /* 0x0000000000207805 */ /* 0x000fc4000001ff00 */
[----:B------:R-:W-:Y:S02]  /*11d0*/  CS2R R36, SRZ ;  /* 0x0000000000247805 */ /* 0x000fe4000001ff00 */
[----:B------:R-:W-:Y:S02]  /*11e0*/  CS2R R42, SRZ ;  /* 0x00000000002a7805 */ /* 0x000fe4000001ff00 */
[----:B------:R-:W-:Y:S02]  /*11f0*/  CS2R R40, SRZ ;  /* 0x0000000000287805 */ /* 0x000fe4000001ff00 */
[----:B------:R-:W-:Y:S01]  /*1200*/  CS2R R38, SRZ ;  /* 0x0000000000267805 */ /* 0x000fe2000001ff00 */
[----:B------:R-:W-:Y:S01]  /*1210*/  IMAD.U32 R23, RZ, RZ, UR5 ;  /* 0x00000005ff177e24 */ /* 0x000fe2000f8e00ff */
[----:B--2---:R-:W-:Y:S02]  /*1220*/  @P0 R2UR UR44, R4 ;  /* 0x00000000042c02ca */ /* 0x004fe400000e0000 */
[----:B------:R-:W-:-:S02]  /*1230*/  PLOP3.LUT P0, PT, PT, PT, PT, 0x80, 0x0 ;  /* 0x000000000000781c */ /* 0x000fc40003f0f070 */
[----:B---3--:R-:W-:Y:S01]  /*1240*/  @P1 R2UR UR4, R6 ;  /* 0x00000000060412ca */ /* 0x008fe200000e0000 */
[----:B-1----:R-:W-:-:S14]  /*1250*/  @P1 BRA `(.L_x_367) ;  /* 0x0000000000381947 */ /* 0x002fdc0003800000 */
[----:B------:R-:W-:Y:S02]  /*1260*/  ULDC.64 UR6, c[0x0][0xa08] ;  /* 0x0002820000067ab9 */ /* 0x000fe40000000a00 */
[----:B------:R-:W-:-:S04]  /*1270*/  ISETP.NE.U32.AND P1, PT, RZ, UR6, PT ;  /* 0x00000006ff007c0c */ /* 0x000fc8000bf25070 */
[----:B------:R-:W-:-:S13]  /*1280*/  ISETP.NE.AND.EX P1, PT, RZ, UR7, PT, P1 ;  /* 0x00000007ff007c0c */ /* 0x000fda000bf25310 */
[----:B------:R-:W-:Y:S05]  /*1290*/  @!P1 BRA `(.L_x_367) ;  /* 0x0000000000289947 */ /* 0x000fea0003800000 */
[----:B------:R-:W-:Y:S01]  /*12a0*/  ULDC.64 UR4, c[0x0][0xa08] ;  /* 0x0002820000047ab9 */ /* 0x000fe20000000a00 */
[----:B------:R-:W-:Y:S01]  /*12b0*/  ULDC.64 UR6, c[0x0][0x208] ;  /* 0x0000820000067ab9 */ /* 0x000fe20000000a00 */
[----:B------:R-:W-:-:S06]  /*12c0*/  UIMAD.WIDE UR4, UR61, 0x4, UR4 ;  /* 0x000000043d0478a5 */ /* 0x000fcc000f8e0204 */
[----:B------:R-:W-:Y:S02]  /*12d0*/  IMAD.U32 R4, RZ, RZ, UR4 ;  /* 0x00000004ff047e24 */ /* 0x000fe4000f8e00ff */
[----:B------:R-:W-:-:S05]  /*12e0*/  IMAD.U32 R5, RZ, RZ, UR5 ;  /* 0x00000005ff057e24 */ /* 0x000fca000f8e00ff */
[----:B------:R-:W2:Y:S04]  /*12f0*/  LDG.E R7, desc[UR6][R4.64] ;  /* 0x0000000604077981 */ /* 0x000ea8000c1e1900 */
[----:B------:R-:W3:Y:S01]  /*1300*/  LDG.E R6, desc[UR6][R4.64+0x4] ;  /* 0x0000040604067981 */ /* 0x000ee2000c1e1900 */
[----:B--2---:R-:W-:Y:S02]  /*1310*/  R2UR UR4, R7 ;  /* 0x00000000070472ca */ /* 0x004fe400000e0000 */
[----:B---3--:R-:W-:-:S13]  /*1320*/  R2UR UR5, R6 ;  /* 0x00000000060572ca */ /* 0x008fda00000e0000 */
[----:B------:R-:W-:-:S12]  /*1330*/  UIADD3 UR4, -UR4, UR5, URZ ;  /* 0x0000000504047290 */ /* 0x000fd8000fffe13f */
.L_x_367:
[----:B------:R-:W-:Y:S01]  /*1340*/  UIADD3 UR44, -UR44, UR4, URZ ;  /* 0x000000042c2c7290 */ /* 0x000fe2000fffe13f */
[----:B------:R-:W-:Y:S02]  /*1350*/  CS2R R88, SRZ ;  /* 0x0000000000587805 */ /* 0x000fe4000001ff00 */
[----:B------:R-:W-:Y:S02]  /*1360*/  CS2R R34, SRZ ;  /* 0x0000000000227805 */ /* 0x000fe4000001ff00 */
[----:B------:R-:W-:Y:S01]  /*1370*/  CS2R R90, SRZ ;  /* 0x00000000005a7805 */ /* 0x000fe2000001ff00 */
[----:B------:R-:W-:Y:S01]  /*1380*/  UISETP.GE.AND UP0, UPT, UR44, 0x1, UPT ;  /* 0x000000012c00788c */ /* 0x000fe2000bf06270 */
[----:B------:R-:W-:Y:S01]  /*1390*/  CS2R R6, SRZ ;  /* 0x0000000000067805 */ /* 0x000fe2000001ff00 */
[----:B------:R-:W-:Y:S01]  /*13a0*/  UIADD3 UR4, UR44, 0x7f, URZ ;  /* 0x0000007f2c047890 */ /* 0x000fe2000fffe03f */
[----:B------:R-:W-:Y:S01]  /*13b0*/  IMAD.MOV.U32 R8, RZ, RZ, RZ ;  /* 0x000000ffff087224 */ /* 0x000fe200078e00ff */
[----:B------:R-:W-:Y:S01]  /*13c0*/  MOV R93, RZ ;  /* 0x000000ff005d7202 */ /* 0x000fe20000000f00 */
[----:B------:R-:W-:Y:S01]  /*13d0*/  IMAD.MOV.U32 R10, RZ, RZ, RZ ;  /* 0x000000ffff0a7224 */ /* 0x000fe200078e00ff */
[----:B------:R-:W-:Y:S01]  /*13e0*/  PLOP3.LUT P1, PT, PT, PT, UP0, 0x80, 0x0 ;  /* 0x000000000000781c */ /* 0x000fe20003f2f008 */
[----:B------:R-:W-:Y:S01]  /*13f0*/  USHF.R.S32.HI UR5, URZ, 0x1f, UR4 ;  /* 0x0000001f3f057899 */ /* 0x000fe20008011404 */
[----:B------:R-:W-:-:S02]  /*1400*/  IMAD.MOV.U32 R12, RZ, RZ, RZ ;  /* 0x000000ffff0c7224 */ /* 0x000fc400078e00ff */
[----:B------:R-:W-:Y:S01]  /*1410*/  IMAD.MOV.U32 R95, RZ, RZ, RZ ;  /* 0x000000ffff5f7224 */ /* 0x000fe200078e00ff */
[----:B------:R-:W-:-:S08]  /*1420*/  ULEA.HI UR5, UR5, UR4, URZ, 0x7 ;  /* 0x0000000405057291 */ /* 0x000fd0000f8f383f */
[----:B------:R-:W-:Y:S05]  /*1430*/  @!P1 BRA `(.L_x_368) ;  /* 0x0000006800549947 */ /* 0x000fea0003800000 */
[----:B------:R-:W0:Y:S01]  /*1440*/  SHFL.IDX PT, R0, R188, RZ, 0x1f ;  /* 0x00001fffbc007589 */ /* 0x000e2200000e0000 */
[----:B------:R-:W1:Y:S01]  /*1450*/  S2UR UR8, SR_CgaCtaId ;  /* 0x00000000000879c3 */ /* 0x000e620000008800 */
[----:B------:R-:W-:Y:S01]  /*1460*/  UMOV UR7, 0x400 ;  /* 0x0000040000077882 */ /* 0x000fe20000000000 */
[----:B------:R-:W-:Y:S01]  /*1470*/  USHF.R.S32.HI UR45, URZ, 0x7, UR5 ;  /* 0x000000073f2d7899 */ /* 0x000fe20008011405 */
[----:B0-----:R-:W-:Y:S01]  /*1480*/  R2UR UR4, R0 ;  /* 0x00000000000472ca */ /* 0x001fe200000e0000 */
[----:B-1----:R-:W-:-:S04]  /*1490*/  ULEA UR7, UR8, UR7, 0x18 ;  /* 0x0000000708077291 */ /* 0x002fc8000f8ec03f */
[----:B------:R-:W-:-:S04]  /*14a0*/  UIADD3 UR7, UR7, 0x10400, URZ ;  /* 0x0001040007077890 */ /* 0x000fc8000fffe03f */
[----:B------:R-:W-:-:S04]  /*14b0*/  ULOP3.LUT UP0, URZ, UR7, 0x3ff, URZ, 0xc0, !UPT ;  /* 0x000003ff073f7892 */ /* 0x000fc8000f80c03f */
[----:B------:R-:W-:Y:S02]  /*14c0*/  ULEA.HI UR6, UR4, UR4, URZ, 0x1 ;  /* 0x0000000404067291 */ /* 0x000fe4000f8f083f */
[----:B------:R-:W-:Y:S02]  /*14d0*/  PLOP3.LUT P0, PT, PT, PT, UP0, 0x80, 0x0 ;  /* 0x000000000000781c */ /* 0x000fe40003f0f008 */
[----:B------:R-:W-:-:S04]  /*14e0*/  ULOP3.LUT UR6, UR6, 0x1e, URZ, 0xc0, !UPT ;  /* 0x0000001e06067892 */ /* 0x000fc8000f8ec03f */
[----:B------:R-:W-:-:S04]  /*14f0*/  UIADD3 UR6, UR4, -UR6, URZ ;  /* 0x8000000604067290 */ /* 0x000fc8000fffe03f */
[----:B------:R-:W-:-:S04]  /*1500*/  ULEA UR6, UR6, UR7, 0xd ;  /* 0x0000000706067291 */ /* 0x000fc8000f8e683f */
[----:B------:R-:W-:-:S04]  /*1510*/  USHF.R.U32.HI UR6, URZ, 0x4, UR6 ;  /* 0x000000043f067899 */ /* 0x000fc80008011606 */
        /* <DEDUP_REMOVED lines=10> */
[----:B------:R-:W-:Y:S01]  /*15c0*/  MOV R12, 0x1 ;  /* 0x00000001000c7802 */ /* 0x000fe20000000f00 */
[----:B------:R-:W-:Y:S02]  /*15d0*/  IMAD.U32 R6, RZ, RZ, UR4 ;  /* 0x00000004ff067e24 */ /* 0x000fe4000f8e00ff */
[----:B------:R-:W-:-:S02]  /*15e0*/  IMAD.U32 R7, RZ, RZ, UR5 ;  /* 0x00000005ff077e24 */ /* 0x000fc4000f8e00ff */
[----:B------:R-:W-:Y:S02]  /*15f0*/  IMAD.U32 R11, RZ, RZ, UR7 ;  /* 0x00000007ff0b7e24 */ /* 0x000fe4000f8e00ff */
[----:B------:R-:W-:Y:S02]  /*1600*/  IMAD.MOV.U32 R8, RZ, RZ, 0x70 ;  /* 0x00000070ff087424 */ /* 0x000fe400078e00ff */
[----:B0-----:R-:W-:-:S07]  /*1610*/  IMAD.MOV.U32 R13, RZ, RZ, RZ ;  /* 0x000000ffff0d7224 */ /* 0x001fce00078e00ff */
[----:B------:R-:W-:-:S07]  /*1620*/  LEPC R20, `(.L_x_369) ;  /* 0x000000001014794e */ /* 0x000fce0000000000 */
[----:B-1----:R-:W-:Y:S05]  /*1630*/  CALL.ABS.NOINC R14 ;  /* 0x000000000e007343 */ /* 0x002fea0003c00000 */
.L_x_369:
[----:B------:R-:W0:Y:S01]  /*1640*/  S2UR UR5, SR_CgaCtaId ;  /* 0x00000000000579c3 */ /* 0x000e220000008800 */
[----:B------:R-:W-:Y:S01]  /*1650*/  LEA.HI R0, R185, R185, RZ, 0x1 ;  /* 0x000000b9b9007211 */ /* 0x000fe200078f08ff */
[----:B------:R-:W-:Y:S01]  /*1660*/  UMOV UR4, 0x400 ;  /* 0x0000040000047882 */ /* 0x000fe20000000000 */
[----:B------:R-:W-:Y:S01]  /*1670*/  R2UR UR6, R193 ;  /* 0x00000000c10672ca */ /* 0x000fe200000e0000 */
[----:B------:R-:W-:Y:S01]  /*1680*/  BSSY B0, `(.L_x_370) ;  /* 0x000000a000007945 */ /* 0x000fe20003800000 */
[----:B------:R-:W-:-:S05]  /*1690*/  LOP3.LUT R0, R0, 0xfffffffe, RZ, 0xc0, !PT ;  /* 0xfffffffe00007812 */ /* 0x000fca00078ec0ff */
[----:B------:R-:W-:-:S05]  /*16a0*/  IMAD.IADD R3, R185, 0x1, -R0 ;  /* 0x00000001b9037824 */ /* 0x000fca00078e0a00 */
[----:B------:R-:W-:Y:S01]  /*16b0*/  SHF.L.U32 R3, R3, 0x1f, RZ ;  /* 0x0000001f03037819 */ /* 0x000fe200000006ff */
[----:B------:R-:W-:-:S05]  /*16c0*/  IMAD.U32 R4, RZ, RZ, UR6 ;  /* 0x00000006ff047e24 */ /* 0x000fca000f8e00ff */
[----:B------:R-:W-:Y:S01]  /*16d0*/  ISETP.NE.AND P0, PT, R4, 0x3, PT ;  /* 0x000000030400780c */ /* 0x000fe20003f05270 */
[----:B0-----:R-:W-:-:S06]  /*16e0*/  ULEA UR4, UR5, UR4, 0x18 ;  /* 0x0000000405047291 */ /* 0x001fcc000f8ec03f */
[----:B------:R-:W-:-:S04]  /*16f0*/  IMAD.U32 R0, RZ, RZ, UR4 ;  /* 0x00000004ff007e24 */ /* 0x000fc8000f8e00ff */
[----:B------:R-:W0:Y:S02]  /*1700*/  SYNCS.PHASECHK.TRANS64.TRYWAIT P1, [R0+URZ+0x34800], R3 ;  /* 0x03480003000075a7 */ /* 0x000e24000802017f */
[----:B0-----:R-:W-:Y:S05]  /*1710*/  @!P1 BRA `(.L_x_371) ;  /* 0x000000e800ec9947 */ /* 0x001fea0003800000 */
.L_x_534:
[----:B------:R-:W-:Y:S05]  /*1720*/  BSYNC B0 ;  /* 0x0000000000007941 */ /* 0x000fea0003800000 */
.L_x_370:
[----:B------:R-:W-:Y:S05]  /*1730*/  @!P0 BRA `(.L_x_372) ;  /* 0x0000000000048947 */ /* 0x000fea0003800000 */
[----:B------:R-:W-:Y:S01]  /*1740*/  BPT.TRAP 0x1 ;  /* 0x000000040000795c */ /* 0x000fe20000300000 */
.L_x_372:
[----:B0-----:R-:W-:Y:S01]  /*1750*/  IMAD R3, R2, 0x8, R0 ;  /* 0x0000000802037824 */ /* 0x001fe200078e0200 */
[----:B------:R-:W-:-:S04]  /*1760*/  SHF.L.U32 R4, R16, 0x1f, RZ ;  /* 0x0000001f10047819 */ /* 0x000fc800000006ff */
[----:B------:R0:W1:Y:S01]  /*1770*/  SYNCS.PHASECHK.TRANS64.TRYWAIT P2, [R3+URZ+0x34830], R4 ;  /* 0x03483004030075a7 */ /* 0x000062000804017f */
[----:B------:R-:W-:Y:S05]  /*1780*/  @!P0 BRA `(.L_x_373) ;  /* 0x0000000000048947 */ /* 0x000fea0003800000 */
[----:B------:R-:W-:Y:S01]  /*1790*/  BPT.TRAP 0x1 ;  /* 0x000000040000795c */ /* 0x000fe20000300000 */
.L_x_373:
[----:B------:R-:W2:Y:S01]  /*17a0*/  S2R R5, SR_TID.X ;  /* 0x0000000000057919 */ /* 0x000ea20000002100 */
[----:B------:R-:W-:Y:S01]  /*17b0*/  IMAD.MOV.U32 R151, RZ, RZ, RZ ;  /* 0x000000ffff977224 */ /* 0x000fe200078e00ff */
[----:B--2---:R-:W-:Y:S01]  /*17c0*/  LOP3.LUT P1, RZ, R5, 0x7f, RZ, 0xc0, !PT ;  /* 0x0000007f05ff7812 */ /* 0x004fe2000782c0ff */
[----:B-1----:R-:W-:-:S12]  /*17d0*/  @P2 BRA `(.L_x_374) ;  /* 0x0000000000082947 */ /* 0x002fd80003800000 */
[----:B------:R-:W1:Y:S02]  /*17e0*/  SYNCS.PHASECHK.TRANS64.TRYWAIT P2, [R3+URZ+0x34830], R4 ;  /* 0x03483004030075a7 */ /* 0x000e64000804017f */
[----:B-1----:R-:W-:Y:S05]  /*17f0*/  @!P2 BRA `(.L_x_375) ;  /* 0x000000e800c8a947 */ /* 0x002fea0003800000 */
.L_x_374:
[----:B------:R-:W-:Y:S05]  /*1800*/  WARPSYNC.ALL ;  /* 0x0000000000007948 */ /* 0x000fea0003800000 */
[----:B------:R-:W-:Y:S01]  /*1810*/  R2UR UR4, R0 ;  /* 0x00000000000472ca */ /* 0x000fe200000e0000 */
[----:B------:R-:W-:Y:S01]  /*1820*/  ULOP3.LUT UR56, UR56, 0x10000, URZ, 0xfc, !UPT ;  /* 0x0001000038387892 */ /* 0x000fe2000f8efc3f */
[----:B------:R-:W-:Y:S01]  /*1830*/  R2UR UR58, R2 ;  /* 0x00000000023a72ca */ /* 0x000fe200000e0000 */
[----:B------:R-:W-:Y:S01]  /*1840*/  WARPGROUP.ARRIVE ;  /* 0x00000000000079c5 */ /* 0x000fe20000000000 */
[----:B------:R-:W-:Y:S01]  /*1850*/  UMOV UR57, 0x40000040 ;  /* 0x4000004000397882 */ /* 0x000fe20000000000 */
[----:B------:R-:W-:Y:S01]  /*1860*/  UMOV UR59, 0x40000040 ;  /* 0x40000040003b7882 */ /* 0x000fe20000000000 */
[----:B------:R-:W-:Y:S01]  /*1870*/  UIADD3 UR52, UR56, 0x2, URZ ;  /* 0x0000000238347890 */ /* 0x000fe2000fffe03f */
[----:B------:R-:W-:Y:S01]  /*1880*/  VIADD R6, R190, UR44 ;  /* 0x0000002cbe067c36 */ /* 0x000fe20008000000 */
[----:B------:R-:W-:Y:S01]  /*1890*/  UMOV UR53, 0x40000040 ;  /* 0x4000004000357882 */ /* 0x000fe20000000000 */
[----:B------:R-:W-:Y:S01]  /*18a0*/  UMOV UR55, 0x40000040 ;  /* 0x4000004000377882 */ /* 0x000fe20000000000 */
[----:B------:R-:W-:Y:S01]  /*18b0*/  UIADD3 UR8, UR56, 0x4, URZ ;  /* 0x0000000438087890 */ /* 0x000fe2000fffe03f */
[----:B------:R-:W-:Y:S01]  /*18c0*/  IMAD.U32 R9, RZ, RZ, UR45 ;  /* 0x0000002dff097e24 */ /* 0x000fe2000f8e00ff */
[----:B------:R-:W-:Y:S01]  /*18d0*/  UMOV UR9, 0x40000040 ;  /* 0x4000004000097882 */ /* 0x000fe20000000000 */
[----:B------:R-:W-:Y:S01]  /*18e0*/  UIADD3 UR4, UR4, 0x1c400, URZ ;  /* 0x0001c40004047890 */ /* 0x000fe2000fffe03f */
[----:B------:R-:W-:Y:S01]  /*18f0*/  P2R R8, PR, RZ, 0x1 ;  /* 0x00000001ff087803 */ /* 0x000fe20000000000 */
[----:B------:R-:W-:Y:S01]  /*1900*/  UMOV UR11, 0x40000040 ;  /* 0x40000040000b7882 */ /* 0x000fe20000000000 */
[----:B------:R-:W-:Y:S01]  /*1910*/  UIADD3 UR12, UR56, 0x6, URZ ;  /* 0x00000006380c7890 */ /* 0x000fe2000fffe03f */
[----:B------:R-:W-:Y:S01]  /*1920*/  IMAD R6, R9, -0x80, R6 ;  /* 0xffffff8009067824 */ /* 0x000fe200078e0206 */
[----:B------:R-:W-:Y:S01]  /*1930*/  USHF.R.U32.HI UR4, URZ, 0x4, UR4 ;  /* 0x000000043f047899 */ /* 0x000fe20008011604 */
[----:B01----:R-:W-:Y:S01]  /*1940*/  @!P1 IADD3 R3, R3, 0x34840, RZ ;  /* 0x0003484003039810 */ /* 0x003fe20007ffe0ff */
[----:B------:R-:W-:Y:S01]  /*1950*/  UMOV UR13, 0x40000040 ;  /* 0x40000040000d7882 */ /* 0x000fe20000000000 */
[----:B------:R-:W-:Y:S01]  /*1960*/  UMOV UR15, 0x40000040 ;  /* 0x40000040000f7882 */ /* 0x000fe20000000000 */
[----:B------:R-:W-:Y:S01]  /*1970*/  ULOP3.LUT UR4, UR4, 0x3fff, URZ, 0xc0, !UPT ;  /* 0x00003fff04047892 */ /* 0x000fe2000f8ec03f */
[C---:B------:R-:W-:Y:S01]  /*1980*/  ISETP.GT.AND P2, PT, R6.reuse, RZ, PT ;  /* 0x000000ff0600720c */ /* 0x040fe20003f44270 */
[----:B------:R-:W-:Y:S01]  /*1990*/  UIADD3 UR16, UR56, 0x400, URZ ;  /* 0x0000040038107890 */ /* 0x000fe2000fffe03f */
[C---:B------:R-:W-:Y:S01]  /*19a0*/  ISETP.GT.AND P3, PT, R6.reuse, 0x1, PT ;  /* 0x000000010600780c */ /* 0x040fe20003f64270 */
[----:B------:R-:W-:Y:S01]  /*19b0*/  ULOP3.LUT UR60, UR4, 0x10000, URZ, 0xfc, !UPT ;  /* 0x00010000043c7892 */ /* 0x000fe2000f8efc3f */
[C---:B------:R-:W-:Y:S01]  /*19c0*/  ISETP.GT.AND P6, PT, R6.reuse, 0x8, PT ;  /* 0x000000080600780c */ /* 0x040fe20003fc4270 */
[----:B------:R-:W-:Y:S01]  /*19d0*/  UMOV UR17, 0x40000040 ;  /* 0x4000004000117882 */ /* 0x000fe20000000000 */
[----:B------:R-:W-:Y:S01]  /*19e0*/  UMOV UR19, 0x40000040 ;  /* 0x4000004000137882 */ /* 0x000fe20000000000 */
[----:B------:R-:W-:Y:S01]  /*19f0*/  UIMAD UR58, UR58, 0xc00, UR60 ;  /* 0x00000c003a3a78a4 */ /* 0x000fe2000f8e023c */
[C---:B------:R-:W-:Y:S01]  /*1a00*/  ISETP.GT.AND P5, PT, R6.reuse, 0x9, PT ;  /* 0x000000090600780c */ /* 0x040fe20003fa4270 */
[----:B------:R-:W-:Y:S01]  /*1a10*/  UIADD3 UR20, UR56, 0x402, URZ ;  /* 0x0000040238147890 */ /* 0x000fe2000fffe03f */
[----:B------:R-:W-:Y:S01]  /*1a20*/  ISETP.GT.AND P4, PT, R6, 0x10, PT ;  /* 0x000000100600780c */ /* 0x000fe20003f84270 */
[----:B------:R-:W-:Y:S01]  /*1a30*/  UIADD3 UR54, UR58, 0x2, URZ ;  /* 0x000000023a367890 */ /* 0x000fe2000fffe03f */
[----:B------:R-:W-:Y:S01]  /*1a40*/  @!P1 PRMT R3, RZ, 0x654, R3 ;  /* 0x00000654ff039816 */ /* 0x000fe20000000003 */
[----:B------:R-:W-:Y:S01]  /*1a50*/  UIADD3 UR10, UR58, 0x4, URZ ;  /* 0x000000043a0a7890 */ /* 0x000fe2000fffe03f */
[----:B------:R-:W-:Y:S01]  /*1a60*/  IMAD.MOV.U32 R150, RZ, RZ, R151 ;  /* 0x000000ffff967224 */ /* 0x000fe200078e0097 */
[----:B------:R-:W-:-:S02]  /*1a70*/  UIADD3 UR14, UR58, 0x6, URZ ;  /* 0x000000063a0e7890 */ /* 0x000fc4000fffe03f */
[----:B------:R-:W-:Y:S01]  /*1a80*/  HGMMA.64x128x16.F32.BF16 R24, gdesc[UR56], RZ, !UPT, gsb0 ;  /* 0x01e00000381879f0 */ /* 0x000fe2000c0018ff */
        /* <DEDUP_REMOVED lines=42> */
[----:B------:R-:W-:Y:S01]  /*1d30*/  ULDC UR4, c[0x0][0x9d8] ;  /* 0x0002760000047ab9 */ /* 0x000fe20000000800 */
[----:B------:R-:W-:Y:S01]  /*1d40*/  ULDC UR5, c[0x0][0x988] ;  /* 0x0002620000057ab9 */ /* 0x000fe20000000800 */
[----:B------:R-:W-:Y:S01]  /*1d50*/  UISETP.GE.AND UP0, UPT, UR44, 0x81, UPT ;  /* 0x000000812c00788c */ /* 0x000fe2000bf06270 */
        /* <DEDUP_REMOVED lines=17> */
[----:B------:R-:W-:Y:S01]  /*1e70*/  IMAD.MOV.U32 R88, RZ, RZ, R151 ;  /* 0x000000ffff587224 */ /* 0x000fe200078e0097 */
        /* <DEDUP_REMOVED lines=270> */
[----:B------:R-:W-:Y:S01]  /*2f60*/  ISETP.GT.AND P2, PT, R6, 0x79, PT ;  /* 0x000000790600780c */ /* 0x000fe20003f44270 */
[----:B------:R-:W-:-:S04]  /*2f70*/  IMAD.U32 R6, RZ, RZ, UR5 ;  /* 0x00000005ff067e24 */ /* 0x000fc8000f8e00ff */
[----:B------:R-:W3:Y:S01]  /*2f80*/  MUFU.TANH R82, R82 ;  /* 0x0000005200527308 */ /* 0x000ee20000002400 */
[----:B0-----:R-:W-:-:S04]  /*2f90*/  FSEL R145, R84, -INF , P3 ;  /* 0xff80000054917808 */ /* 0x001fc80001800000 */
[----:B------:R-:W-:-:S03]  /*2fa0*/  FMNMX.FTZ R12, R145, R12, !PT ;  /* 0x0000000c910c7209 */ /* 0x000fc60007810000 */
[----:B------:R-:W0:Y:S01]  /*2fb0*/  MUFU.TANH R83, R83 ;  /* 0x0000005300537308 */ /* 0x000e220000002400 */
[----:B-1----:R-:W-:-:S04]  /*2fc0*/  FSEL R147, R85, -INF , P2 ;  /* 0xff80000055937808 */ /* 0x002fc80001000000 */
[----:B------:R-:W-:-:S03]  /*2fd0*/  FMNMX.FTZ R12, R147, R12, !PT ;  /* 0x0000000c930c7209 */ /* 0x000fc60007810000 */
[----:B------:R-:W1:Y:S02]  /*2fe0*/  MUFU.TANH R86, R86 ;  /* 0x0000005600567308 */ /* 0x000e640000002400 */
[----:B------:R-:W4:Y:S06]  /*2ff0*/  SHFL.BFLY PT, R9, R12, 0x2, 0x1f ;  /* 0x0c401f000c097f89 */ /* 0x000f2c00000e0000 */
[----:B------:R-:W-:Y:S01]  /*3000*/  MUFU.TANH R87, R87 ;  /* 0x0000005700577308 */ /* 0x000fe20000002400 */
[----:B----4-:R-:W-:-:S05]  /*3010*/  FMNMX.FTZ R14, R12, R9, !PT ;  /* 0x000000090c0e7209 */ /* 0x010fca0007810000 */
[----:B------:R-:W4:Y:S02]  /*3020*/  SHFL.BFLY PT, R9, R14, 0x1, 0x1f ;  /* 0x0c201f000e097f89 */ /* 0x000f2400000e0000 */
[----:B----4-:R-:W-:-:S04]  /*3030*/  FMNMX.FTZ R9, R14, R9, !PT ;  /* 0x000000090e097209 */ /* 0x010fc80007810000 */
[C---:B------:R-:W-:Y:S01]  /*3040*/  FSETP.NEU.FTZ.AND P0, PT, R9.reuse, -INF , PT ;  /* 0xff8000000900780b */ /* 0x040fe20003f1d000 */
[----:B------:R-:W-:-:S05]  /*3050*/  FMUL.FTZ R20, R9, R6 ;  /* 0x0000000609147220 */ /* 0x000fca0000410000 */
[----:B------:R-:W-:Y:S02]  /*3060*/  FSEL R20, R20, RZ, P0 ;  /* 0x000000ff14147208 */ /* 0x000fe40000000000 */
[----:B------:R-:W-:Y:S02]  /*3070*/  ISETP.NE.AND P0, PT, R8, RZ, PT ;  /* 0x000000ff0800720c */ /* 0x000fe40003f05270 */
[----:B------:R-:W4:Y:S01]  /*3080*/  MUFU.TANH R8, R79 ;  /* 0x0000004f00087308 */ /* 0x000f220000002400 */
[--C-:B------:R-:W-:Y:S01]  /*3090*/  FFMA.FTZ R67, R10, R6, -R20.reuse ;  /* 0x000000060a437223 */ /* 0x100fe20000010814 */
[----:B------:R-:W-:Y:S01]  /*30a0*/  FMNMX.FTZ R10, R5, R4, !PT ;  /* 0x00000004050a7209 */ /* 0x000fe20007810000 */
[-CC-:B------:R-:W-:Y:S01]  /*30b0*/  FFMA.FTZ R69, R91, R6.reuse, -R20.reuse ;  /* 0x000000065b457223 */ /* 0x180fe20000010814 */
[-CC-:B------:R-:W-:Y:S01]  /*30c0*/  FFMA.FTZ R176, R93, R6.reuse, -R20.reuse ;  /* 0x000000065db07223 */ /* 0x180fe20000010814 */
[----:B---3--:R-:W-:Y:S01]  /*30d0*/  FSEL R93, R82, -INF , P5 ;  /* 0xff800000525d7808 */ /* 0x008fe20002800000 */
[--C-:B------:R-:W-:Y:S01]  /*30e0*/  FFMA.FTZ R71, R95, R6, -R20.reuse ;  /* 0x000000065f477223 */ /* 0x100fe20000010814 */
[----:B------:R-:W-:Y:S01]  /*30f0*/  FMNMX.FTZ R10, R7, R10, !PT ;  /* 0x0000000a070a7209 */ /* 0x000fe20007810000 */
[-CC-:B------:R-:W-:Y:S01]  /*3100*/  FFMA.FTZ R178, R97, R6.reuse, -R20.reuse ;  /* 0x0000000661b27223 */ /* 0x180fe20000010814 */
[----:B0-----:R-:W-:Y:S01]  /*3110*/  FSEL R95, R83, -INF , P4 ;  /* 0xff800000535f7808 */ /* 0x001fe20002000000 */
[--C-:B------:R-:W-:Y:S01]  /*3120*/  FFMA.FTZ R73, R99, R6, -R20.reuse ;  /* 0x0000000663497223 */ /* 0x100fe20000010814 */
[----:B------:R-:W-:Y:S01]  /*3130*/  FMNMX.FTZ R10, R13, R10, !PT ;  /* 0x0000000a0d0a7209 */ /* 0x000fe20007810000 */
[-CC-:B------:R-:W-:Y:S01]  /*3140*/  FFMA.FTZ R180, R11, R6.reuse, -R20.reuse ;  /* 0x000000060bb47223 */ /* 0x180fe20000010814 */
[----:B-1----:R-:W-:Y:S01]  /*3150*/  FSEL R97, R86, -INF , P3 ;  /* 0xff80000056617808 */ /* 0x002fe20001800000 */
[--C-:B------:R-:W-:Y:S01]  /*3160*/  FFMA.FTZ R182, R89, R6, -R20.reuse ;  /* 0x0000000659b67223 */ /* 0x100fe20000010814 */
[----:B------:R-:W-:Y:S01]  /*3170*/  FMNMX.FTZ R10, R15, R10, !PT ;  /* 0x0000000a0f0a7209 */ /* 0x000fe20007810000 */
[----:B------:R-:W-:Y:S01]  /*3180*/  MUFU.EX2 R67, R67 ;  /* 0x0000004300437308 */ /* 0x000fe20000000800 */
[----:B----4-:R-:W-:Y:S01]  /*3190*/  FSEL R91, R8, -INF , P6 ;  /* 0xff800000085b7808 */ /* 0x010fe20003000000 */
[--C-:B------:R-:W-:Y:S01]  /*31a0*/  FFMA.FTZ R172, R101, R6, -R20.reuse ;  /* 0x0000000665ac7223 */ /* 0x100fe20000010814 */
[----:B------:R-:W-:Y:S01]  /*31b0*/  FMNMX.FTZ R10, R21, R10, !PT ;  /* 0x0000000a150a7209 */ /* 0x000fe20007810000 */
[-CC-:B------:R-:W-:Y:S01]  /*31c0*/  FFMA.FTZ R75, R103, R6.reuse, -R20.reuse ;  /* 0x00000006674b7223 */ /* 0x180fe20000010814 */
[----:B------:R-:W-:Y:S01]  /*31d0*/  FSEL R99, R87, -INF , P2 ;  /* 0xff80000057637808 */ /* 0x000fe20001000000 */
        /* <DEDUP_REMOVED lines=35> */
[----:B------:R-:W-:Y:S01]  /*3410*/  FFMA.FTZ R20, R147, R6, -R20 ;  /* 0x0000000693147223 */ /* 0x000fe20000010814 */
[--C-:B------:R-:W-:Y:S01]  /*3420*/  IMAD.MOV.U32 R147, RZ, RZ, R151.reuse ;  /* 0x000000ffff937224 */ /* 0x100fe200078e0097 */
[----:B------:R-:W-:Y:S01]  /*3430*/  FMNMX.FTZ R10, R43, R10, !PT ;  /* 0x0000000a2b0a7209 */ /* 0x000fe20007810000 */
[--C-:B------:R-:W-:Y:S01]  /*3440*/  IMAD.MOV.U32 R131, RZ, RZ, R151.reuse ;  /* 0x000000ffff837224 */ /* 0x100fe200078e0097 */
[-C--:B------:R-:W-:Y:S01]  /*3450*/  MOV R133, R151.reuse ;  /* 0x0000009700857202 */ /* 0x080fe20000000f00 */
[--C-:B------:R-:W-:Y:S01]  /*3460*/  IMAD.MOV.U32 R129, RZ, RZ, R151.reuse ;  /* 0x000000ffff817224 */ /* 0x100fe200078e0097 */
[----:B------:R-:W-:Y:S01]  /*3470*/  FMNMX.FTZ R10, R45, R10, !PT ;  /* 0x0000000a2d0a7209 */ /* 0x000fe20007810000 */
[----:B------:R-:W2:Y:S01]  /*3480*/  MUFU.EX2 R178, R178 ;  /* 0x000000b200b27308 */ /* 0x000ea20000000800 */
[--C-:B------:R-:W-:Y:S01]  /*3490*/  IMAD.MOV.U32 R127, RZ, RZ, R151.reuse ;  /* 0x000000ffff7f7224 */ /* 0x100fe200078e0097 */
[-C--:B------:R-:W-:Y:S01]  /*34a0*/  MOV R123, R151.reuse ;  /* 0x00000097007b7202 */ /* 0x080fe20000000f00 */
[--C-:B------:R-:W-:Y:S01]  /*34b0*/  IMAD.MOV.U32 R125, RZ, RZ, R151.reuse ;  /* 0x000000ffff7d7224 */ /* 0x100fe200078e0097 */
[----:B------:R-:W-:Y:S01]  /*34c0*/  FMNMX.FTZ R10, R47, R10, !PT ;  /* 0x0000000a2f0a7209 */ /* 0x000fe20007810000 */
[--C-:B------:R-:W-:Y:S01]  /*34d0*/  IMAD.MOV.U32 R121, RZ, RZ, R151.reuse ;  /* 0x000000ffff797224 */ /* 0x100fe200078e0097 */
[-C--:B------:R-:W-:Y:S01]  /*34e0*/  MOV R113, R151.reuse ;  /* 0x0000009700717202 */ /* 0x080fe20000000f00 */
[--C-:B------:R-:W-:Y:S01]  /*34f0*/  IMAD.MOV.U32 R119, RZ, RZ, R151.reuse ;  /* 0x000000ffff777224 */ /* 0x100fe200078e0097 */
[----:B------:R-:W-:Y:S01]  /*3500*/  FMNMX.FTZ R10, R49, R10, !PT ;  /* 0x0000000a310a7209 */ /* 0x000fe20007810000 */
[----:B------:R-:W-:Y:S01]  /*3510*/  MUFU.EX2 R73, R73 ;  /* 0x0000004900497308 */ /* 0x000fe20000000800 */
[--C-:B------:R-:W-:Y:S01]  /*3520*/  IMAD.MOV.U32 R117, RZ, RZ, R151.reuse ;  /* 0x000000ffff757224 */ /* 0x100fe200078e0097 */
[----:B------:R-:W-:Y:S01]  /*3530*/  MOV R103, R151 ;  /* 0x0000009700677202 */ /* 0x000fe20000000f00 */
[--C-:B------:R-:W-:Y:S01]  /*3540*/  IMAD.MOV.U32 R115, RZ, RZ, R151.reuse ;  /* 0x000000ffff737224 */ /* 0x100fe200078e0097 */
[----:B------:R-:W-:Y:S01]  /*3550*/  FMNMX.FTZ R10, R51, R10, !PT ;  /* 0x0000000a330a7209 */ /* 0x000fe20007810000 */
[----:B------:R-:W-:-:S02]  /*3560*/  IMAD.MOV.U32 R111, RZ, RZ, R151 ;  /* 0x000000ffff6f7224 */ /* 0x000fc400078e0097 */
[--C-:B------:R-:W-:Y:S01]  /*3570*/  IMAD.MOV.U32 R109, RZ, RZ, R151.reuse ;  /* 0x000000ffff6d7224 */ /* 0x100fe200078e0097 */
[----:B------:R-:W-:Y:S01]  /*3580*/  FMNMX.FTZ R10, R53, R10, !PT ;  /* 0x0000000a350a7209 */ /* 0x000fe20007810000 */
[----:B------:R-:W-:Y:S01]  /*3590*/  MUFU.EX2 R172, R172 ;  /* 0x000000ac00ac7308 */ /* 0x000fe20000000800 */
[--C-:B------:R-:W-:Y:S02]  /*35a0*/  IMAD.MOV.U32 R107, RZ, RZ, R151.reuse ;  /* 0x000000ffff6b7224 */ /* 0x100fe400078e0097 */
[----:B------:R-:W-:Y:S01]  /*35b0*/  FMNMX.FTZ R10, R55, R10, !PT ;  /* 0x0000000a370a7209 */ /* 0x000fe20007810000 */
[--C-:B------:R-:W-:Y:S02]  /*35c0*/  IMAD.MOV.U32 R105, RZ, RZ, R151.reuse ;  /* 0x000000ffff697224 */ /* 0x100fe400078e0097 */
[----:B------:R-:W-:Y:S01]  /*35d0*/  IMAD.MOV.U32 R101, RZ, RZ, R151 ;  /* 0x000000ffff657224 */ /* 0x000fe200078e0097 */
[----:B------:R-:W-:Y:S01]  /*35e0*/  FMNMX.FTZ R10, R57, R10, !PT ;  /* 0x0000000a390a7209 */ /* 0x000fe20007810000 */
[----:B------:R-:W-:Y:S03]  /*35f0*/  MUFU.EX2 R75, R75 ;  /* 0x0000004b004b7308 */ /* 0x000fe60000000800 */
[----:B------:R-:W-:-:S04]  /*3600*/  FMNMX.FTZ R10, R59, R10, !PT ;  /* 0x0000000a3b0a7209 */ /* 0x000fc80007810000 */
        /* <DEDUP_REMOVED lines=11> */
[----:B------:R-:W-:-:S05]  /*36c0*/  FMNMX.FTZ R10, R99, R10, !PT ;  /* 0x0000000a630a7209 */ /* 0x000fca0007810000 */
[----:B------:R-:W0:Y:S01]  /*36d0*/  SHFL.BFLY PT, R11, R10, 0x2, 0x1f ;  /* 0x0c401f000a0b7f89 */ /* 0x000e2200000e0000 */
[----:B------:R-:W-:Y:S08]  /*36e0*/  MUFU.EX2 R170, R170 ;  /* 0x000000aa00aa7308 */ /* 0x000ff00000000800 */
[----:B------:R-:W-:Y:S08]  /*36f0*/  MUFU.EX2 R81, R81 ;  /* 0x0000005100517308 */ /* 0x000ff00000000800 */
[----:B------:R-:W-:Y:S01]  /*3700*/  MUFU.EX2 R152, R152 ;  /* 0x0000009800987308 */ /* 0x000fe20000000800 */
[----:B0-----:R-:W-:-:S07]  /*3710*/  FMNMX.FTZ R8, R10, R11, !PT ;  /* 0x0000000b0a087209 */ /* 0x001fce0007810000 */
[----:B------:R-:W-:Y:S01]  /*3720*/  MUFU.EX2 R83, R83 ;  /* 0x0000005300537308 */ /* 0x000fe20000000800 */
[----:B------:R-:W0:Y:S07]  /*3730*/  SHFL.BFLY PT, R11, R8, 0x1, 0x1f ;  /* 0x0c201f00080b7f89 */ /* 0x000e2e00000e0000 */
[----:B------:R-:W-:Y:S08]  /*3740*/  MUFU.EX2 R154, R154 ;  /* 0x0000009a009a7308 */ /* 0x000ff00000000800 */
[----:B------:R-:W-:Y:S08]  /*3750*/  MUFU.EX2 R85, R85 ;  /* 0x0000005500557308 */ /* 0x000ff00000000800 */
[----:B------:R-:W-:Y:S01]  /*3760*/  MUFU.EX2 R156, R156 ;  /* 0x0000009c009c7308 */ /* 0x000fe20000000800 */
[----:B0-----:R-:W-:-:S04]  /*3770*/  FMNMX.FTZ R11, R8, R11, !PT ;  /* 0x0000000b080b7209 */ /* 0x001fc80007810000 */
[C---:B------:R-:W-:Y:S01]  /*3780*/  FSETP.NEU.FTZ.AND P2, PT, R11.reuse, -INF , PT ;  /* 0xff8000000b00780b */ /* 0x040fe20003f5d000 */
[----:B------:R-:W-:Y:S02]  /*3790*/  FMUL.FTZ R8, R11, R6 ;  /* 0x000000060b087220 */ /* 0x000fe40000410000 */
[----:B------:R-:W-:Y:S03]  /*37a0*/  MUFU.EX2 R87, R87 ;  /* 0x0000005700577308 */ /* 0x000fe60000000800 */
[----:B------:R-:W-:Y:S02]  /*37b0*/  FSEL R8, R8, RZ, P2 ;  /* 0x000000ff08087208 */ /* 0x000fe40001000000 */
[----:B------:R-:W-:-:S03]  /*37c0*/  PLOP3.LUT P2, PT, PT, PT, UP0, 0x80, 0x0 ;  /* 0x000000000000781c */ /* 0x000fc60003f4f008 */
        /* <DEDUP_REMOVED lines=17> */
[----:B0-----:R-:W-:Y:S01]  /*38e0*/  FADD.FTZ R13, R180, R67 ;  /* 0x00000043b40d7221 */ /* 0x001fe20000010000 */
[-CC-:B------:R-:W-:Y:S01]  /*38f0*/  FFMA.FTZ R41, R41, R6.reuse, -R8.reuse ;  /* 0x0000000629297223 */ /* 0x180fe20000010808 */
[-CC-:B------:R-:W-:Y:S01]  /*3900*/  FFMA.FTZ R43, R43, R6.reuse, -R8.reuse ;  /* 0x000000062b2b7223 */ /* 0x180fe20000010808 */
[-CC-:B------:R-:W-:Y:S01]  /*3910*/  FFMA.FTZ R45, R45, R6.reuse, -R8.reuse ;  /* 0x000000062d2d7223 */ /* 0x180fe20000010808 */
[-CC-:B------:R-:W-:Y:S01]  /*3920*/  FFMA.FTZ R47, R47, R6.reuse, -R8.reuse ;  /* 0x000000062f2f7223 */ /* 0x180fe20000010808 */
[-CC-:B------:R-:W-:Y:S01]  /*3930*/  FFMA.FTZ R49, R49, R6.reuse, -R8.reuse ;  /* 0x0000000631317223 */ /* 0x180fe20000010808 */
[-CC-:B------:R-:W-:Y:S01]  /*3940*/  FFMA.FTZ R51, R51, R6.reuse, -R8.reuse ;  /* 0x0000000633337223 */ /* 0x180fe20000010808 */
[----:B------:R-:W0:Y:S01]  /*3950*/  MUFU.EX2 R5, R5 ;  /* 0x0000000500057308 */ /* 0x000e220000000800 */
[----:B-1----:R-:W-:Y:S01]  /*3960*/  FADD.FTZ R4, R182, R13 ;  /* 0x0000000db6047221 */ /* 0x002fe20000010000 */
[-CC-:B------:R-:W-:Y:S01]  /*3970*/  FFMA.FTZ R53, R53, R6.reuse, -R8.reuse ;  /* 0x0000000635357223 */ /* 0x180fe20000010808 */
[-CC-:B------:R-:W-:Y:S01]  /*3980*/  FFMA.FTZ R55, R55, R6.reuse, -R8.reuse ;  /* 0x0000000637377223 */ /* 0x180fe20000010808 */
[-C--:B------:R-:W-:Y:S01]  /*3990*/  FFMA.FTZ R57, R57, R6.reuse, -R8 ;  /* 0x0000000639397223 */ /* 0x080fe20000010808 */
[----:B---3--:R-:W-:Y:S01]  /*39a0*/  FADD.FTZ R13, R69, R4 ;  /* 0x00000004450d7221 */ /* 0x008fe20000010000 */
[-CC-:B------:R-:W-:Y:S01]  /*39b0*/  FFMA.FTZ R59, R59, R6.reuse, -R8.reuse ;  /* 0x000000063b3b7223 */ /* 0x180fe20000010808 */
[-CC-:B------:R-:W-:Y:S01]  /*39c0*/  FFMA.FTZ R61, R61, R6.reuse, -R8.reuse ;  /* 0x000000063d3d7223 */ /* 0x180fe20000010808 */
[----:B------:R-:W1:Y:S01]  /*39d0*/  MUFU.EX2 R7, R7 ;  /* 0x0000000700077308 */ /* 0x000e620000000800 */
[----:B----4-:R-:W-:Y:S01]  /*39e0*/  FADD.FTZ R4, R176, R13 ;  /* 0x0000000db0047221 */ /* 0x010fe20000010000 */
[-CC-:B------:R-:W-:Y:S01]  /*39f0*/  FFMA.FTZ R63, R63, R6.reuse, -R8.reuse ;  /* 0x000000063f3f7223 */ /* 0x180fe20000010808 */
[-CC-:B------:R-:W-:Y:S01]  /*3a00*/  FFMA.FTZ R65, R65, R6.reuse, -R8.reuse ;  /* 0x0000000641417223 */ /* 0x180fe20000010808 */
[-C--:B------:R-:W-:Y:S01]  /*3a10*/  FFMA.FTZ R91, R91, R6.reuse, -R8 ;  /* 0x000000065b5b7223 */ /* 0x080fe20000010808 */
[----:B-----5:R-:W-:Y:S01]  /*3a20*/  FADD.FTZ R13, R71, R4 ;  /* 0x00000004470d7221 */ /* 0x020fe20000010000 */
[-CC-:B------:R-:W-:Y:S01]  /*3a30*/  FFMA.FTZ R93, R93, R6.reuse, -R8.reuse ;  /* 0x000000065d5d7223 */ /* 0x180fe20000010808 */
[-C--:B------:R-:W-:Y:S01]  /*3a40*/  FFMA.FTZ R95, R95, R6.reuse, -R8 ;  /* 0x000000065f5f7223 */ /* 0x080fe20000010808 */
[----:B------:R-:W3:Y:S01]  /*3a50*/  MUFU.EX2 R15, R15 ;  /* 0x0000000f000f7308 */ /* 0x000ee20000000800 */
[----:B--2---:R-:W-:Y:S01]  /*3a60*/  FADD.FTZ R36, R178, R13 ;  /* 0x0000000db2247221 */ /* 0x004fe20000010000 */
[----:B0-----:R-:W-:Y:S01]  /*3a70*/  FADD.FTZ R4, R5, R10 ;  /* 0x0000000a05047221 */ /* 0x001fe20000010000 */
[-CC-:B------:R-:W-:Y:S01]  /*3a80*/  FFMA.FTZ R97, R97, R6.reuse, -R8.reuse ;  /* 0x0000000661617223 */ /* 0x180fe20000010808 */
[----:B------:R-:W-:Y:S01]  /*3a90*/  FFMA.FTZ R99, R99, R6, -R8 ;  /* 0x0000000663637223 */ /* 0x000fe20000010808 */
[----:B------:R-:W-:Y:S01]  /*3aa0*/  F2FP.BF16.F32.PACK_AB R181, R10, R5 ;  /* 0x000000050ab5723e */ /* 0x000fe200000010ff */
[----:B------:R-:W-:Y:S01]  /*3ab0*/  IMAD.MOV.U32 R5, RZ, RZ, 0x3f800000 ;  /* 0x3f800000ff057424 */ /* 0x000fe200078e00ff */
[----:B------:R-:W-:Y:S01]  /*3ac0*/  F2FP.BF16.F32.PACK_AB R180, R67, R180 ;  /* 0x000000b443b4723e */ /* 0x000fe200000010ff */
[----:B------:R0:W2:Y:S01]  /*3ad0*/  MUFU.EX2 R14, R21 ;  /* 0x00000015000e7308 */ /* 0x0000a20000000800 */
[----:B-1----:R-:W-:Y:S01]  /*3ae0*/  FADD.FTZ R13, R7, R4 ;  /* 0x00000004070d7221 */ /* 0x002fe20000010000 */
[C---:B------:R-:W-:Y:S01]  /*3af0*/  F2FP.BF16.F32.PACK_AB R183, R12.reuse, R7 ;  /* 0x000000070cb7723e */ /* 0x040fe200000010ff */
[----:B------:R-:W-:Y:S01]  /*3b00*/  IMAD.MOV.U32 R7, RZ, RZ, 0x3f800000 ;  /* 0x3f800000ff077424 */ /* 0x000fe200078e00ff */
[----:B------:R-:W-:Y:S01]  /*3b10*/  F2FP.BF16.F32.PACK_AB R182, R69, R182 ;  /* 0x000000b645b6723e */ /* 0x000fe200000010ff */
[----:B------:R-:W-:Y:S01]  /*3b20*/  FADD.FTZ R4, R12, R13 ;  /* 0x0000000d0c047221 */ /* 0x000fe20000010000 */
[----:B------:R-:W-:-:S02]  /*3b30*/  F2FP.BF16.F32.PACK_AB R176, R71, R176 ;  /* 0x000000b047b0723e */ /* 0x000fc400000010ff */
[----:B------:R-:W1:Y:S01]  /*3b40*/  MUFU.EX2 R25, R25 ;  /* 0x0000001900197308 */ /* 0x000e620000000800 */
[----:B0-----:R-:W-:Y:S01]  /*3b50*/  FADD.FTZ R21, R73, R36 ;  /* 0x0000002449157221 */ /* 0x001fe20000010000 */
[----:B---3--:R-:W-:Y:S01]  /*3b60*/  FADD.FTZ R13, R15, R4 ;  /* 0x000000040f0d7221 */ /* 0x008fe20000010000 */
[----:B------:R-:W-:Y:S02]  /*3b70*/  F2FP.BF16.F32.PACK_AB R178, R73, R178 ;  /* 0x000000b249b2723e */ /* 0x000fe400000010ff */
[----:B------:R-:W-:Y:S01]  /*3b80*/  FADD.FTZ R38, R172, R21 ;  /* 0x00000015ac267221 */ /* 0x000fe20000010000 */
[C---:B------:R-:W-:Y:S02]  /*3b90*/  F2FP.BF16.F32.PACK_AB R172, R75.reuse, R172 ;  /* 0x000000ac4bac723e */ /* 0x040fe400000010ff */
[----:B------:R-:W0:Y:S01]  /*3ba0*/  MUFU.EX2 R24, R27 ;  /* 0x0000001b00187308 */ /* 0x000e220000000800 */
[----:B------:R-:W-:Y:S01]  /*3bb0*/  FADD.FTZ R21, R75, R38 ;  /* 0x000000264b157221 */ /* 0x000fe20000010000 */
[C---:B--2---:R-:W-:Y:S01]  /*3bc0*/  FADD.FTZ R4, R14.reuse, R13 ;  /* 0x0000000d0e047221 */ /* 0x044fe20000010000 */
[----:B------:R-:W-:-:S02]  /*3bd0*/  F2FP.BF16.F32.PACK_AB R177, R14, R15 ;  /* 0x0000000f0eb1723e */ /* 0x000fc400000010ff */
[----:B------:R-:W-:Y:S01]  /*3be0*/  FADD.FTZ R38, R174, R21 ;  /* 0x00000015ae267221 */ /* 0x000fe20000010000 */
[C---:B------:R-:W-:Y:S02]  /*3bf0*/  F2FP.BF16.F32.PACK_AB R174, R77.reuse, R174 ;  /* 0x000000ae4dae723e */ /* 0x040fe400000010ff */
[----:B------:R-:W2:Y:S01]  /*3c00*/  MUFU.EX2 R29, R29 ;  /* 0x0000001d001d7308 */ /* 0x000ea20000000800 */
[----:B------:R-:W-:Y:S01]  /*3c10*/  FADD.FTZ R21, R77, R38 ;  /* 0x000000264d157221 */ /* 0x000fe20000010000 */
[----:B-1----:R-:W-:-:S03]  /*3c20*/  FADD.FTZ R13, R25, R4 ;  /* 0x00000004190d7221 */ /* 0x002fc60000010000 */
[----:B------:R-:W-:Y:S01]  /*3c30*/  FADD.FTZ R40, R168, R21 ;  /* 0x00000015a8287221 */ /* 0x000fe20000010000 */
[C---:B------:R-:W-:Y:S02]  /*3c40*/  F2FP.BF16.F32.PACK_AB R168, R79.reuse, R168 ;  /* 0x000000a84fa8723e */ /* 0x040fe400000010ff */
[----:B------:R-:W1:Y:S01]  /*3c50*/  MUFU.EX2 R26, R31 ;  /* 0x0000001f001a7308 */ /* 0x000e620000000800 */
[C---:B0-----:R-:W-:Y:S01]  /*3c60*/  FADD.FTZ R4, R24.reuse, R13 ;  /* 0x0000000d18047221 */ /* 0x041fe20000010000 */
[----:B------:R-:W-:Y:S01]  /*3c70*/  FADD.FTZ R21, R79, R40 ;  /* 0x000000284f157221 */ /* 0x000fe20000010000 */
[----:B------:R-:W-:-:S03]  /*3c80*/  F2FP.BF16.F32.PACK_AB R179, R24, R25 ;  /* 0x0000001918b3723e */ /* 0x000fc600000010ff */
[----:B------:R-:W-:Y:S01]  /*3c90*/  FADD.FTZ R40, R170, R21 ;  /* 0x00000015aa287221 */ /* 0x000fe20000010000 */
[----:B------:R-:W-:Y:S01]  /*3ca0*/  F2FP.BF16.F32.PACK_AB R170, R81, R170 ;  /* 0x000000aa51aa723e */ /* 0x000fe200000010ff */
[----:B------:R-:W0:Y:S01]  /*3cb0*/  MUFU.EX2 R33, R33 ;  /* 0x0000002100217308 */ /* 0x000e220000000800 */
[----:B--2---:R-:W-:-:S07]  /*3cc0*/  FADD.FTZ R13, R29, R4 ;  /* 0x000000041d0d7221 */ /* 0x004fce0000010000 */
[----:B------:R-:W2:Y:S01]  /*3cd0*/  MUFU.EX2 R28, R35 ;  /* 0x00000023001c7308 */ /* 0x000ea20000000800 */
[C---:B-1----:R-:W-:Y:S01]  /*3ce0*/  FADD.FTZ R4, R26.reuse, R13 ;  /* 0x0000000d1a047221 */ /* 0x042fe20000010000 */
[----:B------:R-:W-:Y:S01]  /*3cf0*/  FADD.FTZ R13, R81, R40 ;  /* 0x00000028510d7221 */ /* 0x000fe20000010000 */
[----:B------:R-:W-:-:S03]  /*3d00*/  F2FP.BF16.F32.PACK_AB R173, R26, R29 ;  /* 0x0000001d1aad723e */ /* 0x000fc600000010ff */
[----:B------:R-:W-:Y:S01]  /*3d10*/  FADD.FTZ R42, R152, R13 ;  /* 0x0000000d982a7221 */ /* 0x000fe20000010000 */
[----:B------:R-:W-:Y:S01]  /*3d20*/  F2FP.BF16.F32.PACK_AB R152, R83, R152 ;  /* 0x000000985398723e */ /* 0x000fe200000010ff */
[----:B------:R-:W1:Y:S01]  /*3d30*/  MUFU.EX2 R37, R37 ;  /* 0x0000002500257308 */ /* 0x000e620000000800 */
[----:B0-----:R-:W-:Y:S01]  /*3d40*/  FADD.FTZ R3, R33, R4 ;  /* 0x0000000421037221 */ /* 0x001fe20000010000 */
[----:B------:R-:W-:-:S04]  /*3d50*/  FADD.FTZ R13, R83, R42 ;  /* 0x0000002a530d7221 */ /* 0x000fc80000010000 */
[----:B------:R-:W-:Y:S01]  /*3d60*/  FADD.FTZ R42, R154, R13 ;  /* 0x0000000d9a2a7221 */ /* 0x000fe20000010000 */
[C---:B------:R-:W-:Y:S01]  /*3d70*/  F2FP.BF16.F32.PACK_AB R154, R85.reuse, R154 ;  /* 0x0000009a559a723e */ /* 0x040fe200000010ff */
[----:B------:R-:W0:Y:S01]  /*3d80*/  MUFU.EX2 R30, R39 ;  /* 0x00000027001e7308 */ /* 0x000e220000000800 */
[C---:B--2---:R-:W-:Y:S01]  /*3d90*/  FADD.FTZ R4, R28.reuse, R3 ;  /* 0x000000031c047221 */ /* 0x044fe20000010000 */
[----:B------:R-:W-:Y:S01]  /*3da0*/  FADD.FTZ R13, R85, R42 ;  /* 0x0000002a550d7221 */ /* 0x000fe20000010000 */
[----:B------:R-:W-:-:S03]  /*3db0*/  F2FP.BF16.F32.PACK_AB R175, R28, R33 ;  /* 0x000000211caf723e */ /* 0x000fc600000010ff */
[----:B------:R-:W-:Y:S01]  /*3dc0*/  FADD.FTZ R42, R156, R13 ;  /* 0x0000000d9c2a7221 */ /* 0x000fe20000010000 */
[----:B------:R-:W-:Y:S01]  /*3dd0*/  F2FP.BF16.F32.PACK_AB R156, R87, R156 ;  /* 0x0000009c579c723e */ /* 0x000fe200000010ff */
[----:B------:R-:W2:Y:S01]  /*3de0*/  MUFU.EX2 R41, R41 ;  /* 0x0000002900297308 */ /* 0x000ea20000000800 */
[----:B-1----:R-:W-:Y:S01]  /*3df0*/  FADD.FTZ R3, R37, R4 ;  /* 0x0000000425037221 */ /* 0x002fe20000010000 */
[----:B------:R-:W-:-:S04]  /*3e00*/  FADD.FTZ R13, R87, R42 ;  /* 0x0000002a570d7221 */ /* 0x000fc80000010000 */
[----:B------:R-:W-:Y:S02]  /*3e10*/  FADD.FTZ R42, R158, R13 ;  /* 0x0000000d9e2a7221 */ /* 0x000fe40000010000 */
        /* <DEDUP_REMOVED lines=11> */
[C---:B--2---:R-:W-:Y:S01]  /*3ed0*/  FADD.FTZ R4, R34.reuse, R3 ;  /* 0x0000000322047221 */ /* 0x044fe20000010000 */
[----:B------:R-:W-:-:S06]  /*3ee0*/  F2FP.BF16.F32.PACK_AB R153, R34, R45 ;  /* 0x0000002d2299723e */ /* 0x000fcc00000010ff */
[----:B------:R-:W2:Y:S01]  /*3ef0*/  MUFU.EX2 R160, R160 ;  /* 0x000000a000a07308 */ /* 0x000ea20000000800 */
[C---:B-1----:R-:W-:Y:S01]  /*3f00*/  FADD.FTZ R13, R89.reuse, R42 ;  /* 0x0000002a590d7221 */ /* 0x042fe20000010000 */
[----:B------:R-:W-:Y:S01]  /*3f10*/  F2FP.BF16.F32.PACK_AB R158, R89, R158 ;  /* 0x0000009e599e723e */ /* 0x000fe200000010ff */
[----:B------:R-:W-:-:S05]  /*3f20*/  IMAD.MOV.U32 R89, RZ, RZ, R151 ;  /* 0x000000ffff597224 */ /* 0x000fca00078e0097 */
        /* <DEDUP_REMOVED lines=9> */
[----:B------:R-:W-:Y:S01]  /*3fc0*/  F2FP.BF16.F32.PACK_AB R160, R135, R160 ;  /* 0x000000a087a0723e */ /* 0x000fe200000010ff */
[----:B------:R-:W-:-:S05]  /*3fd0*/  IMAD.MOV.U32 R135, RZ, RZ, R151 ;  /* 0x000000ffff877224 */ /* 0x000fca00078e0097 */
[----:B------:R-:W0:Y:S01]  /*3fe0*/  MUFU.EX2 R38, R55 ;  /* 0x0000003700267308 */ /* 0x000e220000000800 */
[----:B--2---:R-:W-:-:S07]  /*3ff0*/  FADD.FTZ R3, R53, R4 ;  /* 0x0000000435037221 */ /* 0x004fce0000010000 */
[----:B------:R2:W3:Y:S01]  /*4000*/  MUFU.EX2 R162, R139 ;  /* 0x0000008b00a27308 */ /* 0x0004e20000000800 */
[----:B-1----:R-:W-:-:S07]  /*4010*/  FADD.FTZ R13, R137, R44 ;  /* 0x0000002c890d7221 */ /* 0x002fce0000010000 */
[----:B------:R-:W1:Y:S01]  /*4020*/  MUFU.EX2 R57, R57 ;  /* 0x0000003900397308 */ /* 0x000e620000000800 */
[C---:B0-----:R-:W-:Y:S01]  /*4030*/  FADD.FTZ R4, R38.reuse, R3 ;  /* 0x0000000326047221 */ /* 0x041fe20000010000 */
[----:B------:R-:W-:Y:S01]  /*4040*/  F2FP.BF16.F32.PACK_AB R157, R38, R53 ;  /* 0x00000035269d723e */ /* 0x000fe200000010ff */
[----:B--2---:R-:W-:-:S05]  /*4050*/  IMAD.MOV.U32 R139, RZ, RZ, R151 ;  /* 0x000000ffff8b7224 */ /* 0x004fca00078e0097 */
[----:B------:R-:W0:Y:S01]  /*4060*/  MUFU.EX2 R141, R141 ;  /* 0x0000008d008d7308 */ /* 0x000e220000000800 */
[C---:B---3--:R-:W-:Y:S01]  /*4070*/  FADD.FTZ R44, R162.reuse, R13 ;  /* 0x0000000da22c7221 */ /* 0x048fe20000010000 */
[----:B------:R-:W-:Y:S01]  /*4080*/  F2FP.BF16.F32.PACK_AB R162, R162, R137 ;  /* 0x00000089a2a2723e */ /* 0x000fe200000010ff */
[----:B------:R-:W-:-:S05]  /*4090*/  IMAD.MOV.U32 R137, RZ, RZ, R151 ;  /* 0x000000ffff897224 */ /* 0x000fca00078e0097 */
[----:B------:R-:W2:Y:S01]  /*40a0*/  MUFU.EX2 R40, R59 ;  /* 0x0000003b00287308 */ /* 0x000ea20000000800 */
[----:B-1----:R-:W-:-:S07]  /*40b0*/  FADD.FTZ R3, R57, R4 ;  /* 0x0000000439037221 */ /* 0x002fce0000010000 */
[----:B------:R1:W3:Y:S01]  /*40c0*/  MUFU.EX2 R164, R143 ;  /* 0x0000008f00a47308 */ /* 0x0002e20000000800 */
[----:B0-----:R-:W-:-:S07]  /*40d0*/  FADD.FTZ R13, R141, R44 ;  /* 0x0000002c8d0d7221 */ /* 0x001fce0000010000 */
[----:B------:R-:W0:Y:S01]  /*40e0*/  MUFU.EX2 R61, R61 ;  /* 0x0000003d003d7308 */ /* 0x000e220000000800 */
[C---:B--2---:R-:W-:Y:S01]  /*40f0*/  FADD.FTZ R4, R40.reuse, R3 ;  /* 0x0000000328047221 */ /* 0x044fe20000010000 */
[----:B------:R-:W-:Y:S02]  /*4100*/  F2FP.BF16.F32.PACK_AB R159, R40, R57 ;  /* 0x00000039289f723e */ /* 0x000fe400000010ff */
[----:B-1----:R-:W-:-:S04]  /*4110*/  MOV R143, R151 ;  /* 0x00000097008f7202 */ /* 0x002fc80000000f00 */
[----:B------:R-:W1:Y:S01]  /*4120*/  MUFU.EX2 R145, R145 ;  /* 0x0000009100917308 */ /* 0x000e620000000800 */
[C---:B---3--:R-:W-:Y:S01]  /*4130*/  FADD.FTZ R46, R164.reuse, R13 ;  /* 0x0000000da42e7221 */ /* 0x048fe20000010000 */
[----:B------:R-:W-:Y:S01]  /*4140*/  F2FP.BF16.F32.PACK_AB R164, R164, R141 ;  /* 0x0000008da4a4723e */ /* 0x000fe200000010ff */
[----:B------:R-:W-:-:S05]  /*4150*/  IMAD.MOV.U32 R141, RZ, RZ, R151 ;  /* 0x000000ffff8d7224 */ /* 0x000fca00078e0097 */
[----:B------:R-:W2:Y:S01]  /*4160*/  MUFU.EX2 R8, R63 ;  /* 0x0000003f00087308 */ /* 0x000ea20000000800 */
[----:B0-----:R-:W-:-:S07]  /*4170*/  FADD.FTZ R3, R61, R4 ;  /* 0x000000043d037221 */ /* 0x001fce0000010000 */
[----:B------:R-:W0:Y:S01]  /*4180*/  MUFU.EX2 R65, R65 ;  /* 0x0000004100417308 */ /* 0x000e220000000800 */
[----:B-1----:R-:W-:-:S07]  /*4190*/  FADD.FTZ R13, R145, R46 ;  /* 0x0000002e910d7221 */ /* 0x002fce0000010000 */
[----:B------:R1:W3:Y:S01]  /*41a0*/  MUFU.EX2 R42, R91 ;  /* 0x0000005b002a7308 */ /* 0x0002e20000000800 */
[C---:B--2---:R-:W-:Y:S01]  /*41b0*/  FADD.FTZ R46, R8.reuse, R3 ;  /* 0x00000003082e7221 */ /* 0x044fe20000010000 */
[----:B------:R-:W-:-:S06]  /*41c0*/  F2FP.BF16.F32.PACK_AB R161, R8, R61 ;  /* 0x0000003d08a1723e */ /* 0x000fcc00000010ff */
[----:B------:R-:W2:Y:S01]  /*41d0*/  MUFU.EX2 R93, R93 ;  /* 0x0000005d005d7308 */ /* 0x000ea20000000800 */
[----:B0-----:R-:W-:Y:S01]  /*41e0*/  FADD.FTZ R3, R65, R46 ;  /* 0x0000002e41037221 */ /* 0x001fe20000010000 */
[----:B-1----:R-:W-:-:S06]  /*41f0*/  IMAD.MOV.U32 R91, RZ, RZ, R151 ;  /* 0x000000ffff5b7224 */ /* 0x002fcc00078e0097 */
[----:B------:R0:W1:Y:S01]  /*4200*/  MUFU.EX2 R44, R95 ;  /* 0x0000005f002c7308 */ /* 0x0000620000000800 */
[C---:B---3--:R-:W-:Y:S01]  /*4210*/  FADD.FTZ R12, R42.reuse, R3 ;  /* 0x000000032a0c7221 */ /* 0x048fe20000010000 */
[----:B------:R-:W-:-:S06]  /*4220*/  F2FP.BF16.F32.PACK_AB R163, R42, R65 ;  /* 0x000000412aa3723e */ /* 0x000fcc00000010ff */
[----:B------:R-:W3:Y:S01]  /*4230*/  MUFU.EX2 R97, R97 ;  /* 0x0000006100617308 */ /* 0x000ee20000000800 */
[----:B--2---:R-:W-:Y:S01]  /*4240*/  FADD.FTZ R3, R93, R12 ;  /* 0x0000000c5d037221 */ /* 0x004fe20000010000 */
[----:B0-----:R-:W-:-:S06]  /*4250*/  IMAD.MOV.U32 R95, RZ, RZ, R151 ;  /* 0x000000ffff5f7224 */ /* 0x001fcc00078e0097 */
[----:B------:R-:W0:Y:S01]  /*4260*/  MUFU.EX2 R20, R20 ;  /* 0x0000001400147308 */ /* 0x000e220000000800 */
[C---:B-1----:R-:W-:Y:S01]  /*4270*/  FADD.FTZ R12, R44.reuse, R3 ;  /* 0x000000032c0c7221 */ /* 0x042fe20000010000 */
[----:B------:R-:W-:Y:S02]  /*4280*/  F2FP.BF16.F32.PACK_AB R165, R44, R93 ;  /* 0x0000005d2ca5723e */ /* 0x000fe400000010ff */
[----:B------:R-:W-:-:S04]  /*4290*/  MOV R93, R151 ;  /* 0x00000097005d7202 */ /* 0x000fc80000000f00 */
[----:B------:R1:W2:Y:S01]  /*42a0*/  MUFU.EX2 R10, R99 ;  /* 0x00000063000a7308 */ /* 0x0002a20000000800 */
[----:B---3--:R-:W-:Y:S01]  /*42b0*/  FADD.FTZ R3, R97, R12 ;  /* 0x0000000c61037221 */ /* 0x008fe20000010000 */
[C---:B0-----:R-:W-:Y:S01]  /*42c0*/  F2FP.BF16.F32.PACK_AB R166, R20.reuse, R145 ;  /* 0x0000009114a6723e */ /* 0x041fe200000010ff */
[----:B------:R-:W-:Y:S01]  /*42d0*/  FADD.FTZ R4, R20, R13 ;  /* 0x0000000d14047221 */ /* 0x000fe20000010000 */
[--C-:B------:R-:W-:Y:S02]  /*42e0*/  IMAD.MOV.U32 R145, RZ, RZ, R151.reuse ;  /* 0x000000ffff917224 */ /* 0x100fe400078e0097 */
[----:B-1----:R-:W-:Y:S01]  /*42f0*/  IMAD.MOV.U32 R99, RZ, RZ, R151 ;  /* 0x000000ffff637224 */ /* 0x002fe200078e0097 */
[C---:B--2---:R-:W-:Y:S01]  /*4300*/  F2FP.BF16.F32.PACK_AB R167, R10.reuse, R97 ;  /* 0x000000610aa7723e */ /* 0x044fe200000010ff */
[----:B------:R-:W-:Y:S01]  /*4310*/  FADD.FTZ R3, R10, R3 ;  /* 0x000000030a037221 */ /* 0x000fe20000010000 */
[----:B------:R-:W-:Y:S01]  /*4320*/  IMAD.MOV.U32 R97, RZ, RZ, R151 ;  /* 0x000000ffff617224 */ /* 0x000fe200078e0097 */
[----:B------:R-:W-:Y:S06]  /*4330*/  @!P2 BRA `(.L_x_376) ;  /* 0x0000002800eca947 */ /* 0x000fec0003800000 */
[----:B------:R-:W-:Y:S01]  /*4340*/  R2UR UR4, R2 ;  /* 0x00000000020472ca */ /* 0x000fe200000e0000 */
[----:B------:R-:W-:Y:S01]  /*4350*/  IMAD.MOV.U32 R8, RZ, RZ, R11 ;  /* 0x000000ffff087224 */ /* 0x000fe200078e000b */
[----:B------:R-:W-:Y:S01]  /*4360*/  CS2R R150, SRZ ;  /* 0x0000000000967805 */ /* 0x000fe2000001ff00 */
[----:B------:R-:W-:Y:S01]  /*4370*/  IMAD.MOV.U32 R12, RZ, RZ, R9 ;  /* 0x000000ffff0c7224 */ /* 0x000fe200078e0009 */
[----:B------:R-:W-:Y:S01]  /*4380*/  CS2R R146, SRZ ;  /* 0x0000000000927805 */ /* 0x000fe2000001ff00 */
[----:B------:R-:W-:Y:S01]  /*4390*/  IMAD.MOV.U32 R10, RZ, RZ, R16 ;  /* 0x000000ffff0a7224 */ /* 0x000fe200078e0010 */
[----:B------:R-:W-:Y:S01]  /*43a0*/  CS2R R142, SRZ ;  /* 0x00000000008e7805 */ /* 0x000fe2000001ff00 */
[----:B------:R-:W-:Y:S01]  /*43b0*/  IMAD.MOV.U32 R5, RZ, RZ, 0x3f800000 ;  /* 0x3f800000ff057424 */ /* 0x000fe200078e00ff */
        /* <DEDUP_REMOVED lines=29> */
[----:B------:R-:W-:Y:S01]  /*4590*/  UIADD3 UR5, UR45, -0x2, URZ ;  /* 0xfffffffe2d057890 */ /* 0x000fe2000fffe03f */
[----:B------:R-:W-:-:S11]  /*45a0*/  ULDC UR6, c[0x0][0x9d8] ;  /* 0x0002760000067ab9 */ /* 0x000fd60000000800 */
.L_x_385:
[----:B------:R-:W-:-:S04]  /*45b0*/  UIADD3 UR7, UR4, 0x1, URZ ;  /* 0x0000000104077890 */ /* 0x000fc8000fffe03f */
[----:B------:R-:W-:-:S04]  /*45c0*/  UISETP.NE.AND UP0, UPT, UR7, 0x2, UPT ;  /* 0x000000020700788c */ /* 0x000fc8000bf05270 */
[----:B------:R-:W-:Y:S02]  /*45d0*/  USEL UR10, URZ, 0x1, UP0 ;  /* 0x000000013f0a7887 */ /* 0x000fe40008000000 */
[----:B------:R-:W-:-:S04]  /*45e0*/  USEL UR7, UR7, URZ, UP0 ;  /* 0x0000003f07077287 */ /* 0x000fc80008000000 */
[----:B------:R-:W-:Y:S02]  /*45f0*/  LOP3.LUT R16, R10, UR10, RZ, 0x3c, !PT ;  /* 0x0000000a0a107c12 */ /* 0x000fe4000f8e3cff */
[----:B------:R-:W-:Y:S01]  /*4600*/  MOV R2, UR7 ;  /* 0x0000000700027c02 */ /* 0x000fe20008000f00 */
[----:B------:R-:W-:Y:S06]  /*4610*/  @!P0 BRA `(.L_x_377) ;  /* 0x0000000000048947 */ /* 0x000fec0003800000 */
[----:B------:R-:W-:Y:S01]  /*4620*/  BPT.TRAP 0x1 ;  /* 0x000000040000795c */ /* 0x000fe20000300000 */
.L_x_377:
[----:B------:R-:W0:Y:S01]  /*4630*/  S2UR UR11, SR_CgaCtaId ;  /* 0x00000000000b79c3 */ /* 0x000e220000008800 */
[----:B------:R-:W-:Y:S01]  /*4640*/  UMOV UR10, 0x400 ;  /* 0x00000400000a7882 */ /* 0x000fe20000000000 */
[----:B------:R-:W-:Y:S01]  /*4650*/  SHF.L.U32 R6, R16, 0x1f, RZ ;  /* 0x0000001f10067819 */ /* 0x000fe200000006ff */
[----:B0-----:R-:W-:-:S06]  /*4660*/  ULEA UR10, UR11, UR10, 0x18 ;  /* 0x0000000a0b0a7291 */ /* 0x001fcc000f8ec03f */
[----:B------:R-:W-:-:S05]  /*4670*/  IMAD.U32 R0, RZ, RZ, UR10 ;  /* 0x0000000aff007e24 */ /* 0x000fca000f8e00ff */
[----:B------:R-:W-:-:S13]  /*4680*/  R2UR UR10, R0 ;  /* 0x00000000000a72ca */ /* 0x000fda00000e0000 */
[----:B------:R-:W-:-:S09]  /*4690*/  ULEA UR7, UR7, UR10, 0x3 ;  /* 0x0000000a07077291 */ /* 0x000fd2000f8e183f */
[----:B------:R0:W1:Y:S01]  /*46a0*/  SYNCS.PHASECHK.TRANS64.TRYWAIT P2, [UR7+0x34830], R6 ;  /* 0x03483006ff0075a7 */ /* 0x0000620008040147 */
[----:B------:R-:W-:Y:S05]  /*46b0*/  @!P0 BRA `(.L_x_378) ;  /* 0x0000000000048947 */ /* 0x000fea0003800000 */
[----:B------:R-:W-:Y:S01]  /*46c0*/  BPT.TRAP 0x1 ;  /* 0x000000040000795c */ /* 0x000fe20000300000 */
.L_x_378:
[----:B-1----:R-:W-:Y:S05]  /*46d0*/  @P2 BRA `(.L_x_379) ;  /* 0x0000000000082947 */ /* 0x002fea0003800000 */
[----:B------:R-:W1:Y:S02]  /*46e0*/  SYNCS.PHASECHK.TRANS64.TRYWAIT P2, [UR7+0x34830], R6 ;  /* 0x03483006ff0075a7 */ /* 0x000e640008040147 */
[----:B-1----:R-:W-:Y:S05]  /*46f0*/  @!P2 BRA `(.L_x_380) ;  /* 0x000000bc001ca947 */ /* 0x002fea0003800000 */
.L_x_379:
[----:B------:R-:W-:Y:S01]  /*4700*/  R2UR UR10, R2 ;  /* 0x00000000020a72ca */ /* 0x000fe200000e0000 */
[----:B------:R-:W-:Y:S01]  /*4710*/  WARPGROUP.ARRIVE ;  /* 0x00000000000079c5 */ /* 0x000fe20000000000 */
[----:B------:R-:W-:Y:S01]  /*4720*/  UMOV UR44, UR56 ;  /* 0x00000038002c7c82 */ /* 0x000fe20008000000 */
[----:B------:R-:W-:Y:S01]  /*4730*/  UMOV UR45, UR57 ;  /* 0x00000039002d7c82 */ /* 0x000fe20008000000 */
[----:B------:R-:W-:Y:S01]  /*4740*/  UMOV UR47, 0x40000040 ;  /* 0x40000040002f7882 */ /* 0x000fe20000000000 */
        /* <DEDUP_REMOVED lines=8> */
[----:B------:R-:W-:Y:S01]  /*47d0*/  UIMAD UR10, UR10, 0xc00, UR60 ;  /* 0x00000c000a0a78a4 */ /* 0x000fe2000f8e023c */
[-C--:B------:R-:W-:Y:S01]  /*47e0*/  FMUL.FTZ R88, R88, R7.reuse ;  /* 0x0000000758587220 */ /* 0x080fe20000410000 */
[-C--:B------:R-:W-:Y:S01]  /*47f0*/  FMUL.FTZ R89, R89, R7.reuse ;  /* 0x0000000759597220 */ /* 0x080fe20000410000 */
[-C--:B------:R-:W-:Y:S01]  /*4800*/  FMUL.FTZ R92, R92, R7.reuse ;  /* 0x000000075c5c7220 */ /* 0x080fe20000410000 */
[----:B------:R-:W-:Y:S01]  /*4810*/  UIADD3 UR14, UR10, 0x6, URZ ;  /* 0x000000060a0e7890 */ /* 0x000fe2000fffe03f */
[-C--:B------:R-:W-:Y:S01]  /*4820*/  FMUL.FTZ R93, R93, R7.reuse ;  /* 0x000000075d5d7220 */ /* 0x080fe20000410000 */
[----:B------:R-:W-:Y:S01]  /*4830*/  UIADD3 UR18, UR10, 0x400, URZ ;  /* 0x000004000a127890 */ /* 0x000fe2000fffe03f */
[-C--:B------:R-:W-:Y:S01]  /*4840*/  FMUL.FTZ R96, R96, R7.reuse ;  /* 0x0000000760607220 */ /* 0x080fe20000410000 */
[----:B------:R-:W-:Y:S01]  /*4850*/  UMOV UR46, UR10 ;  /* 0x0000000a002e7c82 */ /* 0x000fe20008000000 */
[----:B------:R-:W-:Y:S01]  /*4860*/  UIADD3 UR22, UR10, 0x402, URZ ;  /* 0x000004020a167890 */ /* 0x000fe2000fffe03f */
[----:B------:R-:W-:Y:S01]  /*4870*/  HGMMA.64x128x16.F32.BF16 R24, gdesc[UR44], RZ, !UPT, gsb0 ;  /* 0x01e000002c1879f0 */ /* 0x000fe2000c0018ff */
[----:B------:R-:W-:Y:S01]  /*4880*/  UIADD3 UR46, UR10, 0x2, URZ ;  /* 0x000000020a2e7890 */ /* 0x000fe2000fffe03f */
[-C--:B------:R-:W-:Y:S01]  /*4890*/  FMUL.FTZ R97, R97, R7.reuse ;  /* 0x0000000761617220 */ /* 0x080fe20000410000 */
[----:B------:R-:W-:Y:S01]  /*48a0*/  UMOV UR44, UR52 ;  /* 0x00000034002c7c82 */ /* 0x000fe20008000000 */
[----:B------:R-:W-:Y:S01]  /*48b0*/  UMOV UR45, UR53 ;  /* 0x00000035002d7c82 */ /* 0x000fe20008000000 */
[----:B------:R-:W-:Y:S01]  /*48c0*/  UMOV UR47, 0x40000040 ;  /* 0x40000040002f7882 */ /* 0x000fe20000000000 */
[----:B------:R-:W-:Y:S01]  /*48d0*/  UIADD3 UR26, UR10, 0x404, URZ ;  /* 0x000004040a1a7890 */ /* 0x000fe2000fffe03f */
[-C--:B------:R-:W-:Y:S01]  /*48e0*/  FMUL.FTZ R100, R100, R7.reuse ;  /* 0x0000000764647220 */ /* 0x080fe20000410000 */
        /* <DEDUP_REMOVED lines=105> */
.L_x_381:
[----:B------:R-:W-:Y:S01]  /*4f80*/  IMAD.U32 R7, RZ, RZ, UR4 ;  /* 0x00000004ff077e24 */ /* 0x000fe2000f8e00ff */
[----:B------:R-:W-:-:S03]  /*4f90*/  SHF.L.U32 R5, R10, 0x1f, RZ ;  /* 0x0000001f0a057819 */ /* 0x000fc600000006ff */
[----:B------:R-:W-:-:S04]  /*4fa0*/  IMAD R10, R7, 0x8, R0 ;  /* 0x00000008070a7824 */ /* 0x000fc800078e0200 */
[----:B------:R2:W3:Y:S01]  /*4fb0*/  SYNCS.PHASECHK.TRANS64.TRYWAIT P2, [R10+URZ+0x34850], R5 ;  /* 0x034850050a0075a7 */ /* 0x0004e2000804017f */
[----:B------:R-:W-:Y:S05]  /*4fc0*/  @!P0 BRA `(.L_x_382) ;  /* 0x0000000000048947 */ /* 0x000fea0003800000 */
[----:B------:R-:W-:Y:S01]  /*4fd0*/  BPT.TRAP 0x1 ;  /* 0x000000040000795c */ /* 0x000fe20000300000 */
.L_x_382:
[----:B---3--:R-:W-:Y:S05]  /*4fe0*/  @P2 BRA `(.L_x_383) ;  /* 0x0000000000082947 */ /* 0x008fea0003800000 */
[----:B------:R-:W3:Y:S02]  /*4ff0*/  SYNCS.PHASECHK.TRANS64.TRYWAIT P2, [R10+URZ+0x34850], R5 ;  /* 0x034850050a0075a7 */ /* 0x000ee4000804017f */
[----:B---3--:R-:W-:Y:S05]  /*5000*/  @!P2 BRA `(.L_x_384) ;  /* 0x000000b000f0a947 */ /* 0x008fea0003800000 */
.L_x_383:
[----:B------:R-:W-:Y:S01]  /*5010*/  R2UR UR10, R0 ;  /* 0x00000000000a72ca */ /* 0x000fe200000e0000 */
[----:B------:R-:W-:Y:S01]  /*5020*/  WARPGROUP.ARRIVE ;  /* 0x00000000000079c5 */ /* 0x000fe20000000000 */
[----:B------:R-:W-:Y:S01]  /*5030*/  UMOV UR11, 0x40000040 ;  /* 0x40000040000b7882 */ /* 0x000fe20000000000 */
[----:B--23--:R-:W-:Y:S01]  /*5040*/  FMUL.FTZ R5, R24, UR6 ;  /* 0x0000000618057c20 */ /* 0x00cfe20008410000 */
        /* <DEDUP_REMOVED lines=9> */
[----:B------:R-:W-:Y:S01]  /*50e0*/  UIADD3 UR10, UR10, 0x400, URZ ;  /* 0x000004000a0a7890 */ /* 0x000fe2000fffe03f */
[----:B------:R-:W-:Y:S01]  /*50f0*/  FMUL.FTZ R45, R45, UR6 ;  /* 0x000000062d2d7c20 */ /* 0x000fe20008410000 */
[----:B------:R-:W-:Y:S01]  /*5100*/  FMUL.FTZ R205, R49, UR6 ;  /* 0x0000000631cd7c20 */ /* 0x000fe20008410000 */
[----:B------:R-:W-:Y:S01]  /*5110*/  FMUL.FTZ R207, R52, UR6 ;  /* 0x0000000634cf7c20 */ /* 0x000fe20008410000 */
[----:B------:R-:W-:Y:S01]  /*5120*/  USHF.R.U32.HI UR10, URZ, 0x4, UR10 ;  /* 0x000000043f0a7899 */ /* 0x000fe2000801160a */
[----:B------:R-:W2:Y:S01]  /*5130*/  MUFU.TANH R11, R11 ;  /* 0x0000000b000b7308 */ /* 0x000ea20000002400 */
[----:B------:R-:W-:Y:S01]  /*5140*/  FMUL.FTZ R209, R53, UR6 ;  /* 0x0000000635d17c20 */ /* 0x000fe20008410000 */
[----:B------:R-:W-:Y:S01]  /*5150*/  FMUL.FTZ R211, R56, UR6 ;  /* 0x0000000638d37c20 */ /* 0x000fe20008410000 */
[----:B------:R-:W-:Y:S01]  /*5160*/  ULOP3.LUT UR10, UR10, 0x3fff, URZ, 0xc0, !UPT ;  /* 0x00003fff0a0a7892 */ /* 0x000fe2000f8ec03f */
[----:B------:R-:W-:Y:S01]  /*5170*/  FMUL.FTZ R213, R57, UR6 ;  /* 0x0000000639d57c20 */ /* 0x000fe20008410000 */
[----:B------:R-:W-:Y:S01]  /*5180*/  FMUL.FTZ R215, R60, UR6 ;  /* 0x000000063cd77c20 */ /* 0x000fe20008410000 */
[----:B------:R-:W-:Y:S01]  /*5190*/  FMUL.FTZ R217, R61, UR6 ;  /* 0x000000063dd97c20 */ /* 0x000fe20008410000 */
[----:B------:R-:W-:Y:S01]  /*51a0*/  ULOP3.LUT UR10, UR10, 0x4000000, URZ, 0xfc, !UPT ;  /* 0x040000000a0a7892 */ /* 0x000fe2000f8efc3f */
[----:B------:R-:W3:Y:S01]  /*51b0*/  MUFU.TANH R21, R21 ;  /* 0x0000001500157308 */ /* 0x000ee20000002400 */
[----:B01----:R-:W-:Y:S01]  /*51c0*/  FMNMX.FTZ R6, R5, R12, !PT ;  /* 0x0000000c05067209 */ /* 0x003fe20007810000 */
[----:B------:R-:W-:Y:S01]  /*51d0*/  FMUL.FTZ R219, R64, UR6 ;  /* 0x0000000640db7c20 */ /* 0x000fe20008410000 */
[----:B------:R-:W-:Y:S01]  /*51e0*/  ULEA UR4, UR4, UR10, 0xb ;  /* 0x0000000a04047291 */ /* 0x000fe2000f8e583f */
[----:B------:R-:W-:Y:S01]  /*51f0*/  FMUL.FTZ R221, R69, UR6 ;  /* 0x0000000645dd7c20 */ /* 0x000fe20008410000 */
[----:B------:R-:W-:Y:S01]  /*5200*/  FMUL.FTZ R223, R72, UR6 ;  /* 0x0000000648df7c20 */ /* 0x000fe20008410000 */
[----:B------:R-:W-:Y:S01]  /*5210*/  FMUL.FTZ R225, R73, UR6 ;  /* 0x0000000649e17c20 */ /* 0x000fe20008410000 */
[----:B------:R-:W-:Y:S01]  /*5220*/  FMUL.FTZ R227, R76, UR6 ;  /* 0x000000064ce37c20 */ /* 0x000fe20008410000 */
[----:B------:R-:W0:Y:S01]  /*5230*/  MUFU.TANH R29, R29 ;  /* 0x0000001d001d7308 */ /* 0x000e220000002400 */
[----:B--2---:R-:W-:Y:S01]  /*5240*/  FMNMX.FTZ R6, R11, R6, !PT ;  /* 0x000000060b067209 */ /* 0x004fe20007810000 */
[----:B------:R-:W-:Y:S01]  /*5250*/  UMOV UR10, UR4 ;  /* 0x00000004000a7c82 */ /* 0x000fe20008000000 */
[----:B------:R-:W-:Y:S01]  /*5260*/  FMUL.FTZ R229, R77, UR6 ;  /* 0x000000064de57c20 */ /* 0x000fe20008410000 */
[----:B------:R-:W-:Y:S01]  /*5270*/  HGMMA.64x128x16.F32.BF16 R88, R180, gdesc[UR8].tnspB, R88, gsb0 ;  /* 0x41e00008b4587df0 */ /* 0x000fe20008001858 */
[----:B------:R-:W-:Y:S01]  /*5280*/  UIADD3 UR10, UR4, 0x80, URZ ;  /* 0x00000080040a7890 */ /* 0x000fe2000fffe03f */
[----:B------:R-:W-:Y:S01]  /*5290*/  FMUL.FTZ R231, R80, UR6 ;  /* 0x0000000650e77c20 */ /* 0x000fe20008410000 */
[----:B------:R-:W-:Y:S01]  /*52a0*/  UMOV UR11, 0x40000040 ;  /* 0x40000040000b7882 */ /* 0x000fe20000000000 */
[----:B------:R-:W-:Y:S01]  /*52b0*/  MUFU.TANH R33, R33 ;  /* 0x0000002100217308 */ /* 0x000fe20000002400 */
[----:B---3--:R-:W-:Y:S01]  /*52c0*/  FMNMX.FTZ R6, R21, R6, !PT ;  /* 0x0000000615067209 */ /* 0x008fe20007810000 */
[----:B------:R-:W-:Y:S01]  /*52d0*/  FMUL.FTZ R233, R81, UR6 ;  /* 0x0000000651e97c20 */ /* 0x000fe20008410000 */
[----:B------:R-:W-:Y:S01]  /*52e0*/  FMUL.FTZ R235, R84, UR6 ;  /* 0x0000000654eb7c20 */ /* 0x000fe20008410000 */
[----:B------:R-:W-:Y:S01]  /*52f0*/  FMUL.FTZ R85, R85, UR6 ;  /* 0x0000000655557c20 */ /* 0x000fe20008410000 */
[----:B------:R-:W-:Y:S01]  /*5300*/  FMUL.FTZ R13, R26, UR6 ;  /* 0x000000061a0d7c20 */ /* 0x000fe20008410000 */
[----:B------:R-:W-:Y:S01]  /*5310*/  FMUL.FTZ R15, R27, UR6 ;  /* 0x000000061b0f7c20 */ /* 0x000fe20008410000 */
[----:B------:R-:W-:Y:S01]  /*5320*/  FMUL.FTZ R25, R30, UR6 ;  /* 0x000000061e197c20 */ /* 0x000fe20008410000 */
[----:B------:R-:W-:Y:S01]  /*5330*/  MUFU.TANH R197, R197 ;  /* 0x000000c500c57308 */ /* 0x000fe20000002400 */
[----:B0-----:R-:W-:Y:S01]  /*5340*/  FMNMX.FTZ R6, R29, R6, !PT ;  /* 0x000000061d067209 */ /* 0x001fe20007810000 */
        /* <DEDUP_REMOVED lines=29> */
[----:B------:R-:W-:Y:S01]  /*5520*/  ISETP.LT.AND P2, PT, RZ, UR5, PT ;  /* 0x00000005ff007c0c */ /* 0x000fe2000bf41270 */
[----:B------:R-:W-:Y:S01]  /*5530*/  MUFU.TANH R45, R45 ;  /* 0x0000002d002d7308 */ /* 0x000fe20000002400 */
[----:B------:R-:W-:-:S07]  /*5540*/  UIADD3 UR5, UR5, -0x1, URZ ;  /* 0xffffffff05057890 */ /* 0x000fce000fffe03f */
[----:B------:R-:W-:Y:S08]  /*5550*/  MUFU.TANH R205, R205 ;  /* 0x000000cd00cd7308 */ /* 0x000ff00000002400 */
        /* <DEDUP_REMOVED lines=10> */
[----:B------:R-:W-:Y:S01]  /*5600*/  MUFU.TANH R227, R227 ;  /* 0x000000e300e37308 */ /* 0x000fe20000002400 */
[----:B------:R-:W-:-:S02]  /*5610*/  WARPGROUP.DEPBAR.LE gsb0, 0x0 ;  /* 0x00008000000079c5 */ /* 0x000fc40000010000 */
[----:B------:R-:W-:Y:S01]  /*5620*/  WARPGROUP.ARRIVE ;  /* 0x00000000000079c5 */ /* 0x000fe20000000000 */
[----:B------:R-:W-:Y:S01]  /*5630*/  FMUL.FTZ R181, R32, UR6 ;  /* 0x0000000620b57c20 */ /* 0x000fe20008410000 */
[----:B------:R-:W-:-:S03]  /*5640*/  FMUL.FTZ R183, R36, UR6 ;  /* 0x0000000624b77c20 */ /* 0x000fc60008410000 */
[----:B------:R-:W-:Y:S01]  /*5650*/  MUFU.TANH R229, R229 ;  /* 0x000000e500e57308 */ /* 0x000fe20000002400 */
[----:B------:R-:W-:Y:S01]  /*5660*/  HGMMA.64x128x16.F32.BF16 R88, R176, gdesc[UR8].tnspB, R88, gsb0 ;  /* 0x41e00008b0587df0 */ /* 0x000fe20008001858 */
[----:B------:R-:W-:Y:S01]  /*5670*/  UIADD3 UR10, UR4, 0x100, URZ ;  /* 0x00000100040a7890 */ /* 0x000fe2000fffe03f */
[----:B------:R-:W-:-:S05]  /*5680*/  UMOV UR11, 0x40000040 ;  /* 0x40000040000b7882 */ /* 0x000fca0000000000 */
[----:B------:R-:W0:Y:S08]  /*5690*/  MUFU.TANH R181, R181 ;  /* 0x000000b500b57308 */ /* 0x000e300000002400 */
[----:B------:R-:W1:Y:S08]  /*56a0*/  MUFU.TANH R183, R183 ;  /* 0x000000b700b77308 */ /* 0x000e700000002400 */
[----:B------:R-:W-:Y:S01]  /*56b0*/  MUFU.TANH R231, R231 ;  /* 0x000000e700e77308 */ /* 0x000fe20000002400 */
[----:B0-----:R-:W-:-:S04]  /*56c0*/  FMNMX.FTZ R6, R181, R6, !PT ;  /* 0x00000006b5067209 */ /* 0x001fc80007810000 */
[----:B------:R-:W-:-:S03]  /*56d0*/  FMNMX.FTZ R6, R33, R6, !PT ;  /* 0x0000000621067209 */ /* 0x000fc60007810000 */
[----:B------:R-:W-:Y:S01]  /*56e0*/  MUFU.TANH R233, R233 ;  /* 0x000000e900e97308 */ /* 0x000fe20000002400 */
[----:B-1----:R-:W-:-:S04]  /*56f0*/  FMNMX.FTZ R6, R183, R6, !PT ;  /* 0x00000006b7067209 */ /* 0x002fc80007810000 */
[----:B------:R-:W-:-:S03]  /*5700*/  FMNMX.FTZ R6, R197, R6, !PT ;  /* 0x00000006c5067209 */ /* 0x000fc60007810000 */
[----:B------:R-:W-:Y:S01]  /*5710*/  MUFU.TANH R235, R235 ;  /* 0x000000eb00eb7308 */ /* 0x000fe20000002400 */
[----:B------:R-:W-:-:S04]  /*5720*/  FMNMX.FTZ R6, R199, R6, !PT ;  /* 0x00000006c7067209 */ /* 0x000fc80007810000 */
[----:B------:R-:W-:-:S03]  /*5730*/  FMNMX.FTZ R6, R201, R6, !PT ;  /* 0x00000006c9067209 */ /* 0x000fc60007810000 */
[----:B------:R-:W-:Y:S01]  /*5740*/  MUFU.TANH R85, R85 ;  /* 0x0000005500557308 */ /* 0x000fe20000002400 */
[----:B------:R-:W-:-:S04]  /*5750*/  FMNMX.FTZ R6, R203, R6, !PT ;  /* 0x00000006cb067209 */ /* 0x000fc80007810000 */
[----:B------:R-:W-:-:S03]  /*5760*/  FMNMX.FTZ R6, R45, R6, !PT ;  /* 0x000000062d067209 */ /* 0x000fc60007810000 */
        /* <DEDUP_REMOVED lines=20> */
[----:B------:R-:W-:Y:S08]  /*58b0*/  MUFU.TANH R177, R177 ;  /* 0x000000b100b17308 */ /* 0x000ff00000002400 */
[----:B------:R-:W-:Y:S01]  /*58c0*/  MUFU.TANH R51, R51 ;  /* 0x0000003300337308 */ /* 0x000fe20000002400 */
[----:B0-----:R-:W-:-:S04]  /*58d0*/  FMNMX.FTZ R6, R179, R6, !PT ;  /* 0x00000006b3067209 */ /* 0x001fc80007810000 */
[----:B------:R-:W-:-:S03]  /*58e0*/  FMNMX.FTZ R6, R205, R6, !PT ;  /* 0x00000006cd067209 */ /* 0x000fc60007810000 */
[----:B------:R-:W-:Y:S01]  /*58f0*/  MUFU.TANH R53, R53 ;  /* 0x0000003500357308 */ /* 0x000fe20000002400 */
[----:B------:R-:W-:-:S04]  /*5900*/  FMNMX.FTZ R6, R207, R6, !PT ;  /* 0x00000006cf067209 */ /* 0x000fc80007810000 */
        /* <DEDUP_REMOVED lines=8> */
[----:B------:R-:W-:-:S07]  /*5990*/  FMNMX.FTZ R6, R219, R6, !PT ;  /* 0x00000006db067209 */ /* 0x000fce0007810000 */
        /* <DEDUP_REMOVED lines=14> */
[----:B------:R-:W-:Y:S01]  /*5a80*/  FMUL.FTZ R175, R68, UR6 ;  /* 0x0000000644af7c20 */ /* 0x000fe20008410000 */
[----:B------:R-:W-:Y:S02]  /*5a90*/  FMUL.FTZ R65, R66, UR6 ;  /* 0x0000000642417c20 */ /* 0x000fe40008410000 */
        /* <DEDUP_REMOVED lines=8> */
[----:B-1----:R-:W-:-:S04]  /*5b20*/  FMNMX.FTZ R6, R175, R6, !PT ;  /* 0x00000006af067209 */ /* 0x002fc80007810000 */
[----:B------:R-:W-:-:S04]  /*5b30*/  FMNMX.FTZ R6, R221, R6, !PT ;  /* 0x00000006dd067209 */ /* 0x000fc80007810000 */
[----:B------:R-:W-:-:S04]  /*5b40*/  FMNMX.FTZ R6, R223, R6, !PT ;  /* 0x00000006df067209 */ /* 0x000fc80007810000 */
[----:B------:R-:W-:-:S04]  /*5b50*/  FMNMX.FTZ R6, R225, R6, !PT ;  /* 0x00000006e1067209 */ /* 0x000fc80007810000 */
[----:B------:R-:W-:-:S04]  /*5b60*/  FMNMX.FTZ R6, R227, R6, !PT ;  /* 0x00000006e3067209 */ /* 0x000fc80007810000 */
[----:B------:R-:W-:-:S04]  /*5b70*/  FMNMX.FTZ R6, R229, R6, !PT ;  /* 0x00000006e5067209 */ /* 0x000fc80007810000 */
[----:B------:R-:W-:-:S04]  /*5b80*/  FMNMX.FTZ R6, R231, R6, !PT ;  /* 0x00000006e7067209 */ /* 0x000fc80007810000 */
[----:B------:R-:W-:-:S04]  /*5b90*/  FMNMX.FTZ R6, R233, R6, !PT ;  /* 0x00000006e9067209 */ /* 0x000fc80007810000 */
[----:B------:R-:W-:-:S04]  /*5ba0*/  FMNMX.FTZ R6, R235, R6, !PT ;  /* 0x00000006eb067209 */ /* 0x000fc80007810000 */
[----:B------:R-:W-:-:S05]  /*5bb0*/  FMNMX.FTZ R6, R85, R6, !PT ;  /* 0x0000000655067209 */ /* 0x000fca0007810000 */
[----:B------:R-:W0:Y:S02]  /*5bc0*/  SHFL.BFLY PT, R7, R6, 0x2, 0x1f ;  /* 0x0c401f0006077f89 */ /* 0x000e2400000e0000 */
[----:B0-----:R-:W-:Y:S02]  /*5bd0*/  FMNMX.FTZ R7, R6, R7, !PT ;  /* 0x0000000706077209 */ /* 0x001fe40007810000 */
[----:B------:R-:W0:Y:S03]  /*5be0*/  LDC R6, c[0x0][0x988] ;  /* 0x00026200ff067b82 */ /* 0x000e260000000800 */
[----:B------:R-:W1:Y:S02]  /*5bf0*/  SHFL.BFLY PT, R14, R7, 0x1, 0x1f ;  /* 0x0c201f00070e7f89 */ /* 0x000e6400000e0000 */
[----:B-1----:R-:W-:Y:S02]  /*5c00*/  FMNMX.FTZ R9, R7, R14, !PT ;  /* 0x0000000e07097209 */ /* 0x002fe40007810000 */
[----:B------:R-:W-:-:S03]  /*5c10*/  FMNMX.FTZ R14, R13, R8, !PT ;  /* 0x000000080d0e7209 */ /* 0x000fc60007810000 */
[----:B------:R-:W-:Y:S01]  /*5c20*/  FADD.FTZ R7, -R9, R12 ;  /* 0x0000000c09077221 */ /* 0x000fe20000010100 */
[----:B------:R-:W-:Y:S01]  /*5c30*/  FMNMX.FTZ R14, R15, R14, !PT ;  /* 0x0000000e0f0e7209 */ /* 0x000fe20007810000 */
[-C--:B0-----:R-:W-:Y:S02]  /*5c40*/  FMUL.FTZ R12, R9, R6.reuse ;  /* 0x00000006090c7220 */ /* 0x081fe40000410000 */
[----:B------:R-:W-:Y:S01]  /*5c50*/  FMUL.FTZ R7, R7, R6 ;  /* 0x0000000607077220 */ /* 0x000fe20000410000 */
[----:B------:R-:W-:Y:S01]  /*5c60*/  FMNMX.FTZ R14, R25, R14, !PT ;  /* 0x0000000e190e7209 */ /* 0x000fe20007810000 */
[-CC-:B------:R-:W-:Y:S01]  /*5c70*/  FFMA.FTZ R180, R5, R6.reuse, -R12.reuse ;  /* 0x0000000605b47223 */ /* 0x180fe2000001080c */
[-CC-:B------:R-:W-:Y:S01]  /*5c80*/  FFMA.FTZ R182, R21, R6.reuse, -R12.reuse ;  /* 0x0000000615b67223 */ /* 0x180fe2000001080c */
[--C-:B------:R-:W-:Y:S01]  /*5c90*/  FFMA.FTZ R21, R29, R6, -R12.reuse ;  /* 0x000000061d157223 */ /* 0x100fe2000001080c */
[----:B------:R-:W-:Y:S01]  /*5ca0*/  FMNMX.FTZ R14, R27, R14, !PT ;  /* 0x0000000e1b0e7209 */ /* 0x000fe20007810000 */
[----:B------:R-:W-:Y:S01]  /*5cb0*/  FFMA.FTZ R29, R33, R6, -R12 ;  /* 0x00000006211d7223 */ /* 0x000fe2000001080c */
[----:B------:R-:W-:-:S02]  /*5cc0*/  WARPGROUP.DEPBAR.LE gsb0, 0x0 ;  /* 0x00008000000079c5 */ /* 0x000fc40000010000 */
[----:B------:R-:W-:Y:S01]  /*5cd0*/  WARPGROUP.ARRIVE ;  /* 0x00000000000079c5 */ /* 0x000fe20000000000 */
[----:B------:R-:W-:Y:S01]  /*5ce0*/  FMNMX.FTZ R14, R31, R14, !PT ;  /* 0x0000000e1f0e7209 */ /* 0x000fe20007810000 */
[----:B------:R-:W-:Y:S01]  /*5cf0*/  FMUL.FTZ R169, R86, UR6 ;  /* 0x0000000656a97c20 */ /* 0x000fe20008410000 */
[-CC-:B------:R-:W-:Y:S01]  /*5d00*/  FFMA.FTZ R171, R11, R6.reuse, -R12.reuse ;  /* 0x000000060bab7223 */ /* 0x180fe2000001080c */
[--C-:B------:R-:W-:Y:S01]  /*5d10*/  FFMA.FTZ R33, R197, R6, -R12.reuse ;  /* 0x00000006c5217223 */ /* 0x100fe2000001080c */
[----:B------:R-:W-:Y:S01]  /*5d20*/  FMNMX.FTZ R14, R35, R14, !PT ;  /* 0x0000000e230e7209 */ /* 0x000fe20007810000 */
[----:B------:R-:W-:Y:S01]  /*5d30*/  HGMMA.64x128x16.F32.BF16 R88, R152, gdesc[UR8].tnspB, R88, gsb0 ;  /* 0x41e0000898587df0 */ /* 0x000fe20008001858 */
[----:B------:R-:W-:Y:S01]  /*5d40*/  UIADD3 UR10, UR4, 0x280, URZ ;  /* 0x00000280040a7890 */ /* 0x000fe2000fffe03f */
[----:B------:R-:W-:Y:S01]  /*5d50*/  MUFU.TANH R169, R169 ;  /* 0x000000a900a97308 */ /* 0x000fe20000002400 */
[----:B------:R-:W-:Y:S01]  /*5d60*/  UMOV UR11, 0x40000040 ;  /* 0x40000040000b7882 */ /* 0x000fe20000000000 */
[----:B------:R-:W-:Y:S01]  /*5d70*/  FMNMX.FTZ R14, R37, R14, !PT ;  /* 0x0000000e250e7209 */ /* 0x000fe20007810000 */
[-CC-:B------:R-:W-:Y:S01]  /*5d80*/  FFMA.FTZ R172, R199, R6.reuse, -R12.reuse ;  /* 0x00000006c7ac7223 */ /* 0x180fe2000001080c */
[-CC-:B------:R-:W-:Y:S01]  /*5d90*/  FFMA.FTZ R174, R203, R6.reuse, -R12.reuse ;  /* 0x00000006cbae7223 */ /* 0x180fe2000001080c */
[--C-:B------:R-:W-:Y:S01]  /*5da0*/  FFMA.FTZ R170, R207, R6, -R12.reuse ;  /* 0x00000006cfaa7223 */ /* 0x100fe2000001080c */
        /* <DEDUP_REMOVED lines=14> */
[----:B------:R-:W-:Y:S01]  /*5e90*/  FFMA.FTZ R85, R85, R6, -R12 ;  /* 0x0000000655557223 */ /* 0x000fe2000001080c */
[----:B------:R-:W-:Y:S01]  /*5ea0*/  MUFU.EX2 R7, R7 ;  /* 0x0000000700077308 */ /* 0x000fe20000000800 */
[----:B------:R-:W-:-:S04]  /*5eb0*/  FMNMX.FTZ R14, R47, R14, !PT ;  /* 0x0000000e2f0e7209 */ /* 0x000fc80007810000 */
[----:B------:R-:W-:-:S03]  /*5ec0*/  FMNMX.FTZ R14, R49, R14, !PT ;  /* 0x0000000e310e7209 */ /* 0x000fc60007810000 */
[----:B------:R-:W0:Y:S01]  /*5ed0*/  MUFU.EX2 R180, R180 ;  /* 0x000000b400b47308 */ /* 0x000e220000000800 */
[----:B------:R-:W-:-:S04]  /*5ee0*/  FMNMX.FTZ R14, R51, R14, !PT ;  /* 0x0000000e330e7209 */ /* 0x000fc80007810000 */
[----:B------:R-:W-:-:S03]  /*5ef0*/  FMNMX.FTZ R14, R53, R14, !PT ;  /* 0x0000000e350e7209 */ /* 0x000fc60007810000 */
[----:B------:R-:W1:Y:S01]  /*5f00*/  MUFU.EX2 R171, R171 ;  /* 0x000000ab00ab7308 */ /* 0x000e620000000800 */
[----:B------:R-:W-:-:S04]  /*5f10*/  FMNMX.FTZ R14, R55, R14, !PT ;  /* 0x0000000e370e7209 */ /* 0x000fc80007810000 */
[----:B------:R-:W-:-:S03]  /*5f20*/  FMNMX.FTZ R14, R57, R14, !PT ;  /* 0x0000000e390e7209 */ /* 0x000fc60007810000 */
[----:B------:R-:W-:Y:S01]  /*5f30*/  MUFU.EX2 R182, R182 ;  /* 0x000000b600b67308 */ /* 0x000fe20000000800 */
[----:B------:R-:W-:Y:S01]  /*5f40*/  FMNMX.FTZ R14, R59, R14, !PT ;  /* 0x0000000e3b0e7209 */ /* 0x000fe20007810000 */
[----:B0-----:R-:W-:-:S03]  /*5f50*/  FFMA.FTZ R4, R7, R4, R180 ;  /* 0x0000000407047223 */ /* 0x001fc600000100b4 */
[----:B------:R-:W-:-:S03]  /*5f60*/  FMNMX.FTZ R14, R61, R14, !PT ;  /* 0x0000000e3d0e7209 */ /* 0x000fc60007810000 */
[----:B------:R-:W-:Y:S01]  /*5f70*/  MUFU.EX2 R21, R21 ;  /* 0x0000001500157308 */ /* 0x000fe20000000800 */
[----:B------:R-:W-:Y:S02]  /*5f80*/  FMNMX.FTZ R14, R63, R14, !PT ;  /* 0x0000000e3f0e7209 */ /* 0x000fe40007810000 */
[----:B-1----:R-:W-:Y:S02]  /*5f90*/  F2FP.BF16.F32.PACK_AB R180, R171, R180 ;  /* 0x000000b4abb4723e */ /* 0x002fe400000010ff */
[----:B------:R-:W-:-:S03]  /*5fa0*/  FMNMX.FTZ R14, R65, R14, !PT ;  /* 0x0000000e410e7209 */ /* 0x000fc60007810000 */
[----:B------:R-:W-:Y:S01]  /*5fb0*/  MUFU.EX2 R176, R176 ;  /* 0x000000b000b07308 */ /* 0x000fe20000000800 */
[----:B------:R-:W-:-:S04]  /*5fc0*/  FMNMX.FTZ R14, R67, R14, !PT ;  /* 0x0000000e430e7209 */ /* 0x000fc80007810000 */
        /* <DEDUP_REMOVED lines=14> */
[----:B------:R-:W-:Y:S01]  /*60b0*/  FMNMX.FTZ R5, R87, R14, !PT ;  /* 0x0000000e57057209 */ /* 0x000fe20007810000 */
[----:B------:R-:W-:-:S04]  /*60c0*/  FFMA.FTZ R14, R223, R6, -R12 ;  /* 0x00000006df0e7223 */ /* 0x000fc8000001080c */
[----:B------:R-:W0:Y:S02]  /*60d0*/  SHFL.BFLY PT, R20, R5, 0x2, 0x1f ;  /* 0x0c401f0005147f89 */ /* 0x000e2400000e0000 */
[----:B------:R-:W-:Y:S08]  /*60e0*/  MUFU.EX2 R45, R45 ;  /* 0x0000002d002d7308 */ /* 0x000ff00000000800 */
[----:B------:R-:W-:Y:S08]  /*60f0*/  MUFU.EX2 R168, R168 ;  /* 0x000000a800a87308 */ /* 0x000ff00000000800 */
[----:B------:R-:W-:Y:S01]  /*6100*/  MUFU.EX2 R170, R170 ;  /* 0x000000aa00aa7308 */ /* 0x000fe20000000800 */
[----:B0-----:R-:W-:Y:S01]  /*6110*/  FMNMX.FTZ R28, R5, R20, !PT ;  /* 0x00000014051c7209 */ /* 0x001fe20007810000 */
[----:B------:R-:W-:-:S06]  /*6120*/  FFMA.FTZ R20, R227, R6, -R12 ;  /* 0x00000006e3147223 */ /* 0x000fcc000001080c */
[----:B------:R-:W-:Y:S01]  /*6130*/  MUFU.EX2 R197, R197 ;  /* 0x000000c500c57308 */ /* 0x000fe20000000800 */
[----:B------:R-:W0:Y:S01]  /*6140*/  SHFL.BFLY PT, R11, R28, 0x1, 0x1f ;  /* 0x0c201f001c0b7f89 */ /* 0x000e2200000e0000 */
[----:B------:R-:W-:Y:S02]  /*6150*/  WARPGROUP.DEPBAR.LE gsb0, 0x0 ;  /* 0x00008000000079c5 */ /* 0x000fe40000010000 */
[----:B------:R-:W-:Y:S01]  /*6160*/  WARPGROUP.ARRIVE ;  /* 0x00000000000079c5 */ /* 0x000fe20000000000 */
[-CC-:B------:R-:W-:Y:S01]  /*6170*/  FFMA.FTZ R153, R201, R6.reuse, -R12.reuse ;  /* 0x00000006c9997223 */ /* 0x180fe2000001080c */
[-CC-:B------:R-:W-:Y:S01]  /*6180*/  FFMA.FTZ R155, R205, R6.reuse, -R12.reuse ;  /* 0x00000006cd9b7223 */ /* 0x180fe2000001080c */
[-CC-:B------:R-:W-:Y:S01]  /*6190*/  FFMA.FTZ R152, R211, R6.reuse, -R12.reuse ;  /* 0x00000006d3987223 */ /* 0x180fe2000001080c */
[-CC-:B------:R-:W-:Y:S01]  /*61a0*/  FFMA.FTZ R154, R215, R6.reuse, -R12.reuse ;  /* 0x00000006d79a7223 */ /* 0x180fe2000001080c */
[-CC-:B------:R-:W-:Y:S01]  /*61b0*/  FFMA.FTZ R201, R221, R6.reuse, -R12.reuse ;  /* 0x00000006ddc97223 */ /* 0x180fe2000001080c */
[----:B------:R-:W-:Y:S01]  /*61c0*/  HGMMA.64x128x16.F32.BF16 R88, R156, gdesc[UR8].tnspB, R88, gsb0 ;  /* 0x41e000089c587df0 */ /* 0x000fe20008001858 */
[----:B------:R-:W-:Y:S01]  /*61d0*/  UIADD3 UR10, UR4, 0x300, URZ ;  /* 0x00000300040a7890 */ /* 0x000fe2000fffe03f */
[----:B------:R-:W-:Y:S01]  /*61e0*/  FFMA.FTZ R205, R229, R6, -R12 ;  /* 0x00000006e5cd7223 */ /* 0x000fe2000001080c */
[----:B------:R-:W-:Y:S01]  /*61f0*/  UMOV UR11, 0x40000040 ;  /* 0x40000040000b7882 */ /* 0x000fe20000000000 */
[----:B------:R-:W-:Y:S01]  /*6200*/  UIADD3 UR4, UR4, 0x380, URZ ;  /* 0x0000038004047890 */ /* 0x000fe2000fffe03f */
[----:B------:R-:W-:Y:S01]  /*6210*/  MUFU.EX2 R153, R153 ;  /* 0x0000009900997308 */ /* 0x000fe20000000800 */
[----:B0-----:R-:W-:-:S07]  /*6220*/  FMNMX.FTZ R11, R28, R11, !PT ;  /* 0x0000000b1c0b7209 */ /* 0x001fce0007810000 */
[----:B------:R-:W-:Y:S01]  /*6230*/  MUFU.EX2 R155, R155 ;  /* 0x0000009b009b7308 */ /* 0x000fe20000000800 */
[----:B------:R-:W-:-:S04]  /*6240*/  FADD.FTZ R5, -R11, R8 ;  /* 0x000000080b057221 */ /* 0x000fc80000010100 */
[----:B------:R-:W-:-:S03]  /*6250*/  FMUL.FTZ R5, R5, R6 ;  /* 0x0000000605057220 */ /* 0x000fc60000410000 */
        /* <DEDUP_REMOVED lines=17> */
[-CC-:B------:R-:W-:Y:S01]  /*6370*/  FFMA.FTZ R156, R219, R6.reuse, -R12.reuse ;  /* 0x00000006db9c7223 */ /* 0x180fe2000001080c */
[-C--:B------:R-:W-:Y:S01]  /*6380*/  FFMA.FTZ R158, R175, R6.reuse, -R12 ;  /* 0x00000006af9e7223 */ /* 0x080fe2000001080c */
[-C--:B------:R-:W-:Y:S01]  /*6390*/  FMUL.FTZ R12, R11, R6.reuse ;  /* 0x000000060b0c7220 */ /* 0x080fe20000410000 */
[----:B------:R-:W-:Y:S01]  /*63a0*/  HGMMA.64x128x16.F32.BF16 R88, R160, gdesc[UR8].tnspB, R88, gsb0 ;  /* 0x41e00008a0587df0 */ /* 0x000fe20008001858 */
[----:B------:R-:W-:Y:S01]  /*63b0*/  UMOV UR10, UR4 ;  /* 0x00000004000a7c82 */ /* 0x000fe20008000000 */
[----:B------:R-:W-:Y:S01]  /*63c0*/  UMOV UR11, 0x40000040 ;  /* 0x40000040000b7882 */ /* 0x000fe20000000000 */
[-CC-:B------:R-:W-:Y:S01]  /*63d0*/  FFMA.FTZ R8, R13, R6.reuse, -R12.reuse ;  /* 0x000000060d087223 */ /* 0x180fe2000001080c */
[-CC-:B------:R-:W-:Y:S01]  /*63e0*/  FFMA.FTZ R181, R15, R6.reuse, -R12.reuse ;  /* 0x000000060fb57223 */ /* 0x180fe2000001080c */
[-CC-:B------:R-:W-:Y:S01]  /*63f0*/  FFMA.FTZ R183, R25, R6.reuse, -R12.reuse ;  /* 0x0000000619b77223 */ /* 0x180fe2000001080c */
[-CC-:B------:R-:W-:Y:S01]  /*6400*/  FFMA.FTZ R13, R31, R6.reuse, -R12.reuse ;  /* 0x000000061f0d7223 */ /* 0x180fe2000001080c */
[-CC-:B------:R-:W-:Y:S01]  /*6410*/  FFMA.FTZ R28, R27, R6.reuse, -R12.reuse ;  /* 0x000000061b1c7223 */ /* 0x180fe2000001080c */
[----:B------:R-:W-:Y:S01]  /*6420*/  IMAD.U32 R31, RZ, RZ, UR7 ;  /* 0x00000007ff1f7e24 */ /* 0x000fe2000f8e00ff */
[----:B------:R-:W0:Y:S01]  /*6430*/  MUFU.EX2 R8, R8 ;  /* 0x0000000800087308 */ /* 0x000e220000000800 */
[----:B------:R-:W-:Y:S01]  /*6440*/  FFMA.FTZ R30, R35, R6, -R12 ;  /* 0x00000006231e7223 */ /* 0x000fe2000001080c */
[----:B------:R-:W-:-:S02]  /*6450*/  @!P1 VIADD R35, R10, 0x34860 ;  /* 0x000348600a239836 */ /* 0x000fc40000000000 */
[-CC-:B------:R-:W-:Y:S01]  /*6460*/  FFMA.FTZ R179, R37, R6.reuse, -R12.reuse ;  /* 0x0000000625b37223 */ /* 0x180fe2000001080c */
[----:B------:R-:W-:Y:S02]  /*6470*/  @!P1 VIADD R31, R31, 0x34840 ;  /* 0x000348401f1f9836 */ /* 0x000fe40000000000 */
[-CC-:B------:R-:W-:Y:S01]  /*6480*/  FFMA.FTZ R32, R39, R6.reuse, -R12.reuse ;  /* 0x0000000627207223 */ /* 0x180fe2000001080c */
[-CC-:B------:R-:W-:Y:S01]  /*6490*/  FFMA.FTZ R173, R41, R6.reuse, -R12.reuse ;  /* 0x0000000629ad7223 */ /* 0x180fe2000001080c */
[----:B------:R-:W-:Y:S01]  /*64a0*/  @!P1 PRMT R35, RZ, 0x654, R35 ;  /* 0x00000654ff239816 */ /* 0x000fe20000000023 */
[----:B------:R-:W1:Y:S01]  /*64b0*/  MUFU.EX2 R181, R181 ;  /* 0x000000b500b57308 */ /* 0x000e620000000800 */
[----:B------:R-:W-:Y:S01]  /*64c0*/  @!P1 PRMT R31, RZ, 0x654, R31 ;  /* 0x00000654ff1f9816 */ /* 0x000fe2000000001f */
[-CC-:B------:R-:W-:Y:S01]  /*64d0*/  FFMA.FTZ R34, R43, R6.reuse, -R12.reuse ;  /* 0x000000062b227223 */ /* 0x180fe2000001080c */
[-CC-:B------:R-:W-:Y:S01]  /*64e0*/  FFMA.FTZ R175, R177, R6.reuse, -R12.reuse ;  /* 0x00000006b1af7223 */ /* 0x180fe2000001080c */
[-CC-:B------:R-:W-:Y:S01]  /*64f0*/  FFMA.FTZ R36, R47, R6.reuse, -R12.reuse ;  /* 0x000000062f247223 */ /* 0x180fe2000001080c */
[-CC-:B------:R-:W-:Y:S01]  /*6500*/  FFMA.FTZ R15, R49, R6.reuse, -R12.reuse ;  /* 0x00000006310f7223 */ /* 0x180fe2000001080c */
[-CC-:B------:R-:W-:Y:S01]  /*6510*/  FFMA.FTZ R38, R51, R6.reuse, -R12.reuse ;  /* 0x0000000633267223 */ /* 0x180fe2000001080c */
[-C--:B------:R-:W-:Y:S01]  /*6520*/  FFMA.FTZ R25, R53, R6.reuse, -R12 ;  /* 0x0000000635197223 */ /* 0x080fe2000001080c */
[----:B------:R-:W-:Y:S01]  /*6530*/  MUFU.EX2 R183, R183 ;  /* 0x000000b700b77308 */ /* 0x000fe20000000800 */
[----:B0-----:R-:W-:Y:S01]  /*6540*/  FFMA.FTZ R10, R5, R3, R8 ;  /* 0x00000003050a7223 */ /* 0x001fe20000010008 */
[-CC-:B------:R-:W-:Y:S01]  /*6550*/  FFMA.FTZ R40, R55, R6.reuse, -R12.reuse ;  /* 0x0000000637287223 */ /* 0x180fe2000001080c */
[-CC-:B------:R-:W-:Y:S01]  /*6560*/  FFMA.FTZ R27, R57, R6.reuse, -R12.reuse ;  /* 0x00000006391b7223 */ /* 0x180fe2000001080c */
[-CC-:B------:R-:W-:Y:S01]  /*6570*/  FFMA.FTZ R42, R59, R6.reuse, -R12.reuse ;  /* 0x000000063b2a7223 */ /* 0x180fe2000001080c */
[-CC-:B------:R-:W-:Y:S01]  /*6580*/  FFMA.FTZ R61, R61, R6.reuse, -R12.reuse ;  /* 0x000000063d3d7223 */ /* 0x180fe2000001080c */
[-CC-:B------:R-:W-:Y:S01]  /*6590*/  FFMA.FTZ R65, R65, R6.reuse, -R12.reuse ;  /* 0x0000000641417223 */ /* 0x180fe2000001080c */
[----:B------:R-:W-:Y:S01]  /*65a0*/  FFMA.FTZ R67, R67, R6, -R12 ;  /* 0x0000000643437223 */ /* 0x000fe2000001080c */
[----:B------:R-:W-:Y:S01]  /*65b0*/  MUFU.EX2 R28, R28 ;  /* 0x0000001c001c7308 */ /* 0x000fe20000000800 */
[C---:B-1----:R-:W-:Y:S01]  /*65c0*/  FADD.FTZ R10, R181.reuse, R10 ;  /* 0x0000000ab50a7221 */ /* 0x042fe20000010000 */
[----:B------:R-:W-:Y:S01]  /*65d0*/  F2FP.BF16.F32.PACK_AB R181, R181, R8 ;  /* 0x00000008b5b5723e */ /* 0x000fe200000010ff */
        /* <DEDUP_REMOVED lines=8> */
[----:B------:R-:W-:Y:S01]  /*6660*/  FFMA.FTZ R83, R83, R6, -R12 ;  /* 0x0000000653537223 */ /* 0x000fe2000001080c */
[----:B------:R-:W-:-:S04]  /*6670*/  R2UR UR4, R2 ;  /* 0x00000000020472ca */ /* 0x000fc800000e0000 */
[----:B------:R-:W0:Y:S08]  /*6680*/  MUFU.EX2 R30, R30 ;  /* 0x0000001e001e7308 */ /* 0x000e300000000800 */
[----:B------:R-:W-:Y:S08]  /*6690*/  MUFU.EX2 R179, R179 ;  /* 0x000000b300b37308 */ /* 0x000ff00000000800 */
        /* <DEDUP_REMOVED lines=8> */
[----:B------:R-:W-:Y:S08]  /*6720*/  MUFU.EX2 R25, R25 ;  /* 0x0000001900197308 */ /* 0x000ff00000000800 */
[----:B------:R-:W0:Y:S08]  /*6730*/  MUFU.EX2 R40, R40 ;  /* 0x0000002800287308 */ /* 0x000e300000000800 */
[----:B------:R-:W-:Y:S01]  /*6740*/  MUFU.EX2 R27, R27 ;  /* 0x0000001b001b7308 */ /* 0x000fe20000000800 */
[----:B------:R-:W-:-:S02]  /*6750*/  WARPGROUP.DEPBAR.LE gsb0, 0x0 ;  /* 0x00008000000079c5 */ /* 0x000fc40000010000 */
[----:B------:R-:W-:-:S05]  /*6760*/  WARPGROUP.ARRIVE ;  /* 0x00000000000079c5 */ /* 0x000fca0000000000 */
[----:B------:R-:W-:Y:S01]  /*6770*/  MUFU.EX2 R42, R42 ;  /* 0x0000002a002a7308 */ /* 0x000fe20000000800 */
[----:B------:R-:W-:Y:S02]  /*6780*/  F2FP.BF16.F32.PACK_AB R160, R203, R14 ;  /* 0x0000000ecba0723e */ /* 0x000fe400000010ff */
[----:B------:R-:W-:Y:S01]  /*6790*/  F2FP.BF16.F32.PACK_AB R162, R205, R20 ;  /* 0x00000014cda2723e */ /* 0x000fe200000010ff */
[----:B------:R-:W-:Y:S04]  /*67a0*/  HGMMA.64x128x16.F32.BF16 R88, R164, gdesc[UR8].tnspB, R88, gsb0 ;  /* 0x41e00008a4587df0 */ /* 0x000fe80008001858 */
        /* <DEDUP_REMOVED lines=13> */
[----:B------:R1:W-:Y:S01]  /*6880*/  @!P1 SYNCS.ARRIVE.TRANS64.RED.A1T0 RZ, [R31+URZ], RZ ;  /* 0x000000ff1fff99a7 */ /* 0x0003e2000810043f */
[----:B------:R-:W-:Y:S02]  /*6890*/  F2FP.BF16.F32.PACK_AB R164, R207, R24 ;  /* 0x00000018cfa4723e */ /* 0x000fe400000010ff */
[----:B------:R-:W-:Y:S01]  /*68a0*/  F2FP.BF16.F32.PACK_AB R166, R85, R26 ;  /* 0x0000001a55a6723e */ /* 0x000fe200000010ff */
[----:B-1----:R-:W-:Y:S01]  /*68b0*/  FADD.FTZ R31, R171, R4 ;  /* 0x00000004ab1f7221 */ /* 0x002fe20000010000 */
[----:B------:R1:W-:Y:S01]  /*68c0*/  @!P1 SYNCS.ARRIVE.TRANS64.RED.A1T0 RZ, [R35+URZ], RZ ;  /* 0x000000ff23ff99a7 */ /* 0x0003e2000810043f */
[----:B------:R-:W-:Y:S01]  /*68d0*/  FFMA.FTZ R4, R63, R6, -R12 ;  /* 0x000000063f047223 */ /* 0x000fe2000001080c */
[----:B0-----:R-:W-:Y:S01]  /*68e0*/  F2FP.BF16.F32.PACK_AB R171, R40, R25 ;  /* 0x0000001928ab723e */ /* 0x001fe200000010ff */
[----:B------:R-:W-:Y:S01]  /*68f0*/  FADD.FTZ R44, R182, R31 ;  /* 0x0000001fb62c7221 */ /* 0x000fe20000010000 */
[----:B------:R-:W-:Y:S01]  /*6900*/  FADD.FTZ R31, R183, R10 ;  /* 0x0000000ab71f7221 */ /* 0x000fe20000010000 */
[----:B------:R-:W-:-:S02]  /*6910*/  F2FP.BF16.F32.PACK_AB R182, R21, R182 ;  /* 0x000000b615b6723e */ /* 0x000fc400000010ff */
[----:B------:R-:W0:Y:S01]  /*6920*/  MUFU.EX2 R4, R4 ;  /* 0x0000000400047308 */ /* 0x000e220000000800 */
[----:B-1----:R-:W-:Y:S01]  /*6930*/  FADD.FTZ R35, R21, R44 ;  /* 0x0000002c15237221 */ /* 0x002fe20000010000 */
[C---:B------:R-:W-:Y:S01]  /*6940*/  FADD.FTZ R10, R28.reuse, R31 ;  /* 0x0000001f1c0a7221 */ /* 0x040fe20000010000 */
[----:B------:R-:W-:Y:S02]  /*6950*/  F2FP.BF16.F32.PACK_AB R183, R28, R183 ;  /* 0x000000b71cb7723e */ /* 0x000fe400000010ff */
[----:B------:R-:W-:Y:S01]  /*6960*/  FADD.FTZ R44, R176, R35 ;  /* 0x00000023b02c7221 */ /* 0x000fe20000010000 */
[----:B------:R-:W-:Y:S01]  /*6970*/  FADD.FTZ R31, R13, R10 ;  /* 0x0000000a0d1f7221 */ /* 0x000fe20000010000 */
[C---:B------:R-:W-:Y:S02]  /*6980*/  F2FP.BF16.F32.PACK_AB R176, R29.reuse, R176 ;  /* 0x000000b01db0723e */ /* 0x040fe400000010ff */
[----:B------:R-:W-:Y:S01]  /*6990*/  FADD.FTZ R35, R29, R44 ;  /* 0x0000002c1d237221 */ /* 0x000fe20000010000 */
[----:B------:R-:W-:-:S02]  /*69a0*/  FADD.FTZ R10, R30, R31 ;  /* 0x0000001f1e0a7221 */ /* 0x000fc40000010000 */
[----:B------:R-:W-:Y:S01]  /*69b0*/  MUFU.EX2 R30, R77 ;  /* 0x0000004d001e7308 */ /* 0x000fe20000000800 */
[----:B------:R-:W-:Y:S01]  /*69c0*/  FADD.FTZ R44, R178, R35 ;  /* 0x00000023b22c7221 */ /* 0x000fe20000010000 */
[----:B------:R-:W-:Y:S01]  /*69d0*/  FADD.FTZ R31, R179, R10 ;  /* 0x0000000ab31f7221 */ /* 0x000fe20000010000 */
[C---:B------:R-:W-:Y:S02]  /*69e0*/  F2FP.BF16.F32.PACK_AB R178, R33.reuse, R178 ;  /* 0x000000b221b2723e */ /* 0x040fe400000010ff */
[----:B------:R-:W-:Y:S01]  /*69f0*/  FADD.FTZ R35, R33, R44 ;  /* 0x0000002c21237221 */ /* 0x000fe20000010000 */
[C---:B------:R-:W-:Y:S01]  /*6a00*/  FADD.FTZ R10, R32.reuse, R31 ;  /* 0x0000001f200a7221 */ /* 0x040fe20000010000 */
[----:B------:R-:W-:Y:S02]  /*6a10*/  F2FP.BF16.F32.PACK_AB R179, R32, R179 ;  /* 0x000000b320b3723e */ /* 0x000fe400000010ff */
[----:B------:R-:W-:Y:S01]  /*6a20*/  FADD.FTZ R44, R172, R35 ;  /* 0x00000023ac2c7221 */ /* 0x000fe20000010000 */
[----:B------:R-:W-:Y:S01]  /*6a30*/  FADD.FTZ R31, R173, R10 ;  /* 0x0000000aad1f7221 */ /* 0x000fe20000010000 */
[-C--:B------:R-:W-:Y:S01]  /*6a40*/  FFMA.FTZ R10, R169, R6.reuse, -R12 ;  /* 0x00000006a90a7223 */ /* 0x080fe2000001080c */
[----:B------:R-:W-:Y:S01]  /*6a50*/  F2FP.BF16.F32.PACK_AB R169, R38, R15 ;  /* 0x0000000f26a9723e */ /* 0x000fe200000010ff */
[----:B------:R-:W-:Y:S01]  /*6a60*/  FADD.FTZ R35, R153, R44 ;  /* 0x0000002c99237221 */ /* 0x000fe20000010000 */
[----:B------:R-:W-:Y:S01]  /*6a70*/  FADD.FTZ R44, R34, R31 ;  /* 0x0000001f222c7221 */ /* 0x000fe20000010000 */
[----:B------:R-:W-:Y:S01]  /*6a80*/  FFMA.FTZ R12, R87, R6, -R12 ;  /* 0x00000006570c7223 */ /* 0x000fe2000001080c */
[----:B------:R-:W-:Y:S01]  /*6a90*/  F2FP.BF16.F32.PACK_AB R172, R153, R172 ;  /* 0x000000ac99ac723e */ /* 0x000fe200000010ff */
[----:B------:R-:W-:Y:S01]  /*6aa0*/  FADD.FTZ R46, R174, R35 ;  /* 0x00000023ae2e7221 */ /* 0x000fe20000010000 */
[----:B------:R-:W-:Y:S01]  /*6ab0*/  FADD.FTZ R31, R175, R44 ;  /* 0x0000002caf1f7221 */ /* 0x000fe20000010000 */
[----:B------:R-:W-:Y:S01]  /*6ac0*/  MUFU.EX2 R10, R10 ;  /* 0x0000000a000a7308 */ /* 0x000fe20000000800 */
[----:B------:R-:W-:Y:S01]  /*6ad0*/  F2FP.BF16.F32.PACK_AB R173, R34, R173 ;  /* 0x000000ad22ad723e */ /* 0x000fe200000010ff */
[C---:B------:R-:W-:Y:S01]  /*6ae0*/  FADD.FTZ R35, R45.reuse, R46 ;  /* 0x0000002e2d237221 */ /* 0x040fe20000010000 */
[----:B------:R-:W-:Y:S01]  /*6af0*/  FADD.FTZ R44, R36, R31 ;  /* 0x0000001f242c7221 */ /* 0x000fe20000010000 */
[----:B------:R-:W-:-:S02]  /*6b00*/  F2FP.BF16.F32.PACK_AB R174, R45, R174 ;  /* 0x000000ae2dae723e */ /* 0x000fc400000010ff */
[----:B------:R-:W-:Y:S01]  /*6b10*/  FADD.FTZ R46, R168, R35 ;  /* 0x00000023a82e7221 */ /* 0x000fe20000010000 */
[----:B------:R-:W-:Y:S01]  /*6b20*/  FADD.FTZ R21, R15, R44 ;  /* 0x0000002c0f157221 */ /* 0x000fe20000010000 */
[C---:B------:R-:W-:Y:S01]  /*6b30*/  F2FP.BF16.F32.PACK_AB R168, R155.reuse, R168 ;  /* 0x000000a89ba8723e */ /* 0x040fe200000010ff */
[----:B------:R-:W1:Y:S01]  /*6b40*/  MUFU.EX2 R12, R12 ;  /* 0x0000000c000c7308 */ /* 0x000e620000000800 */
[----:B------:R-:W-:Y:S01]  /*6b50*/  FADD.FTZ R29, R155, R46 ;  /* 0x0000002e9b1d7221 */ /* 0x000fe20000010000 */
[----:B------:R-:W-:Y:S01]  /*6b60*/  FADD.FTZ R8, R38, R21 ;  /* 0x0000001526087221 */ /* 0x000fe20000010000 */
[----:B0-----:R-:W-:Y:S02]  /*6b70*/  F2FP.BF16.F32.PACK_AB R155, R4, R3 ;  /* 0x00000003049b723e */ /* 0x001fe400000010ff */
[----:B------:R-:W-:Y:S01]  /*6b80*/  FADD.FTZ R44, R170, R29 ;  /* 0x0000001daa2c7221 */ /* 0x000fe20000010000 */
[----:B------:R-:W-:Y:S01]  /*6b90*/  FADD.FTZ R13, R25, R8 ;  /* 0x00000008190d7221 */ /* 0x000fe20000010000 */
[----:B------:R-:W-:Y:S01]  /*6ba0*/  F2FP.BF16.F32.PACK_AB R175, R36, R175 ;  /* 0x000000af24af723e */ /* 0x000fe200000010ff */
[----:B------:R-:W0:Y:S01]  /*6bb0*/  MUFU.EX2 R46, R73 ;  /* 0x00000049002e7308 */ /* 0x000e220000000800 */
[C---:B------:R-:W-:Y:S01]  /*6bc0*/  FADD.FTZ R21, R197.reuse, R44 ;  /* 0x0000002cc5157221 */ /* 0x040fe20000010000 */
[----:B------:R-:W-:Y:S01]  /*6bd0*/  FADD.FTZ R8, R40, R13 ;  /* 0x0000000d28087221 */ /* 0x000fe20000010000 */
[----:B------:R-:W-:-:S02]  /*6be0*/  F2FP.BF16.F32.PACK_AB R170, R197, R170 ;  /* 0x000000aac5aa723e */ /* 0x000fc400000010ff */
[----:B------:R-:W-:Y:S01]  /*6bf0*/  FADD.FTZ R28, R152, R21 ;  /* 0x00000015981c7221 */ /* 0x000fe20000010000 */
[----:B------:R-:W-:Y:S01]  /*6c00*/  FADD.FTZ R13, R27, R8 ;  /* 0x000000081b0d7221 */ /* 0x000fe20000010000 */
[C---:B------:R-:W-:Y:S02]  /*6c10*/  F2FP.BF16.F32.PACK_AB R152, R157.reuse, R152 ;  /* 0x000000989d98723e */ /* 0x040fe400000010ff */
[----:B------:R-:W-:Y:S01]  /*6c20*/  FADD.FTZ R21, R157, R28 ;  /* 0x0000001c9d157221 */ /* 0x000fe20000010000 */
[----:B------:R-:W-:Y:S01]  /*6c30*/  FADD.FTZ R8, R42, R13 ;  /* 0x0000000d2a087221 */ /* 0x000fe20000010000 */
[----:B-1----:R-:W-:Y:S02]  /*6c40*/  F2FP.BF16.F32.PACK_AB R167, R12, R10 ;  /* 0x0000000a0ca7723e */ /* 0x002fe400000010ff */
[----:B------:R-:W-:Y:S01]  /*6c50*/  FADD.FTZ R28, R154, R21 ;  /* 0x000000159a1c7221 */ /* 0x000fe20000010000 */
[----:B------:R-:W-:Y:S01]  /*6c60*/  FADD.FTZ R13, R3, R8 ;  /* 0x00000008030d7221 */ /* 0x000fe20000010000 */
[----:B------:R-:W-:-:S02]  /*6c70*/  F2FP.BF16.F32.PACK_AB R154, R159, R154 ;  /* 0x0000009a9f9a723e */ /* 0x000fc400000010ff */
[----:B------:R-:W-:Y:S01]  /*6c80*/  FADD.FTZ R21, R159, R28 ;  /* 0x0000001c9f157221 */ /* 0x000fe20000010000 */
[----:B------:R-:W-:Y:S01]  /*6c90*/  FADD.FTZ R13, R4, R13 ;  /* 0x0000000d040d7221 */ /* 0x000fe20000010000 */
[----:B------:R-:W1:Y:S01]  /*6ca0*/  MUFU.EX2 R28, R81 ;  /* 0x00000051001c7308 */ /* 0x000e620000000800 */
[----:B------:R-:W-:Y:S01]  /*6cb0*/  F2FP.BF16.F32.PACK_AB R153, R42, R27 ;  /* 0x0000001b2a99723e */ /* 0x000fe200000010ff */
[----:B------:R-:W-:Y:S01]  /*6cc0*/  FADD.FTZ R8, R156, R21 ;  /* 0x000000159c087221 */ /* 0x000fe20000010000 */
[----:B------:R-:W-:Y:S01]  /*6cd0*/  FADD.FTZ R13, R48, R13 ;  /* 0x0000000d300d7221 */ /* 0x000fe20000010000 */
[C---:B------:R-:W-:Y:S02]  /*6ce0*/  F2FP.BF16.F32.PACK_AB R156, R199.reuse, R156 ;  /* 0x0000009cc79c723e */ /* 0x040fe400000010ff */
[----:B------:R-:W-:Y:S01]  /*6cf0*/  FADD.FTZ R15, R199, R8 ;  /* 0x00000008c70f7221 */ /* 0x000fe20000010000 */
[C---:B------:R-:W-:Y:S01]  /*6d00*/  FADD.FTZ R13, R67.reuse, R13 ;  /* 0x0000000d430d7221 */ /* 0x040fe20000010000 */
[----:B------:R-:W-:-:S02]  /*6d10*/  F2FP.BF16.F32.PACK_AB R157, R67, R48 ;  /* 0x00000030439d723e */ /* 0x000fc400000010ff */
[----:B------:R-:W-:Y:S01]  /*6d20*/  FADD.FTZ R8, R158, R15 ;  /* 0x0000000f9e087221 */ /* 0x000fe20000010000 */
[----:B------:R-:W-:Y:S01]  /*6d30*/  FADD.FTZ R13, R50, R13 ;  /* 0x0000000d320d7221 */ /* 0x000fe20000010000 */
[C---:B------:R-:W-:Y:S02]  /*6d40*/  F2FP.BF16.F32.PACK_AB R158, R201.reuse, R158 ;  /* 0x0000009ec99e723e */ /* 0x040fe400000010ff */
[----:B------:R-:W-:Y:S01]  /*6d50*/  FADD.FTZ R15, R201, R8 ;  /* 0x00000008c90f7221 */ /* 0x000fe20000010000 */
[C---:B------:R-:W-:Y:S01]  /*6d60*/  FADD.FTZ R13, R71.reuse, R13 ;  /* 0x0000000d470d7221 */ /* 0x040fe20000010000 */
[----:B------:R-:W-:Y:S02]  /*6d70*/  F2FP.BF16.F32.PACK_AB R159, R71, R50 ;  /* 0x00000032479f723e */ /* 0x000fe400000010ff */
[----:B------:R-:W-:Y:S01]  /*6d80*/  FADD.FTZ R8, R14, R15 ;  /* 0x0000000f0e087221 */ /* 0x000fe20000010000 */
[----:B0-----:R-:W-:Y:S01]  /*6d90*/  FADD.FTZ R13, R46, R13 ;  /* 0x0000000d2e0d7221 */ /* 0x001fe20000010000 */
[----:B------:R-:W-:-:S02]  /*6da0*/  F2FP.BF16.F32.PACK_AB R161, R75, R46 ;  /* 0x0000002e4ba1723e */ /* 0x000fc400000010ff */
[----:B------:R-:W-:Y:S01]  /*6db0*/  FADD.FTZ R3, R203, R8 ;  /* 0x00000008cb037221 */ /* 0x000fe20000010000 */
[----:B------:R-:W-:Y:S01]  /*6dc0*/  FADD.FTZ R13, R75, R13 ;  /* 0x0000000d4b0d7221 */ /* 0x000fe20000010000 */
[----:B------:R-:W-:Y:S01]  /*6dd0*/  F2FP.BF16.F32.PACK_AB R163, R79, R30 ;  /* 0x0000001e4fa3723e */ /* 0x000fe200000010ff */
[----:B------:R-:W-:Y:S02]  /*6de0*/  IMAD.MOV.U32 R8, RZ, RZ, R11 ;  /* 0x000000ffff087224 */ /* 0x000fe400078e000b */
[----:B------:R-:W-:Y:S01]  /*6df0*/  FADD.FTZ R4, R20, R3 ;  /* 0x0000000314047221 */ /* 0x000fe20000010000 */
[----:B------:R-:W-:Y:S01]  /*6e00*/  FADD.FTZ R13, R30, R13 ;  /* 0x0000000d1e0d7221 */ /* 0x000fe20000010000 */
[----:B-1----:R-:W-:Y:S02]  /*6e10*/  F2FP.BF16.F32.PACK_AB R165, R83, R28 ;  /* 0x0000001c53a5723e */ /* 0x002fe400000010ff */
[----:B------:R-:W-:Y:S01]  /*6e20*/  FADD.FTZ R3, R205, R4 ;  /* 0x00000004cd037221 */ /* 0x000fe20000010000 */
[----:B------:R-:W-:-:S03]  /*6e30*/  FADD.FTZ R13, R79, R13 ;  /* 0x0000000d4f0d7221 */ /* 0x000fc60000010000 */
[----:B------:R-:W-:Y:S01]  /*6e40*/  FADD.FTZ R4, R24, R3 ;  /* 0x0000000318047221 */ /* 0x000fe20000010000 */
[----:B------:R-:W-:-:S03]  /*6e50*/  FADD.FTZ R13, R28, R13 ;  /* 0x0000000d1c0d7221 */ /* 0x000fc60000010000 */
[----:B------:R-:W-:Y:S01]  /*6e60*/  FADD.FTZ R3, R207, R4 ;  /* 0x00000004cf037221 */ /* 0x000fe20000010000 */
[----:B------:R-:W-:-:S03]  /*6e70*/  FADD.FTZ R13, R83, R13 ;  /* 0x0000000d530d7221 */ /* 0x000fc60000010000 */
[----:B------:R-:W-:Y:S01]  /*6e80*/  FADD.FTZ R4, R26, R3 ;  /* 0x000000031a047221 */ /* 0x000fe20000010000 */
[----:B------:R-:W-:Y:S01]  /*6e90*/  FADD.FTZ R13, R10, R13 ;  /* 0x0000000d0a0d7221 */ /* 0x000fe20000010000 */
[----:B------:R-:W-:Y:S02]  /*6ea0*/  IMAD.MOV.U32 R10, RZ, RZ, R16 ;  /* 0x000000ffff0a7224 */ /* 0x000fe400078e0010 */
[----:B------:R-:W-:Y:S01]  /*6eb0*/  FADD.FTZ R4, R85, R4 ;  /* 0x0000000455047221 */ /* 0x000fe20000010000 */
[----:B------:R-:W-:Y:S01]  /*6ec0*/  FADD.FTZ R3, R12, R13 ;  /* 0x0000000d0c037221 */ /* 0x000fe20000010000 */
[----:B------:R-:W-:Y:S01]  /*6ed0*/  IMAD.MOV.U32 R12, RZ, RZ, R9 ;  /* 0x000000ffff0c7224 */ /* 0x000fe200078e0009 */
[----:B------:R-:W-:Y:S06]  /*6ee0*/  @P2 BRA `(.L_x_385) ;  /* 0xffffffd400b02947 */ /* 0x000fec000383ffff */
.L_x_376:
        /* <DEDUP_REMOVED lines=67> */
.L_x_386:
[----:B------:R-:W-:Y:S02]  /*7320*/  LEA R20, R2, R0, 0x3 ;  /* 0x0000000002147211 */ /* 0x000fe400078e18ff */
[----:B------:R-:W-:-:S04]  /*7330*/  SHF.L.U32 R5, R16, 0x1f, RZ ;  /* 0x0000001f10057819 */ /* 0x000fc800000006ff */
[----:B------:R0:W1:Y:S01]  /*7340*/  SYNCS.PHASECHK.TRANS64.TRYWAIT P2, [R20+URZ+0x34850], R5 ;  /* 0x03485005140075a7 */ /* 0x000062000804017f */
[----:B------:R-:W-:Y:S05]  /*7350*/  @!P0 BRA `(.L_x_387) ;  /* 0x0000000000048947 */ /* 0x000fea0003800000 */
[----:B------:R-:W-:Y:S01]  /*7360*/  BPT.TRAP 0x1 ;  /* 0x000000040000795c */ /* 0x000fe20000300000 */
.L_x_387:
[----:B-1----:R-:W-:Y:S05]  /*7370*/  @P2 BRA `(.L_x_388) ;  /* 0x0000000000082947 */ /* 0x002fea0003800000 */
[----:B------:R-:W1:Y:S02]  /*7380*/  SYNCS.PHASECHK.TRANS64.TRYWAIT P0, [R20+URZ+0x34850], R5 ;  /* 0x03485005140075a7 */ /* 0x000e64000800017f */
[----:B-1----:R-:W-:Y:S05]  /*7390*/  @!P0 BRA `(.L_x_389) ;  /* 0x0000009000208947 */ /* 0x002fea0003800000 */
.L_x_388:
[----:B------:R-:W-:Y:S05]  /*73a0*/  WARPSYNC.ALL ;  /* 0x0000000000007948 */ /* 0x000fea0003800000 */
[----:B------:R-:W-:Y:S01]  /*73b0*/  VIADD R0, R0, 0x400 ;  /* 0x0000040000007836 */ /* 0x000fe20000000000 */
[----:B------:R-:W-:Y:S01]  /*73c0*/  WARPGROUP.ARRIVE ;  /* 0x00000000000079c5 */ /* 0x000fe20000000000 */
[----:B------:R-:W-:Y:S01]  /*73d0*/  IMAD.MOV.U32 R15, RZ, RZ, 0x40000040 ;  /* 0x40000040ff0f7424 */ /* 0x000fe200078e00ff */
[----:B01----:R-:W0:Y:S01]  /*73e0*/  SHFL.BFLY PT, R5, R4, 0x2, 0x1f ;  /* 0x0c401f0004057f89 */ /* 0x003e2200000e0000 */
[----:B------:R-:W-:Y:S01]  /*73f0*/  VIADD R185, R185, 0x1 ;  /* 0x00000001b9b97836 */ /* 0x000fe20000000000 */
[----:B------:R-:W-:-:S04]  /*7400*/  SHF.R.U32.HI R0, RZ, 0x4, R0 ;  /* 0x00000004ff007819 */ /* 0x000fc80000011600 */
[----:B------:R-:W-:-:S04]  /*7410*/  LOP3.LUT R0, R0, 0x3fff, RZ, 0xc0, !PT ;  /* 0x00003fff00007812 */ /* 0x000fc800078ec0ff */
[----:B------:R-:W-:Y:S02]  /*7420*/  LOP3.LUT R13, R0, 0x4000000, RZ, 0xfc, !PT ;  /* 0x04000000000d7812 */ /* 0x000fe400078efcff */
[----:B------:R-:W1:Y:S03]  /*7430*/  SHFL.BFLY PT, R0, R3, 0x2, 0x1f ;  /* 0x0c401f0003007f89 */ /* 0x000e6600000e0000 */
[----:B------:R-:W-:Y:S02]  /*7440*/  IMAD R12, R2, 0x800, R13 ;  /* 0x00000800020c7824 */ /* 0x000fe400078e020d */
[----:B------:R-:W-:Y:S02]  /*7450*/  IMAD.MOV.U32 R13, RZ, RZ, 0x40000040 ;  /* 0x40000040ff0d7424 */ /* 0x000fe400078e00ff */
[C---:B------:R-:W-:Y:S01]  /*7460*/  VIADD R14, R12.reuse, 0x80 ;  /* 0x000000800c0e7836 */ /* 0x040fe20000000000 */
[----:B------:R-:W-:-:S02]  /*7470*/  R2UR UR6, R12 ;  /* 0x000000000c0672ca */ /* 0x000fc400000e0000 */
[----:B------:R-:W-:Y:S01]  /*7480*/  R2UR UR7, R13 ;  /* 0x000000000d0772ca */ /* 0x000fe200000e0000 */
[----:B------:R-:W-:Y:S02]  /*7490*/  IMAD.MOV.U32 R13, RZ, RZ, 0x40000040 ;  /* 0x40000040ff0d7424 */ /* 0x000fe400078e00ff */
[----:B0-----:R-:W-:-:S10]  /*74a0*/  FADD.FTZ R5, R5, R4 ;  /* 0x0000000405057221 */ /* 0x001fd40000010000 */
[----:B------:R-:W-:Y:S01]  /*74b0*/  HGMMA.64x128x16.F32.BF16 R24, R180, gdesc[UR4].tnspB, R24, gsb0 ;  /* 0x41e00004b4187df0 */ /* 0x000fe20008001818 */
[----:B------:R-:W-:Y:S01]  /*74c0*/  R2UR UR6, R14 ;  /* 0x000000000e0672ca */ /* 0x000fe200000e0000 */
[----:B------:R-:W-:Y:S01]  /*74d0*/  VIADD R14, R12, 0x100 ;  /* 0x000001000c0e7836 */ /* 0x000fe20000000000 */
[----:B------:R-:W-:Y:S01]  /*74e0*/  R2UR UR7, R15 ;  /* 0x000000000f0772ca */ /* 0x000fe200000e0000 */
[----:B------:R-:W-:Y:S02]  /*74f0*/  IMAD.MOV.U32 R15, RZ, RZ, 0x40000040 ;  /* 0x40000040ff0f7424 */ /* 0x000fe400078e00ff */
[----:B-1----:R-:W-:Y:S02]  /*7500*/  FADD.FTZ R7, R0, R3 ;  /* 0x0000000300077221 */ /* 0x002fe40000010000 */
[----:B------:R-:W-:Y:S04]  /*7510*/  SHFL.BFLY PT, R0, R5, 0x1, 0x1f ;  /* 0x0c201f0005007f89 */ /* 0x000fe800000e0000 */
[----:B------:R-:W0:Y:S01]  /*7520*/  SHFL.BFLY PT, R8, R7, 0x1, 0x1f ;  /* 0x0c201f0007087f89 */ /* 0x000e2200000e0000 */
[----:B------:R-:W-:-:S02]  /*7530*/  WARPGROUP.DEPBAR.LE gsb0, 0x0 ;  /* 0x00008000000079c5 */ /* 0x000fc40000010000 */
[----:B------:R-:W-:-:S06]  /*7540*/  WARPGROUP.ARRIVE ;  /* 0x00000000000079c5 */ /* 0x000fcc0000000000 */
[----:B------:R-:W-:Y:S01]  /*7550*/  HGMMA.64x128x16.F32.BF16 R24, R176, gdesc[UR4].tnspB, R24, gsb0 ;  /* 0x41e00004b0187df0 */ /* 0x000fe20008001818 */
[----:B------:R-:W-:Y:S01]  /*7560*/  R2UR UR6, R14 ;  /* 0x000000000e0672ca */ /* 0x000fe200000e0000 */
[----:B------:R-:W-:Y:S01]  /*7570*/  VIADD R14, R12, 0x180 ;  /* 0x000001800c0e7836 */ /* 0x000fe20000000000 */
[----:B------:R-:W-:Y:S01]  /*7580*/  R2UR UR7, R15 ;  /* 0x000000000f0772ca */ /* 0x000fe200000e0000 */
[----:B------:R-:W-:Y:S01]  /*7590*/  IMAD.MOV.U32 R15, RZ, RZ, 0x40000040 ;  /* 0x40000040ff0f7424 */ /* 0x000fe200078e00ff */
[----:B------:R-:W-:Y:S02]  /*75a0*/  WARPGROUP.DEPBAR.LE gsb0, 0x0 ;  /* 0x00008000000079c5 */ /* 0x000fe40000010000 */
[----:B------:R-:W-:-:S09]  /*75b0*/  WARPGROUP.ARRIVE ;  /* 0x00000000000079c5 */ /* 0x000fd20000000000 */
[----:B------:R-:W-:Y:S01]  /*75c0*/  HGMMA.64x128x16.F32.BF16 R24, R172, gdesc[UR4].tnspB, R24, gsb0 ;  /* 0x41e00004ac187df0 */ /* 0x000fe20008001818 */
[----:B------:R-:W-:Y:S02]  /*75d0*/  R2UR UR6, R14 ;  /* 0x000000000e0672ca */ /* 0x000fe400000e0000 */
[----:B------:R-:W-:Y:S01]  /*75e0*/  R2UR UR7, R15 ;  /* 0x000000000f0772ca */ /* 0x000fe200000e0000 */
[----:B------:R-:W-:Y:S01]  /*75f0*/  IMAD.MOV.U32 R15, RZ, RZ, 0x40000040 ;  /* 0x40000040ff0f7424 */ /* 0x000fe200078e00ff */
[----:B------:R-:W-:Y:S01]  /*7600*/  IADD3 R14, R12, 0x200, RZ ;  /* 0x000002000c0e7810 */ /* 0x000fe20007ffe0ff */
[----:B------:R-:W-:Y:S02]  /*7610*/  WARPGROUP.DEPBAR.LE gsb0, 0x0 ;  /* 0x00008000000079c5 */ /* 0x000fe40000010000 */
[----:B------:R-:W-:-:S08]  /*7620*/  WARPGROUP.ARRIVE ;  /* 0x00000000000079c5 */ /* 0x000fd00000000000 */
        /* <DEDUP_REMOVED lines=8> */
[----:B------:R-:W-:Y:S01]  /*76b0*/  R2UR UR6, R14 ;  /* 0x000000000e0672ca */ /* 0x000fe200000e0000 */
[C---:B------:R-:W-:Y:S01]  /*76c0*/  VIADD R14, R12.reuse, 0x300 ;  /* 0x000003000c0e7836 */ /* 0x040fe20000000000 */
[----:B------:R-:W-:Y:S01]  /*76d0*/  R2UR UR7, R15 ;  /* 0x000000000f0772ca */ /* 0x000fe200000e0000 */
[----:B------:R-:W-:Y:S02]  /*76e0*/  IMAD.MOV.U32 R15, RZ, RZ, 0x40000040 ;  /* 0x40000040ff0f7424 */ /* 0x000fe400078e00ff */
[----:B------:R-:W-:Y:S01]  /*76f0*/  VIADD R12, R12, 0x380 ;  /* 0x000003800c0c7836 */ /* 0x000fe20000000000 */
[----:B------:R-:W-:Y:S02]  /*7700*/  WARPGROUP.DEPBAR.LE gsb0, 0x0 ;  /* 0x00008000000079c5 */ /* 0x000fe40000010000 */
[----:B------:R-:W-:-:S07]  /*7710*/  WARPGROUP.ARRIVE ;  /* 0x00000000000079c5 */ /* 0x000fce0000000000 */
[----:B------:R-:W-:Y:S01]  /*7720*/  HGMMA.64x128x16.F32.BF16 R24, R156, gdesc[UR4].tnspB, R24, gsb0 ;  /* 0x41e000049c187df0 */ /* 0x000fe20008001818 */
[----:B------:R-:W-:Y:S01]  /*7730*/  R2UR UR6, R14 ;  /* 0x000000000e0672ca */ /* 0x000fe200000e0000 */
[----:B------:R-:W-:Y:S01]  /*7740*/  VIADD R14, R2, 0x1 ;  /* 0x00000001020e7836 */ /* 0x000fe20000000000 */
[----:B------:R-:W-:Y:S01]  /*7750*/  R2UR UR7, R15 ;  /* 0x000000000f0772ca */ /* 0x000fe200000e0000 */
[----:B0-----:R-:W-:Y:S01]  /*7760*/  FADD.FTZ R15, R7, R8 ;  /* 0x00000008070f7221 */ /* 0x001fe20000010000 */
[----:B------:R-:W-:Y:S01]  /*7770*/  IMAD.MOV.U32 R2, RZ, RZ, RZ ;  /* 0x000000ffff027224 */ /* 0x000fe200078e00ff */
[----:B------:R-:W-:Y:S02]  /*7780*/  @!P1 IADD3 R7, R20, 0x34860, RZ ;  /* 0x0003486014079810 */ /* 0x000fe40007ffe0ff */
[----:B------:R-:W-:Y:S02]  /*7790*/  ISETP.NE.AND P2, PT, R14, 0x2, PT ;  /* 0x000000020e00780c */ /* 0x000fe40003f45270 */
[----:B------:R-:W-:-:S02]  /*77a0*/  FSETP.NE.FTZ.AND P3, PT, R15, RZ, PT ;  /* 0x000000ff0f00720b */ /* 0x000fc40003f75000 */
[----:B------:R-:W-:Y:S02]  /*77b0*/  SEL R3, RZ, 0x1, P2 ;  /* 0x00000001ff037807 */ /* 0x000fe40001000000 */
[----:B------:R-:W-:Y:S02]  /*77c0*/  @!P1 PRMT R7, RZ, 0x654, R7 ;  /* 0x00000654ff079816 */ /* 0x000fe40000000007 */
[----:B------:R-:W-:Y:S01]  /*77d0*/  LOP3.LUT R16, R16, R3, RZ, 0x3c, !PT ;  /* 0x0000000310107212 */ /* 0x000fe200078e3cff */
[----:B------:R-:W-:-:S06]  /*77e0*/  IMAD.MOV.U32 R3, RZ, RZ, -0x800000 ;  /* 0xff800000ff037424 */ /* 0x000fcc00078e00ff */
[----:B------:R-:W0:Y:S01]  /*77f0*/  @P3 MUFU.LG2 R10, R15 ;  /* 0x0000000f000a3308 */ /* 0x000e220000000c00 */
[----:B------:R-:W-:Y:S01]  /*7800*/  @P3 FMUL.FTZ R21, R6, 0.69314718246459960938 ;  /* 0x3f31721806153820 */ /* 0x000fe20000410000 */
[----:B0-----:R-:W-:Y:S01]  /*7810*/  @P3 FMUL.FTZ R10, R10, 0.69314718246459960938 ;  /* 0x3f3172180a0a3820 */ /* 0x001fe20000410000 */
[----:B------:R-:W-:Y:S02]  /*7820*/  WARPGROUP.DEPBAR.LE gsb0, 0x0 ;  /* 0x00008000000079c5 */ /* 0x000fe40000010000 */
[----:B------:R-:W-:-:S06]  /*7830*/  WARPGROUP.ARRIVE ;  /* 0x00000000000079c5 */ /* 0x000fcc0000000000 */
[----:B------:R-:W-:Y:S01]  /*7840*/  HGMMA.64x128x16.F32.BF16 R24, R160, gdesc[UR4].tnspB, R24, gsb0 ;  /* 0x41e00004a0187df0 */ /* 0x000fe20008001818 */
[----:B------:R-:W-:Y:S01]  /*7850*/  R2UR UR6, R12 ;  /* 0x000000000c0672ca */ /* 0x000fe200000e0000 */
[----:B------:R-:W-:Y:S01]  /*7860*/  FADD.FTZ R12, R5, R0 ;  /* 0x00000000050c7221 */ /* 0x000fe20000010000 */
[----:B------:R-:W-:Y:S01]  /*7870*/  R2UR UR7, R13 ;  /* 0x000000000d0772ca */ /* 0x000fe200000e0000 */
[----:B------:R-:W-:Y:S02]  /*7880*/  IMAD.MOV.U32 R13, RZ, RZ, RZ ;  /* 0x000000ffff0d7224 */ /* 0x000fe400078e00ff */
[----:B------:R-:W-:Y:S01]  /*7890*/  IMAD.MOV.U32 R0, RZ, RZ, -0x800000 ;  /* 0xff800000ff007424 */ /* 0x000fe200078e00ff */
[----:B------:R-:W-:Y:S01]  /*78a0*/  FSETP.NE.FTZ.AND P0, PT, R12, RZ, PT ;  /* 0x000000ff0c00720b */ /* 0x000fe20003f15000 */
[----:B------:R-:W-:Y:S02]  /*78b0*/  @P3 FFMA.FTZ R0, R21, R11, R10 ;  /* 0x0000000b15003223 */ /* 0x000fe4000001000a */
[----:B------:R-:W-:Y:S10]  /*78c0*/  @P3 MUFU.RCP R13, R15 ;  /* 0x0000000f000d3308 */ /* 0x000ff40000001000 */
[----:B------:R-:W0:Y:S01]  /*78d0*/  @P0 MUFU.LG2 R8, R12 ;  /* 0x0000000c00080308 */ /* 0x000e220000000c00 */
[----:B------:R-:W-:-:S07]  /*78e0*/  @P0 FMUL.FTZ R4, R6, 0.69314718246459960938 ;  /* 0x3f31721806040820 */ /* 0x000fce0000410000 */
[----:B------:R-:W1:Y:S01]  /*78f0*/  @P0 MUFU.RCP R2, R12 ;  /* 0x0000000c00020308 */ /* 0x000e620000001000 */
[----:B0-----:R-:W-:-:S04]  /*7900*/  @P0 FMUL.FTZ R5, R8, 0.69314718246459960938 ;  /* 0x3f31721808050820 */ /* 0x001fc80000410000 */
[----:B------:R-:W-:Y:S01]  /*7910*/  @P0 FFMA.FTZ R3, R4, R9, R5 ;  /* 0x0000000904030223 */ /* 0x000fe20000010005 */
[----:B------:R-:W-:Y:S01]  /*7920*/  PLOP3.LUT P0, PT, PT, PT, PT, 0x8, 0x0 ;  /* 0x000000000000781c */ /* 0x000fe20003f0e170 */
[----:B------:R-:W-:Y:S02]  /*7930*/  WARPGROUP.DEPBAR.LE gsb0, 0x0 ;  /* 0x00008000000079c5 */ /* 0x000fe40000010000 */
[----:B------:R-:W-:-:S06]  /*7940*/  WARPGROUP.ARRIVE ;  /* 0x00000000000079c5 */ /* 0x000fcc0000000000 */
[----:B------:R-:W-:Y:S03]  /*7950*/  HGMMA.64x128x16.F32.BF16 R24, R164, gdesc[UR4].tnspB, R24, gsb0 ;  /* 0x41e00004a4187df0 */ /* 0x000fe60008001818 */
[----:B------:R-:W-:Y:S02]  /*7960*/  WARPGROUP.DEPBAR.LE gsb0, 0x0 ;  /* 0x00008000000079c5 */ /* 0x000fe40000010000 */
[-C--:B-1----:R-:W-:Y:S01]  /*7970*/  FMUL.FTZ R89, R33, R2.reuse ;  /* 0x0000000221597220 */ /* 0x082fe20000410000 */
[-C--:B------:R-:W-:Y:S01]  /*7980*/  FMUL.FTZ R88, R36, R2.reuse ;  /* 0x0000000224587220 */ /* 0x080fe20000410000 */
[----:B------:R0:W-:Y:S01]  /*7990*/  @!P1 SYNCS.ARRIVE.TRANS64.RED.A1T0 RZ, [R7+URZ], RZ ;  /* 0x000000ff07ff99a7 */ /* 0x0001e2000810043f */
        /* <DEDUP_REMOVED lines=33> */
[-C--:B0-----:R-:W-:Y:S01]  /*7bb0*/  FMUL.FTZ R7, R31, R13.reuse ;  /* 0x0000000d1f077220 */ /* 0x081fe20000410000 */
        /* <DEDUP_REMOVED lines=28> */
[----:B------:R-:W-:-:S07]  /*7d80*/  SEL R2, R14, RZ, P2 ;  /* 0x000000ff0e027207 */ /* 0x000fce0001000000 */
.L_x_368:
[----:B------:R-:W0:Y:S01]  /*7d90*/  S2R R5, SR_CgaCtaId ;  /* 0x0000000000057919 */ /* 0x000e220000008800 */
[----:B------:R-:W-:Y:S01]  /*7da0*/  MOV R28, 0x400 ;  /* 0x00000400001c7802 */ /* 0x000fe20000000f00 */
[----:B------:R-:W-:Y:S01]  /*7db0*/  BSSY B0, `(.L_x_390) ;  /* 0x000022d000007945 */ /* 0x000fe20003800000 */
[----:B------:R-:W-:Y:S02]  /*7dc0*/  BAR.SYNC.DEFER_BLOCKING 0x5, 0x180 ;  /* 0x0146000000007b1d */ /* 0x000fe40000010000 */
[----:B0-----:R-:W-:-:S05]  /*7dd0*/  LEA R28, R5, R28, 0x18 ;  /* 0x0000001c051c7211 */ /* 0x001fca00078ec0ff */
[----:B------:R-:W0:Y:S02]  /*7de0*/  LDS.128 R44, [R28+0x348d0] ;  /* 0x0348d0001c2c7984 */ /* 0x000e240000000c00 */
[----:B0-----:R-:W-:Y:S02]  /*7df0*/  R2UR UR6, R45 ;  /* 0x000000002d0672ca */ /* 0x001fe400000e0000 */
[----:B------:R-:W-:Y:S01]  /*7e00*/  R2UR UR5, R46 ;  /* 0x000000002e0572ca */ /* 0x000fe200000e0000 */
[----:B------:R-:W-:Y:S06]  /*7e10*/  BAR.ARV 0x4, 0x180 ;  /* 0x0106000000007b1d */ /* 0x000fec0000002000 */
[----:B------:R-:W-:Y:S08]  /*7e20*/  @P0 BRA `(.L_x_391) ;  /* 0x0000001400780947 */ /* 0x000ff00003800000 */
[----:B------:R-:W0:Y:S01]  /*7e30*/  S2R R5, SR_SWINHI ;  /* 0x0000000000057919 */ /* 0x000e220000002f00 */
[----:B------:R-:W-:Y:S01]  /*7e40*/  F2FP.BF16.F32.PACK_AB R7, R7, R8 ;  /* 0x000000080707723e */ /* 0x000fe200000010ff */
[----:B------:R-:W-:Y:S01]  /*7e50*/  ULDC.64 UR8, c[0x0][0xc00] ;  /* 0x0003000000087ab9 */ /* 0x000fe20000000a00 */
[----:B------:R-:W-:Y:S01]  /*7e60*/  F2FP.BF16.F32.PACK_AB R6, R6, R91 ;  /* 0x0000005b0606723e */ /* 0x000fe200000010ff */
[----:B------:R-:W-:Y:S01]  /*7e70*/  UISETP.NE.U32.AND UP0, UPT, UR8, URZ, UPT ;  /* 0x0000003f0800728c */ /* 0x000fe2000bf05070 */
[----:B------:R-:W-:Y:S01]  /*7e80*/  F2FP.BF16.F32.PACK_AB R64, R65, R64 ;  /* 0x000000404140723e */ /* 0x000fe200000010ff */
[----:B------:R-:W-:Y:S01]  /*7e90*/  USHF.L.U32 UR10, UR61, 0x2, URZ ;  /* 0x000000023d0a7899 */ /* 0x000fe2000800063f */
[----:B------:R-:W-:Y:S01]  /*7ea0*/  F2FP.BF16.F32.PACK_AB R65, R67, R66 ;  /* 0x000000424341723e */ /* 0x000fe200000010ff */
[----:B------:R-:W-:Y:S01]  /*7eb0*/  UISETP.NE.AND.EX UP0, UPT, UR9, URZ, UPT, UP0 ;  /* 0x0000003f0900728c */ /* 0x000fe2000bf05300 */
[----:B------:R-:W-:Y:S01]  /*7ec0*/  F2FP.BF16.F32.PACK_AB R72, R73, R72 ;  /* 0x000000484948723e */ /* 0x000fe200000010ff */
[----:B------:R-:W-:Y:S01]  /*7ed0*/  ULDC.64 UR12, c[0x0][0x208] ;  /* 0x00008200000c7ab9 */ /* 0x000fe20000000a00 */
        /* <DEDUP_REMOVED lines=9> */
[----:B------:R-:W-:Y:S02]  /*7f70*/  R2UR UR4, R186 ;  /* 0x00000000ba0472ca */ /* 0x000fe400000e0000 */
[----:B------:R-:W-:Y:S02]  /*7f80*/  R2UR UR14, R22 ;  /* 0x00000000160e72ca */ /* 0x000fe400000e0000 */
[----:B------:R-:W-:Y:S02]  /*7f90*/  MOV R20, R28 ;  /* 0x0000001c00147202 */ /* 0x000fe40000000f00 */
[----:B0-----:R-:W-:-:S03]  /*7fa0*/  MOV R21, R5 ;  /* 0x0000000500157202 */ /* 0x001fc60000000f00 */
[----:B------:R-:W-:-:S04]  /*7fb0*/  IMAD.WIDE R4, R192, 0x2, R20 ;  /* 0x00000002c0047825 */ /* 0x000fc800078e0214 */
[----:B------:R-:W-:Y:S01]  /*7fc0*/  USHF.L.U64.HI UR11, UR61, 0x2, UR4 ;  /* 0x000000023d0b7899 */ /* 0x000fe20008010204 */
[C---:B------:R-:W-:Y:S01]  /*7fd0*/  LOP3.LUT R9, R4.reuse, 0x380, RZ, 0xc0, !PT ;  /* 0x0000038004097812 */ /* 0x040fe200078ec0ff */
[----:B------:R-:W-:Y:S01]  /*7fe0*/  UIADD3 UR4, UP1, UR10, UR8, URZ ;  /* 0x000000080a047290 */ /* 0x000fe2000ff3e03f */
[C---:B------:R-:W-:Y:S02]  /*7ff0*/  IADD3 R97, P5, R4.reuse, 0x40, RZ ;  /* 0x0000004004617810 */ /* 0x040fe40007fbe0ff */
[C---:B------:R-:W-:Y:S01]  /*8000*/  IADD3 R45, P6, R4.reuse, 0x20, RZ ;  /* 0x00000020042d7810 */ /* 0x040fe20007fde0ff */
[----:B------:R-:W-:Y:S01]  /*8010*/  UIADD3.X UR7, UR11, UR9, URZ, UP1, !UPT ;  /* 0x000000090b077290 */ /* 0x000fe20008ffe43f */
[----:B------:R-:W-:Y:S01]  /*8020*/  IADD3 R99, P4, R4, 0x60, RZ ;  /* 0x0000006004637810 */ /* 0x000fe20007f9e0ff */
[--C-:B------:R-:W-:Y:S01]  /*8030*/  IMAD.X R27, RZ, RZ, R5.reuse, P5 ;  /* 0x000000ffff1b7224 */ /* 0x100fe200028e0605 */
[----:B------:R-:W-:Y:S01]  /*8040*/  SHF.R.U64 R9, R9, 0x3, RZ ;  /* 0x0000000309097819 */ /* 0x000fe200000012ff */
[--C-:B------:R-:W-:Y:S01]  /*8050*/  IMAD.X R31, RZ, RZ, R5.reuse, P6 ;  /* 0x000000ffff1f7224 */ /* 0x100fe200030e0605 */
[----:B------:R-:W-:Y:S01]  /*8060*/  LOP3.LUT R24, R97, 0x380, RZ, 0xc0, !PT ;  /* 0x0000038061187812 */ /* 0x000fe200078ec0ff */
[----:B------:R-:W-:Y:S01]  /*8070*/  IMAD.X R25, RZ, RZ, R5, P4 ;  /* 0x000000ffff197224 */ /* 0x000fe200020e0605 */
[----:B------:R-:W-:Y:S01]  /*8080*/  LOP3.LUT R14, R45, 0x380, RZ, 0xc0, !PT ;  /* 0x000003802d0e7812 */ /* 0x000fe200078ec0ff */
[----:B------:R-:W-:Y:S01]  /*8090*/  ULDC.64 UR8, c[0x0][0xc08] ;  /* 0x0003020000087ab9 */ /* 0x000fe20000000a00 */
[----:B------:R-:W-:-:S02]  /*80a0*/  LOP3.LUT R44, R99, 0x380, RZ, 0xc0, !PT ;  /* 0x00000380632c7812 */ /* 0x000fc400078ec0ff */
[C---:B------:R-:W-:Y:S02]  /*80b0*/  IADD3 R101, P3, R4.reuse, 0x4000, RZ ;  /* 0x0000400004657810 */ /* 0x040fe40007f7e0ff */
[C---:B------:R-:W-:Y:S02]  /*80c0*/  IADD3 R103, P2, R4.reuse, 0x4020, RZ ;  /* 0x0000402004677810 */ /* 0x040fe40007f5e0ff */
[C---:B------:R-:W-:Y:S01]  /*80d0*/  IADD3 R105, P1, R4.reuse, 0x4040, RZ ;  /* 0x0000404004697810 */ /* 0x040fe20007f3e0ff */
[--C-:B------:R-:W-:Y:S01]  /*80e0*/  IMAD.X R15, RZ, RZ, R5.reuse, P3 ;  /* 0x000000ffff0f7224 */ /* 0x100fe200018e0605 */
[----:B------:R-:W-:Y:S01]  /*80f0*/  IADD3 R92, P0, R4, 0x4060, RZ ;  /* 0x00004060045c7810 */ /* 0x000fe20007f1e0ff */
[--C-:B------:R-:W-:Y:S01]  /*8100*/  IMAD.X R13, RZ, RZ, R5.reuse, P2 ;  /* 0x000000ffff0d7224 */ /* 0x100fe200010e0605 */
[----:B------:R-:W-:Y:S02]  /*8110*/  LOP3.LUT R4, R9, R4, RZ, 0x3c, !PT ;  /* 0x0000000409047212 */ /* 0x000fe400078e3cff */
[----:B------:R-:W-:Y:S01]  /*8120*/  SHF.R.U64 R24, R24, 0x3, RZ ;  /* 0x0000000318187819 */ /* 0x000fe200000012ff */
[----:B------:R-:W-:Y:S01]  /*8130*/  IMAD.X R9, RZ, RZ, R5, P0 ;  /* 0x000000ffff097224 */ /* 0x000fe200000e0605 */
[----:B------:R-:W-:-:S02]  /*8140*/  SHF.R.U64 R14, R14, 0x3, RZ ;  /* 0x000000030e0e7819 */ /* 0x000fc400000012ff */
[----:B------:R-:W-:Y:S02]  /*8150*/  SHF.R.U64 R44, R44, 0x3, RZ ;  /* 0x000000032c2c7819 */ /* 0x000fe400000012ff */
[-C--:B------:R-:W-:Y:S02]  /*8160*/  IADD3.X R11, RZ, R5.reuse, RZ, P1, !PT ;  /* 0x00000005ff0b7210 */ /* 0x080fe40000ffe4ff */
[----:B------:R-:W-:Y:S02]  /*8170*/  MOV R94, R4 ;  /* 0x00000004005e7202 */ /* 0x000fe40000000f00 */
[----:B------:R-:W-:Y:S02]  /*8180*/  LOP3.LUT R26, R24, R97, RZ, 0x3c, !PT ;  /* 0x00000061181a7212 */ /* 0x000fe400078e3cff */
[----:B------:R-:W-:Y:S02]  /*8190*/  F2FP.BF16.F32.PACK_AB R5, R10, R93 ;  /* 0x0000005d0a05723e */ /* 0x000fe400000010ff */
[----:B------:R-:W-:-:S02]  /*81a0*/  LOP3.LUT R30, R14, R45, RZ, 0x3c, !PT ;  /* 0x0000002d0e1e7212 */ /* 0x000fc400078e3cff */
[----:B------:R-:W-:Y:S02]  /*81b0*/  LOP3.LUT R24, R44, R99, RZ, 0x3c, !PT ;  /* 0x000000632c187212 */ /* 0x000fe400078e3cff */
[----:B------:R-:W-:Y:S02]  /*81c0*/  LOP3.LUT R10, R103, 0x380, RZ, 0xc0, !PT ;  /* 0x00000380670a7812 */ /* 0x000fe400078ec0ff */
[----:B------:R-:W-:Y:S02]  /*81d0*/  LOP3.LUT R44, R105, 0x380, RZ, 0xc0, !PT ;  /* 0x00000380692c7812 */ /* 0x000fe400078ec0ff */
[----:B------:R-:W-:Y:S02]  /*81e0*/  LOP3.LUT R45, R92, 0x380, RZ, 0xc0, !PT ;  /* 0x000003805c2d7812 */ /* 0x000fe400078ec0ff */
[----:B------:R-:W-:Y:S02]  /*81f0*/  LOP3.LUT R46, R101, 0x380, RZ, 0xc0, !PT ;  /* 0x00000380652e7812 */ /* 0x000fe400078ec0ff */
[----:B------:R-:W-:-:S02]  /*8200*/  SHF.R.U64 R10, R10, 0x3, RZ ;  /* 0x000000030a0a7819 */ /* 0x000fc400000012ff */
[----:B------:R-:W-:Y:S02]  /*8210*/  SHF.R.U64 R44, R44, 0x3, RZ ;  /* 0x000000032c2c7819 */ /* 0x000fe400000012ff */
[----:B------:R-:W-:Y:S02]  /*8220*/  SHF.R.U64 R45, R45, 0x3, RZ ;  /* 0x000000032d2d7819 */ /* 0x000fe400000012ff */
[----:B------:R-:W-:Y:S02]  /*8230*/  SHF.R.U64 R46, R46, 0x3, RZ ;  /* 0x000000032e2e7819 */ /* 0x000fe400000012ff */
[----:B------:R-:W-:Y:S01]  /*8240*/  F2FP.BF16.F32.PACK_AB R4, R12, R95 ;  /* 0x0000005f0c04723e */ /* 0x000fe200000010ff */
[----:B------:R-:W-:Y:S01]  /*8250*/  BAR.SYNC.DEFER_BLOCKING 0x1, 0x100 ;  /* 0x0044000000007b1d */ /* 0x000fe20000010000 */
[----:B------:R-:W-:Y:S02]  /*8260*/  LOP3.LUT R12, R10, R103, RZ, 0x3c, !PT ;  /* 0x000000670a0c7212 */ /* 0x000fe400078e3cff */
[----:B------:R-:W-:-:S02]  /*8270*/  LOP3.LUT R10, R44, R105, RZ, 0x3c, !PT ;  /* 0x000000692c0a7212 */ /* 0x000fc400078e3cff */
[----:B------:R-:W-:Y:S02]  /*8280*/  LOP3.LUT R8, R45, R92, RZ, 0x3c, !PT ;  /* 0x0000005c2d087212 */ /* 0x000fe400078e3cff */
[----:B------:R-:W-:Y:S02]  /*8290*/  LOP3.LUT R14, R46, R101, RZ, 0x3c, !PT ;  /* 0x000000652e0e7212 */ /* 0x000fe400078e3cff */
[----:B------:R-:W-:Y:S02]  /*82a0*/  MOV R92, R30 ;  /* 0x0000001e005c7202 */ /* 0x000fe40000000f00 */
[----:B------:R-:W-:Y:S02]  /*82b0*/  MOV R31, R10 ;  /* 0x0000000a001f7202 */ /* 0x000fe40000000f00 */
[----:B------:R-:W-:Y:S02]  /*82c0*/  MOV R30, R8 ;  /* 0x00000008001e7202 */ /* 0x000fe40000000f00 */
[----:B------:R-:W-:-:S02]  /*82d0*/  F2FP.BF16.F32.PACK_AB R8, R89, R90 ;  /* 0x0000005a5908723e */ /* 0x000fc400000010ff */
[----:B------:R-:W-:Y:S02]  /*82e0*/  F2FP.BF16.F32.PACK_AB R9, R35, R34 ;  /* 0x000000222309723e */ /* 0x000fe400000010ff */
[----:B------:R-:W-:Y:S02]  /*82f0*/  F2FP.BF16.F32.PACK_AB R10, R37, R88 ;  /* 0x00000058250a723e */ /* 0x000fe400000010ff */
[----:B------:R-:W-:Y:S02]  /*8300*/  F2FP.BF16.F32.PACK_AB R11, R39, R38 ;  /* 0x00000026270b723e */ /* 0x000fe400000010ff */
[----:B------:R-:W-:Y:S01]  /*8310*/  MOV R91, R26 ;  /* 0x0000001a005b7202 */ /* 0x000fe20000000f00 */
[----:B------:R0:W-:Y:S01]  /*8320*/  STSM.16.M88.4 [R94], R4 ;  /* 0x000000045e007844 */ /* 0x0001e20000000200 */
[----:B------:R-:W-:Y:S02]  /*8330*/  MOV R45, R14 ;  /* 0x0000000e002d7202 */ /* 0x000fe40000000f00 */
[----:B------:R-:W-:Y:S01]  /*8340*/  MOV R44, R12 ;  /* 0x0000000c002c7202 */ /* 0x000fe20000000f00 */
[----:B------:R-:W-:Y:S01]  /*8350*/  STSM.16.M88.4 [R92], R8 ;  /* 0x000000085c007844 */ /* 0x000fe20000000200 */
[----:B------:R-:W-:-:S02]  /*8360*/  MOV R46, R24 ;  /* 0x00000018002e7202 */ /* 0x000fc40000000f00 */
[----:B------:R-:W-:Y:S02]  /*8370*/  F2FP.BF16.F32.PACK_AB R12, R49, R48 ;  /* 0x00000030310c723e */ /* 0x000fe400000010ff */
[----:B------:R-:W-:Y:S02]  /*8380*/  F2FP.BF16.F32.PACK_AB R13, R51, R50 ;  /* 0x00000032330d723e */ /* 0x000fe400000010ff */
[----:B------:R-:W-:Y:S02]  /*8390*/  F2FP.BF16.F32.PACK_AB R14, R53, R52 ;  /* 0x00000034350e723e */ /* 0x000fe400000010ff */
[----:B------:R-:W-:Y:S02]  /*83a0*/  F2FP.BF16.F32.PACK_AB R15, R55, R54 ;  /* 0x00000036370f723e */ /* 0x000fe400000010ff */
[----:B------:R-:W-:Y:S02]  /*83b0*/  F2FP.BF16.F32.PACK_AB R24, R57, R56 ;  /* 0x000000383918723e */ /* 0x000fe400000010ff */
[----:B0-----:R-:W-:-:S02]  /*83c0*/  F2FP.BF16.F32.PACK_AB R4, R41, R40 ;  /* 0x000000282904723e */ /* 0x001fc400000010ff */
[----:B------:R-:W-:Y:S02]  /*83d0*/  F2FP.BF16.F32.PACK_AB R5, R43, R42 ;  /* 0x0000002a2b05723e */ /* 0x000fe400000010ff */
[----:B------:R-:W-:Y:S02]  /*83e0*/  F2FP.BF16.F32.PACK_AB R6, R33, R36 ;  /* 0x000000242106723e */ /* 0x000fe400000010ff */
[----:B------:R-:W-:Y:S02]  /*83f0*/  F2FP.BF16.F32.PACK_AB R7, R29, R32 ;  /* 0x000000201d07723e */ /* 0x000fe400000010ff */
[----:B------:R-:W-:Y:S02]  /*8400*/  F2FP.BF16.F32.PACK_AB R25, R59, R58 ;  /* 0x0000003a3b19723e */ /* 0x000fe400000010ff */
[----:B------:R-:W-:Y:S01]  /*8410*/  F2FP.BF16.F32.PACK_AB R26, R61, R60 ;  /* 0x0000003c3d1a723e */ /* 0x000fe200000010ff */
[----:B------:R0:W-:Y:S01]  /*8420*/  STSM.16.M88.4 [R91], R4 ;  /* 0x000000045b007844 */ /* 0x0001e20000000200 */
[----:B------:R-:W-:-:S02]  /*8430*/  F2FP.BF16.F32.PACK_AB R27, R63, R62 ;  /* 0x0000003e3f1b723e */ /* 0x000fc400000010ff */
[----:B------:R-:W-:Y:S01]  /*8440*/  PLOP3.LUT P0, PT, PT, PT, UP0, 0x80, 0x0 ;  /* 0x000000000000781c */ /* 0x000fe20003f0f008 */
[----:B------:R1:W-:Y:S04]  /*8450*/  STSM.16.M88.4 [R46], R12 ;  /* 0x0000000c2e007844 */ /* 0x0003e80000000200 */
[----:B------:R2:W-:Y:S04]  /*8460*/  STSM.16.M88.4 [R45], R24 ;  /* 0x000000182d007844 */ /* 0x0005e80000000200 */
[----:B------:R2:W-:Y:S04]  /*8470*/  STSM.16.M88.4 [R44], R64 ;  /* 0x000000402c007844 */ /* 0x0005e80000000200 */
[----:B------:R2:W-:Y:S01]  /*8480*/  STSM.16.M88.4 [R31], R72 ;  /* 0x000000481f007844 */ /* 0x0005e20000000200 */
[----:B0-----:R-:W-:-:S02]  /*8490*/  IMAD.U32 R4, RZ, RZ, UR4 ;  /* 0x00000004ff047e24 */ /* 0x001fc4000f8e00ff */
[----:B------:R-:W-:Y:S01]  /*84a0*/  IMAD.U32 R5, RZ, RZ, UR7 ;  /* 0x00000007ff057e24 */ /* 0x000fe2000f8e00ff */
[----:B------:R2:W-:Y:S01]  /*84b0*/  STSM.16.M88.4 [R30], R80 ;  /* 0x000000501e007844 */ /* 0x0005e20000000200 */
[----:B-1----:R-:W0:Y:S08]  /*84c0*/  LDC R46, c[0x0][0xbe8] ;  /* 0x0002fa00ff2e7b82 */ /* 0x002e300000000800 */
[----:B------:R-:W-:Y:S06]  /*84d0*/  BAR.SYNC.DEFER_BLOCKING 0x1, 0x100 ;  /* 0x0044000000007b1d */ /* 0x000fec0000010000 */
[----:B------:R-:W3:Y:S01]  /*84e0*/  @P0 LDG.E R6, desc[UR12][R4.64] ;  /* 0x0000000c04060981 */ /* 0x000ee2000c1e1900 */
[----:B0-----:R-:W-:Y:S01]  /*84f0*/  ISETP.NE.AND P1, PT, R46, 0x1, PT ;  /* 0x000000012e00780c */ /* 0x001fe20003f25270 */
[----:B------:R-:W-:Y:S01]  /*8500*/  UISETP.NE.U32.AND UP1, UPT, UR8, URZ, UPT ;  /* 0x0000003f0800728c */ /* 0x000fe2000bf25070 */
[----:B------:R-:W-:Y:S01]  /*8510*/  IMAD.U32 R12, RZ, RZ, UR14 ;  /* 0x0000000eff0c7e24 */ /* 0x000fe2000f8e00ff */
[----:B------:R-:W-:Y:S01]  /*8520*/  ULDC UR7, c[0x0][0xa88] ;  /* 0x0002a20000077ab9 */ /* 0x000fe20000000800 */
[----:B------:R-:W-:Y:S01]  /*8530*/  UMOV UR4, URZ ;  /* 0x0000003f00047c82 */ /* 0x000fe20008000000 */
[----:B------:R-:W-:Y:S01]  /*8540*/  UISETP.NE.AND.EX UP1, UPT, UR9, URZ, UPT, UP1 ;  /* 0x0000003f0900728c */ /* 0x000fe2000bf25310 */
[----:B------:R-:W-:-:S05]  /*8550*/  IMAD.U32 R7, RZ, RZ, UR7 ;  /* 0x00000007ff077e24 */ /* 0x000fca000f8e00ff */
[----:B------:R-:W-:Y:S02]  /*8560*/  PLOP3.LUT P2, PT, PT, PT, UP1, 0x80, 0x0 ;  /* 0x000000000000781c */ /* 0x000fe40003f4f018 */
[----:B------:R-:W0:Y:S03]  /*8570*/  @P1 LDC R8, c[0x0][0xbec] ;  /* 0x0002fb00ff081b82 */ /* 0x000e260000000800 */
[----:B------:R-:W-:-:S04]  /*8580*/  @UP1 UIADD3 UR8, UP2, UR10, UR8, URZ ;  /* 0x000000080a081290 */ /* 0x000fc8000ff5e03f */
[----:B------:R-:W-:Y:S01]  /*8590*/  @UP1 UIADD3.X UR9, UR11, UR9, URZ, UP2, !UPT ;  /* 0x000000090b091290 */ /* 0x000fe200097fe43f */
[----:B------:R-:W1:Y:S01]  /*85a0*/  @P1 LDC R10, c[0x0][0xbf0] ;  /* 0x0002fc00ff0a1b82 */ /* 0x000e620000000800 */
[----:B------:R-:W-:-:S04]  /*85b0*/  IMAD.U32 R14, RZ, RZ, UR8 ;  /* 0x00000008ff0e7e24 */ /* 0x000fc8000f8e00ff */
[----:B------:R-:W-:-:S05]  /*85c0*/  IMAD.U32 R15, RZ, RZ, UR9 ;  /* 0x00000009ff0f7e24 */ /* 0x000fca000f8e00ff */
[----:B------:R2:W5:Y:S01]  /*85d0*/  @P2 LDG.E R7, desc[UR12][R14.64] ;  /* 0x0000000c0e072981 */ /* 0x000562000c1e1900 */
[----:B---3--:R-:W-:Y:S01]  /*85e0*/  @P0 R2UR UR4, R6 ;  /* 0x00000000060402ca */ /* 0x008fe200000e0000 */
[----:B012---:R-:W-:-:S14]  /*85f0*/  @P2 BRA `(.L_x_392) ;  /* 0x0000000000142947 */ /* 0x007fdc0003800000 */
[----:B------:R-:W-:Y:S05]  /*8600*/  @!P0 BRA `(.L_x_392) ;  /* 0x0000000000108947 */ /* 0x000fea0003800000 */
[----:B------:R-:W-:Y:S02]  /*8610*/  ULDC.64 UR8, c[0x0][0x208] ;  /* 0x0000820000087ab9 */ /* 0x000fe40000000a00 */
[----:B------:R-:W2:Y:S04]  /*8620*/  LDG.E R6, desc[UR8][R4.64] ;  /* 0x0000000804067981 */ /* 0x000ea8000c1e1900 */
[----:B-----5:R-:W2:Y:S02]  /*8630*/  LDG.E R7, desc[UR8][R4.64+0x4] ;  /* 0x0000040804077981 */ /* 0x020ea4000c1e1900 */
[----:B--2---:R-:W-:-:S07]  /*8640*/  IMAD.IADD R7, R7, 0x1, -R6 ;  /* 0x0000000107077824 */ /* 0x004fce00078e0a06 */
.L_x_392:
[----:B------:R-:W-:Y:S01]  /*8650*/  R2UR UR17, R23 ;  /* 0x00000000171172ca */ /* 0x000fe200000e0000 */
[----:B------:R-:W-:Y:S01]  /*8660*/  ULDC.64 UR12, c[0x0][0xb90] ;  /* 0x0002e400000c7ab9 */ /* 0x000fe20000000a00 */
[----:B------:R-:W-:Y:S01]  /*8670*/  R2UR UR15, R186 ;  /* 0x00000000ba0f72ca */ /* 0x000fe200000e0000 */
[----:B------:R-:W-:Y:S01]  /*8680*/  USHF.R.S32.HI UR11, URZ, 0x1f, UR4 ;  /* 0x0000001f3f0b7899 */ /* 0x000fe20008011404 */
[----:B------:R-:W-:Y:S01]  /*8690*/  IMAD R11, R12, 0x80, R191 ;  /* 0x000000800c0b7824 */ /* 0x000fe200078e02bf */
[----:B------:R-:W-:Y:S01]  /*86a0*/  UMOV UR10, UR4 ;  /* 0x00000004000a7c82 */ /* 0x000fe20008000000 */
[----:B------:R-:W-:Y:S01]  /*86b0*/  USEL UR61, UR61, URZ, !UP0 ;  /* 0x0000003f3d3d7287 */ /* 0x000fe2000c000000 */
[----:B------:R-:W-:Y:S01]  /*86c0*/  R2UR UR16, R22 ;  /* 0x00000000161072ca */ /* 0x000fe200000e0000 */
[----:B------:R-:W-:Y:S01]  /*86d0*/  @P1 IMAD.HI.U32 R5, R11, R8, RZ ;  /* 0x000000080b051227 */ /* 0x000fe200078e00ff */
[----:B------:R-:W-:Y:S01]  /*86e0*/  MOV R4, R11 ;  /* 0x0000000b00047202 */ /* 0x000fe20000000f00 */
[----:B------:R-:W0:Y:S01]  /*86f0*/  @P1 LDC R29, c[0x0][0xbec] ;  /* 0x0002fb00ff1d1b82 */ /* 0x000e220000000800 */
[----:B------:R-:W-:Y:S01]  /*8700*/  ULDC.64 UR18, c[0x0][0x208] ;  /* 0x0000820000127ab9 */ /* 0x000fe20000000a00 */
[----:B-----5:R-:W-:Y:S01]  /*8710*/  IMAD R49, R7, R46, RZ ;  /* 0x0000002e07317224 */ /* 0x020fe200078e02ff */
[----:B------:R-:W-:Y:S01]  /*8720*/  USHF.R.S32.HI UR14, URZ, 0x1f, UR17 ;  /* 0x0000001f3f0e7899 */ /* 0x000fe20008011411 */
[----:B------:R-:W-:Y:S01]  /*8730*/  @P1 SHF.R.U32.HI R4, RZ, R10, R5 ;  /* 0x0000000aff041219 */ /* 0x000fe20000011605 */
[----:B------:R-:W-:Y:S01]  /*8740*/  UIMAD.WIDE.U32 UR8, UR17, UR12, UR10 ;  /* 0x0000000c110872a5 */ /* 0x000fe2000f8e000a */
[----:B------:R-:W-:Y:S01]  /*8750*/  IMAD R5, R184, 0x40, R17 ;  /* 0x00000040b8057824 */ /* 0x000fe200078e0211 */
[----:B------:R-:W-:-:S02]  /*8760*/  UIMAD UR7, UR14, UR12, URZ ;  /* 0x0000000c0e0772a4 */ /* 0x000fc4000f8e023f */
[----:B------:R-:W-:Y:S01]  /*8770*/  USEL UR15, UR15, URZ, !UP0 ;  /* 0x0000003f0f0f7287 */ /* 0x000fe2000c000000 */
[----:B------:R-:W-:Y:S01]  /*8780*/  IMAD.MOV R9, RZ, RZ, -R4 ;  /* 0x000000ffff097224 */ /* 0x000fe200078e0a04 */
[----:B------:R-:W-:Y:S01]  /*8790*/  UIMAD UR7, UR17, UR13, UR7 ;  /* 0x0000000d110772a4 */ /* 0x000fe2000f8e0207 */
[----:B------:R-:W-:Y:S01]  /*87a0*/  IMAD.WIDE R20, R5, 0x2, R20 ;  /* 0x0000000205147825 */ /* 0x000fe200078e0214 */
[----:B------:R-:W-:Y:S01]  /*87b0*/  SHF.R.S32.HI R5, RZ, 0x1f, R4 ;  /* 0x0000001fff057819 */ /* 0x000fe20000011404 */
[----:B------:R-:W-:Y:S01]  /*87c0*/  ULDC.64 UR12, c[0x0][0xb98] ;  /* 0x0002e600000c7ab9 */ /* 0x000fe20000000a00 */
[----:B------:R-:W-:Y:S01]  /*87d0*/  UIADD3 UR9, UR9, UR7, URZ ;  /* 0x0000000709097290 */ /* 0x000fe2000fffe03f */
[----:B------:R-:W-:Y:S01]  /*87e0*/  IMAD R9, R46, R9, R11 ;  /* 0x000000092e097224 */ /* 0x000fe200078e020b */
[----:B------:R-:W-:Y:S01]  /*87f0*/  UIMAD UR7, UR15, UR12, URZ ;  /* 0x0000000c0f0772a4 */ /* 0x000fe2000f8e023f */
[C---:B------:R-:W-:Y:S01]  /*8800*/  IADD3 R13, P3, R20.reuse, 0x2000, RZ ;  /* 0x00002000140d7810 */ /* 0x040fe20007f7e0ff */
[----:B------:R-:W-:Y:S01]  /*8810*/  UIMAD.WIDE.U32 UR8, UR61, UR12, UR8 ;  /* 0x0000000c3d0872a5 */ /* 0x000fe2000f8e0008 */
[----:B------:R-:W-:Y:S01]  /*8820*/  IADD3 R15, P0, R20, 0x1000, RZ ;  /* 0x00001000140f7810 */ /* 0x000fe20007f1e0ff */
[----:B------:R-:W-:Y:S01]  /*8830*/  UIMAD UR7, UR61, UR13, UR7 ;  /* 0x0000000d3d0772a4 */ /* 0x000fe2000f8e0207 */
[----:B------:R-:W-:Y:S01]  /*8840*/  LOP3.LUT R8, R13, 0x380, RZ, 0xc0, !PT ;  /* 0x000003800d087812 */ /* 0x000fe200078ec0ff */
[----:B------:R-:W-:Y:S01]  /*8850*/  IMAD.U32 R22, RZ, RZ, UR16 ;  /* 0x00000010ff167e24 */ /* 0x000fe2000f8e00ff */
[----:B------:R-:W-:Y:S01]  /*8860*/  ULDC.64 UR12, c[0x0][0xaa0] ;  /* 0x0002a800000c7ab9 */ /* 0x000fe20000000a00 */
[----:B------:R-:W-:-:S02]  /*8870*/  IADD3 R4, P2, R4, UR8, RZ ;  /* 0x0000000804047c10 */ /* 0x000fc4000ff5e0ff */
[----:B------:R-:W-:Y:S01]  /*8880*/  IMAD.U32 R6, RZ, RZ, UR7 ;  /* 0x00000007ff067e24 */ /* 0x000fe2000f8e00ff */
[----:B------:R-:W-:Y:S01]  /*8890*/  SHF.R.U64 R8, R8, 0x3, RZ ;  /* 0x0000000308087819 */ /* 0x000fe200000012ff */
[----:B------:R-:W-:Y:S01]  /*88a0*/  IMAD R22, R22, 0x80, R189 ;  /* 0x0000008016167824 */ /* 0x000fe200078e02bd */
[----:B------:R-:W-:Y:S02]  /*88b0*/  IADD3 R41, P6, R20, 0x4000, RZ ;  /* 0x0000400014297810 */ /* 0x000fe40007fde0ff */
[----:B------:R-:W-:Y:S01]  /*88c0*/  IADD3.X R5, R5, UR9, R6, P2, !PT ;  /* 0x0000000905057c10 */ /* 0x000fe200097fe406 */
[----:B------:R-:W-:Y:S01]  /*88d0*/  ULDC.64 UR8, c[0x0][0xb88] ;  /* 0x0002e20000087ab9 */ /* 0x000fe20000000a00 */
[----:B------:R-:W-:Y:S02]  /*88e0*/  SHF.R.S32.HI R6, RZ, 0x1f, R9 ;  /* 0x0000001fff067819 */ /* 0x000fe40000011409 */
[----:B------:R-:W-:Y:S01]  /*88f0*/  LOP3.LUT R8, R8, R13, RZ, 0x3c, !PT ;  /* 0x0000000d08087212 */ /* 0x000fe200078e3cff */
[----:B------:R-:W-:Y:S01]  /*8900*/  IMAD.WIDE.U32 R4, R9, UR8, R4 ;  /* 0x0000000809047c25 */ /* 0x000fe2000f8e0004 */
[C---:B------:R-:W-:Y:S01]  /*8910*/  IADD3 R11, P2, R20.reuse, 0x3000, RZ ;  /* 0x00003000140b7810 */ /* 0x040fe20007f5e0ff */
[----:B------:R-:W-:Y:S01]  /*8920*/  UIMAD UR7, UR11, UR12, URZ ;  /* 0x0000000c0b0772a4 */ /* 0x000fe2000f8e023f */
[----:B------:R-:W-:Y:S01]  /*8930*/  IADD3 R37, P5, R20, 0x5000, RZ ;  /* 0x0000500014257810 */ /* 0x000fe20007fbe0ff */
[----:B------:R-:W-:Y:S01]  /*8940*/  IMAD R10, R6, UR8, RZ ;  /* 0x00000008060a7c24 */ /* 0x000fe2000f8e02ff */
[----:B------:R-:W-:Y:S01]  /*8950*/  IADD3.X R7, RZ, R21, RZ, P2, !PT ;  /* 0x00000015ff077210 */ /* 0x000fe200017fe4ff */
[----:B------:R-:W-:Y:S01]  /*8960*/  UIMAD UR7, UR4, UR13, UR7 ;  /* 0x0000000d040772a4 */ /* 0x000fe2000f8e0207 */
[----:B------:R-:W-:Y:S01]  /*8970*/  LOP3.LUT R6, R11, 0x380, RZ, 0xc0, !PT ;  /* 0x000003800b067812 */ /* 0x000fe200078ec0ff */
[----:B------:R-:W-:Y:S01]  /*8980*/  IMAD R13, R9, UR9, R10 ;  /* 0x00000009090d7c24 */ /* 0x000fe2000f8e020a */
[----:B------:R-:W-:Y:S01]  /*8990*/  ULDC.64 UR8, c[0x0][0xb50] ;  /* 0x0002d40000087ab9 */ /* 0x000fe20000000a00 */
[----:B------:R-:W-:Y:S01]  /*89a0*/  ULDC.64 UR10, c[0x0][0xae8] ;  /* 0x0002ba00000a7ab9 */ /* 0x000fe20000000a00 */
[----:B------:R-:W-:Y:S01]  /*89b0*/  LEA R10, P4, R4, UR8, 0x2 ;  /* 0x00000008040a7c11 */ /* 0x000fe2000f8810ff */
[----:B------:R-:W-:Y:S01]  /*89c0*/  IMAD.IADD R5, R5, 0x1, R13 ;  /* 0x0000000105057824 */ /* 0x000fe200078e020d */
[----:B------:R-:W-:Y:S01]  /*89d0*/  SHF.R.U64 R6, R6, 0x3, RZ ;  /* 0x0000000306067819 */ /* 0x000fe200000012ff */
[----:B------:R-:W-:Y:S01]  /*89e0*/  IMAD.X R13, RZ, RZ, R21, P0 ;  /* 0x000000ffff0d7224 */ /* 0x000fe200000e0615 */
[----:B------:R-:W-:Y:S01]  /*89f0*/  LOP3.LUT P0, RZ, R187, 0x3, RZ, 0xc0, !PT ;  /* 0x00000003bbff7812 */ /* 0x000fe2000780c0ff */
[----:B------:R-:W-:Y:S01]  /*8a00*/  SHFL.IDX PT, R30, R10, RZ, 0x1c1f ;  /* 0x001c1fff0a1e7589 */ /* 0x000fe200000e0000 */
[----:B------:R-:W-:Y:S01]  /*8a10*/  LEA.HI.X R14, R4, UR9, R5, 0x2, P4 ;  /* 0x00000009040e7c11 */ /* 0x000fe2000a0f1405 */
[C---:B------:R-:W-:Y:S01]  /*8a20*/  VIADD R4, R22.reuse, 0x8 ;  /* 0x0000000816047836 */ /* 0x040fe20000000000 */
[-C--:B------:R-:W-:Y:S01]  /*8a30*/  ISETP.GE.OR P2, PT, R22, R49.reuse, P0 ;  /* 0x000000311600720c */ /* 0x080fe20000746670 */
[----:B------:R-:W-:Y:S01]  /*8a40*/  SHFL.IDX PT, R44, R10, 0x1, 0x1c1f ;  /* 0x003c1f000a2c7f89 */ /* 0x000fe200000e0000 */
[----:B------:R-:W-:Y:S01]  /*8a50*/  UIMAD.WIDE.U32 UR8, UR4, UR12, URZ ;  /* 0x0000000c040872a5 */ /* 0x000fe2000f8e003f */
[----:B------:R-:W-:Y:S01]  /*8a60*/  IADD3 R33, P4, R20, 0x6000, RZ ;  /* 0x0000600014217810 */ /* 0x000fe20007f9e0ff */
[----:B------:R-:W-:Y:S01]  /*8a70*/  IMAD.X R9, RZ, RZ, R21, P3 ;  /* 0x000000ffff097224 */ /* 0x000fe200018e0615 */
[----:B------:R-:W1:Y:S01]  /*8a80*/  SHFL.IDX PT, R31, R14, RZ, 0x1c1f ;  /* 0x001c1fff0e1f7589 */ /* 0x000e6200000e0000 */
[----:B------:R-:W-:-:S02]  /*8a90*/  ISETP.GE.OR P0, PT, R4, R49, P0 ;  /* 0x000000310400720c */ /* 0x000fc40000706670 */
[----:B------:R-:W-:Y:S01]  /*8aa0*/  LOP3.LUT R6, R6, R11, RZ, 0x3c, !PT ;  /* 0x0000000b06067212 */ /* 0x000fe200078e3cff */
[----:B------:R-:W2:Y:S01]  /*8ab0*/  SHFL.IDX PT, R45, R14, 0x1, 0x1c1f ;  /* 0x003c1f000e2d7f89 */ /* 0x000ea200000e0000 */
[----:B------:R-:W-:Y:S01]  /*8ac0*/  UIADD3 UR9, UR9, UR7, URZ ;  /* 0x0000000709097290 */ /* 0x000fe2000fffe03f */
[C---:B------:R-:W-:Y:S01]  /*8ad0*/  IADD3 R5, P3, R20.reuse, 0x7000, RZ ;  /* 0x0000700014057810 */ /* 0x040fe20007f7e0ff */
[----:B------:R-:W-:Y:S01]  /*8ae0*/  UIMAD UR4, UR14, UR10, URZ ;  /* 0x0000000a0e0472a4 */ /* 0x000fe2000f8e023f */
[----:B------:R-:W-:Y:S02]  /*8af0*/  LOP3.LUT R40, R41, 0x380, RZ, 0xc0, !PT ;  /* 0x0000038029287812 */ /* 0x000fe400078ec0ff */
[----:B------:R-:W-:Y:S02]  /*8b00*/  LOP3.LUT R36, R37, 0x380, RZ, 0xc0, !PT ;  /* 0x0000038025247812 */ /* 0x000fe400078ec0ff */
[----:B------:R-:W-:Y:S02]  /*8b10*/  LOP3.LUT R32, R33, 0x380, RZ, 0xc0, !PT ;  /* 0x0000038021207812 */ /* 0x000fe400078ec0ff */
[----:B------:R-:W-:Y:S01]  /*8b20*/  LOP3.LUT R12, R15, 0x380, RZ, 0xc0, !PT ;  /* 0x000003800f0c7812 */ /* 0x000fe200078ec0ff */
[----:B-1----:R1:W-:Y:S01]  /*8b30*/  @!P2 ST.E desc[UR18][R30.64], R3 ;  /* 0x000000031e00a985 */ /* 0x0023e2000c101912 */
[----:B------:R-:W-:Y:S01]  /*8b40*/  UIMAD UR4, UR17, UR11, UR4 ;  /* 0x0000000b110472a4 */ /* 0x000fe2000f8e0204 */
[----:B------:R-:W-:Y:S01]  /*8b50*/  LOP3.LUT R11, R20, 0x380, RZ, 0xc0, !PT ;  /* 0x00000380140b7812 */ /* 0x000fe200078ec0ff */
[----:B------:R-:W-:Y:S01]  /*8b60*/  UIMAD.WIDE.U32 UR8, UR17, UR10, UR8 ;  /* 0x0000000a110872a5 */ /* 0x000fe2000f8e0008 */
[----:B--2---:R2:W-:Y:S01]  /*8b70*/  @!P0 ST.E desc[UR18][R44.64], R0 ;  /* 0x000000002c008985 */ /* 0x0045e2000c101912 */
[----:B------:R-:W-:Y:S01]  /*8b80*/  LOP3.LUT R4, R5, 0x380, RZ, 0xc0, !PT ;  /* 0x0000038005047812 */ /* 0x000fe200078ec0ff */
[----:B------:R-:W-:Y:S01]  /*8b90*/  ULDC.64 UR10, c[0x0][0xaf0] ;  /* 0x0002bc00000a7ab9 */ /* 0x000fe20000000a00 */
[----:B------:R-:W-:Y:S01]  /*8ba0*/  SHF.R.U64 R40, R40, 0x3, RZ ;  /* 0x0000000328287819 */ /* 0x000fe200000012ff */
[----:B------:R-:W-:Y:S01]  /*8bb0*/  IMAD.X R25, RZ, RZ, R21, P3 ;  /* 0x000000ffff197224 */ /* 0x000fe200018e0615 */
[----:B------:R-:W-:-:S02]  /*8bc0*/  SHF.R.U64 R36, R36, 0x3, RZ ;  /* 0x0000000324247819 */ /* 0x000fc400000012ff */
[----:B------:R-:W-:Y:S01]  /*8bd0*/  SHF.R.U64 R32, R32, 0x3, RZ ;  /* 0x0000000320207819 */ /* 0x000fe200000012ff */
[----:B-1----:R-:W1:Y:S01]  /*8be0*/  @P1 LDC R31, c[0x0][0xbf0] ;  /* 0x0002fc00ff1f1b82 */ /* 0x002e620000000800 */
[----:B------:R-:W-:Y:S01]  /*8bf0*/  IMAD.U32 R3, RZ, RZ, UR16 ;  /* 0x00000010ff037e24 */ /* 0x000fe2000f8e00ff */
[----:B------:R-:W-:Y:S01]  /*8c00*/  UIADD3 UR9, UR9, UR4, URZ ;  /* 0x0000000409097290 */ /* 0x000fe2000fffe03f */
[----:B------:R-:W-:Y:S01]  /*8c10*/  SHF.R.U64 R12, R12, 0x3, RZ ;  /* 0x000000030c0c7819 */ /* 0x000fe200000012ff */
[----:B--2---:R-:W-:Y:S01]  /*8c20*/  IMAD R0, R19, 0x20, R184 ;  /* 0x0000002013007824 */ /* 0x004fe200078e02b8 */
[----:B------:R-:W-:Y:S01]  /*8c30*/  UIMAD UR4, UR15, UR10, URZ ;  /* 0x0000000a0f0472a4 */ /* 0x000fe2000f8e023f */
[----:B------:R-:W-:Y:S02]  /*8c40*/  SHF.R.U64 R11, R11, 0x3, RZ ;  /* 0x000000030b0b7819 */ /* 0x000fe400000012ff */
[----:B------:R-:W-:Y:S01]  /*8c50*/  IMAD R44, R3, 0x80, R0 ;  /* 0x00000080032c7824 */ /* 0x000fe200078e0200 */
[----:B------:R-:W-:Y:S01]  /*8c60*/  UIMAD.WIDE.U32 UR8, UR61, UR10, UR8 ;  /* 0x0000000a3d0872a5 */ /* 0x000fe2000f8e0008 */
[----:B------:R-:W-:-:S02]  /*8c70*/  SHF.R.U64 R4, R4, 0x3, RZ ;  /* 0x0000000304047819 */ /* 0x000fc400000012ff */
[----:B0-----:R-:W-:Y:S01]  /*8c80*/  @P1 IMAD.HI.U32 R0, R44, R29, RZ ;  /* 0x0000001d2c001227 */ /* 0x001fe200078e00ff */
[----:B------:R-:W-:Y:S01]  /*8c90*/  UIMAD UR4, UR61, UR11, UR4 ;  /* 0x0000000b3d0472a4 */ /* 0x000fe2000f8e0204 */
[----:B------:R-:W-:Y:S02]  /*8ca0*/  LOP3.LUT R40, R40, R41, RZ, 0x3c, !PT ;  /* 0x0000002928287212 */ /* 0x000fe400078e3cff */
[----:B------:R-:W-:Y:S01]  /*8cb0*/  IMAD.MOV.U32 R3, RZ, RZ, R44 ;  /* 0x000000ffff037224 */ /* 0x000fe200078e002c */
[----:B------:R-:W-:Y:S01]  /*8cc0*/  LOP3.LUT R36, R36, R37, RZ, 0x3c, !PT ;  /* 0x0000002524247212 */ /* 0x000fe200078e3cff */
[----:B------:R-:W-:Y:S01]  /*8cd0*/  UIADD3 UR4, UR9, UR4, URZ ;  /* 0x0000000409047290 */ /* 0x000fe2000fffe03f */
[----:B------:R-:W-:Y:S01]  /*8ce0*/  LOP3.LUT R32, R32, R33, RZ, 0x3c, !PT ;  /* 0x0000002120207212 */ /* 0x000fe200078e3cff */
[--C-:B------:R-:W-:Y:S01]  /*8cf0*/  IMAD.X R41, RZ, RZ, R21.reuse, P6 ;  /* 0x000000ffff297224 */ /* 0x100fe200030e0615 */
[----:B------:R-:W-:Y:S01]  /*8d00*/  LOP3.LUT R12, R12, R15, RZ, 0x3c, !PT ;  /* 0x0000000f0c0c7212 */ /* 0x000fe200078e3cff */
[--C-:B------:R-:W-:Y:S01]  /*8d10*/  IMAD.X R37, RZ, RZ, R21.reuse, P5 ;  /* 0x000000ffff257224 */ /* 0x100fe200028e0615 */
[----:B------:R-:W-:Y:S01]  /*8d20*/  LOP3.LUT R20, R11, R20, RZ, 0x3c, !PT ;  /* 0x000000140b147212 */ /* 0x000fe200078e3cff */
[----:B------:R-:W-:Y:S01]  /*8d30*/  IMAD.X R33, RZ, RZ, R21, P4 ;  /* 0x000000ffff217224 */ /* 0x000fe200020e0615 */
[----:B-1----:R-:W-:Y:S01]  /*8d40*/  @P1 SHF.R.U32.HI R3, RZ, R31, R0 ;  /* 0x0000001fff031219 */ /* 0x002fe20000011600 */
[----:B------:R-:W-:Y:S01]  /*8d50*/  IMAD.U32 R30, RZ, RZ, UR8 ;  /* 0x00000008ff1e7e24 */ /* 0x000fe2000f8e00ff */
[----:B------:R-:W-:Y:S01]  /*8d60*/  LOP3.LUT R24, R4, R5, RZ, 0x3c, !PT ;  /* 0x0000000504187212 */ /* 0x000fe200078e3cff */
[----:B------:R-:W5:Y:S01]  /*8d70*/  LD.E.128 R12, desc[UR18][R12.64] ;  /* 0x000000120c0c7980 */ /* 0x000f62000c101d00 */
[--C-:B------:R-:W-:Y:S01]  /*8d80*/  SHF.R.S32.HI R0, RZ, 0x1f, R3.reuse ;  /* 0x0000001fff007819 */ /* 0x100fe20000011403 */
[----:B------:R-:W-:Y:S01]  /*8d90*/  IMAD.MOV R29, RZ, RZ, -R3 ;  /* 0x000000ffff1d7224 */ /* 0x000fe200078e0a03 */
[----:B------:R-:W-:Y:S01]  /*8da0*/  MOV R31, UR9 ;  /* 0x00000009001f7c02 */ /* 0x000fe20008000f00 */
[----:B------:R-:W-:Y:S01]  /*8db0*/  ULDC.64 UR8, c[0x0][0xae0] ;  /* 0x0002b80000087ab9 */ /* 0x000fe20000000a00 */
[----:B------:R-:W5:Y:S01]  /*8dc0*/  LD.E.128 R20, desc[UR18][R20.64] ;  /* 0x0000001214147980 */ /* 0x000f62000c101d00 */
[----:B------:R-:W-:-:S02]  /*8dd0*/  IMAD R0, R0, UR8, RZ ;  /* 0x0000000800007c24 */ /* 0x000fc4000f8e02ff */
[----:B------:R-:W-:Y:S01]  /*8de0*/  IMAD R29, R46, R29, R44 ;  /* 0x0000001d2e1d7224 */ /* 0x000fe200078e022c */
[----:B------:R-:W5:Y:S01]  /*8df0*/  LD.E.128 R8, desc[UR18][R8.64] ;  /* 0x0000001208087980 */ /* 0x000f62000c101d00 */
[----:B------:R-:W-:Y:S02]  /*8e00*/  IMAD.U32 R31, RZ, RZ, UR4 ;  /* 0x00000004ff1f7e24 */ /* 0x000fe4000f8e00ff */
[----:B------:R-:W-:Y:S01]  /*8e10*/  IMAD R45, R3, UR9, R0 ;  /* 0x00000009032d7c24 */ /* 0x000fe2000f8e0200 */
[----:B------:R-:W5:Y:S01]  /*8e20*/  LD.E.128 R4, desc[UR18][R6.64] ;  /* 0x0000001206047980 */ /* 0x000f62000c101d00 */
[----:B------:R-:W-:-:S03]  /*8e30*/  SHF.R.S32.HI R0, RZ, 0x1f, R29 ;  /* 0x0000001fff007819 */ /* 0x000fc6000001141d */
[----:B------:R-:W5:Y:S01]  /*8e40*/  LD.E.128 R40, desc[UR18][R40.64] ;  /* 0x0000001228287980 */ /* 0x000f62000c101d00 */
[----:B------:R-:W-:Y:S01]  /*8e50*/  IMAD.WIDE.U32 R30, R3, UR8, R30 ;  /* 0x00000008031e7c25 */ /* 0x000fe2000f8e001e */
[----:B------:R-:W-:Y:S02]  /*8e60*/  ULDC.64 UR8, c[0x0][0xad8] ;  /* 0x0002b60000087ab9 */ /* 0x000fe40000000a00 */
[----:B------:R-:W5:Y:S04]  /*8e70*/  LD.E.128 R36, desc[UR18][R36.64] ;  /* 0x0000001224247980 */ /* 0x000f68000c101d00 */
[----:B------:R-:W5:Y:S04]  /*8e80*/  LD.E.128 R32, desc[UR18][R32.64] ;  /* 0x0000001220207980 */ /* 0x000f68000c101d00 */
[----:B------:R-:W5:Y:S01]  /*8e90*/  LD.E.128 R24, desc[UR18][R24.64] ;  /* 0x0000001218187980 */ /* 0x000f62000c101d00 */
[----:B------:R-:W-:Y:S01]  /*8ea0*/  IMAD.U32 R51, RZ, RZ, UR16 ;  /* 0x00000010ff337e24 */ /* 0x000fe2000f8e00ff */
[----:B------:R-:W-:Y:S01]  /*8eb0*/  @!PT LDS RZ, [RZ] ;  /* 0x00000000fffff984 */ /* 0x000fe20000000800 */
[----:B------:R-:W-:Y:S01]  /*8ec0*/  @!PT LDS RZ, [RZ] ;  /* 0x00000000fffff984 */ /* 0x000fe20000000800 */
[----:B------:R-:W-:Y:S01]  /*8ed0*/  @!PT LDS RZ, [RZ] ;  /* 0x00000000fffff984 */ /* 0x000fe20000000800 */
[----:B------:R-:W-:Y:S01]  /*8ee0*/  @!PT LDS RZ, [RZ] ;  /* 0x00000000fffff984 */ /* 0x000fe20000000800 */
[----:B------:R0:W-:Y:S06]  /*8ef0*/  MEMBAR.ALL.CTA ;  /* 0x0000000000007992 */ /* 0x0001ec0000008000 */
[----:B0-----:R-:W0:Y:S01]  /*8f00*/  FENCE.VIEW.ASYNC.S ;  /* 0x00000000000073c6 */ /* 0x001e220000000000 */
[----:B------:R-:W-:-:S02]  /*8f10*/  IMAD.IADD R31, R31, 0x1, R45 ;  /* 0x000000011f1f7824 */ /* 0x000fc400078e022d */
[----:B------:R-:W-:Y:S02]  /*8f20*/  IMAD R44, R0, UR8, RZ ;  /* 0x00000008002c7c24 */ /* 0x000fe4000f8e02ff */
[----:B------:R-:W-:Y:S02]  /*8f30*/  IMAD R46, R51, 0x80, R184 ;  /* 0x00000080332e7824 */ /* 0x000fe400078e02b8 */
[C---:B------:R-:W-:Y:S02]  /*8f40*/  IMAD R3, R29.reuse, UR9, R44 ;  /* 0x000000091d037c24 */ /* 0x040fe4000f8e022c */
[----:B------:R-:W-:Y:S01]  /*8f50*/  IMAD.WIDE.U32 R30, R29, UR8, R30 ;  /* 0x000000081d1e7c25 */ /* 0x000fe2000f8e001e */
[C---:B------:R-:W-:Y:S01]  /*8f60*/  ISETP.GE.AND P2, PT, R46.reuse, R49, PT ;  /* 0x000000312e00720c */ /* 0x040fe20003f46270 */
[----:B------:R-:W-:Y:S02]  /*8f70*/  ULDC.64 UR8, c[0x0][0xa80] ;  /* 0x0002a00000087ab9 */ /* 0x000fe40000000a00 */
[----:B------:R-:W-:Y:S01]  /*8f80*/  VIADD R0, R46, 0x20 ;  /* 0x000000202e007836 */ /* 0x000fe20000000000 */
[----:B------:R-:W-:Y:S01]  /*8f90*/  LEA R44, P3, R30, UR8, 0x1 ;  /* 0x000000081e2c7c11 */ /* 0x000fe2000f8608ff */
[----:B------:R-:W-:-:S02]  /*8fa0*/  IMAD.IADD R3, R31, 0x1, R3 ;  /* 0x000000011f037824 */ /* 0x000fc400078e0203 */
[----:B------:R-:W-:Y:S01]  /*8fb0*/  VIADD R28, R28, 0x34820 ;  /* 0x000348201c1c7836 */ /* 0x000fe20000000000 */
[-C--:B------:R-:W-:Y:S01]  /*8fc0*/  ISETP.GE.AND P0, PT, R0, R49.reuse, PT ;  /* 0x000000310000720c */ /* 0x080fe20003f06270 */
[----:B------:R-:W-:Y:S01]  /*8fd0*/  VIADD R0, R46, 0x40 ;  /* 0x000000402e007836 */ /* 0x000fe20000000000 */
[----:B------:R-:W-:Y:S02]  /*8fe0*/  LEA.HI.X R3, R30, UR9, R3, 0x1, P3 ;  /* 0x000000091e037c11 */ /* 0x000fe400098f0c03 */
[----:B------:R-:W-:Y:S01]  /*8ff0*/  PRMT R28, RZ, 0x654, R28 ;  /* 0x00000654ff1c7816 */ /* 0x000fe2000000001c */
[----:B0-----:R0:W1:Y:S01]  /*9000*/  SHFL.IDX PT, R30, R44, RZ, 0x181f ;  /* 0x00181fff2c1e7589 */ /* 0x00106200000e0000 */
[----:B------:R-:W-:Y:S01]  /*9010*/  ISETP.GE.AND P1, PT, R0, R49, PT ;  /* 0x000000310000720c */ /* 0x000fe20003f26270 */
[----:B------:R-:W-:Y:S01]  /*9020*/  BSSY B1, `(.L_x_393) ;  /* 0x000000e000017945 */ /* 0x000fe20003800000 */
[----:B------:R0:W-:Y:S01]  /*9030*/  SYNCS.ARRIVE.TRANS64.RED.A1T0 RZ, [R28+URZ], RZ ;  /* 0x000000ff1cff79a7 */ /* 0x0001e2000810043f */
[----:B------:R0:W2:Y:S02]  /*9040*/  SHFL.IDX PT, R0, R3, RZ, 0x181f ;  /* 0x00181fff03007589 */ /* 0x0000a400000e0000 */
[----:B------:R-:W-:Y:S08]  /*9050*/  @P2 BRA `(.L_x_394) ;  /* 0x0000000000282947 */ /* 0x000ff00003800000 */
[----:B------:R-:W-:Y:S01]  /*9060*/  ULDC UR4, c[0x0][0xac8] ;  /* 0x0002b20000047ab9 */ /* 0x000fe20000000800 */
[----:B------:R-:W-:Y:S01]  /*9070*/  ULDC.64 UR8, c[0x0][0x208] ;  /* 0x0000820000087ab9 */ /* 0x000fe20000000a00 */
[----:B------:R-:W-:Y:S02]  /*9080*/  ISETP.GE.AND P2, PT, R17, UR4, PT ;  /* 0x0000000411007c0c */ /* 0x000fe4000bf46270 */
[----:B------:R-:W-:-:S11]  /*9090*/  ISETP.GE.AND P3, PT, R18, UR4, PT ;  /* 0x0000000412007c0c */ /* 0x000fd6000bf66270 */
[CC--:B01----:R-:W-:Y:S02]  /*90a0*/  @!P2 LEA R28, P4, R17.reuse, R30.reuse, 0x1 ;  /* 0x0000001e111ca211 */ /* 0x0c3fe400078808ff */
[C---:B------:R-:W-:Y:S02]  /*90b0*/  @!P3 LEA R30, P5, R18.reuse, R30, 0x1 ;  /* 0x0000001e121eb211 */ /* 0x040fe400078a08ff */
[-C--:B--2---:R-:W-:Y:S02]  /*90c0*/  @!P2 LEA.HI.X R29, R17, R0.reuse, R195, 0x1, P4 ;  /* 0x00000000111da211 */ /* 0x084fe400020f0cc3 */
[----:B------:R-:W-:-:S03]  /*90d0*/  @!P3 LEA.HI.X R31, R18, R0, R194, 0x1, P5 ;  /* 0x00000000121fb211 */ /* 0x000fc600028f0cc2 */
[----:B-----5:R3:W-:Y:S04]  /*90e0*/  @!P2 ST.E.128 desc[UR8][R28.64], R20 ;  /* 0x000000141c00a985 */ /* 0x0207e8000c101d08 */
[----:B------:R3:W-:Y:S02]  /*90f0*/  @!P3 ST.E.128 desc[UR8][R30.64], R40 ;  /* 0x000000281e00b985 */ /* 0x0007e4000c101d08 */
.L_x_394:
[----:B------:R-:W-:Y:S05]  /*9100*/  BSYNC B1 ;  /* 0x0000000000017941 */ /* 0x000fea0003800000 */
.L_x_393:
[----:B--2---:R2:W4:Y:S01]  /*9110*/  SHFL.IDX PT, R0, R3, 0x1, 0x181f ;  /* 0x00381f0003007f89 */ /* 0x00452200000e0000 */
[----:B------:R-:W-:Y:S03]  /*9120*/  BSSY B1, `(.L_x_395) ;  /* 0x000000d000017945 */ /* 0x000fe60003800000 */
[----:B---3-5:R2:W3:Y:S01]  /*9130*/  SHFL.IDX PT, R22, R44, 0x1, 0x181f ;  /* 0x00381f002c167f89 */ /* 0x0284e200000e0000 */
[----:B------:R-:W-:Y:S05]  /*9140*/  @P0 BRA `(.L_x_396) ;  /* 0x0000000000280947 */ /* 0x000fea0003800000 */
[----:B------:R-:W-:Y:S01]  /*9150*/  ULDC UR4, c[0x0][0xac8] ;  /* 0x0002b20000047ab9 */ /* 0x000fe20000000800 */
[----:B------:R-:W-:Y:S01]  /*9160*/  ULDC.64 UR8, c[0x0][0x208] ;  /* 0x0000820000087ab9 */ /* 0x000fe20000000a00 */
[----:B------:R-:W-:Y:S02]  /*9170*/  ISETP.GE.AND P3, PT, R17, UR4, PT ;  /* 0x0000000411007c0c */ /* 0x000fe4000bf66270 */
[----:B------:R-:W-:-:S11]  /*9180*/  ISETP.GE.AND P4, PT, R18, UR4, PT ;  /* 0x0000000412007c0c */ /* 0x000fd6000bf86270 */
[CC--:B---3--:R-:W-:Y:S02]  /*9190*/  @!P3 LEA R20, P0, R17.reuse, R22.reuse, 0x1 ;  /* 0x000000161114b211 */ /* 0x0c8fe400078008ff */
[C---:B------:R-:W-:Y:S02]  /*91a0*/  @!P4 LEA R22, P2, R18.reuse, R22, 0x1 ;  /* 0x000000161216c211 */ /* 0x040fe400078408ff */
[-C--:B----4-:R-:W-:Y:S02]  /*91b0*/  @!P3 LEA.HI.X R21, R17, R0.reuse, R195, 0x1, P0 ;  /* 0x000000001115b211 */ /* 0x090fe400000f0cc3 */
[----:B------:R-:W-:-:S03]  /*91c0*/  @!P4 LEA.HI.X R23, R18, R0, R194, 0x1, P2 ;  /* 0x000000001217c211 */ /* 0x000fc600010f0cc2 */
[----:B------:R3:W-:Y:S04]  /*91d0*/  @!P3 ST.E.128 desc[UR8][R20.64], R12 ;  /* 0x0000000c1400b985 */ /* 0x0007e8000c101d08 */
[----:B------:R3:W-:Y:S02]  /*91e0*/  @!P4 ST.E.128 desc[UR8][R22.64], R36 ;  /* 0x000000241600c985 */ /* 0x0007e4000c101d08 */
.L_x_396:
[----:B------:R-:W-:Y:S05]  /*91f0*/  BSYNC B1 ;  /* 0x0000000000017941 */ /* 0x000fea0003800000 */
.L_x_395:
[----:B----4-:R4:W0:Y:S01]  /*9200*/  SHFL.IDX PT, R0, R3, 0x2, 0x181f ;  /* 0x00581f0003007f89 */ /* 0x01082200000e0000 */
[----:B------:R-:W-:Y:S03]  /*9210*/  BSSY B1, `(.L_x_397) ;  /* 0x000000d000017945 */ /* 0x000fe60003800000 */
[----:B---3--:R4:W3:Y:S01]  /*9220*/  SHFL.IDX PT, R14, R44, 0x2, 0x181f ;  /* 0x00581f002c0e7f89 */ /* 0x0088e200000e0000 */
[----:B------:R-:W-:Y:S05]  /*9230*/  @P1 BRA `(.L_x_398) ;  /* 0x0000000000281947 */ /* 0x000fea0003800000 */
[----:B------:R-:W-:Y:S01]  /*9240*/  ULDC UR4, c[0x0][0xac8] ;  /* 0x0002b20000047ab9 */ /* 0x000fe20000000800 */
[----:B------:R-:W-:Y:S01]  /*9250*/  ULDC.64 UR8, c[0x0][0x208] ;  /* 0x0000820000087ab9 */ /* 0x000fe20000000a00 */
[----:B------:R-:W-:Y:S02]  /*9260*/  ISETP.GE.AND P2, PT, R17, UR4, PT ;  /* 0x0000000411007c0c */ /* 0x000fe4000bf46270 */
[----:B------:R-:W-:-:S11]  /*9270*/  ISETP.GE.AND P3, PT, R18, UR4, PT ;  /* 0x0000000412007c0c */ /* 0x000fd6000bf66270 */
[CC--:B---3--:R-:W-:Y:S02]  /*9280*/  @!P2 LEA R12, P0, R17.reuse, R14.reuse, 0x1 ;  /* 0x0000000e110ca211 */ /* 0x0c8fe400078008ff */
[C---:B------:R-:W-:Y:S02]  /*9290*/  @!P3 LEA R14, P1, R18.reuse, R14, 0x1 ;  /* 0x0000000e120eb211 */ /* 0x040fe400078208ff */
[-C--:B0-----:R-:W-:Y:S02]  /*92a0*/  @!P2 LEA.HI.X R13, R17, R0.reuse, R195, 0x1, P0 ;  /* 0x00000000110da211 */ /* 0x081fe400000f0cc3 */
[----:B------:R-:W-:-:S03]  /*92b0*/  @!P3 LEA.HI.X R15, R18, R0, R194, 0x1, P1 ;  /* 0x00000000120fb211 */ /* 0x000fc600008f0cc2 */
[----:B------:R0:W-:Y:S04]  /*92c0*/  @!P2 ST.E.128 desc[UR8][R12.64], R8 ;  /* 0x000000080c00a985 */ /* 0x0001e8000c101d08 */
[----:B------:R0:W-:Y:S02]  /*92d0*/  @!P3 ST.E.128 desc[UR8][R14.64], R32 ;  /* 0x000000200e00b985 */ /* 0x0001e4000c101d08 */
.L_x_398:
[----:B------:R-:W-:Y:S05]  /*92e0*/  BSYNC B1 ;  /* 0x0000000000017941 */ /* 0x000fea0003800000 */
.L_x_397:
[----:B0-----:R-:W-:Y:S01]  /*92f0*/  IADD3 R0, R46, 0x60, RZ ;  /* 0x000000602e007810 */ /* 0x001fe20007ffe0ff */
[----:B--2-4-:R-:W0:Y:S03]  /*9300*/  SHFL.IDX PT, R3, R3, 0x3, 0x181f ;  /* 0x00781f0003037f89 */ /* 0x014e2600000e0000 */
[----:B------:R-:W-:Y:S01]  /*9310*/  ISETP.GE.AND P0, PT, R0, R49, PT ;  /* 0x000000310000720c */ /* 0x000fe20003f06270 */
[----:B------:R-:W2:-:S12]  /*9320*/  SHFL.IDX PT, R44, R44, 0x3, 0x181f ;  /* 0x00781f002c2c7f89 */ /* 0x000e9800000e0000 */
[----:B------:R-:W-:Y:S05]  /*9330*/  @P0 BRA `(.L_x_399) ;  /* 0x0000000c00500947 */ /* 0x000fea0003800000 */
[----:B------:R-:W-:Y:S01]  /*9340*/  ULDC UR4, c[0x0][0xac8] ;  /* 0x0002b20000047ab9 */ /* 0x000fe20000000800 */
[----:B------:R-:W-:Y:S01]  /*9350*/  ULDC.64 UR8, c[0x0][0x208] ;  /* 0x0000820000087ab9 */ /* 0x000fe20000000a00 */
[----:B------:R-:W-:-:S13]  /*9360*/  ISETP.GE.AND P1, PT, R17, UR4, PT ;  /* 0x0000000411007c0c */ /* 0x000fda000bf26270 */
[----:B--2---:R-:W-:-:S04]  /*9370*/  @!P1 LEA R8, P0, R17, R44, 0x1 ;  /* 0x0000002c11089211 */ /* 0x004fc800078008ff */
[----:B0-----:R-:W-:Y:S02]  /*9380*/  @!P1 LEA.HI.X R9, R17, R3, R195, 0x1, P0 ;  /* 0x0000000311099211 */ /* 0x001fe400000f0cc3 */
[----:B------:R-:W-:-:S03]  /*9390*/  ISETP.GE.AND P0, PT, R18, UR4, PT ;  /* 0x0000000412007c0c */ /* 0x000fc6000bf06270 */
[----:B------:R4:W-:Y:S10]  /*93a0*/  @!P1 ST.E.128 desc[UR8][R8.64], R4 ;  /* 0x0000000408009985 */ /* 0x0009f4000c101d08 */
[----:B------:R-:W-:Y:S05]  /*93b0*/  @P0 BRA `(.L_x_399) ;  /* 0x0000000c00300947 */ /* 0x000fea0003800000 */
[----:B----4-:R-:W-:Y:S01]  /*93c0*/  LEA R4, P0, R18, R44, 0x1 ;  /* 0x0000002c12047211 */ /* 0x010fe200078008ff */
[----:B------:R-:W-:-:S03]  /*93d0*/  ULDC.64 UR8, c[0x0][0x208] ;  /* 0x0000820000087ab9 */ /* 0x000fc60000000a00 */
[----:B------:R-:W-:-:S05]  /*93e0*/  LEA.HI.X R5, R18, R3, R194, 0x1, P0 ;  /* 0x0000000312057211 */ /* 0x000fca00000f0cc2 */
[----:B------:R0:W-:Y:S01]  /*93f0*/  ST.E.128 desc[UR8][R4.64], R24 ;  /* 0x0000001804007985 */ /* 0x0001e2000c101d08 */
[----:B------:R-:W-:Y:S05]  /*9400*/  BRA `(.L_x_399) ;  /* 0x0000000c001c7947 */ /* 0x000fea0003800000 */
.L_x_391:
[----:B------:R-:W-:Y:S01]  /*9410*/  ULDC.64 UR8, c[0x0][0xc00] ;  /* 0x0003000000087ab9 */ /* 0x000fe20000000a00 */
[----:B------:R-:W-:Y:S01]  /*9420*/  ULDC.64 UR10, c[0x0][0x208] ;  /* 0x00008200000a7ab9 */ /* 0x000fe20000000a00 */
[----:B------:R-:W-:Y:S01]  /*9430*/  UISETP.NE.U32.AND UP0, UPT, UR8, URZ, UPT ;  /* 0x0000003f0800728c */ /* 0x000fe2000bf05070 */
[----:B------:R-:W0:Y:S01]  /*9440*/  LDC R11, c[0x0][0xbe8] ;  /* 0x0002fa00ff0b7b82 */ /* 0x000e220000000800 */
[----:B------:R-:W-:Y:S02]  /*9450*/  R2UR UR7, R23 ;  /* 0x00000000170772ca */ /* 0x000fe400000e0000 */
[----:B------:R-:W-:-:S03]  /*9460*/  UISETP.NE.AND.EX UP0, UPT, UR9, URZ, UPT, UP0 ;  /* 0x0000003f0900728c */ /* 0x000fc6000bf05300 */
[----:B------:R-:W-:Y:S02]  /*9470*/  ULDC.64 UR8, c[0x0][0xc00] ;  /* 0x0003000000087ab9 */ /* 0x000fe40000000a00 */
[----:B------:R-:W-:Y:S01]  /*9480*/  UIMAD.WIDE UR8, UR61, 0x4, UR8 ;  /* 0x000000043d0878a5 */ /* 0x000fe2000f8e0208 */
[----:B------:R-:W-:-:S05]  /*9490*/  PLOP3.LUT P2, PT, PT, PT, UP0, 0x80, 0x0 ;  /* 0x000000000000781c */ /* 0x000fca0003f4f008 */
[----:B------:R-:W-:Y:S02]  /*94a0*/  IMAD.U32 R4, RZ, RZ, UR8 ;  /* 0x00000008ff047e24 */ /* 0x000fe4000f8e00ff */
[----:B------:R-:W-:Y:S01]  /*94b0*/  IMAD.U32 R5, RZ, RZ, UR9 ;  /* 0x00000009ff057e24 */ /* 0x000fe2000f8e00ff */
[----:B------:R-:W-:-:S05]  /*94c0*/  ULDC.64 UR8, c[0x0][0xc08] ;  /* 0x0003020000087ab9 */ /* 0x000fca0000000a00 */
[----:B------:R-:W2:Y:S01]  /*94d0*/  @P2 LDG.E R3, desc[UR10][R4.64] ;  /* 0x0000000a04032981 */ /* 0x000ea2000c1e1900 */
[----:B------:R-:W-:Y:S01]  /*94e0*/  UISETP.NE.U32.AND UP1, UPT, UR8, URZ, UPT ;  /* 0x0000003f0800728c */ /* 0x000fe2000bf25070 */
[----:B0-----:R-:W-:Y:S01]  /*94f0*/  ISETP.NE.AND P0, PT, R11, 0x1, PT ;  /* 0x000000010b00780c */ /* 0x001fe20003f05270 */
[----:B------:R-:W-:Y:S02]  /*9500*/  ULDC UR4, c[0x0][0xa88] ;  /* 0x0002a20000047ab9 */ /* 0x000fe40000000800 */
[----:B------:R-:W-:Y:S01]  /*9510*/  UISETP.NE.AND.EX UP1, UPT, UR9, URZ, UPT, UP1 ;  /* 0x0000003f0900728c */ /* 0x000fe2000bf25310 */
[----:B------:R-:W-:Y:S01]  /*9520*/  IMAD.U32 R0, RZ, RZ, UR4 ;  /* 0x00000004ff007e24 */ /* 0x000fe2000f8e00ff */
[----:B------:R-:W-:-:S04]  /*9530*/  UMOV UR4, URZ ;  /* 0x0000003f00047c82 */ /* 0x000fc80008000000 */
[----:B------:R-:W-:-:S04]  /*9540*/  PLOP3.LUT P3, PT, PT, PT, UP1, 0x80, 0x0 ;  /* 0x000000000000781c */ /* 0x000fc80003f6f018 */
[----:B------:R-:W0:Y:S01]  /*9550*/  @P0 LDC R9, c[0x0][0xbec] ;  /* 0x0002fb00ff090b82 */ /* 0x000e220000000800 */
[----:B------:R-:W-:Y:S02]  /*9560*/  @UP1 ULDC.64 UR8, c[0x0][0xc08] ;  /* 0x0003020000081ab9 */ /* 0x000fe40000000a00 */
[----:B------:R-:W-:-:S06]  /*9570*/  @UP1 UIMAD.WIDE UR8, UR61, 0x4, UR8 ;  /* 0x000000043d0818a5 */ /* 0x000fcc000f8e0208 */
[----:B------:R-:W-:Y:S02]  /*9580*/  IMAD.U32 R6, RZ, RZ, UR8 ;  /* 0x00000008ff067e24 */ /* 0x000fe4000f8e00ff */
[----:B------:R-:W-:Y:S01]  /*9590*/  IMAD.U32 R7, RZ, RZ, UR9 ;  /* 0x00000009ff077e24 */ /* 0x000fe2000f8e00ff */
[----:B------:R-:W-:-:S04]  /*95a0*/  ISETP.GE.AND P1, PT, R196, 0x80, PT ;  /* 0x00000080c400780c */ /* 0x000fc80003f26270 */
[----:B------:R1:W5:Y:S01]  /*95b0*/  @P3 LDG.E R0, desc[UR10][R6.64] ;  /* 0x0000000a06003981 */ /* 0x000362000c1e1900 */
[----:B------:R-:W-:Y:S01]  /*95c0*/  USHF.R.S32.HI UR11, URZ, 0x1f, UR7 ;  /* 0x0000001f3f0b7899 */ /* 0x000fe20008011407 */
[----:B--2---:R-:W-:-:S13]  /*95d0*/  @P2 R2UR UR4, R3 ;  /* 0x00000000030422ca */ /* 0x004fda00000e0000 */
[----:B------:R-:W-:Y:S01]  /*95e0*/  USHF.R.S32.HI UR10, URZ, 0x1f, UR4 ;  /* 0x0000001f3f0a7899 */ /* 0x000fe20008011404 */
[----:B01----:R-:W-:Y:S11]  /*95f0*/  @P3 BRA `(.L_x_400) ;  /* 0x0000000000143947 */ /* 0x003ff60003800000 */
[----:B------:R-:W-:Y:S05]  /*9600*/  @!P2 BRA `(.L_x_400) ;  /* 0x000000000010a947 */ /* 0x000fea0003800000 */
[----:B------:R-:W-:Y:S02]  /*9610*/  ULDC.64 UR8, c[0x0][0x208] ;  /* 0x0000820000087ab9 */ /* 0x000fe40000000a00 */
[----:B------:R-:W2:Y:S04]  /*9620*/  LDG.E R3, desc[UR8][R4.64] ;  /* 0x0000000804037981 */ /* 0x000ea8000c1e1900 */
[----:B-----5:R-:W2:Y:S02]  /*9630*/  LDG.E R0, desc[UR8][R4.64+0x4] ;  /* 0x0000040804007981 */ /* 0x020ea4000c1e1900 */
[----:B--2---:R-:W-:-:S07]  /*9640*/  IMAD.IADD R0, R0, 0x1, -R3 ;  /* 0x0000000100007824 */ /* 0x004fce00078e0a03 */
.L_x_400:
[----:B------:R-:W-:Y:S01]  /*9650*/  R2UR UR7, R186 ;  /* 0x00000000ba0772ca */ /* 0x000fe200000e0000 */
[----:B------:R-:W-:Y:S01]  /*9660*/  USEL UR61, UR61, URZ, !UP0 ;  /* 0x0000003f3d3d7287 */ /* 0x000fe2000c000000 */
[----:B------:R-:W-:Y:S11]  /*9670*/  BSSY B1, `(.L_x_401) ;  /* 0x0000030000017945 */ /* 0x000ff60003800000 */
[----:B------:R-:W-:Y:S01]  /*9680*/  USEL UR12, UR7, URZ, !UP0 ;  /* 0x0000003f070c7287 */ /* 0x000fe2000c000000 */
[----:B------:R-:W-:Y:S11]  /*9690*/  @P1 BRA `(.L_x_402) ;  /* 0x0000000000b41947 */ /* 0x000ff60003800000 */
[----:B------:R-:W0:Y:S01]  /*96a0*/  S2R R4, SR_TID.X ;  /* 0x0000000000047919 */ /* 0x000e220000002100 */
[----:B------:R-:W1:Y:S01]  /*96b0*/  LDC R6, c[0x0][0xbe8] ;  /* 0x0002fa00ff067b82 */ /* 0x000e620000000800 */
[----:B------:R-:W-:-:S13]  /*96c0*/  R2UR UR7, R22 ;  /* 0x00000000160772ca */ /* 0x000fda00000e0000 */
[----:B------:R-:W-:-:S04]  /*96d0*/  IMAD.U32 R3, RZ, RZ, UR7 ;  /* 0x00000007ff037e24 */ /* 0x000fc8000f8e00ff */
[----:B0-----:R-:W-:Y:S02]  /*96e0*/  IMAD R3, R3, 0x80, R4 ;  /* 0x0000008003037824 */ /* 0x001fe400078e0204 */
[----:B-1---5:R-:W-:Y:S02]  /*96f0*/  IMAD R4, R0, R6, RZ ;  /* 0x0000000600047224 */ /* 0x022fe400078e02ff */
[----:B------:R-:W-:-:S05]  /*9700*/  VIADD R5, R3, 0xffffff80 ;  /* 0xffffff8003057836 */ /* 0x000fca0000000000 */
[----:B------:R-:W-:-:S13]  /*9710*/  ISETP.GE.AND P1, PT, R5, R4, PT ;  /* 0x000000040500720c */ /* 0x000fda0003f26270 */
[----:B------:R-:W-:Y:S05]  /*9720*/  @P1 BRA `(.L_x_402) ;  /* 0x0000000000901947 */ /* 0x000fea0003800000 */
[----:B------:R-:W-:Y:S01]  /*9730*/  ISETP.NE.AND P1, PT, R6, 0x1, PT ;  /* 0x000000010600780c */ /* 0x000fe20003f25270 */
[----:B------:R-:W-:Y:S01]  /*9740*/  ULDC.64 UR14, c[0x0][0xb90] ;  /* 0x0002e400000e7ab9 */ /* 0x000fe20000000a00 */
[----:B------:R-:W-:Y:S01]  /*9750*/  R2UR UR13, R23 ;  /* 0x00000000170d72ca */ /* 0x000fe200000e0000 */
[----:B------:R-:W-:Y:S01]  /*9760*/  UIMAD UR7, UR11, UR14, URZ ;  /* 0x0000000e0b0772a4 */ /* 0x000fe2000f8e023f */
[----:B------:R-:W-:Y:S01]  /*9770*/  UMOV UR8, UR4 ;  /* 0x0000000400087c82 */ /* 0x000fe20008000000 */
[----:B------:R-:W-:Y:S01]  /*9780*/  UMOV UR9, UR10 ;  /* 0x0000000a00097c82 */ /* 0x000fe20008000000 */
[----:B------:R-:W-:-:S07]  /*9790*/  ULDC.64 UR16, c[0x0][0x208] ;  /* 0x0000820000107ab9 */ /* 0x000fce0000000a00 */
[----:B------:R-:W0:Y:S02]  /*97a0*/  @P1 LDC R4, c[0x0][0xbec] ;  /* 0x0002fb00ff041b82 */ /* 0x000e240000000800 */
[----:B------:R-:W-:Y:S02]  /*97b0*/  UIMAD.WIDE.U32 UR8, UR13, UR14, UR8 ;  /* 0x0000000e0d0872a5 */ /* 0x000fe4000f8e0008 */
[----:B------:R-:W-:-:S03]  /*97c0*/  UIMAD UR7, UR13, UR15, UR7 ;  /* 0x0000000f0d0772a4 */ /* 0x000fc6000f8e0207 */
[----:B------:R-:W-:Y:S01]  /*97d0*/  ULDC.64 UR14, c[0x0][0xb98] ;  /* 0x0002e600000e7ab9 */ /* 0x000fe20000000a00 */
[----:B------:R-:W1:Y:S01]  /*97e0*/  @P1 LDC R8, c[0x0][0xbf0] ;  /* 0x0002fc00ff081b82 */ /* 0x000e620000000800 */
[----:B------:R-:W-:Y:S02]  /*97f0*/  UIADD3 UR9, UR9, UR7, URZ ;  /* 0x0000000709097290 */ /* 0x000fe4000fffe03f */
[----:B------:R-:W-:Y:S02]  /*9800*/  UIMAD UR7, UR12, UR14, URZ ;  /* 0x0000000e0c0772a4 */ /* 0x000fe4000f8e023f */
[----:B------:R-:W-:Y:S02]  /*9810*/  UIMAD.WIDE.U32 UR8, UR61, UR14, UR8 ;  /* 0x0000000e3d0872a5 */ /* 0x000fe4000f8e0008 */
[----:B------:R-:W-:-:S03]  /*9820*/  UIMAD UR7, UR61, UR15, UR7 ;  /* 0x0000000f3d0772a4 */ /* 0x000fc6000f8e0207 */
[----:B------:R-:W-:Y:S01]  /*9830*/  ULDC.64 UR14, c[0x0][0xb88] ;  /* 0x0002e200000e7ab9 */ /* 0x000fe20000000a00 */
[----:B0-----:R-:W-:Y:S01]  /*9840*/  @P1 IMAD.HI.U32 R3, R5, R4, RZ ;  /* 0x0000000405031227 */ /* 0x001fe200078e00ff */
[----:B------:R-:W-:-:S04]  /*9850*/  MOV R4, R5 ;  /* 0x0000000500047202 */ /* 0x000fc80000000f00 */
[----:B-1----:R-:W-:Y:S01]  /*9860*/  @P1 SHF.R.U32.HI R4, RZ, R8, R3 ;  /* 0x00000008ff041219 */ /* 0x002fe20000011603 */
[----:B------:R-:W-:-:S04]  /*9870*/  IMAD.U32 R8, RZ, RZ, UR7 ;  /* 0x00000007ff087e24 */ /* 0x000fc8000f8e00ff */
[----:B------:R-:W-:-:S04]  /*9880*/  IMAD.MOV R3, RZ, RZ, -R4 ;  /* 0x000000ffff037224 */ /* 0x000fc800078e0a04 */
[----:B------:R-:W-:Y:S01]  /*9890*/  IMAD R3, R6, R3, R5 ;  /* 0x0000000306037224 */ /* 0x000fe200078e0205 */
[----:B------:R-:W-:Y:S02]  /*98a0*/  SHF.R.S32.HI R5, RZ, 0x1f, R4 ;  /* 0x0000001fff057819 */ /* 0x000fe40000011404 */
[----:B------:R-:W-:Y:S02]  /*98b0*/  IADD3 R4, P1, R4, UR8, RZ ;  /* 0x0000000804047c10 */ /* 0x000fe4000ff3e0ff */
[----:B------:R-:W-:Y:S02]  /*98c0*/  SHF.R.S32.HI R6, RZ, 0x1f, R3 ;  /* 0x0000001fff067819 */ /* 0x000fe40000011403 */
[----:B------:R-:W-:Y:S01]  /*98d0*/  IADD3.X R5, R5, UR9, R8, P1, !PT ;  /* 0x0000000905057c10 */ /* 0x000fe20008ffe408 */
[----:B------:R-:W-:Y:S02]  /*98e0*/  ULDC.64 UR8, c[0x0][0xb50] ;  /* 0x0002d40000087ab9 */ /* 0x000fe40000000a00 */
[----:B------:R-:W-:-:S02]  /*98f0*/  IMAD R6, R6, UR14, RZ ;  /* 0x0000000e06067c24 */ /* 0x000fc4000f8e02ff */
[----:B------:R-:W-:-:S04]  /*9900*/  IMAD.WIDE.U32 R4, R3, UR14, R4 ;  /* 0x0000000e03047c25 */ /* 0x000fc8000f8e0004 */
[----:B------:R-:W-:Y:S01]  /*9910*/  IMAD R7, R3, UR15, R6 ;  /* 0x0000000f03077c24 */ /* 0x000fe2000f8e0206 */
[----:B------:R-:W-:-:S03]  /*9920*/  LEA R6, P1, R4, UR8, 0x2 ;  /* 0x0000000804067c11 */ /* 0x000fc6000f8210ff */
[----:B------:R-:W-:-:S05]  /*9930*/  IMAD.IADD R3, R5, 0x1, R7 ;  /* 0x0000000105037824 */ /* 0x000fca00078e0207 */
[----:B------:R-:W-:Y:S01]  /*9940*/  LEA.HI.X R7, R4, UR9, R3, 0x2, P1 ;  /* 0x0000000904077c11 */ /* 0x000fe200088f1403 */
[----:B------:R-:W-:-:S05]  /*9950*/  IMAD.MOV.U32 R3, RZ, RZ, -0x800000 ;  /* 0xff800000ff037424 */ /* 0x000fca00078e00ff */
[----:B------:R0:W-:Y:S02]  /*9960*/  STG.E desc[UR16][R6.64], R3 ;  /* 0x0000000306007986 */ /* 0x0001e4000c101910 */
.L_x_402:
[----:B------:R-:W-:Y:S05]  /*9970*/  BSYNC B1 ;  /* 0x0000000000017941 */ /* 0x000fea0003800000 */
.L_x_401:
[----:B------:R-:W-:Y:S01]  /*9980*/  R2UR UR13, R22 ;  /* 0x00000000160d72ca */ /* 0x000fe200000e0000 */
[----:B------:R-:W1:Y:S01]  /*9990*/  @P0 LDC R5, c[0x0][0xbf0] ;  /* 0x0002fc00ff050b82 */ /* 0x000e620000000800 */
[----:B------:R-:W-:Y:S01]  /*99a0*/  ULDC.64 UR14, c[0x0][0xaa0] ;  /* 0x0002a800000e7ab9 */ /* 0x000fe20000000a00 */
[----:B------:R-:W-:Y:S01]  /*99b0*/  R2UR UR16, R23 ;  /* 0x00000000171072ca */ /* 0x000fe200000e0000 */
[----:B------:R-:W-:Y:S01]  /*99c0*/  UIMAD UR7, UR10, UR14, URZ ;  /* 0x0000000e0a0772a4 */ /* 0x000fe2000f8e023f */
[----:B0-----:R-:W-:Y:S01]  /*99d0*/  IMAD R3, R19, 0x20, R184 ;  /* 0x0000002013037824 */ /* 0x001fe200078e02b8 */
[----:B------:R-:W-:Y:S01]  /*99e0*/  UIMAD.WIDE.U32 UR8, UR4, UR14, URZ ;  /* 0x0000000e040872a5 */ /* 0x000fe2000f8e003f */
[----:B------:R-:W-:Y:S01]  /*99f0*/  BSSY B1, `(.L_x_403) ;  /* 0x000003b000017945 */ /* 0x000fe20003800000 */
[----:B------:R-:W-:-:S03]  /*9a00*/  UIMAD UR7, UR4, UR15, UR7 ;  /* 0x0000000f040772a4 */ /* 0x000fc6000f8e0207 */
[----:B------:R-:W-:Y:S01]  /*9a10*/  ULDC.64 UR14, c[0x0][0xae8] ;  /* 0x0002ba00000e7ab9 */ /* 0x000fe20000000a00 */
[----:B------:R-:W-:Y:S01]  /*9a20*/  UIADD3 UR9, UR9, UR7, URZ ;  /* 0x0000000709097290 */ /* 0x000fe2000fffe03f */
[----:B------:R-:W-:Y:S01]  /*9a30*/  IMAD.U32 R8, RZ, RZ, UR13 ;  /* 0x0000000dff087e24 */ /* 0x000fe2000f8e00ff */
[----:B------:R-:W-:Y:S01]  /*9a40*/  UIMAD UR4, UR11, UR14, URZ ;  /* 0x0000000e0b0472a4 */ /* 0x000fe2000f8e023f */
[----:B------:R-:W-:Y:S01]  /*9a50*/  IMAD.U32 R13, RZ, RZ, UR13 ;  /* 0x0000000dff0d7e24 */ /* 0x000fe2000f8e00ff */
[----:B------:R-:W-:Y:S01]  /*9a60*/  UIMAD.WIDE.U32 UR8, UR16, UR14, UR8 ;  /* 0x0000000e100872a5 */ /* 0x000fe2000f8e0008 */
[----:B------:R-:W-:Y:S01]  /*9a70*/  IMAD R8, R8, 0x80, R3 ;  /* 0x0000008008087824 */ /* 0x000fe200078e0203 */
[----:B------:R-:W-:Y:S01]  /*9a80*/  UIMAD UR4, UR16, UR15, UR4 ;  /* 0x0000000f100472a4 */ /* 0x000fe2000f8e0204 */
[----:B------:R-:W-:Y:S02]  /*9a90*/  ULDC.64 UR10, c[0x0][0xaf0] ;  /* 0x0002bc00000a7ab9 */ /* 0x000fe40000000a00 */
[----:B------:R-:W-:Y:S01]  /*9aa0*/  @P0 IMAD.HI.U32 R4, R8, R9, RZ ;  /* 0x0000000908040227 */ /* 0x000fe200078e00ff */
[----:B------:R-:W-:-:S02]  /*9ab0*/  UIADD3 UR9, UR9, UR4, URZ ;  /* 0x0000000409097290 */ /* 0x000fc4000fffe03f */
[----:B------:R-:W-:Y:S01]  /*9ac0*/  UIMAD UR4, UR12, UR10, URZ ;  /* 0x0000000a0c0472a4 */ /* 0x000fe2000f8e023f */
[----:B------:R-:W-:Y:S01]  /*9ad0*/  IMAD.MOV.U32 R3, RZ, RZ, R8 ;  /* 0x000000ffff037224 */ /* 0x000fe200078e0008 */
[----:B-1----:R-:W-:Y:S01]  /*9ae0*/  @P0 SHF.R.U32.HI R3, RZ, R5, R4 ;  /* 0x00000005ff030219 */ /* 0x002fe20000011604 */
[----:B------:R-:W-:Y:S02]  /*9af0*/  UIMAD.WIDE.U32 UR8, UR61, UR10, UR8 ;  /* 0x0000000a3d0872a5 */ /* 0x000fe4000f8e0008 */
[----:B------:R-:W-:Y:S01]  /*9b00*/  UIMAD UR4, UR61, UR11, UR4 ;  /* 0x0000000b3d0472a4 */ /* 0x000fe2000f8e0204 */
[--C-:B------:R-:W-:Y:S01]  /*9b10*/  SHF.R.S32.HI R4, RZ, 0x1f, R3.reuse ;  /* 0x0000001fff047819 */ /* 0x100fe20000011403 */
[----:B------:R-:W-:Y:S01]  /*9b20*/  IMAD.MOV R7, RZ, RZ, -R3 ;  /* 0x000000ffff077224 */ /* 0x000fe200078e0a03 */
[----:B------:R-:W-:Y:S01]  /*9b30*/  ULDC.64 UR10, c[0x0][0xae0] ;  /* 0x0002b800000a7ab9 */ /* 0x000fe20000000a00 */
[----:B------:R-:W-:Y:S02]  /*9b40*/  UIADD3 UR4, UR9, UR4, URZ ;  /* 0x0000000409047290 */ /* 0x000fe4000fffe03f */
[----:B------:R-:W-:-:S02]  /*9b50*/  IMAD.U32 R5, RZ, RZ, UR9 ;  /* 0x00000009ff057e24 */ /* 0x000fc4000f8e00ff */
[----:B------:R-:W-:Y:S01]  /*9b60*/  IMAD R6, R4, UR10, RZ ;  /* 0x0000000a04067c24 */ /* 0x000fe2000f8e02ff */
[----:B------:R-:W-:Y:S01]  /*9b70*/  MOV R4, UR8 ;  /* 0x0000000800047c02 */ /* 0x000fe20008000f00 */
[----:B------:R-:W-:Y:S01]  /*9b80*/  IMAD R7, R11, R7, R8 ;  /* 0x000000070b077224 */ /* 0x000fe200078e0208 */
[----:B------:R-:W-:Y:S01]  /*9b90*/  ULDC.64 UR8, c[0x0][0xad8] ;  /* 0x0002b60000087ab9 */ /* 0x000fe20000000a00 */
[----:B------:R-:W-:Y:S02]  /*9ba0*/  IMAD.U32 R5, RZ, RZ, UR4 ;  /* 0x00000004ff057e24 */ /* 0x000fe4000f8e00ff */
[C---:B------:R-:W-:Y:S02]  /*9bb0*/  IMAD R9, R3.reuse, UR11, R6 ;  /* 0x0000000b03097c24 */ /* 0x040fe4000f8e0206 */
[----:B------:R-:W-:Y:S01]  /*9bc0*/  IMAD.WIDE.U32 R4, R3, UR10, R4 ;  /* 0x0000000a03047c25 */ /* 0x000fe2000f8e0004 */
[----:B------:R-:W-:-:S03]  /*9bd0*/  SHF.R.S32.HI R3, RZ, 0x1f, R7 ;  /* 0x0000001fff037819 */ /* 0x000fc60000011407 */
[----:B------:R-:W-:Y:S02]  /*9be0*/  IMAD.IADD R5, R5, 0x1, R9 ;  /* 0x0000000105057824 */ /* 0x000fe400078e0209 */
[----:B------:R-:W-:Y:S02]  /*9bf0*/  IMAD R6, R3, UR8, RZ ;  /* 0x0000000803067c24 */ /* 0x000fe4000f8e02ff */
[----:B------:R-:W-:Y:S02]  /*9c00*/  IMAD R8, R13, 0x80, R184 ;  /* 0x000000800d087824 */ /* 0x000fe400078e02b8 */
[----:B-----5:R-:W-:Y:S02]  /*9c10*/  IMAD R11, R0, R11, RZ ;  /* 0x0000000b000b7224 */ /* 0x020fe400078e02ff */
[C---:B------:R-:W-:Y:S02]  /*9c20*/  IMAD R3, R7.reuse, UR9, R6 ;  /* 0x0000000907037c24 */ /* 0x040fe4000f8e0206 */
[----:B------:R-:W-:Y:S01]  /*9c30*/  IMAD.WIDE.U32 R4, R7, UR8, R4 ;  /* 0x0000000807047c25 */ /* 0x000fe2000f8e0004 */
[----:B------:R-:W-:Y:S01]  /*9c40*/  ISETP.GE.AND P2, PT, R8, R11, PT ;  /* 0x0000000b0800720c */ /* 0x000fe20003f46270 */
[----:B------:R-:W-:-:S02]  /*9c50*/  ULDC.64 UR8, c[0x0][0xa80] ;  /* 0x0002a00000087ab9 */ /* 0x000fc40000000a00 */
[----:B------:R-:W-:Y:S01]  /*9c60*/  VIADD R0, R8, 0x20 ;  /* 0x0000002008007836 */ /* 0x000fe20000000000 */
[----:B------:R-:W-:Y:S01]  /*9c70*/  LEA R6, P3, R4, UR8, 0x1 ;  /* 0x0000000804067c11 */ /* 0x000fe2000f8608ff */
[----:B------:R-:W-:-:S03]  /*9c80*/  IMAD.IADD R3, R5, 0x1, R3 ;  /* 0x0000000105037824 */ /* 0x000fc600078e0203 */
[-C--:B------:R-:W-:Y:S01]  /*9c90*/  ISETP.GE.AND P1, PT, R0, R11.reuse, PT ;  /* 0x0000000b0000720c */ /* 0x080fe20003f26270 */
[----:B------:R-:W-:Y:S01]  /*9ca0*/  VIADD R0, R8, 0x40 ;  /* 0x0000004008007836 */ /* 0x000fe20000000000 */
[----:B------:R-:W-:Y:S02]  /*9cb0*/  LEA.HI.X R3, R4, UR9, R3, 0x1, P3 ;  /* 0x0000000904037c11 */ /* 0x000fe400098f0c03 */
[----:B------:R0:W1:Y:S02]  /*9cc0*/  SHFL.IDX PT, R4, R6, RZ, 0x181f ;  /* 0x00181fff06047589 */ /* 0x00006400000e0000 */
[----:B------:R-:W-:Y:S02]  /*9cd0*/  ISETP.GE.AND P0, PT, R0, R11, PT ;  /* 0x0000000b0000720c */ /* 0x000fe40003f06270 */
[----:B------:R0:W2:Y:S01]  /*9ce0*/  SHFL.IDX PT, R0, R3, RZ, 0x181f ;  /* 0x00181fff03007589 */ /* 0x0000a200000e0000 */
[----:B------:R-:W-:Y:S10]  /*9cf0*/  @P2 BRA `(.L_x_404) ;  /* 0x0000000000282947 */ /* 0x000ff40003800000 */
[----:B------:R-:W-:Y:S01]  /*9d00*/  ULDC UR4, c[0x0][0xac8] ;  /* 0x0002b20000047ab9 */ /* 0x000fe20000000800 */
[----:B------:R-:W-:Y:S01]  /*9d10*/  ULDC.64 UR8, c[0x0][0x208] ;  /* 0x0000820000087ab9 */ /* 0x000fe20000000a00 */
[----:B------:R-:W-:Y:S02]  /*9d20*/  ISETP.GE.AND P4, PT, R17, UR4, PT ;  /* 0x0000000411007c0c */ /* 0x000fe4000bf86270 */
[----:B------:R-:W-:-:S11]  /*9d30*/  ISETP.GE.AND P5, PT, R18, UR4, PT ;  /* 0x0000000412007c0c */ /* 0x000fd6000bfa6270 */
[CC--:B-1----:R-:W-:Y:S02]  /*9d40*/  @!P4 LEA R12, P2, R17.reuse, R4.reuse, 0x1 ;  /* 0x00000004110cc211 */ /* 0x0c2fe400078408ff */
[C---:B------:R-:W-:Y:S02]  /*9d50*/  @!P5 LEA R4, P3, R18.reuse, R4, 0x1 ;  /* 0x000000041204d211 */ /* 0x040fe400078608ff */
[-C--:B--2---:R-:W-:Y:S02]  /*9d60*/  @!P4 LEA.HI.X R13, R17, R0.reuse, R195, 0x1, P2 ;  /* 0x00000000110dc211 */ /* 0x084fe400010f0cc3 */
[----:B------:R-:W-:-:S03]  /*9d70*/  @!P5 LEA.HI.X R5, R18, R0, R194, 0x1, P3 ;  /* 0x000000001205d211 */ /* 0x000fc600018f0cc2 */
[----:B------:R3:W-:Y:S04]  /*9d80*/  @!P4 ST.E.128 desc[UR8][R12.64], RZ ;  /* 0x000000ff0c00c985 */ /* 0x0007e8000c101d08 */
[----:B------:R3:W-:Y:S02]  /*9d90*/  @!P5 ST.E.128 desc[UR8][R4.64], RZ ;  /* 0x000000ff0400d985 */ /* 0x0007e4000c101d08 */
.L_x_404:
[----:B------:R-:W-:Y:S05]  /*9da0*/  BSYNC B1 ;  /* 0x0000000000017941 */ /* 0x000fea0003800000 */
.L_x_403:
[----:B--2---:R2:W4:Y:S01]  /*9db0*/  SHFL.IDX PT, R0, R3, 0x1, 0x181f ;  /* 0x00381f0003007f89 */ /* 0x00452200000e0000 */
[----:B------:R-:W-:Y:S03]  /*9dc0*/  BSSY B1, `(.L_x_405) ;  /* 0x000000d000017945 */ /* 0x000fe60003800000 */
[----:B-1-3--:R2:W1:Y:S01]  /*9dd0*/  SHFL.IDX PT, R4, R6, 0x1, 0x181f ;  /* 0x00381f0006047f89 */ /* 0x00a46200000e0000 */
[----:B------:R-:W-:Y:S05]  /*9de0*/  @P1 BRA `(.L_x_406) ;  /* 0x0000000000281947 */ /* 0x000fea0003800000 */
[----:B------:R-:W-:Y:S01]  /*9df0*/  ULDC UR4, c[0x0][0xac8] ;  /* 0x0002b20000047ab9 */ /* 0x000fe20000000800 */
[----:B------:R-:W-:Y:S01]  /*9e00*/  ULDC.64 UR8, c[0x0][0x208] ;  /* 0x0000820000087ab9 */ /* 0x000fe20000000a00 */
[----:B------:R-:W-:Y:S02]  /*9e10*/  ISETP.GE.AND P3, PT, R17, UR4, PT ;  /* 0x0000000411007c0c */ /* 0x000fe4000bf66270 */
[----:B------:R-:W-:-:S11]  /*9e20*/  ISETP.GE.AND P4, PT, R18, UR4, PT ;  /* 0x0000000412007c0c */ /* 0x000fd6000bf86270 */
[CC--:B-1----:R-:W-:Y:S02]  /*9e30*/  @!P3 LEA R12, P1, R17.reuse, R4.reuse, 0x1 ;  /* 0x00000004110cb211 */ /* 0x0c2fe400078208ff */
[C---:B------:R-:W-:Y:S02]  /*9e40*/  @!P4 LEA R4, P2, R18.reuse, R4, 0x1 ;  /* 0x000000041204c211 */ /* 0x040fe400078408ff */
[-C--:B----4-:R-:W-:Y:S02]  /*9e50*/  @!P3 LEA.HI.X R13, R17, R0.reuse, R195, 0x1, P1 ;  /* 0x00000000110db211 */ /* 0x090fe400008f0cc3 */
[----:B------:R-:W-:-:S03]  /*9e60*/  @!P4 LEA.HI.X R5, R18, R0, R194, 0x1, P2 ;  /* 0x000000001205c211 */ /* 0x000fc600010f0cc2 */
[----:B------:R3:W-:Y:S04]  /*9e70*/  @!P3 ST.E.128 desc[UR8][R12.64], RZ ;  /* 0x000000ff0c00b985 */ /* 0x0007e8000c101d08 */
[----:B------:R3:W-:Y:S02]  /*9e80*/  @!P4 ST.E.128 desc[UR8][R4.64], RZ ;  /* 0x000000ff0400c985 */ /* 0x0007e4000c101d08 */
.L_x_406:
[----:B------:R-:W-:Y:S05]  /*9e90*/  BSYNC B1 ;  /* 0x0000000000017941 */ /* 0x000fea0003800000 */
.L_x_405:
[----:B----4-:R4:W0:Y:S01]  /*9ea0*/  SHFL.IDX PT, R0, R3, 0x2, 0x181f ;  /* 0x00581f0003007f89 */ /* 0x01082200000e0000 */
        /* <DEDUP_REMOVED lines=9> */
[-C--:B0-----:R-:W-:Y:S02]  /*9f40*/  @!P2 LEA.HI.X R13, R17, R0.reuse, R195, 0x1, P0 ;  /* 0x00000000110da211 */ /* 0x081fe400000f0cc3 */
[----:B------:R-:W-:-:S03]  /*9f50*/  @!P3 LEA.HI.X R5, R18, R0, R194, 0x1, P1 ;  /* 0x000000001205b211 */ /* 0x000fc600008f0cc2 */
[----:B------:R3:W-:Y:S04]  /*9f60*/  @!P2 ST.E.128 desc[UR8][R12.64], RZ ;  /* 0x000000ff0c00a985 */ /* 0x0007e8000c101d08 */
[----:B------:R3:W-:Y:S02]  /*9f70*/  @!P3 ST.E.128 desc[UR8][R4.64], RZ ;  /* 0x000000ff0400b985 */ /* 0x0007e4000c101d08 */
.L_x_408:
[----:B------:R-:W-:Y:S05]  /*9f80*/  BSYNC B1 ;  /* 0x0000000000017941 */ /* 0x000fea0003800000 */
.L_x_407:
[----:B0-----:R-:W-:Y:S01]  /*9f90*/  VIADD R0, R8, 0x60 ;  /* 0x0000006008007836 */ /* 0x001fe20000000000 */
[----:B--2-4-:R-:W0:Y:S04]  /*9fa0*/  SHFL.IDX PT, R3, R3, 0x3, 0x181f ;  /* 0x00781f0003037f89 */ /* 0x014e2800000e0000 */
[----:B------:R-:W-:Y:S01]  /*9fb0*/  ISETP.GE.AND P0, PT, R0, R11, PT ;  /* 0x0000000b0000720c */ /* 0x000fe20003f06270 */
[----:B-1-3--:R1:W2:-:S12]  /*9fc0*/  SHFL.IDX PT, R4, R6, 0x3, 0x181f ;  /* 0x00781f0006047f89 */ /* 0x00a29800000e0000 */
[----:B-1----:R-:W-:Y:S05]  /*9fd0*/  @P0 BRA `(.L_x_399) ;  /* 0x0000000000280947 */ /* 0x002fea0003800000 */
[----:B------:R-:W-:Y:S01]  /*9fe0*/  ULDC UR4, c[0x0][0xac8] ;  /* 0x0002b20000047ab9 */ /* 0x000fe20000000800 */
[----:B------:R-:W-:Y:S01]  /*9ff0*/  ULDC.64 UR8, c[0x0][0x208] ;  /* 0x0000820000087ab9 */ /* 0x000fe20000000a00 */
[----:B------:R-:W-:Y:S02]  /*a000*/  ISETP.GE.AND P2, PT, R17, UR4, PT ;  /* 0x0000000411007c0c */ /* 0x000fe4000bf46270 */
[----:B------:R-:W-:-:S11]  /*a010*/  ISETP.GE.AND P3, PT, R18, UR4, PT ;  /* 0x0000000412007c0c */ /* 0x000fd6000bf66270 */
[CC--:B--2---:R-:W-:Y:S02]  /*a020*/  @!P2 LEA R6, P0, R17.reuse, R4.reuse, 0x1 ;  /* 0x000000041106a211 */ /* 0x0c4fe400078008ff */
[C---:B------:R-:W-:Y:S02]  /*a030*/  @!P3 LEA R4, P1, R18.reuse, R4, 0x1 ;  /* 0x000000041204b211 */ /* 0x040fe400078208ff */
[-C--:B0-----:R-:W-:Y:S02]  /*a040*/  @!P2 LEA.HI.X R7, R17, R3.reuse, R195, 0x1, P0 ;  /* 0x000000031107a211 */ /* 0x081fe400000f0cc3 */
[----:B------:R-:W-:-:S03]  /*a050*/  @!P3 LEA.HI.X R5, R18, R3, R194, 0x1, P1 ;  /* 0x000000031205b211 */ /* 0x000fc600008f0cc2 */
[----:B------:R0:W-:Y:S04]  /*a060*/  @!P2 ST.E.128 desc[UR8][R6.64], RZ ;  /* 0x000000ff0600a985 */ /* 0x0001e8000c101d08 */
[----:B------:R0:W-:Y:S02]  /*a070*/  @!P3 ST.E.128 desc[UR8][R4.64], RZ ;  /* 0x000000ff0400b985 */ /* 0x0001e4000c101d08 */
.L_x_399:
[----:B------:R-:W-:Y:S05]  /*a080*/  BSYNC B0 ;  /* 0x0000000000007941 */ /* 0x000fea0003800000 */
.L_x_390:
[----:B------:R-:W-:Y:S02]  /*a090*/  ULDC UR4, c[0x0][0xc3c] ;  /* 0x00030f0000047ab9 */ /* 0x000fe40000000800 */
[----:B------:R-:W-:-:S13]  /*a0a0*/  ISETP.GE.AND P0, PT, R47, UR4, PT ;  /* 0x000000042f007c0c */ /* 0x000fda000bf06270 */
[----:B------:R-:W-:Y:S05]  /*a0b0*/  @!P0 BRA `(.L_x_409) ;  /* 0xffffff6c005c8947 */ /* 0x000fea000383ffff */
[----:B------:R-:W-:Y:S05]  /*a0c0*/  EXIT ;  /* 0x000000000000794d */ /* 0x000fea0003800000 */
.L_x_365:
[----:B------:R-:W-:-:S08]  /*a0d0*/  NOP ;  /* 0x0000000000007918 */ /* 0x000fd00000000000 */
[----:B0-----:R-:W0:-:S00]  /*a0e0*/  USETMAXREG.DEALLOC.CTAPOOL 0x18 ;  /* 0x00000018000079c8 */ /* 0x001e0000080e0500 */
[----:B0-----:R-:W-:-:S06]  /*a0f0*/  LOP3.LUT R0, R0, 0x3, RZ, 0xc0, !PT ;  /* 0x0000000300007812 */ /* 0x001fcc00078ec0ff */
[----:B------:R-:W0:Y:S02]  /*a100*/  SHFL.IDX PT, R0, R0, RZ, 0x1f ;  /* 0x00001fff00007589 */ /* 0x000e2400000e0000 */
[----:B0-----:R-:W-:Y:S02]  /*a110*/  ISETP.NE.AND P0, PT, R0, RZ, PT ;  /* 0x000000ff0000720c */ /* 0x001fe40003f05270 */
[----:B------:R-:W-:Y:S02]  /*a120*/  MOV R0, RZ ;  /* 0x000000ff00007202 */ /* 0x000fe40000000f00 */
[----:B------:R-:W-:-:S05]  /*a130*/  P2R R2, PR, RZ, 0x1 ;  /* 0x00000001ff027803 */ /* 0x000fca0000000000 */
[----:B------:R0:W-:Y:S04]  /*a140*/  STL [R1+0x58], R2 ;  /* 0x0000580201007387 */ /* 0x0001e80000100800 */
[----:B------:R-:W-:Y:S05]  /*a150*/  @!P0 BRA `(.L_x_410) ;  /* 0x00000000001c8947 */ /* 0x000fea0003800000 */
[----:B------:R-:W1:Y:S08]  /*a160*/  S2UR UR5, SR_CgaCtaId ;  /* 0x00000000000579c3 */ /* 0x000e700000008800 */
[----:B------:R-:W-:Y:S06]  /*a170*/  BAR.SYNC.DEFER_BLOCKING 0x5, 0x180 ;  /* 0x0146000000007b1d */ /* 0x000fec0000010000 */
[----:B------:R-:W-:-:S02]  /*a180*/  UMOV UR4, 0x400 ;  /* 0x0000040000047882 */ /* 0x000fc40000000000 */
[----:B-1----:R-:W-:-:S09]  /*a190*/  ULEA UR4, UR5, UR4, 0x18 ;  /* 0x0000000405047291 */ /* 0x002fd2000f8ec03f */
[----:B------:R-:W1:Y:S01]  /*a1a0*/  LDS.128 R16, [UR4+0x348d0] ;  /* 0x0348d004ff107984 */ /* 0x000e620008000c00 */
[----:B------:R-:W-:Y:S06]  /*a1b0*/  BAR.ARV 0x4, 0x180 ;  /* 0x0106000000007b1d */ /* 0x000fec0000002000 */
[----:B------:R-:W-:Y:S05]  /*a1c0*/  BRA `(.L_x_411) ;  /* 0x0000000800047947 */ /* 0x000fea0003800000 */
.L_x_410:
[----:B0-----:R-:W0:Y:S01]  /*a1d0*/  S2R R2, SR_TID.X ;  /* 0x0000000000027919 */ /* 0x001e220000002100 */
[----:B------:R-:W-:Y:S01]  /*a1e0*/  ULDC UR4, c[0x0][0xc3c] ;  /* 0x00030f0000047ab9 */ /* 0x000fe20000000800 */
[----:B------:R-:W-:Y:S01]  /*a1f0*/  ULDC.64 UR6, c[0x0][0x208] ;  /* 0x0000820000067ab9 */ /* 0x000fe20000000a00 */
[----:B------:R-:W-:Y:S01]  /*a200*/  ULDC UR5, c[0x0][0xc38] ;  /* 0x00030e0000057ab9 */ /* 0x000fe20000000800 */
[----:B0-----:R-:W-:-:S04]  /*a210*/  LOP3.LUT R5, R2, 0x1f, RZ, 0xc0, !PT ;  /* 0x0000001f02057812 */ /* 0x001fc800078ec0ff */
[----:B------:R-:W-:-:S04]  /*a220*/  ISETP.NE.AND P0, PT, R5, 0x1f, PT ;  /* 0x0000001f0500780c */ /* 0x000fc80003f05270 */
[----:B------:R-:W-:-:S13]  /*a230*/  ISETP.GE.OR P1, PT, R5, UR4, !P0 ;  /* 0x0000000405007c0c */ /* 0x000fda000c726670 */
[----:B------:R-:W0:Y:S02]  /*a240*/  @!P1 LDC.64 R2, c[0x0][0xc80] ;  /* 0x00032000ff029b82 */ /* 0x000e240000000a00 */
[----:B0-----:R-:W-:-:S05]  /*a250*/  @!P1 IMAD.WIDE.U32 R2, R5, 0x4, R2 ;  /* 0x0000000405029825 */ /* 0x001fca00078e0002 */
[----:B------:R-:W2:Y:S01]  /*a260*/  @!P1 LDG.E R0, desc[UR6][R2.64] ;  /* 0x0000000602009981 */ /* 0x000ea2000c1e1900 */
[C---:B------:R-:W-:Y:S01]  /*a270*/  ISETP.NE.AND P1, PT, R5.reuse, RZ, PT ;  /* 0x000000ff0500720c */ /* 0x040fe20003f25270 */
[----:B------:R-:W0:Y:S01]  /*a280*/  S2UR UR6, SR_CTAID.X ;  /* 0x00000000000679c3 */ /* 0x000e220000002500 */
[C---:B------:R-:W-:Y:S01]  /*a290*/  ISETP.GE.U32.AND P2, PT, R5.reuse, 0x2, PT ;  /* 0x000000020500780c */ /* 0x040fe20003f46070 */
[----:B------:R-:W-:Y:S01]  /*a2a0*/  UMOV UR4, URZ ;  /* 0x0000003f00047c82 */ /* 0x000fe20008000000 */
[C---:B------:R-:W-:Y:S01]  /*a2b0*/  ISETP.GE.U32.AND P3, PT, R5.reuse, 0x4, PT ;  /* 0x000000040500780c */ /* 0x040fe20003f66070 */
[----:B------:R-:W-:Y:S01]  /*a2c0*/  IMAD.MOV.U32 R16, RZ, RZ, RZ ;  /* 0x000000ffff107224 */ /* 0x000fe200078e00ff */
[C---:B------:R-:W-:Y:S02]  /*a2d0*/  ISETP.GE.U32.AND P4, PT, R5.reuse, 0x8, PT ;  /* 0x000000080500780c */ /* 0x040fe40003f86070 */
[----:B------:R-:W-:Y:S01]  /*a2e0*/  ISETP.GE.U32.AND P5, PT, R5, 0x10, PT ;  /* 0x000000100500780c */ /* 0x000fe20003fa6070 */
[----:B--2---:R-:W1:Y:S02]  /*a2f0*/  SHFL.UP PT, R4, R0, 0x1, RZ ;  /* 0x0420000000047989 */ /* 0x004e6400000e00ff */
[----:B-1----:R-:W-:-:S05]  /*a300*/  SEL R7, R4, RZ, P1 ;  /* 0x000000ff04077207 */ /* 0x002fca0000800000 */
[----:B------:R-:W-:-:S05]  /*a310*/  IMAD.IADD R7, R0, 0x1, R7 ;  /* 0x0000000100077824 */ /* 0x000fca00078e0207 */
[----:B------:R-:W1:Y:S02]  /*a320*/  SHFL.UP PT, R4, R7, 0x2, RZ ;  /* 0x0440000007047989 */ /* 0x000e6400000e00ff */
        /* <DEDUP_REMOVED lines=11> */
[----:B------:R-:W1:Y:S02]  /*a3e0*/  SHFL.IDX PT, R4, R2, 0x1f, 0x1f ;  /* 0x03e01f0002047f89 */ /* 0x000e6400000e0000 */
[----:B-1----:R-:W-:-:S04]  /*a3f0*/  IMAD R4, R4, UR5, RZ ;  /* 0x0000000504047c24 */ /* 0x002fc8000f8e02ff */
[----:B------:R-:W-:Y:S01]  /*a400*/  IMAD.MOV.U32 R7, RZ, RZ, R4 ;  /* 0x000000ffff077224 */ /* 0x000fe200078e0004 */
[----:B0-----:R-:W-:-:S13]  /*a410*/  ISETP.GT.AND P6, PT, R4, UR6, PT ;  /* 0x0000000604007c0c */ /* 0x001fda000bfc4270 */
[----:B------:R-:W-:Y:S05]  /*a420*/  @P6 BRA `(.L_x_412) ;  /* 0x0000000000a46947 */ /* 0x000fea0003800000 */
[----:B------:R-:W0:Y:S01]  /*a430*/  LDC R6, c[0x0][0xc3c] ;  /* 0x00030f00ff067b82 */ /* 0x000e220000000800 */
[----:B------:R-:W-:Y:S01]  /*a440*/  IMAD.MOV.U32 R4, RZ, RZ, R7 ;  /* 0x000000ffff047224 */ /* 0x000fe200078e0007 */
[----:B------:R-:W-:Y:S01]  /*a450*/  UMOV UR4, URZ ;  /* 0x0000003f00047c82 */ /* 0x000fe20008000000 */
[----:B------:R-:W-:Y:S01]  /*a460*/  ULDC UR7, c[0x0][0xc3c] ;  /* 0x00030f0000077ab9 */ /* 0x000fe20000000800 */
[----:B------:R-:W-:-:S05]  /*a470*/  ULDC UR5, c[0x0][0xc38] ;  /* 0x00030e0000057ab9 */ /* 0x000fca0000000800 */
.L_x_416:
[----:B------:R-:W-:Y:S01]  /*a480*/  UIADD3 UR4, UR4, 0x1f, URZ ;  /* 0x0000001f04047890 */ /* 0x000fe2000fffe03f */
[----:B------:R-:W-:-:S05]  /*a490*/  IMAD.U32 R19, RZ, RZ, UR7 ;  /* 0x00000007ff137e24 */ /* 0x000fca000f8e00ff */
[----:B0-----:R-:W-:-:S13]  /*a4a0*/  ISETP.LE.AND P6, PT, R6, UR4, PT ;  /* 0x0000000406007c0c */ /* 0x001fda000bfc3270 */
[----:B------:R-:W-:Y:S05]  /*a4b0*/  @P6 BRA `(.L_x_413) ;  /* 0x0000000400246947 */ /* 0x000fea0003800000 */
[----:B------:R-:W-:Y:S01]  /*a4c0*/  IADD3 R7, R5, UR4, RZ ;  /* 0x0000000405077c10 */ /* 0x000fe2000fffe0ff */
[----:B------:R-:W-:Y:S01]  /*a4d0*/  BSSY B0, `(.L_x_414) ;  /* 0x0000008000007945 */ /* 0x000fe20003800000 */
[----:B------:R-:W-:Y:S02]  /*a4e0*/  IMAD.MOV.U32 R0, RZ, RZ, RZ ;  /* 0x000000ffff007224 */ /* 0x000fe400078e00ff */
[----:B------:R-:W-:-:S13]  /*a4f0*/  ISETP.GE.OR P6, PT, R7, R6, !P0 ;  /* 0x000000060700720c */ /* 0x000fda00047c6670 */
[----:B------:R-:W-:Y:S05]  /*a500*/  @P6 BRA `(.L_x_415) ;  /* 0x0000000000106947 */ /* 0x000fea0003800000 */
[----:B------:R-:W0:Y:S01]  /*a510*/  LDC.64 R2, c[0x0][0xc80] ;  /* 0x00032000ff027b82 */ /* 0x000e220000000a00 */
[----:B------:R-:W-:Y:S01]  /*a520*/  ULDC.64 UR8, c[0x0][0x208] ;  /* 0x0000820000087ab9 */ /* 0x000fe20000000a00 */
[----:B0-----:R-:W-:-:S05]  /*a530*/  IMAD.WIDE R2, R7, 0x4, R2 ;  /* 0x0000000407027825 */ /* 0x001fca00078e0202 */
[----:B------:R0:W5:Y:S02]  /*a540*/  LDG.E R0, desc[UR8][R2.64] ;  /* 0x0000000802007981 */ /* 0x000164000c1e1900 */
.L_x_415:
[----:B------:R-:W-:Y:S05]  /*a550*/  BSYNC B0 ;  /* 0x0000000000007941 */ /* 0x000fea0003800000 */
.L_x_414:
[----:B0----5:R-:W0:Y:S02]  /*a560*/  SHFL.UP PT, R2, R0, 0x1, RZ ;  /* 0x0420000000027989 */ /* 0x021e2400000e00ff */
[----:B0-----:R-:W-:-:S05]  /*a570*/  SEL R3, R2, RZ, P1 ;  /* 0x000000ff02037207 */ /* 0x001fca0000800000 */
[----:B------:R-:W-:-:S05]  /*a580*/  IMAD.IADD R3, R0, 0x1, R3 ;  /* 0x0000000100037824 */ /* 0x000fca00078e0203 */
[----:B------:R-:W0:Y:S02]  /*a590*/  SHFL.UP PT, R2, R3, 0x2, RZ ;  /* 0x0440000003027989 */ /* 0x000e2400000e00ff */
        /* <DEDUP_REMOVED lines=11> */
[----:B------:R-:W0:Y:S02]  /*a650*/  SHFL.IDX PT, R3, R9, 0x1f, 0x1f ;  /* 0x03e01f0009037f89 */ /* 0x000e2400000e0000 */
[----:B0-----:R-:W-:-:S04]  /*a660*/  IMAD R3, R3, UR5, RZ ;  /* 0x0000000503037c24 */ /* 0x001fc8000f8e02ff */
[----:B------:R-:W-:-:S05]  /*a670*/  IMAD.IADD R4, R3, 0x1, R4 ;  /* 0x0000000103047824 */ /* 0x000fca00078e0204 */
[----:B------:R-:W-:-:S13]  /*a680*/  ISETP.GT.AND P6, PT, R4, UR6, PT ;  /* 0x0000000604007c0c */ /* 0x000fda000bfc4270 */
[----:B------:R-:W-:Y:S05]  /*a690*/  @!P6 BRA `(.L_x_416) ;  /* 0xfffffffc0078e947 */ /* 0x000fea000383ffff */
[----:B------:R-:W-:Y:S02]  /*a6a0*/  IMAD.MOV.U32 R2, RZ, RZ, R9 ;  /* 0x000000ffff027224 */ /* 0x000fe400078e0009 */
[----:B------:R-:W-:-:S07]  /*a6b0*/  IMAD.MOV.U32 R7, RZ, RZ, R3 ;  /* 0x000000ffff077224 */ /* 0x000fce00078e0003 */
.L_x_412:
[----:B------:R-:W-:-:S05]  /*a6c0*/  IADD3 R7, -R7, R4, RZ ;  /* 0x0000000407077210 */ /* 0x000fca0007ffe1ff */
[----:B------:R-:W-:-:S05]  /*a6d0*/  IMAD R3, R2, UR5, R7 ;  /* 0x0000000502037c24 */ /* 0x000fca000f8e0207 */
[----:B------:R-:W-:-:S13]  /*a6e0*/  ISETP.GT.AND P0, PT, R3, UR6, PT ;  /* 0x0000000603007c0c */ /* 0x000fda000bf04270 */
[----:B------:R-:W-:-:S04]  /*a6f0*/  VOTE.ANY R6, PT, !P0 ;  /* 0x0000000000067806 */ /* 0x000fc800040e0100 */
[----:B------:R-:W0:Y:S01]  /*a700*/  POPC R19, R6 ;  /* 0x0000000600137309 */ /* 0x000e220000000000 */
[----:B------:R-:W-:Y:S01]  /*a710*/  ISETP.NE.AND P0, PT, R6, RZ, PT ;  /* 0x000000ff0600720c */ /* 0x000fe20003f05270 */
[----:B0-----:R-:W0:Y:S02]  /*a720*/  SHFL.IDX PT, R0, R0, R19, 0x1f ;  /* 0x00001f1300007589 */ /* 0x001e2400000e0000 */
[----:B0-----:R-:W-:-:S04]  /*a730*/  IABS R4, R0 ;  /* 0x0000000000047213 */ /* 0x001fc80000000000 */
[----:B------:R-:W0:Y:S08]  /*a740*/  I2F.RP R8, R4 ;  /* 0x0000000400087306 */ /* 0x000e300000209400 */
[----:B0-----:R-:W0:Y:S02]  /*a750*/  MUFU.RCP R8, R8 ;  /* 0x0000000800087308 */ /* 0x001e240000001000 */
[----:B0-----:R-:W-:-:S06]  /*a760*/  VIADD R3, R8, 0xffffffe ;  /* 0x0ffffffe08037836 */ /* 0x001fcc0000000000 */
[----:B------:R-:W0:Y:S02]  /*a770*/  F2I.FTZ.U32.TRUNC.NTZ R3, R3 ;  /* 0x0000000300037305 */ /* 0x000e24000021f000 */
[----:B0-----:R-:W-:Y:S01]  /*a780*/  IMAD.MOV R11, RZ, RZ, -R3 ;  /* 0x000000ffff0b7224 */ /* 0x001fe200078e0a03 */
[----:B------:R-:W-:Y:S06]  /*a790*/  @!P0 BRA `(.L_x_417) ;  /* 0x0000000000088947 */ /* 0x000fec0003800000 */
[----:B------:R-:W-:-:S05]  /*a7a0*/  VIADD R9, R19, 0xffffffff ;  /* 0xffffffff13097836 */ /* 0x000fca0000000000 */
[----:B------:R0:W1:Y:S02]  /*a7b0*/  SHFL.IDX PT, R16, R2, R9, 0x1f ;  /* 0x00001f0902107589 */ /* 0x00006400000e0000 */
.L_x_417:
[----:B-1----:R-:W-:Y:S01]  /*a7c0*/  IMAD R16, R16, UR5, R7 ;  /* 0x0000000510107c24 */ /* 0x002fe2000f8e0207 */
[----:B------:R-:W-:Y:S01]  /*a7d0*/  IABS R6, R0 ;  /* 0x0000000000067213 */ /* 0x000fe20000000000 */
[----:B------:R-:W-:Y:S02]  /*a7e0*/  IMAD R7, R11, R4, RZ ;  /* 0x000000040b077224 */ /* 0x000fe400078e02ff */
[----:B0-----:R-:W-:Y:S01]  /*a7f0*/  IMAD.MOV.U32 R2, RZ, RZ, RZ ;  /* 0x000000ffff027224 */ /* 0x001fe200078e00ff */
[----:B------:R-:W-:Y:S01]  /*a800*/  IADD3 R17, -R16, UR6, RZ ;  /* 0x0000000610117c10 */ /* 0x000fe2000fffe1ff */
[----:B------:R-:W-:Y:S02]  /*a810*/  IMAD.MOV R6, RZ, RZ, -R6 ;  /* 0x000000ffff067224 */ /* 0x000fe400078e0a06 */
[----:B------:R-:W-:Y:S01]  /*a820*/  IMAD.HI.U32 R2, R3, R7, R2 ;  /* 0x0000000703027227 */ /* 0x000fe200078e0002 */
[----:B------:R-:W-:-:S03]  /*a830*/  IABS R3, R17 ;  /* 0x0000001100037213 */ /* 0x000fc60000000000 */
[----:B------:R-:W-:Y:S02]  /*a840*/  VIADD R19, R19, UR4 ;  /* 0x0000000413137c36 */ /* 0x000fe40008000000 */
[----:B------:R-:W-:-:S04]  /*a850*/  IMAD.HI.U32 R2, R2, R3, RZ ;  /* 0x0000000302027227 */ /* 0x000fc800078e00ff */
[----:B------:R-:W-:-:S05]  /*a860*/  IMAD R3, R2, R6, R3 ;  /* 0x0000000602037224 */ /* 0x000fca00078e0203 */
[----:B------:R-:W-:-:S13]  /*a870*/  ISETP.GT.U32.AND P1, PT, R4, R3, PT ;  /* 0x000000030400720c */ /* 0x000fda0003f24070 */
[----:B------:R-:W-:Y:S02]  /*a880*/  @!P1 IMAD.IADD R3, R3, 0x1, -R4 ;  /* 0x0000000103039824 */ /* 0x000fe400078e0a04 */
[----:B------:R-:W-:Y:S01]  /*a890*/  @!P1 VIADD R2, R2, 0x1 ;  /* 0x0000000102029836 */ /* 0x000fe20000000000 */
[----:B------:R-:W-:Y:S02]  /*a8a0*/  ISETP.NE.AND P1, PT, R0, RZ, PT ;  /* 0x000000ff0000720c */ /* 0x000fe40003f25270 */
[----:B------:R-:W-:Y:S02]  /*a8b0*/  ISETP.GE.U32.AND P0, PT, R3, R4, PT ;  /* 0x000000040300720c */ /* 0x000fe40003f06070 */
[----:B------:R-:W-:-:S04]  /*a8c0*/  LOP3.LUT R3, R17, R0, RZ, 0x3c, !PT ;  /* 0x0000000011037212 */ /* 0x000fc800078e3cff */
[----:B------:R-:W-:-:S07]  /*a8d0*/  ISETP.GE.AND P2, PT, R3, RZ, PT ;  /* 0x000000ff0300720c */ /* 0x000fce0003f46270 */
[----:B------:R-:W-:-:S06]  /*a8e0*/  @P0 VIADD R2, R2, 0x1 ;  /* 0x0000000102020836 */ /* 0x000fcc0000000000 */
[----:B------:R-:W-:Y:S01]  /*a8f0*/  @!P2 IMAD.MOV R2, RZ, RZ, -R2 ;  /* 0x000000ffff02a224 */ /* 0x000fe200078e0a02 */
[----:B------:R-:W-:-:S04]  /*a900*/  @!P1 LOP3.LUT R2, RZ, R0, RZ, 0x33, !PT ;  /* 0x00000000ff029212 */ /* 0x000fc800078e33ff */
[----:B------:R-:W-:Y:S01]  /*a910*/  IADD3 R3, -R2, RZ, RZ ;  /* 0x000000ff02037210 */ /* 0x000fe20007ffe1ff */
[----:B------:R-:W-:-:S04]  /*a920*/  IMAD.MOV.U32 R18, RZ, RZ, R2 ;  /* 0x000000ffff127224 */ /* 0x000fc800078e0002 */
[----:B------:R-:W-:Y:S01]  /*a930*/  IMAD R17, R0, R3, R17 ;  /* 0x0000000300117224 */ /* 0x000fe200078e0211 */
[----:B------:R-:W-:Y:S06]  /*a940*/  BRA `(.L_x_418) ;  /* 0x00000000000c7947 */ /* 0x000fec0003800000 */
.L_x_413:
[----:B------:R-:W-:Y:S02]  /*a950*/  IMAD.MOV.U32 R17, RZ, RZ, RZ ;  /* 0x000000ffff117224 */ /* 0x000fe400078e00ff */
[----:B------:R-:W-:Y:S02]  /*a960*/  IMAD.U32 R16, RZ, RZ, UR6 ;  /* 0x00000006ff107e24 */ /* 0x000fe4000f8e00ff */
[----:B------:R-:W-:-:S07]  /*a970*/  IMAD.MOV.U32 R18, RZ, RZ, RZ ;  /* 0x000000ffff127224 */ /* 0x000fce00078e00ff */
.L_x_418:
[----:B------:R-:W-:-:S13]  /*a980*/  ISETP.NE.AND P0, PT, R5, RZ, PT ;  /* 0x000000ff0500720c */ /* 0x000fda0003f05270 */
[----:B------:R-:W0:Y:S01]  /*a990*/  @!P0 S2R R3, SR_CgaCtaId ;  /* 0x0000000000038919 */ /* 0x000e220000008800 */
[----:B------:R-:W-:-:S04]  /*a9a0*/  @!P0 MOV R0, 0x400 ;  /* 0x0000040000008802 */ /* 0x000fc80000000f00 */
[----:B0-----:R-:W-:-:S05]  /*a9b0*/  @!P0 LEA R0, R3, R0, 0x18 ;  /* 0x0000000003008211 */ /* 0x001fca00078ec0ff */
[----:B------:R0:W-:Y:S01]  /*a9c0*/  @!P0 STS.128 [R0+0x348d0], R16 ;  /* 0x0348d01000008388 */ /* 0x0001e20000000c00 */
[----:B------:R-:W-:Y:S06]  /*a9d0*/  BAR.ARV 0x5, 0x180 ;  /* 0x0146000000007b1d */ /* 0x000fec0000002000 */
.L_x_411:
[----:B0-----:R-:W-:Y:S01]  /*a9e0*/  IMAD.MOV.U32 R0, RZ, RZ, 0x1 ;  /* 0x00000001ff007424 */ /* 0x001fe200078e00ff */
[----:B------:R0:W-:Y:S01]  /*a9f0*/  STL [R1+0x50], RZ ;  /* 0x000050ff01007387 */ /* 0x0001e20000100800 */
[----:B------:R-:W-:Y:S02]  /*aa00*/  ULDC UR4, c[0x0][0xc3c] ;  /* 0x00030f0000047ab9 */ /* 0x000fe40000000800 */
[----:B-1----:R-:W-:Y:S01]  /*aa10*/  ISETP.GE.AND P0, PT, R19, UR4, PT ;  /* 0x0000000413007c0c */ /* 0x002fe2000bf06270 */
[----:B------:R0:W-:Y:S04]  /*aa20*/  STL [R1+0x10], R0 ;  /* 0x0000100001007387 */ /* 0x0001e80000100800 */
[----:B------:R0:W-:Y:S08]  /*aa30*/  STL [R1+0x8], RZ ;  /* 0x000008ff01007387 */ /* 0x0001f00000100800 */
[----:B0-----:R-:W-:Y:S05]  /*aa40*/  @P0 BRA `(.L_x_419) ;  /* 0x0000005400240947 */ /* 0x001fea0003800000 */
[----:B------:R-:W0:Y:S01]  /*aa50*/  S2R R5, SR_TID.X ;  /* 0x0000000000057919 */ /* 0x000e220000002100 */
[----:B------:R-:W1:Y:S01]  /*aa60*/  S2UR UR5, SR_CgaCtaId ;  /* 0x00000000000579c3 */ /* 0x000e620000008800 */
[----:B------:R-:W-:Y:S01]  /*aa70*/  UMOV UR4, 0x400 ;  /* 0x0000040000047882 */ /* 0x000fe20000000000 */
[----:B------:R-:W-:Y:S01]  /*aa80*/  BSSY B8, `(.L_x_419) ;  /* 0x0000545000087945 */ /* 0x000fe20003800000 */
[----:B------:R-:W-:Y:S01]  /*aa90*/  ULDC UR38, c[0x0][0xc] ;  /* 0x0000030000267ab9 */ /* 0x000fe20000000800 */
[----:B------:R-:W-:Y:S01]  /*aaa0*/  ULDC.64 UR36, c[0x0][0x198] ;  /* 0x0000660000247ab9 */ /* 0x000fe20000000a00 */
[----:B-1----:R-:W-:Y:S01]  /*aab0*/  ULEA UR4, UR5, UR4, 0x18 ;  /* 0x0000000405047291 */ /* 0x002fe2000f8ec03f */
[C---:B0-----:R-:W-:Y:S01]  /*aac0*/  IMAD.SHL.U32 R0, R5.reuse, 0x8, RZ ;  /* 0x0000000805007824 */ /* 0x041fe200078e00ff */
[----:B------:R-:W-:-:S04]  /*aad0*/  LOP3.LUT R4, R5, 0x7f, RZ, 0xc0, !PT ;  /* 0x0000007f05047812 */ /* 0x000fc800078ec0ff */
[C---:B------:R-:W-:Y:S02]  /*aae0*/  LOP3.LUT R2, R0.reuse, 0x1f8, RZ, 0xc0, !PT ;  /* 0x000001f800027812 */ /* 0x040fe400078ec0ff */
[----:B------:R-:W-:Y:S02]  /*aaf0*/  LOP3.LUT R0, R0, 0x38, RZ, 0xc0, !PT ;  /* 0x0000003800007812 */ /* 0x000fe400078ec0ff */
[----:B------:R-:W-:Y:S01]  /*ab00*/  LOP3.LUT R3, R2, 0x38, R5, 0x78, !PT ;  /* 0x0000003802037812 */ /* 0x000fe200078e7805 */
[----:B------:R-:W-:-:S05]  /*ab10*/  IMAD.SHL.U32 R2, R4, 0x8, RZ ;  /* 0x0000000804027824 */ /* 0x000fca00078e00ff */
[----:B------:R-:W-:Y:S01]  /*ab20*/  LOP3.LUT R3, R3, 0x200, R2, 0xf8, !PT ;  /* 0x0000020003037812 */ /* 0x000fe200078ef802 */
[----:B------:R-:W-:Y:S01]  /*ab30*/  IMAD.SHL.U32 R2, R5, 0x10, RZ ;  /* 0x0000001005027824 */ /* 0x000fe200078e00ff */
[----:B------:R-:W-:Y:S02]  /*ab40*/  SHF.R.U32.HI R5, RZ, 0x3, R4 ;  /* 0x00000003ff057819 */ /* 0x000fe40000011604 */
[----:B------:R-:W-:Y:S02]  /*ab50*/  MOV R4, UR4 ;  /* 0x0000000400047c02 */ /* 0x000fe40008000f00 */
[----:B------:R-:W-:Y:S01]  /*ab60*/  LOP3.LUT R2, R5, 0x70, R2, 0xf8, !PT ;  /* 0x0000007005027812 */ /* 0x000fe200078ef802 */
[----:B------:R-:W-:Y:S02]  /*ab70*/  IMAD.MOV.U32 R2, RZ, RZ, 0x1 ;  /* 0x00000001ff027424 */ /* 0x000fe400078e00ff */
[----:B------:R-:W-:Y:S01]  /*ab80*/  IMAD R3, R3, 0x2, R4 ;  /* 0x0000000203037824 */ /* 0x000fe200078e0204 */
[----:B------:R-:W-:Y:S04]  /*ab90*/  STL [R1+0x4], R4 ;  /* 0x0000040401007387 */ /* 0x000fe80000100800 */
[----:B------:R-:W-:Y:S04]  /*aba0*/  STL [R1+0x24], R3 ;  /* 0x0000240301007387 */ /* 0x000fe80000100800 */
[----:B------:R-:W-:Y:S04]  /*abb0*/  STL [R1+0x8], RZ ;  /* 0x000008ff01007387 */ /* 0x000fe80000100800 */
[----:B------:R0:W-:Y:S04]  /*abc0*/  STL [R1+0x10], R2 ;  /* 0x0000100201007387 */ /* 0x0001e80000100800 */
[----:B------:R1:W-:Y:S01]  /*abd0*/  STL [R1+0x50], RZ ;  /* 0x000050ff01007387 */ /* 0x0003e20000100800 */
[----:B0-----:R-:W-:-:S02]  /*abe0*/  LOP3.LUT R2, R0, 0x40, RZ, 0xfc, !PT ;  /* 0x0000004000027812 */ /* 0x001fc400078efcff */
[----:B-1----:R-:W-:-:S07]  /*abf0*/  LOP3.LUT R0, R0, 0x80, RZ, 0xfc, !PT ;  /* 0x0000008000007812 */ /* 0x002fce00078efcff */
.L_x_521:
[----:B0--3--:R-:W0:Y:S01]  /*ac00*/  LDC.64 R2, c[0x0][0xc88] ;  /* 0x00032200ff027b82 */ /* 0x009e220000000a00 */
[----:B------:R-:W-:Y:S01]  /*ac10*/  ULDC.64 UR4, c[0x0][0x208] ;  /* 0x0000820000047ab9 */ /* 0x000fe20000000a00 */
[----:B0-----:R-:W-:-:S05]  /*ac20*/  IMAD.WIDE R2, R19, 0x4, R2 ;  /* 0x0000000413027825 */ /* 0x001fca00078e0202 */
[----:B------:R-:W2:Y:S01]  /*ac30*/  LDG.E R11, desc[UR4][R2.64] ;  /* 0x00000004020b7981 */ /* 0x000ea2000c1e1900 */
[----:B------:R-:W-:Y:S05]  /*ac40*/  YIELD ;  /* 0x0000000000007946 */ /* 0x000fea0003800000 */
[----:B------:R-:W-:Y:S01]  /*ac50*/  ULDC.64 UR4, c[0x0][0xa28] ;  /* 0x00028a0000047ab9 */ /* 0x000fe20000000a00 */
[----:B------:R-:W-:Y:S01]  /*ac60*/  IMAD.MOV.U32 R0, RZ, RZ, RZ ;  /* 0x000000ffff007224 */ /* 0x000fe200078e00ff */
[----:B------:R-:W-:Y:S01]  /*ac70*/  ISETP.NE.U32.AND P0, PT, RZ, UR4, PT ;  /* 0x00000004ff007c0c */ /* 0x000fe2000bf05070 */
[----:B------:R-:W-:Y:S01]  /*ac80*/  ULDC.64 UR10, c[0x0][0x208] ;  /* 0x00008200000a7ab9 */ /* 0x000fe20000000a00 */
[----:B------:R-:W-:Y:S01]  /*ac90*/  IMAD.MOV.U32 R6, RZ, RZ, RZ ;  /* 0x000000ffff067224 */ /* 0x000fe200078e00ff */
[----:B------:R-:W-:Y:S01]  /*aca0*/  ULDC.64 UR6, c[0x0][0xa18] ;  /* 0x0002860000067ab9 */ /* 0x000fe20000000a00 */
[----:B------:R-:W-:Y:S01]  /*acb0*/  ISETP.NE.AND.EX P0, PT, RZ, UR5, PT, P0 ;  /* 0x00000005ff007c0c */ /* 0x000fe2000bf05300 */
[----:B------:R-:W-:Y:S01]  /*acc0*/  ULDC.64 UR8, c[0x0][0xa08] ;  /* 0x0002820000087ab9 */ /* 0x000fe20000000a00 */
[----:B--2---:R-:W-:Y:S01]  /*acd0*/  SHF.R.S32.HI R4, RZ, 0x1f, R11 ;  /* 0x0000001fff047819 */ /* 0x004fe2000001140b */
[----:B------:R-:W-:-:S10]  /*ace0*/  IMAD.SHL.U32 R10, R11, 0x4, RZ ;  /* 0x000000040b0a7824 */ /* 0x000fd400078e00ff */
[C---:B------:R-:W-:Y:S01]  /*acf0*/  @P0 LEA R2, P1, R11.reuse, UR4, 0x2 ;  /* 0x000000040b020c11 */ /* 0x040fe2000f8210ff */
[----:B------:R-:W-:Y:S03]  /*ad00*/  STL [R1+0x28], R11 ;  /* 0x0000280b01007387 */ /* 0x000fe60000100800 */
[C-C-:B------:R-:W-:Y:S01]  /*ad10*/  @P0 LEA.HI.X R3, R11.reuse, UR5, R4.reuse, 0x2, P1 ;  /* 0x000000050b030c11 */ /* 0x140fe200088f1404 */
[----:B------:R-:W-:Y:S01]  /*ad20*/  ULDC.64 UR4, c[0x0][0xa00] ;  /* 0x0002800000047ab9 */ /* 0x000fe20000000a00 */
[----:B------:R-:W-:Y:S01]  /*ad30*/  SHF.L.U64.HI R9, R11, 0x2, R4 ;  /* 0x000000020b097819 */ /* 0x000fe20000010204 */
[----:B------:R0:W-:Y:S01]  /*ad40*/  STL [R1+0x38], R4 ;  /* 0x0000380401007387 */ /* 0x0001e20000100800 */
[----:B------:R-:W-:-:S03]  /*ad50*/  ISETP.NE.U32.AND P1, PT, RZ, UR4, PT ;  /* 0x00000004ff007c0c */ /* 0x000fc6000bf25070 */
[----:B-1---5:R1:W5:Y:S01]  /*ad60*/  @P0 LDG.E R0, desc[UR10][R2.64] ;  /* 0x0000000a02000981 */ /* 0x022362000c1e1900 */
[----:B------:R-:W-:Y:S01]  /*ad70*/  ISETP.NE.AND.EX P1, PT, RZ, UR5, PT, P1 ;  /* 0x00000005ff007c0c */ /* 0x000fe2000bf25310 */
[----:B----4-:R-:W-:Y:S01]  /*ad80*/  IMAD.MOV.U32 R8, RZ, RZ, RZ ;  /* 0x000000ffff087224 */ /* 0x010fe200078e00ff */
[----:B------:R-:W-:Y:S01]  /*ad90*/  ISETP.NE.U32.AND P2, PT, RZ, UR6, PT ;  /* 0x00000006ff007c0c */ /* 0x000fe2000bf45070 */
[----:B------:R-:W-:Y:S01]  /*ada0*/  STL [R1], R10 ;  /* 0x0000000a01007387 */ /* 0x000fe20000100800 */
[----:B------:R-:W-:Y:S02]  /*adb0*/  ISETP.NE.U32.AND P0, PT, RZ, UR8, PT ;  /* 0x00000008ff007c0c */ /* 0x000fe4000bf05070 */
[----:B------:R-:W-:Y:S01]  /*adc0*/  ISETP.NE.AND.EX P2, PT, RZ, UR7, PT, P2 ;  /* 0x00000007ff007c0c */ /* 0x000fe2000bf45320 */
[----:B------:R-:W-:Y:S01]  /*add0*/  STL [R1+0x1c], R9 ;  /* 0x00001c0901007387 */ /* 0x000fe20000100800 */
[----:B------:R-:W-:Y:S02]  /*ade0*/  ISETP.NE.AND.EX P0, PT, RZ, UR9, PT, P0 ;  /* 0x00000009ff007c0c */ /* 0x000fe4000bf05300 */
[----:B-1----:R-:W-:-:S02]  /*adf0*/  IADD3 R2, P3, R10, UR4, RZ ;  /* 0x000000040a027c10 */ /* 0x002fc4000ff7e0ff */
[----:B0-----:R-:W-:Y:S02]  /*ae00*/  IADD3 R4, P4, R10, UR8, RZ ;  /* 0x000000080a047c10 */ /* 0x001fe4000ff9e0ff */
[C---:B------:R-:W-:Y:S01]  /*ae10*/  IADD3.X R3, R9.reuse, UR5, RZ, P3, !PT ;  /* 0x0000000509037c10 */ /* 0x040fe20009ffe4ff */
[----:B------:R-:W-:Y:S01]  /*ae20*/  ULDC UR4, c[0x0][0x288] ;  /* 0x0000a20000047ab9 */ /* 0x000fe20000000800 */
[----:B------:R-:W-:-:S03]  /*ae30*/  IADD3.X R5, R9, UR9, RZ, P4, !PT ;  /* 0x0000000909057c10 */ /* 0x000fc6000a7fe4ff */
[----:B------:R-:W2:Y:S01]  /*ae40*/  @P1 LDG.E R6, desc[UR10][R2.64] ;  /* 0x0000000a02061981 */ /* 0x000ea2000c1e1900 */
[----:B------:R-:W-:Y:S01]  /*ae50*/  IMAD.U32 R12, RZ, RZ, UR4 ;  /* 0x00000004ff0c7e24 */ /* 0x000fe2000f8e00ff */
[----:B------:R-:W-:Y:S02]  /*ae60*/  ULDC.64 UR4, c[0x0][0x418] ;  /* 0x0001060000047ab9 */ /* 0x000fe40000000a00 */
[----:B------:R-:W5:Y:S04]  /*ae70*/  @P0 LDG.E R8, desc[UR10][R4.64] ;  /* 0x0000000a04080981 */ /* 0x000f68000c1e1900 */
[----:B--2---:R0:W-:Y:S02]  /*ae80*/  STL [R1+0x34], R6 ;  /* 0x0000340601007387 */ /* 0x0041e40000100800 */
[----:B0-----:R-:W-:-:S04]  /*ae90*/  @P2 IADD3 R6, P3, R10, UR6, RZ ;  /* 0x000000060a062c10 */ /* 0x001fc8000ff7e0ff */
[----:B------:R-:W-:-:S05]  /*aea0*/  @P2 IADD3.X R7, R9, UR7, RZ, P3, !PT ;  /* 0x0000000709072c10 */ /* 0x000fca0009ffe4ff */
[----:B------:R0:W2:Y:S01]  /*aeb0*/  @P2 LDG.E R12, desc[UR10][R6.64] ;  /* 0x0000000a060c2981 */ /* 0x0000a2000c1e1900 */
[----:B------:R-:W-:-:S03]  /*aec0*/  UISETP.NE.U32.AND UP0, UPT, UR4, URZ, UPT ;  /* 0x0000003f0400728c */ /* 0x000fc6000bf05070 */
[----:B------:R-:W-:Y:S01]  /*aed0*/  ULDC UR4, c[0x0][0x424] ;  /* 0x0001090000047ab9 */ /* 0x000fe20000000800 */
[----:B------:R-:W-:-:S03]  /*aee0*/  UISETP.NE.AND.EX UP0, UPT, UR5, URZ, UPT, UP0 ;  /* 0x0000003f0500728c */ /* 0x000fc6000bf05300 */
[----:B------:R-:W-:Y:S01]  /*aef0*/  ULDC UR5, c[0x0][0x2f0] ;  /* 0x0000bc0000057ab9 */ /* 0x000fe20000000800 */
[----:B------:R-:W-:-:S04]  /*af00*/  USEL UR4, UR4, 0x1, UP0 ;  /* 0x0000000104047887 */ /* 0x000fc80008000000 */
[----:B------:R-:W-:-:S06]  /*af10*/  UIMAD UR4, UR4, UR5, URZ ;  /* 0x00000005040472a4 */ /* 0x000fcc000f8e023f */
[----:B0-----:R-:W-:Y:S01]  /*af20*/  IMAD.U32 R6, RZ, RZ, UR4 ;  /* 0x00000004ff067e24 */ /* 0x001fe2000f8e00ff */
[----:B--2---:R0:W-:Y:S01]  /*af30*/  STL [R1+0x40], R12 ;  /* 0x0000400c01007387 */ /* 0x0041e20000100800 */
[----:B------:R-:W-:Y:S05]  /*af40*/  @P2 BRA `(.L_x_420) ;  /* 0x0000000000182947 */ /* 0x000fea0003800000 */
[----:B------:R-:W-:Y:S05]  /*af50*/  @!P1 BRA `(.L_x_420) ;  /* 0x0000000000149947 */ /* 0x000fea0003800000 */
[----:B------:R-:W-:Y:S02]  /*af60*/  ULDC.64 UR4, c[0x0][0x208] ;  /* 0x0000820000047ab9 */ /* 0x000fe40000000a00 */
[----:B------:R-:W2:Y:S04]  /*af70*/  LDG.E R7, desc[UR4][R2.64] ;  /* 0x0000000402077981 */ /* 0x000ea8000c1e1900 */
[----:B------:R-:W2:Y:S02]  /*af80*/  LDG.E R2, desc[UR4][R2.64+0x4] ;  /* 0x0000040402027981 */ /* 0x000ea4000c1e1900 */
[----:B--2---:R-:W-:-:S05]  /*af90*/  IMAD.IADD R2, R2, 0x1, -R7 ;  /* 0x0000000102027824 */ /* 0x004fca00078e0a07 */
[----:B------:R1:W-:Y:S02]  /*afa0*/  STL [R1+0x40], R2 ;  /* 0x0000400201007387 */ /* 0x0003e40000100800 */
.L_x_420:
[----:B-1----:R-:W-:Y:S01]  /*afb0*/  IMAD.MOV.U32 R2, RZ, RZ, R11 ;  /* 0x000000ffff027224 */ /* 0x002fe200078e000b */
[----:B-----5:R-:W-:Y:S01]  /*afc0*/  IADD3 R3, R8, R0, RZ ;  /* 0x0000000008037210 */ /* 0x020fe20007ffe0ff */
[----:B------:R-:W-:Y:S02]  /*afd0*/  ULDC.64 UR4, c[0x0][0xa20] ;  /* 0x0002880000047ab9 */ /* 0x000fe40000000a00 */
[----:B------:R-:W-:Y:S01]  /*afe0*/  ISETP.NE.U32.AND P1, PT, RZ, UR4, PT ;  /* 0x00000004ff007c0c */ /* 0x000fe2000bf25070 */
[----:B------:R1:W-:Y:S03]  /*aff0*/  STL [R1+0xc], R2 ;  /* 0x00000c0201007387 */ /* 0x0003e60000100800 */
[----:B------:R-:W-:Y:S01]  /*b000*/  ISETP.NE.AND.EX P1, PT, RZ, UR5, PT, P1 ;  /* 0x00000005ff007c0c */ /* 0x000fe2000bf25310 */
[----:B------:R1:W-:-:S12]  /*b010*/  STL [R1+0x18], R3 ;  /* 0x0000180301007387 */ /* 0x0003d80000100800 */
[----:B-1----:R-:W-:Y:S05]  /*b020*/  @!P1 BRA `(.L_x_421) ;  /* 0x0000000000149947 */ /* 0x002fea0003800000 */
[----:B------:R-:W-:Y:S01]  /*b030*/  IADD3 R6, P0, R10, UR4, RZ ;  /* 0x000000040a067c10 */ /* 0x000fe2000ff1e0ff */
[----:B------:R-:W-:-:S03]  /*b040*/  ULDC.64 UR6, c[0x0][0x208] ;  /* 0x0000820000067ab9 */ /* 0x000fc60000000a00 */
[----:B------:R-:W-:-:S05]  /*b050*/  IADD3.X R7, R9, UR5, RZ, P0, !PT ;  /* 0x0000000509077c10 */ /* 0x000fca00087fe4ff */
[----:B------:R1:W5:Y:S01]  /*b060*/  LDG.E R6, desc[UR6][R6.64] ;  /* 0x0000000606067981 */ /* 0x000362000c1e1900 */
[----:B------:R-:W-:Y:S05]  /*b070*/  BRA `(.L_x_422) ;  /* 0x0000000000147947 */ /* 0x000fea0003800000 */
.L_x_421:
[----:B------:R-:W-:Y:S05]  /*b080*/  @!P0 BRA `(.L_x_422) ;  /* 0x0000000000108947 */ /* 0x000fea0003800000 */
[----:B------:R-:W-:Y:S02]  /*b090*/  ULDC.64 UR4, c[0x0][0x208] ;  /* 0x0000820000047ab9 */ /* 0x000fe40000000a00 */
[----:B------:R-:W2:Y:S04]  /*b0a0*/  LDG.E R6, desc[UR4][R4.64] ;  /* 0x0000000404067981 */ /* 0x000ea8000c1e1900 */
[----:B------:R-:W2:Y:S02]  /*b0b0*/  LDG.E R4, desc[UR4][R4.64+0x4] ;  /* 0x0000040404047981 */ /* 0x000ea4000c1e1900 */
[----:B--2---:R-:W-:-:S07]  /*b0c0*/  IMAD.IADD R6, R4, 0x1, -R6 ;  /* 0x0000000104067824 */ /* 0x004fce00078e0a06 */
.L_x_422:
[----:B-----5:R-:W-:Y:S01]  /*b0d0*/  IMAD.IADD R3, R6, 0x1, -R0 ;  /* 0x0000000106037824 */ /* 0x020fe200078e0a00 */
[----:B------:R-:W-:Y:S03]  /*b0e0*/  BSSY B7, `(.L_x_423) ;  /* 0x000043a000077945 */ /* 0x000fe60003800000 */
[C---:B------:R-:W-:Y:S01]  /*b0f0*/  VIADD R0, R3.reuse, 0x7f ;  /* 0x0000007f03007836 */ /* 0x040fe20000000000 */
[----:B------:R2:W-:Y:S01]  /*b100*/  STL [R1+0x3c], R3 ;  /* 0x00003c0301007387 */ /* 0x0005e20000100800 */
[----:B------:R-:W-:-:S03]  /*b110*/  ISETP.GT.AND P0, PT, R3, RZ, PT ;  /* 0x000000ff0300720c */ /* 0x000fc60003f04270 */
[----:B------:R-:W-:-:S04]  /*b120*/  SHF.R.S32.HI R2, RZ, 0x1f, R0 ;  /* 0x0000001fff027819 */ /* 0x000fc80000011400 */
[----:B------:R-:W-:-:S04]  /*b130*/  LEA.HI R2, R2, R0, RZ, 0x7 ;  /* 0x0000000002027211 */ /* 0x000fc800078f38ff */
[----:B------:R-:W-:-:S05]  /*b140*/  SHF.R.S32.HI R0, RZ, 0x7, R2 ;  /* 0x00000007ff007819 */ /* 0x000fca0000011402 */
[----:B------:R2:W-:Y:S01]  /*b150*/  STL [R1+0x30], R0 ;  /* 0x0000300001007387 */ /* 0x0005e20000100800 */
[----:B------:R-:W-:Y:S05]  /*b160*/  @P0 BRA `(.L_x_424) ;  /* 0x0000000000480947 */ /* 0x000fea0003800000 */
[----:B--2---:R-:W2:Y:S02]  /*b170*/  S2R R3, SR_TID.X ;  /* 0x0000000000037919 */ /* 0x004ea40000002100 */
[----:B--2---:R-:W-:-:S04]  /*b180*/  LOP3.LUT R3, R3, 0x7f, RZ, 0xc0, !PT ;  /* 0x0000007f03037812 */ /* 0x004fc800078ec0ff */
[----:B------:R-:W-:-:S13]  /*b190*/  ISETP.NE.AND P0, PT, R3, RZ, PT ;  /* 0x000000ff0300720c */ /* 0x000fda0003f05270 */
[----:B------:R-:W-:Y:S05]  /*b1a0*/  @P0 BRA `(.L_x_425) ;  /* 0x0000004000b40947 */ /* 0x000fea0003800000 */
[----:B------:R-:W2:Y:S01]  /*b1b0*/  S2R R3, SR_LANEID ;  /* 0x0000000000037919 */ /* 0x000ea20000000000 */
[----:B------:R-:W-:Y:S01]  /*b1c0*/  VOTEU.ANY UR4, UPT, PT ;  /* 0x0000000000047886 */ /* 0x000fe200038e0100 */
[----:B------:R-:W-:Y:S01]  /*b1d0*/  ULDC.64 UR6, c[0x0][0x208] ;  /* 0x0000820000067ab9 */ /* 0x000fe20000000a00 */
[----:B------:R-:W2:Y:S08]  /*b1e0*/  FLO.U32 R0, UR4 ;  /* 0x0000000400007d00 */ /* 0x000eb000080e0000 */
[----:B------:R-:W3:Y:S01]  /*b1f0*/  POPC R5, UR4 ;  /* 0x0000000400057d09 */ /* 0x000ee20008000000 */
[----:B--2---:R-:W-:-:S02]  /*b200*/  ISETP.EQ.U32.AND P0, PT, R0, R3, PT ;  /* 0x000000030000720c */ /* 0x004fc40003f02070 */
[----:B------:R-:W3:Y:S11]  /*b210*/  LDC.64 R2, c[0x0][0xc60] ;  /* 0x00031800ff027b82 */ /* 0x000ef60000000a00 */
[----:B---3--:R-:W2:Y:S01]  /*b220*/  @P0 ATOMG.E.ADD.STRONG.GPU PT, R3, desc[UR6][R2.64], R5 ;  /* 0x00000005020309a8 */ /* 0x008ea200081ee1c6 */
[----:B------:R-:W3:Y:S02]  /*b230*/  S2R R4, SR_LTMASK ;  /* 0x0000000000047919 */ /* 0x000ee40000003900 */
[----:B---3--:R-:W-:-:S04]  /*b240*/  LOP3.LUT R4, R4, UR4, RZ, 0xc0, !PT ;  /* 0x0000000404047c12 */ /* 0x008fc8000f8ec0ff */
[----:B-1----:R-:W1:Y:S01]  /*b250*/  POPC R7, R4 ;  /* 0x0000000400077309 */ /* 0x002e620000000000 */
[----:B--2---:R-:W1:Y:S02]  /*b260*/  SHFL.IDX PT, R0, R3, R0, 0x1f ;  /* 0x00001f0003007589 */ /* 0x004e6400000e0000 */
[----:B-1----:R-:W-:Y:S01]  /*b270*/  IADD3 R16, R0, UR38, R7 ;  /* 0x0000002600107c10 */ /* 0x002fe2000fffe007 */
[----:B------:R-:W-:Y:S06]  /*b280*/  BRA `(.L_x_425) ;  /* 0x00000040007c7947 */ /* 0x000fec0003800000 */
.L_x_424:
[----:B--2---:R-:W2:Y:S01]  /*b290*/  LDL R0, [R1+0x4] ;  /* 0x0000040001007983 */ /* 0x004ea20000100800 */
[----:B------:R-:W-:Y:S01]  /*b2a0*/  BSSY B6, `(.L_x_426) ;  /* 0x0000014000067945 */ /* 0x000fe20003800000 */
[----:B--2---:R-:W-:-:S05]  /*b2b0*/  VIADD R0, R0, 0x1c400 ;  /* 0x0001c40000007836 */ /* 0x004fca0000000000 */
[----:B------:R-:W-:-:S13]  /*b2c0*/  LOP3.LUT P0, RZ, R0, 0x3ff, RZ, 0xc0, !PT ;  /* 0x000003ff00ff7812 */ /* 0x000fda000780c0ff */
[----:B------:R-:W-:Y:S05]  /*b2d0*/  @!P0 BRA `(.L_x_427) ;  /* 0x0000000000408947 */ /* 0x000fea0003800000 */
[----:B------:R-:W-:Y:S01]  /*b2e0*/  MOV R2, 0x0 ;  /* 0x0000000000027802 */ /* 0x000fe20000000f00 */
[----:B------:R-:W-:Y:S01]  /*b2f0*/  ULDC.64 UR6, c[0x4][0xb8] ;  /* 0x01002e0000067ab9 */ /* 0x000fe20000000a00 */
[----:B------:R-:W-:Y:S01]  /*b300*/  ULDC.64 UR8, c[0x4][0xc0] ;  /* 0x0100300000087ab9 */ /* 0x000fe20000000a00 */
[----:B------:R-:W-:Y:S01]  /*b310*/  ULDC.64 UR4, c[0x4][0x8] ;  /* 0x0100020000047ab9 */ /* 0x000fe20000000a00 */
[----:B------:R-:W-:Y:S01]  /*b320*/  IMAD.U32 R4, RZ, RZ, UR6 ;  /* 0x00000006ff047e24 */ /* 0x000fe2000f8e00ff */
[----:B-1----:R-:W-:Y:S01]  /*b330*/  MOV R7, UR9 ;  /* 0x0000000900077c02 */ /* 0x002fe20008000f00 */
[----:B------:R-:W1:Y:S01]  /*b340*/  LDC.64 R2, c[0x4][R2] ;  /* 0x0100000002027b82 */ /* 0x000e620000000a00 */
[----:B------:R-:W-:Y:S02]  /*b350*/  IMAD.U32 R5, RZ, RZ, UR7 ;  /* 0x00000007ff057e24 */ /* 0x000fe4000f8e00ff */
[----:B------:R-:W-:Y:S02]  /*b360*/  IMAD.U32 R6, RZ, RZ, UR8 ;  /* 0x00000008ff067e24 */ /* 0x000fe4000f8e00ff */
[----:B------:R-:W-:-:S02]  /*b370*/  IMAD.U32 R10, RZ, RZ, UR4 ;  /* 0x00000004ff0a7e24 */ /* 0x000fc4000f8e00ff */
[----:B------:R-:W-:Y:S02]  /*b380*/  IMAD.U32 R11, RZ, RZ, UR5 ;  /* 0x00000005ff0b7e24 */ /* 0x000fe4000f8e00ff */
[----:B------:R-:W-:Y:S02]  /*b390*/  IMAD.MOV.U32 R8, RZ, RZ, 0x70 ;  /* 0x00000070ff087424 */ /* 0x000fe400078e00ff */
[----:B0-----:R-:W-:Y:S02]  /*b3a0*/  IMAD.MOV.U32 R12, RZ, RZ, 0x1 ;  /* 0x00000001ff0c7424 */ /* 0x001fe400078e00ff */
[----:B------:R-:W-:-:S07]  /*b3b0*/  IMAD.MOV.U32 R13, RZ, RZ, RZ ;  /* 0x000000ffff0d7224 */ /* 0x000fce00078e00ff */
[----:B------:R-:W-:-:S07]  /*b3c0*/  LEPC R20, `(.L_x_427) ;  /* 0x000000001014794e */ /* 0x000fce0000000000 */
[----:B-1----:R-:W-:Y:S05]  /*b3d0*/  CALL.ABS.NOINC R2 ;  /* 0x0000000002007343 */ /* 0x002fea0003c00000 */
.L_x_427:
[----:B------:R-:W-:Y:S05]  /*b3e0*/  BSYNC B6 ;  /* 0x0000000000067941 */ /* 0x000fea0003800000 */
.L_x_426:
[----:B------:R-:W2:Y:S01]  /*b3f0*/  LDL R2, [R1+0x4] ;  /* 0x0000040001027983 */ /* 0x000ea20000100800 */
        /* <DEDUP_REMOVED lines=8> */
[----:B------:R2:W3:Y:S01]  /*b480*/  LDC.64 R2, c[0x4][R0] ;  /* 0x0100000000027b82 */ /* 0x0004e20000000a00 */
[----:B------:R-:W-:Y:S01]  /*b490*/  IMAD.U32 R4, RZ, RZ, UR6 ;  /* 0x00000006ff047e24 */ /* 0x000fe2000f8e00ff */
[----:B------:R-:W-:Y:S01]  /*b4a0*/  MOV R6, UR8 ;  /* 0x0000000800067c02 */ /* 0x000fe20008000f00 */
[----:B------:R-:W-:Y:S02]  /*b4b0*/  IMAD.U32 R5, RZ, RZ, UR7 ;  /* 0x00000007ff057e24 */ /* 0x000fe4000f8e00ff */
[----:B-1----:R-:W-:Y:S02]  /*b4c0*/  IMAD.U32 R7, RZ, RZ, UR9 ;  /* 0x00000009ff077e24 */ /* 0x002fe4000f8e00ff */
[----:B------:R-:W-:-:S02]  /*b4d0*/  IMAD.U32 R10, RZ, RZ, UR4 ;  /* 0x00000004ff0a7e24 */ /* 0x000fc4000f8e00ff */
[----:B------:R-:W-:Y:S02]  /*b4e0*/  IMAD.U32 R11, RZ, RZ, UR5 ;  /* 0x00000005ff0b7e24 */ /* 0x000fe4000f8e00ff */
[----:B------:R-:W-:Y:S02]  /*b4f0*/  IMAD.MOV.U32 R8, RZ, RZ, 0x70 ;  /* 0x00000070ff087424 */ /* 0x000fe400078e00ff */
[----:B0-----:R-:W-:Y:S02]  /*b500*/  IMAD.MOV.U32 R12, RZ, RZ, 0x1 ;  /* 0x00000001ff0c7424 */ /* 0x001fe400078e00ff */
[----:B--2---:R-:W-:-:S07]  /*b510*/  IMAD.MOV.U32 R13, RZ, RZ, RZ ;  /* 0x000000ffff0d7224 */ /* 0x004fce00078e00ff */
[----:B------:R-:W-:-:S07]  /*b520*/  LEPC R20, `(.L_x_430) ;  /* 0x000000001014794e */ /* 0x000fce0000000000 */
[----:B---3--:R-:W-:Y:S05]  /*b530*/  CALL.ABS.NOINC R2 ;  /* 0x0000000002007343 */ /* 0x008fea0003c00000 */
.L_x_430:
[----:B------:R-:W-:Y:S01]  /*b540*/  MOV R2, 0x0 ;  /* 0x0000000000027802 */ /* 0x000fe20000000f00 */
[----:B------:R-:W-:Y:S01]  /*b550*/  ULDC.64 UR6, c[0x4][0xb8] ;  /* 0x01002e0000067ab9 */ /* 0x000fe20000000a00 */
[----:B------:R-:W-:Y:S01]  /*b560*/  ULDC.64 UR8, c[0x4][0xc0] ;  /* 0x0100300000087ab9 */ /* 0x000fe20000000a00 */
[----:B------:R-:W-:Y:S01]  /*b570*/  ULDC.64 UR4, c[0x4][0x18] ;  /* 0x0100060000047ab9 */ /* 0x000fe20000000a00 */
[----:B------:R-:W-:Y:S01]  /*b580*/  IMAD.U32 R4, RZ, RZ, UR6 ;  /* 0x00000006ff047e24 */ /* 0x000fe2000f8e00ff */
[----:B------:R-:W-:Y:S01]  /*b590*/  MOV R6, UR8 ;  /* 0x0000000800067c02 */ /* 0x000fe20008000f00 */
[----:B------:R-:W0:Y:S01]  /*b5a0*/  LDC.64 R2, c[0x4][R2] ;  /* 0x0100000002027b82 */ /* 0x000e220000000a00 */
[----:B------:R-:W-:Y:S02]  /*b5b0*/  IMAD.U32 R5, RZ, RZ, UR7 ;  /* 0x00000007ff057e24 */ /* 0x000fe4000f8e00ff */
[----:B------:R-:W-:Y:S02]  /*b5c0*/  IMAD.U32 R7, RZ, RZ, UR9 ;  /* 0x00000009ff077e24 */ /* 0x000fe4000f8e00ff */
[----:B------:R-:W-:-:S02]  /*b5d0*/  IMAD.U32 R10, RZ, RZ, UR4 ;  /* 0x00000004ff0a7e24 */ /* 0x000fc4000f8e00ff */
[----:B------:R-:W-:Y:S02]  /*b5e0*/  IMAD.U32 R11, RZ, RZ, UR5 ;  /* 0x00000005ff0b7e24 */ /* 0x000fe4000f8e00ff */
[----:B------:R-:W-:Y:S02]  /*b5f0*/  IMAD.MOV.U32 R8, RZ, RZ, 0x70 ;  /* 0x00000070ff087424 */ /* 0x000fe400078e00ff */
[----:B------:R-:W-:Y:S02]  /*b600*/  IMAD.MOV.U32 R12, RZ, RZ, 0x1 ;  /* 0x00000001ff0c7424 */ /* 0x000fe400078e00ff */
[----:B------:R-:W-:-:S07]  /*b610*/  IMAD.MOV.U32 R13, RZ, RZ, RZ ;  /* 0x000000ffff0d7224 */ /* 0x000fce00078e00ff */
[----:B------:R-:W-:-:S07]  /*b620*/  LEPC R20, `(.L_x_429) ;  /* 0x000000001014794e */ /* 0x000fce0000000000 */
[----:B0-----:R-:W-:Y:S05]  /*b630*/  CALL.ABS.NOINC R2 ;  /* 0x0000000002007343 */ /* 0x001fea0003c00000 */
.L_x_429:
[----:B------:R-:W-:Y:S05]  /*b640*/  BSYNC B6 ;  /* 0x0000000000067941 */ /* 0x000fea0003800000 */
.L_x_428:
[----:B------:R-:W2:Y:S01]  /*b650*/  LDL.LU R2, [R1] ;  /* 0x0000000001027983 */ /* 0x000ea20000300800 */
[----:B------:R-:W-:-:S03]  /*b660*/  ULDC.64 UR4, c[0x0][0x9f8] ;  /* 0x00027e0000047ab9 */ /* 0x000fc60000000a00 */
[----:B------:R-:W3:Y:S04]  /*b670*/  LDL.LU R4, [R1+0x1c] ;  /* 0x00001c0001047983 */ /* 0x000ee80000300800 */
[----:B-1----:R-:W4:Y:S01]  /*b680*/  LDL R7, [R1+0xc] ;  /* 0x00000c0001077983 */ /* 0x002f220000100800 */
[----:B------:R-:W-:Y:S01]  /*b690*/  ISETP.NE.U32.AND P0, PT, RZ, UR4, PT ;  /* 0x00000004ff007c0c */ /* 0x000fe2000bf05070 */
[----:B------:R-:W-:Y:S02]  /*b6a0*/  ULDC.64 UR6, c[0x0][0x208] ;  /* 0x0000820000067ab9 */ /* 0x000fe40000000a00 */
[----:B------:R-:W5:Y:S01]  /*b6b0*/  LDL R0, [R1+0x30] ;  /* 0x0000300001007983 */ /* 0x000f620000100800 */
[----:B------:R-:W-:-:S13]  /*b6c0*/  ISETP.NE.AND.EX P0, PT, RZ, UR5, PT, P0 ;  /* 0x00000005ff007c0c */ /* 0x000fda000bf05300 */
[----:B--2---:R-:W-:-:S04]  /*b6d0*/  @P0 IADD3 R2, P1, R2, UR4, RZ ;  /* 0x0000000402020c10 */ /* 0x004fc8000ff3e0ff */
[----:B---3--:R-:W-:Y:S01]  /*b6e0*/  @P0 IADD3.X R3, R4, UR5, RZ, P1, !PT ;  /* 0x0000000504030c10 */ /* 0x008fe20008ffe4ff */
[----:B------:R-:W-:-:S04]  /*b6f0*/  ULDC.64 UR4, c[0x0][0xa08] ;  /* 0x0002820000047ab9 */ /* 0x000fc80000000a00 */
[----:B----4-:R1:W2:Y:S01]  /*b700*/  @P0 LDG.E R7, desc[UR6][R2.64] ;  /* 0x0000000602070981 */ /* 0x0102a2000c1e1900 */
[----:B-----5:R-:W-:Y:S01]  /*b710*/  VIADD R9, R0, 0xffffffff ;  /* 0xffffffff00097836 */ /* 0x020fe20000000000 */
[----:B-1----:R-:W1:Y:S01]  /*b720*/  LDC.64 R2, c[0x0][0x418] ;  /* 0x00010600ff027b82 */ /* 0x002e620000000a00 */
[----:B--2---:R-:W-:Y:S01]  /*b730*/  SHF.R.S32.HI R8, RZ, 0x1f, R7 ;  /* 0x0000001fff087819 */ /* 0x004fe20000011407 */
[----:B------:R2:W-:Y:S04]  /*b740*/  @P0 STL [R1+0xc], R7 ;  /* 0x00000c0701000387 */ /* 0x0005e80000100800 */
[----:B------:R2:W-:Y:S04]  /*b750*/  STL [R1+0x2c], R9 ;  /* 0x00002c0901007387 */ /* 0x0005e80000100800 */
[----:B------:R2:W-:Y:S01]  /*b760*/  STL [R1+0x1c], R8 ;  /* 0x00001c0801007387 */ /* 0x0005e20000100800 */
[----:B-1----:R-:W-:Y:S01]  /*b770*/  LOP3.LUT P0, RZ, R2, UR4, RZ, 0xfc, !PT ;  /* 0x0000000402ff7c12 */ /* 0x002fe2000f80fcff */
[----:B------:R-:W-:-:S03]  /*b780*/  UMOV UR4, 0xffffffff ;  /* 0xffffffff00047882 */ /* 0x000fc60000000000 */
[----:B------:R-:W-:-:S04]  /*b790*/  LOP3.LUT P0, RZ, R3, UR5, RZ, 0xfc, P0 ;  /* 0x0000000503ff7c12 */ /* 0x000fc8000800fcff */
[----:B------:R-:W-:Y:S01]  /*b7a0*/  SEL R0, R7, RZ, !P0 ;  /* 0x000000ff07007207 */ /* 0x000fe20004000000 */
[----:B--2---:R-:W-:Y:S08]  /*b7b0*/  BRA.DIV UR4, `(.L_x_431) ;  /* 0x0000004e042c7947 */ /* 0x004ff0000b800000 */
[----:B------:R-:W1:Y:S02]  /*b7c0*/  S2R R4, SR_TID.X ;  /* 0x0000000000047919 */ /* 0x000e640000002100 */
[----:B-1----:R-:W-:-:S04]  /*b7d0*/  SHF.R.U32.HI R4, RZ, 0x5, R4 ;  /* 0x00000005ff047819 */ /* 0x002fc80000011604 */
[----:B------:R-:W-:-:S05]  /*b7e0*/  LOP3.LUT R4, R4, 0x3, RZ, 0xc0, !PT ;  /* 0x0000000304047812 */ /* 0x000fca00078ec0ff */
[----:B------:R1:W2:Y:S02]  /*b7f0*/  SHFL.IDX PT, R14, R4, RZ, 0x1f ;  /* 0x00001fff040e7589 */ /* 0x0002a400000e0000 */
.L_x_537:
[----:B------:R-:W-:Y:S01]  /*b800*/  PLOP3.LUT P1, PT, PT, PT, PT, 0x8, 0x0 ;  /* 0x000000000000781c */ /* 0x000fe20003f2e170 */
[----:B------:R3:W-:Y:S01]  /*b810*/  STL [R1], R0 ;  /* 0x0000000001007387 */ /* 0x0007e20000100800 */
[----:B--2---:R-:W-:Y:S02]  /*b820*/  ISETP.NE.AND P0, PT, R14, RZ, PT ;  /* 0x000000ff0e00720c */ /* 0x004fe40003f05270 */
[----:B---3--:R-:W-:-:S05]  /*b830*/  P2R R0, PR, RZ, 0x2 ;  /* 0x00000002ff007803 */ /* 0x008fca0000000000 */
[----:B------:R2:W-:Y:S06]  /*b840*/  STL [R1+0x20], R0 ;  /* 0x0000200001007387 */ /* 0x0005ec0000100800 */
[----:B------:R-:W-:Y:S05]  /*b850*/  @P0 BRA `(.L_x_432) ;  /* 0x00000004004c0947 */ /* 0x000fea0003800000 */
[----:B------:R-:W-:-:S03]  /*b860*/  UMOV UR4, 0xffffffff ;  /* 0xffffffff00047882 */ /* 0x000fc60000000000 */
[----:B------:R-:W-:Y:S05]  /*b870*/  BRA.DIV UR4, `(.L_x_433) ;  /* 0x0000004e04307947 */ /* 0x000fea000b800000 */
[----:B------:R-:W-:-:S13]  /*b880*/  ELECT P6, URZ, PT ;  /* 0x00000000003f782f */ /* 0x000fda00038c0000 */
.L_x_540:
[----:B------:R-:W-:Y:S05]  /*b890*/  @!P6 BRA `(.L_x_432) ;  /* 0x00000004003ce947 */ /* 0x000fea0003800000 */
[----:B------:R3:W-:Y:S01]  /*b8a0*/  STL [R1+0x14], R9 ;  /* 0x0000140901007387 */ /* 0x0007e20000100800 */
[----:B------:R-:W-:-:S04]  /*b8b0*/  ISETP.NE.U32.AND P0, PT, R2, RZ, PT ;  /* 0x000000ff0200720c */ /* 0x000fc80003f05070 */
[----:B------:R-:W-:-:S13]  /*b8c0*/  ISETP.NE.AND.EX P0, PT, R3, RZ, PT, P0 ;  /* 0x000000ff0300720c */ /* 0x000fda0003f05300 */
[----:B---3--:R-:W-:Y:S05]  /*b8d0*/  @!P0 BRA `(.L_x_434) ;  /* 0x0000000000548947 */ /* 0x008fea0003800000 */
[----:B------:R-:W3:Y:S01]  /*b8e0*/  LDC R6, c[0x0][0x43c] ;  /* 0x00010f00ff067b82 */ /* 0x000ee20000000800 */
[----:B--2---:R-:W-:Y:S01]  /*b8f0*/  IMAD.MOV.U32 R0, RZ, RZ, R9 ;  /* 0x000000ffff007224 */ /* 0x004fe200078e0009 */
[----:B------:R-:W-:Y:S01]  /*b900*/  ULDC.64 UR4, c[0x0][0x428] ;  /* 0x00010a0000047ab9 */ /* 0x000fe20000000a00 */
[----:B------:R-:W-:Y:S01]  /*b910*/  ULDC.64 UR6, c[0x0][0x208] ;  /* 0x0000820000067ab9 */ /* 0x000fe20000000a00 */
[----:B---3--:R-:W-:-:S13]  /*b920*/  ISETP.NE.AND P0, PT, R6, 0x1, PT ;  /* 0x000000010600780c */ /* 0x008fda0003f05270 */
[----:B-1----:R-:W1:Y:S02]  /*b930*/  @P0 LDC.64 R4, c[0x0][0x440] ;  /* 0x00011000ff040b82 */ /* 0x002e640000000a00 */
[----:B-1----:R-:W-:-:S05]  /*b940*/  @P0 IMAD.HI.U32 R4, R9, R4, RZ ;  /* 0x0000000409040227 */ /* 0x002fca00078e00ff */
[----:B------:R-:W-:-:S04]  /*b950*/  @P0 SHF.R.U32.HI R0, RZ, R5, R4 ;  /* 0x00000005ff000219 */ /* 0x000fc80000011604 */
[----:B------:R-:W-:Y:S02]  /*b960*/  IADD3 R4, -R0, RZ, RZ ;  /* 0x000000ff00047210 */ /* 0x000fe40007ffe1ff */
[----:B------:R-:W-:-:S03]  /*b970*/  SHF.R.S32.HI R5, RZ, 0x1f, R0 ;  /* 0x0000001fff057819 */ /* 0x000fc60000011400 */
[----:B------:R-:W-:Y:S02]  /*b980*/  IMAD R6, R6, R4, R9 ;  /* 0x0000000406067224 */ /* 0x000fe400078e0209 */
[----:B------:R-:W-:-:S03]  /*b990*/  IMAD.MOV.U32 R4, RZ, RZ, R0 ;  /* 0x000000ffff047224 */ /* 0x000fc600078e0000 */
[----:B------:R1:W-:Y:S01]  /*b9a0*/  STL [R1+0x14], R6 ;  /* 0x0000140601007387 */ /* 0x0003e20000100800 */
[----:B------:R-:W-:-:S03]  /*b9b0*/  IMAD.WIDE.U32 R4, R7, UR4, R4 ;  /* 0x0000000407047c25 */ /* 0x000fc6000f8e0004 */
[----:B------:R-:W-:Y:S01]  /*b9c0*/  LEA R2, P0, R4, R2, 0x2 ;  /* 0x0000000204027211 */ /* 0x000fe200078010ff */
[----:B-1----:R-:W-:-:S04]  /*b9d0*/  IMAD R6, R8, UR4, RZ ;  /* 0x0000000408067c24 */ /* 0x002fc8000f8e02ff */
[----:B------:R-:W-:-:S04]  /*b9e0*/  IMAD R0, R7, UR5, R6 ;  /* 0x0000000507007c24 */ /* 0x000fc8000f8e0206 */
[----:B------:R-:W-:-:S05]  /*b9f0*/  IMAD.IADD R0, R5, 0x1, R0 ;  /* 0x0000000105007824 */ /* 0x000fca00078e0200 */
[----:B------:R-:W-:-:S05]  /*ba00*/  LEA.HI.X R3, R4, R3, R0, 0x2, P0 ;  /* 0x0000000304037211 */ /* 0x000fca00000f1400 */
[----:B------:R-:W2:Y:S04]  /*ba10*/  LDG.E R0, desc[UR6][R2.64] ;  /* 0x0000000602007981 */ /* 0x000ea8000c1e1900 */
[----:B--2---:R3:W-:Y:S02]  /*ba20*/  STL [R1], R0 ;  /* 0x0000000001007387 */ /* 0x0047e40000100800 */
.L_x_434:
[----:B------:R-:W4:Y:S04]  /*ba30*/  LDL R7, [R1+0x4] ;  /* 0x0000040001077983 */ /* 0x000f280000100800 */
[----:B--23--:R-:W4:Y:S04]  /*ba40*/  LDL R0, [R1+0x8] ;  /* 0x0000080001007983 */ /* 0x00cf280000100800 */
[----:B------:R-:W2:Y:S01]  /*ba50*/  LDL R2, [R1+0x10] ;  /* 0x0000100001027983 */ /* 0x000ea20000100800 */
[----:B----4-:R-:W-:Y:S01]  /*ba60*/  IMAD R0, R0, 0x8, R7 ;  /* 0x0000000800007824 */ /* 0x010fe200078e0207 */
[----:B--2---:R-:W-:-:S04]  /*ba70*/  SHF.L.U32 R2, R2, 0x1f, RZ ;  /* 0x0000001f02027819 */ /* 0x004fc800000006ff */
[----:B------:R-:W2:Y:S02]  /*ba80*/  SYNCS.PHASECHK.TRANS64.TRYWAIT P0, [R0+URZ+0x34840], R2 ;  /* 0x03484002000075a7 */ /* 0x000ea4000800017f */
[----:B--2---:R-:W-:Y:S05]  /*ba90*/  @!P0 BRA `(.L_x_435) ;  /* 0x0000004800c88947 */ /* 0x004fea0003800000 */
.L_x_541:
[----:B------:R-:W3:Y:S02]  /*baa0*/  S2R R3, SR_TID.X ;  /* 0x0000000000037919 */ /* 0x000ee40000002100 */
[----:B---3--:R-:W-:-:S04]  /*bab0*/  LOP3.LUT R3, R3, 0x7f, RZ, 0xc0, !PT ;  /* 0x0000007f03037812 */ /* 0x008fc800078ec0ff */
[----:B------:R-:W-:-:S13]  /*bac0*/  ISETP.NE.AND P0, PT, R3, RZ, PT ;  /* 0x000000ff0300720c */ /* 0x000fda0003f05270 */
[----:B------:R-:W-:Y:S05]  /*bad0*/  @P0 BRA `(.L_x_436) ;  /* 0x00000000001c0947 */ /* 0x000fea0003800000 */
[----:B------:R-:W3:Y:S01]  /*bae0*/  S2R R3, SR_TID.X ;  /* 0x0000000000037919 */ /* 0x000ee20000002100 */
[----:B--2---:R-:W-:-:S04]  /*baf0*/  IMAD.MOV.U32 R2, RZ, RZ, 0xc000 ;  /* 0x0000c000ff027424 */ /* 0x004fc800078e00ff */
[----:B------:R4:W-:Y:S01]  /*bb00*/  SYNCS.ARRIVE.TRANS64 RZ, [R0+URZ+0x34830], R2 ;  /* 0x0348300200ff79a7 */ /* 0x0009e2000800003f */
[----:B---3--:R-:W-:-:S04]  /*bb10*/  LOP3.LUT R3, R3, 0x1f, RZ, 0xc0, !PT ;  /* 0x0000001f03037812 */ /* 0x008fc800078ec0ff */
[----:B------:R-:W-:-:S13]  /*bb20*/  ISETP.NE.AND P0, PT, R3, RZ, PT ;  /* 0x000000ff0300720c */ /* 0x000fda0003f05270 */
[----:B----4-:R-:W-:Y:S05]  /*bb30*/  @!P0 BRA `(.L_x_436) ;  /* 0x0000000000048947 */ /* 0x010fea0003800000 */
[----:B------:R-:W-:Y:S01]  /*bb40*/  BPT.TRAP 0x1 ;  /* 0x000000040000795c */ /* 0x000fe20000300000 */
.L_x_436:
[----:B------:R-:W3:Y:S04]  /*bb50*/  LDL R6, [R1+0x4] ;  /* 0x0000040001067983 */ /* 0x000ee80000100800 */
[----:B------:R-:W3:Y:S04]  /*bb60*/  LDL R5, [R1+0x8] ;  /* 0x0000080001057983 */ /* 0x000ee80000100800 */
[----:B-1----:R-:W4:Y:S04]  /*bb70*/  LDL R4, [R1+0x14] ;  /* 0x0000140001047983 */ /* 0x002f280000100800 */
[----:B------:R-:W5:Y:S04]  /*bb80*/  LDL R3, [R1+0x18] ;  /* 0x0000180001037983 */ /* 0x000f680000100800 */
[----:B--2---:R-:W2:Y:S01]  /*bb90*/  LDL R2, [R1] ;  /* 0x0000000001027983 */ /* 0x004ea20000100800 */
[----:B------:R-:W-:Y:S01]  /*bba0*/  R2UR UR9, R0 ;  /* 0x00000000000972ca */ /* 0x000fe200000e0000 */
[----:B------:R-:W-:Y:S01]  /*bbb0*/  UIADD3 UR4, UP0, UR36, 0x370, URZ ;  /* 0x0000037024047890 */ /* 0x000fe2000ff1e03f */
[----:B------:R-:W-:Y:S01]  /*bbc0*/  R2UR UR12, R18 ;  /* 0x00000000120c72ca */ /* 0x000fe200000e0000 */
[----:B------:R-:W-:Y:S01]  /*bbd0*/  UMOV UR10, URZ ;  /* 0x0000003f000a7c82 */ /* 0x000fe20008000000 */
[----:B------:R-:W-:Y:S01]  /*bbe0*/  PLOP3.LUT P0, PT, PT, PT, PT, 0x80, 0x0 ;  /* 0x000000000000781c */ /* 0x000fe20003f0f070 */
[----:B------:R-:W-:Y:S01]  /*bbf0*/  UMOV UR6, 0x0 ;  /* 0x0000000000067882 */ /* 0x000fe20000000000 */
[----:B------:R-:W-:Y:S01]  /*bc00*/  UMOV UR7, 0x14f00000 ;  /* 0x14f0000000077882 */ /* 0x000fe20000000000 */
[----:B------:R-:W-:-:S06]  /*bc10*/  UMOV UR16, 0x40 ;  /* 0x0000004000107882 */ /* 0x000fcc0000000000 */
[----:B------:R-:W-:Y:S01]  /*bc20*/  UIADD3 UR9, UR9, 0x34830, URZ ;  /* 0x0003483009097890 */ /* 0x000fe2000fffe03f */
[----:B---3--:R-:W-:Y:S01]  /*bc30*/  IMAD R0, R5, 0xc000, R6 ;  /* 0x0000c00005007824 */ /* 0x008fe200078e0206 */
[----:B----4-:R-:W-:-:S04]  /*bc40*/  R2UR UR11, R4 ;  /* 0x00000000040b72ca */ /* 0x010fc800000e0000 */
[----:B------:R-:W-:Y:S02]  /*bc50*/  R2UR UR8, R0 ;  /* 0x00000000000872ca */ /* 0x000fe400000e0000 */
[----:B-----5:R-:W-:Y:S02]  /*bc60*/  R2UR UR5, R3 ;  /* 0x00000000030572ca */ /* 0x020fe400000e0000 */
[----:B------:R-:W-:Y:S02]  /*bc70*/  P2R R0, PR, RZ, 0x1 ;  /* 0x00000001ff007803 */ /* 0x000fe40000000000 */
[----:B--2---:R-:W-:-:S03]  /*bc80*/  R2UR UR13, R2 ;  /* 0x00000000020d72ca */ /* 0x004fc600000e0000 */
[----:B------:R3:W-:Y:S04]  /*bc90*/  STL [R1+0x20], R0 ;  /* 0x0000200001007387 */ /* 0x0007e80000100800 */
[----:B------:R-:W-:Y:S02]  /*bca0*/  UIADD3 UR14, UR8, 0x1c400, URZ ;  /* 0x0001c400080e7890 */ /* 0x000fe4000fffe03f */
[----:B------:R-:W-:Y:S02]  /*bcb0*/  ULEA UR11, UR11, UR5, 0x7 ;  /* 0x000000050b0b7291 */ /* 0x000fe4000f8e383f */
[----:B------:R-:W-:Y:S02]  /*bcc0*/  UIADD3.X UR5, URZ, UR37, URZ, UP0, !UPT ;  /* 0x000000253f057290 */ /* 0x000fe400087fe43f */
[----:B------:R-:W-:-:S02]  /*bcd0*/  UIADD3 UR15, UR8, 0x20400, URZ ;  /* 0x00020400080f7890 */ /* 0x000fc4000fffe03f */
[----:B------:R-:W-:-:S03]  /*bce0*/  UIADD3 UR17, UR8, 0x24400, URZ ;  /* 0x0002440008117890 */ /* 0x000fc6000fffe03f */
[----:B------:R-:W-:Y:S01]  /*bcf0*/  UMOV UR8, UR14 ;  /* 0x0000000e00087c82 */ /* 0x000fe20008000000 */
[----:B------:R-:W-:Y:S01]  /*bd00*/  UMOV UR14, 0x80 ;  /* 0x00000080000e7882 */ /* 0x000fe20000000000 */
[----:B------:R1:W-:Y:S02]  /*bd10*/  UTMALDG.4D [UR8], [UR4], desc[UR6] ;  /* 0x00000608040075b4 */ /* 0x0003e40008019000 */
[----:B-1----:R-:W-:Y:S01]  /*bd20*/  UMOV UR8, UR15 ;  /* 0x0000000f00087c82 */ /* 0x002fe20008000000 */
[----:B------:R-:W-:Y:S02]  /*bd30*/  UMOV UR10, UR16 ;  /* 0x00000010000a7c82 */ /* 0x000fe40008000000 */
[----:B------:R1:W-:Y:S02]  /*bd40*/  UTMALDG.4D [UR8], [UR4], desc[UR6] ;  /* 0x00000608040075b4 */ /* 0x0003e40008019000 */
[----:B-1----:R-:W-:Y:S01]  /*bd50*/  UMOV UR8, UR17 ;  /* 0x0000001100087c82 */ /* 0x002fe20008000000 */
[----:B------:R-:W-:-:S02]  /*bd60*/  UMOV UR10, UR14 ;  /* 0x0000000e000a7c82 */ /* 0x000fc40008000000 */
[----:B------:R3:W-:Y:S02]  /*bd70*/  UTMALDG.4D [UR8], [UR4], desc[UR6] ;  /* 0x00000608040075b4 */ /* 0x0007e40008019000 */
[----:B---3--:R-:W-:Y:S01]  /*bd80*/  NOP ;  /* 0x0000000000007918 */ /* 0x008fe20000000000 */
.L_x_432:
[----:B------:R-:W3:Y:S04]  /*bd90*/  LDL R2, [R1+0x4] ;  /* 0x0000040001027983 */ /* 0x000ee80000100800 */
[----:B------:R-:W2:Y:S04]  /*bda0*/  LDL.LU R3, [R1+0x34] ;  /* 0x0000340001037983 */ /* 0x000ea80000300800 */
[----:B------:R-:W4:Y:S04]  /*bdb0*/  LDL.LU R5, [R1+0x28] ;  /* 0x0000280001057983 */ /* 0x000f280000300800 */
[----:B-1----:R-:W5:Y:S01]  /*bdc0*/  LDL.LU R4, [R1+0x38] ;  /* 0x0000380001047983 */ /* 0x002f620000300800 */
[----:B------:R-:W-:Y:S05]  /*bdd0*/  WARPSYNC.ALL ;  /* 0x0000000000007948 */ /* 0x000fea0003800000 */
[----:B------:R-:W-:Y:S01]  /*bde0*/  ULDC.64 UR4, c[0x0][0x298] ;  /* 0x0000a60000047ab9 */ /* 0x000fe20000000a00 */
[----:B------:R-:W-:Y:S01]  /*bdf0*/  ULDC.64 UR6, c[0x0][0xa00] ;  /* 0x0002800000067ab9 */ /* 0x000fe20000000a00 */
[----:B------:R-:W-:Y:S01]  /*be00*/  BSSY B6, `(.L_x_437) ;  /* 0x0000024000067945 */ /* 0x000fe20003800000 */
[----:B------:R-:W-:Y:S01]  /*be10*/  BAR.SYNC.DEFER_BLOCKING 0x8, 0x180 ;  /* 0x0206000000007b1d */ /* 0x000fe20000010000 */
[----:B------:R-:W-:-:S04]  /*be20*/  ISETP.NE.U32.AND P0, PT, RZ, UR6, PT ;  /* 0x00000006ff007c0c */ /* 0x000fc8000bf05070 */
[----:B------:R-:W-:Y:S01]  /*be30*/  ISETP.NE.AND.EX P0, PT, RZ, UR7, PT, P0 ;  /* 0x00000007ff007c0c */ /* 0x000fe2000bf05300 */
[----:B---3--:R-:W-:Y:S01]  /*be40*/  VIADD R2, R2, 0x10400 ;  /* 0x0001040002027836 */ /* 0x008fe20000000000 */
[----:B--2---:R-:W-:-:S04]  /*be50*/  SHF.R.S32.HI R0, RZ, 0x1f, R3 ;  /* 0x0000001fff007819 */ /* 0x004fc80000011403 */
[----:B------:R-:W-:Y:S02]  /*be60*/  LOP3.LUT P1, RZ, R2, 0x3ff, RZ, 0xc0, !PT ;  /* 0x000003ff02ff7812 */ /* 0x000fe4000782c0ff */
[----:B----4-:R-:W-:Y:S01]  /*be70*/  SEL R5, R5, RZ, !P0 ;  /* 0x000000ff05057207 */ /* 0x010fe20004000000 */
[----:B------:R-:W-:Y:S01]  /*be80*/  IMAD R0, R0, UR4, RZ ;  /* 0x0000000400007c24 */ /* 0x000fe2000f8e02ff */
[----:B-----5:R-:W-:-:S03]  /*be90*/  SEL R4, R4, RZ, !P0 ;  /* 0x000000ff04047207 */ /* 0x020fc60004000000 */
[C---:B------:R-:W-:Y:S02]  /*bea0*/  IMAD R0, R3.reuse, UR5, R0 ;  /* 0x0000000503007c24 */ /* 0x040fe4000f8e0200 */
[----:B------:R-:W-:-:S05]  /*beb0*/  IMAD.WIDE.U32 R2, R3, UR4, RZ ;  /* 0x0000000403027c25 */ /* 0x000fca000f8e00ff */
[----:B------:R1:W-:Y:S04]  /*bec0*/  STL.64 [R1+0x48], R2 ;  /* 0x0000480201007387 */ /* 0x0003e80000100a00 */
[----:B------:R2:W-:Y:S04]  /*bed0*/  STL [R1+0x28], R5 ;  /* 0x0000280501007387 */ /* 0x0005e80000100800 */
[----:B------:R2:W-:Y:S01]  /*bee0*/  STL [R1+0x54], R4 ;  /* 0x0000540401007387 */ /* 0x0005e20000100800 */
[----:B-1----:R-:W-:Y:S01]  /*bef0*/  IMAD.IADD R2, R3, 0x1, R0 ;  /* 0x0000000103027824 */ /* 0x002fe200078e0200 */
[----:B------:R-:W-:-:S05]  /*bf00*/  SHF.R.S32.HI R0, RZ, 0x1f, R18 ;  /* 0x0000001fff007819 */ /* 0x000fca0000011412 */
[----:B------:R2:W-:Y:S04]  /*bf10*/  STL [R1+0x38], R0 ;  /* 0x0000380001007387 */ /* 0x0005e80000100800 */
[----:B------:R2:W-:Y:S01]  /*bf20*/  STL [R1+0x34], R2 ;  /* 0x0000340201007387 */ /* 0x0005e20000100800 */
[----:B------:R-:W-:Y:S05]  /*bf30*/  @!P1 BRA `(.L_x_438) ;  /* 0x0000000000409947 */ /* 0x000fea0003800000 */
[----:B--2---:R-:W-:Y:S01]  /*bf40*/  MOV R2, 0x0 ;  /* 0x0000000000027802 */ /* 0x004fe20000000f00 */
[----:B------:R-:W-:Y:S01]  /*bf50*/  ULDC.64 UR6, c[0x4][0xb8] ;  /* 0x01002e0000067ab9 */ /* 0x000fe20000000a00 */
[----:B------:R-:W-:Y:S01]  /*bf60*/  ULDC.64 UR8, c[0x4][0xc0] ;  /* 0x0100300000087ab9 */ /* 0x000fe20000000a00 */
[----:B------:R-:W-:Y:S01]  /*bf70*/  ULDC.64 UR4, c[0x4][0x20] ;  /* 0x0100080000047ab9 */ /* 0x000fe20000000a00 */
[----:B------:R-:W-:Y:S01]  /*bf80*/  IMAD.U32 R4, RZ, RZ, UR6 ;  /* 0x00000006ff047e24 */ /* 0x000fe2000f8e00ff */
[----:B------:R-:W-:Y:S01]  /*bf90*/  MOV R6, UR8 ;  /* 0x0000000800067c02 */ /* 0x000fe20008000f00 */
        /* <DEDUP_REMOVED lines=10> */
.L_x_438:
[----:B------:R-:W-:Y:S05]  /*c040*/  BSYNC B6 ;  /* 0x0000000000067941 */ /* 0x000fea0003800000 */
.L_x_437:
[----:B--2---:R-:W2:Y:S01]  /*c050*/  LDL.LU R4, [R1+0x34] ;  /* 0x0000340001047983 */ /* 0x004ea20000300800 */
[----:B------:R-:W1:Y:S01]  /*c060*/  LDC R7, c[0x0][0x448] ;  /* 0x00011200ff077b82 */ /* 0x000e620000000800 */
[----:B------:R-:W-:Y:S01]  /*c070*/  ULDC.64 UR4, c[0x0][0x2d8] ;  /* 0x0000b60000047ab9 */ /* 0x000fe20000000a00 */
[----:B------:R-:W-:Y:S01]  /*c080*/  IMAD.SHL.U32 R17, R17, 0x80, RZ ;  /* 0x0000008011117824 */ /* 0x000fe200078e00ff */
[----:B------:R-:W2:Y:S01]  /*c090*/  LDL.LU.64 R2, [R1+0x48] ;  /* 0x0000480001027983 */ /* 0x000ea20000300a00 */
[----:B------:R-:W-:-:S03]  /*c0a0*/  ULDC.64 UR6, c[0x0][0x280] ;  /* 0x0000a00000067ab9 */ /* 0x000fc60000000a00 */
[----:B------:R-:W3:Y:S04]  /*c0b0*/  LDL.LU R0, [R1+0x38] ;  /* 0x0000380001007983 */ /* 0x000ee80000300800 */
[----:B------:R-:W4:Y:S04]  /*c0c0*/  LDL.LU R6, [R1+0x54] ;  /* 0x0000540001067983 */ /* 0x000f280000300800 */
[----:B------:R-:W4:Y:S01]  /*c0d0*/  LDL.LU R5, [R1+0x28] ;  /* 0x0000280001057983 */ /* 0x000f220000300800 */
[----:B------:R-:W0:Y:S01]  /*c0e0*/  S2R R8, SR_TID.X ;  /* 0x0000000000087919 */ /* 0x000e220000002100 */
[----:B-1----:R-:W-:Y:S01]  /*c0f0*/  ISETP.NE.AND P0, PT, R7, 0x1, PT ;  /* 0x000000010700780c */ /* 0x002fe20003f05270 */
[----:B0-----:R-:W-:-:S05]  /*c100*/  IMAD.SHL.U32 R10, R8, 0x8, RZ ;  /* 0x00000008080a7824 */ /* 0x001fca00078e00ff */
[----:B------:R-:W-:-:S04]  /*c110*/  LOP3.LUT R10, R10, 0x38, RZ, 0xc0, !PT ;  /* 0x000000380a0a7812 */ /* 0x000fc800078ec0ff */
[C---:B------:R-:W-:Y:S02]  /*c120*/  LOP3.LUT R9, R10.reuse, 0x40, RZ, 0xfc, !PT ;  /* 0x000000400a097812 */ /* 0x040fe400078efcff */
[----:B------:R-:W-:Y:S01]  /*c130*/  LOP3.LUT R8, R10, 0x80, RZ, 0xfc, !PT ;  /* 0x000000800a087812 */ /* 0x000fe200078efcff */
[----:B--2---:R-:W-:Y:S02]  /*c140*/  IMAD.MOV.U32 R3, RZ, RZ, R4 ;  /* 0x000000ffff037224 */ /* 0x004fe400078e0004 */
[----:B------:R-:W0:Y:S01]  /*c150*/  S2R R4, SR_TID.X ;  /* 0x0000000000047919 */ /* 0x000e220000002100 */
[----:B---3--:R-:W-:Y:S02]  /*c160*/  IMAD R0, R0, UR4, RZ ;  /* 0x0000000400007c24 */ /* 0x008fe4000f8e02ff */
[----:B------:R-:W-:-:S04]  /*c170*/  IMAD.WIDE.U32 R2, R18, UR4, R2 ;  /* 0x0000000412027c25 */ /* 0x000fc8000f8e0002 */
[----:B------:R-:W-:Y:S01]  /*c180*/  IMAD R0, R18, UR5, R0 ;  /* 0x0000000512007c24 */ /* 0x000fe2000f8e0200 */
[----:B------:R-:W-:-:S03]  /*c190*/  ULDC.64 UR4, c[0x0][0x2e0] ;  /* 0x0000b80000047ab9 */ /* 0x000fc60000000a00 */
[----:B------:R-:W-:Y:S02]  /*c1a0*/  IMAD.IADD R3, R3, 0x1, R0 ;  /* 0x0000000103037824 */ /* 0x000fe400078e0200 */
[----:B----4-:R-:W-:Y:S02]  /*c1b0*/  IMAD R0, R6, UR4, RZ ;  /* 0x0000000406007c24 */ /* 0x010fe4000f8e02ff */
[C---:B------:R-:W-:Y:S01]  /*c1c0*/  IMAD.WIDE.U32 R2, R5.reuse, UR4, R2 ;  /* 0x0000000405027c25 */ /* 0x040fe2000f8e0002 */
[----:B------:R-:W1:Y:S03]  /*c1d0*/  @P0 LDC R6, c[0x0][0x450] ;  /* 0x00011400ff060b82 */ /* 0x000e660000000800 */
[----:B------:R-:W-:Y:S01]  /*c1e0*/  IMAD R0, R5, UR5, R0 ;  /* 0x0000000505007c24 */ /* 0x000fe2000f8e0200 */
[----:B------:R-:W-:-:S04]  /*c1f0*/  ULDC.64 UR4, c[0x0][0x2d0] ;  /* 0x0000b40000047ab9 */ /* 0x000fc80000000a00 */
[----:B------:R-:W-:Y:S02]  /*c200*/  IADD3 R3, R3, R0, RZ ;  /* 0x0000000003037210 */ /* 0x000fe40007ffe0ff */
[C---:B0-----:R-:W-:Y:S01]  /*c210*/  LOP3.LUT R5, R4.reuse, 0x7f, RZ, 0xc0, !PT ;  /* 0x0000007f04057812 */ /* 0x041fe200078ec0ff */
[----:B------:R-:W-:-:S03]  /*c220*/  IMAD.SHL.U32 R4, R4, 0x10, RZ ;  /* 0x0000001004047824 */ /* 0x000fc600078e00ff */
[----:B------:R-:W-:-:S04]  /*c230*/  SHF.R.U32.HI R5, RZ, 0x3, R5 ;  /* 0x00000003ff057819 */ /* 0x000fc80000011605 */
[----:B------:R-:W-:Y:S02]  /*c240*/  LOP3.LUT R4, R5, 0x70, R4, 0xf8, !PT ;  /* 0x0000007005047812 */ /* 0x000fe400078ef804 */
[----:B------:R-:W0:Y:S02]  /*c250*/  @P0 LDC R5, c[0x0][0x44c] ;  /* 0x00011300ff050b82 */ /* 0x000e240000000800 */
[----:B------:R-:W-:-:S05]  /*c260*/  LOP3.LUT R0, R4, R17, RZ, 0xfc, !PT ;  /* 0x0000001104007212 */ /* 0x000fca00078efcff */
[----:B------:R-:W-:Y:S02]  /*c270*/  IMAD.MOV.U32 R4, RZ, RZ, R0 ;  /* 0x000000ffff047224 */ /* 0x000fe400078e0000 */
[----:B0-----:R-:W-:-:S05]  /*c280*/  @P0 IMAD.HI.U32 R5, R0, R5, RZ ;  /* 0x0000000500050227 */ /* 0x001fca00078e00ff */
[----:B-1----:R-:W-:-:S05]  /*c290*/  @P0 SHF.R.U32.HI R4, RZ, R6, R5 ;  /* 0x00000006ff040219 */ /* 0x002fca0000011605 */
[----:B------:R-:W-:Y:S02]  /*c2a0*/  IMAD.MOV R5, RZ, RZ, -R4 ;  /* 0x000000ffff057224 */ /* 0x000fe400078e0a04 */
[----:B------:R-:W-:-:S04]  /*c2b0*/  IMAD.WIDE.U32 R2, R4, UR4, R2 ;  /* 0x0000000404027c25 */ /* 0x000fc8000f8e0002 */
[----:B------:R-:W-:Y:S01]  /*c2c0*/  IMAD R0, R7, R5, R0 ;  /* 0x0000000507007224 */ /* 0x000fe200078e0200 */
[----:B------:R-:W-:-:S05]  /*c2d0*/  SHF.R.S32.HI R5, RZ, 0x1f, R4 ;  /* 0x0000001fff057819 */ /* 0x000fca0000011404 */
[----:B------:R-:W-:-:S04]  /*c2e0*/  IMAD R5, R5, UR4, RZ ;  /* 0x0000000405057c24 */ /* 0x000fc8000f8e02ff */
[----:B------:R-:W-:Y:S01]  /*c2f0*/  IMAD R4, R4, UR5, R5 ;  /* 0x0000000504047c24 */ /* 0x000fe2000f8e0205 */
[----:B------:R-:W-:-:S03]  /*c300*/  ULDC.64 UR4, c[0x0][0x2c8] ;  /* 0x0000b20000047ab9 */ /* 0x000fc60000000a00 */
[----:B------:R-:W-:Y:S01]  /*c310*/  IMAD.IADD R3, R3, 0x1, R4 ;  /* 0x0000000103037824 */ /* 0x000fe200078e0204 */
[----:B------:R-:W-:Y:S01]  /*c320*/  SHF.R.S32.HI R4, RZ, 0x1f, R0 ;  /* 0x0000001fff047819 */ /* 0x000fe20000011400 */
[----:B------:R-:W-:-:S04]  /*c330*/  IMAD.WIDE.U32 R2, R0, UR4, R2 ;  /* 0x0000000400027c25 */ /* 0x000fc8000f8e0002 */
[----:B------:R-:W-:Y:S01]  /*c340*/  IMAD R4, R4, UR4, RZ ;  /* 0x0000000404047c24 */ /* 0x000fe2000f8e02ff */
[----:B------:R-:W-:Y:S02]  /*c350*/  ULDC UR4, c[0x0][0x2b8] ;  /* 0x0000ae0000047ab9 */ /* 0x000fe40000000800 */
[----:B------:R-:W-:Y:S01]  /*c360*/  ISETP.GE.AND P2, PT, R10, UR4, PT ;  /* 0x000000040a007c0c */ /* 0x000fe2000bf46270 */
[----:B------:R-:W-:Y:S01]  /*c370*/  IMAD R0, R0, UR5, R4 ;  /* 0x0000000500007c24 */ /* 0x000fe2000f8e0204 */
[----:B------:R0:W5:Y:S01]  /*c380*/  LDL R10, [R1+0x24] ;  /* 0x00002400010a7983 */ /* 0x0001620000100800 */
[----:B------:R-:W-:Y:S02]  /*c390*/  LEA R4, P3, R2, UR6, 0x1 ;  /* 0x0000000602047c11 */ /* 0x000fe4000f8608ff */
[----:B------:R-:W-:Y:S01]  /*c3a0*/  IMAD.IADD R0, R3, 0x1, R0 ;  /* 0x0000000103007824 */ /* 0x000fe200078e0200 */
[----:B------:R-:W-:Y:S02]  /*c3b0*/  ISETP.GE.AND P1, PT, R9, UR4, PT ;  /* 0x0000000409007c0c */ /* 0x000fe4000bf26270 */
[----:B------:R-:W-:Y:S01]  /*c3c0*/  ISETP.GE.AND P0, PT, R8, UR4, PT ;  /* 0x0000000408007c0c */ /* 0x000fe2000bf06270 */
[----:B------:R-:W-:Y:S01]  /*c3d0*/  UMOV UR4, 0xffffffff ;  /* 0xffffffff00047882 */ /* 0x000fe20000000000 */
[----:B------:R-:W-:-:S02]  /*c3e0*/  LEA.HI.X R0, R2, UR7, R0, 0x1, P3 ;  /* 0x0000000702007c11 */ /* 0x000fc400098f0c00 */
[----:B0-----:R-:W-:Y:S09]  /*c3f0*/  BRA.DIV UR4, `(.L_x_439) ;  /* 0x0000004204847947 */ /* 0x001ff2000b800000 */
[----:B------:R-:W0:Y:S02]  /*c400*/  S2R R5, SR_TID.X ;  /* 0x0000000000057919 */ /* 0x000e240000002100 */
[----:B0-----:R-:W-:-:S04]  /*c410*/  LOP3.LUT R5, R5, 0x7f, RZ, 0xc0, !PT ;  /* 0x0000007f05057812 */ /* 0x001fc800078ec0ff */
[----:B------:R-:W-:Y:S02]  /*c420*/  SHF.R.U32.HI R6, RZ, 0x3, R5 ;  /* 0x00000003ff067819 */ /* 0x000fe40000011605 */
[----:B------:R-:W2:Y:S01]  /*c430*/  LDL.LU R5, [R1+0x40] ;  /* 0x0000400001057983 */ /* 0x000ea20000300800 */
[----:B------:R-:W-:Y:S02]  /*c440*/  ULDC.64 UR4, c[0x0][0x208] ;  /* 0x0000820000047ab9 */ /* 0x000fe40000000a00 */
[----:B------:R-:W-:Y:S01]  /*c450*/  IMAD.IADD R2, R6, 0x1, R17 ;  /* 0x0000000106027824 */ /* 0x000fe200078e0211 */
[----:B------:R-:W-:Y:S01]  /*c460*/  SHFL.IDX PT, R9, R0, 0x1, 0x181f ;  /* 0x00381f0000097f89 */ /* 0x000fe200000e0000 */
[----:B------:R-:W0:Y:S02]  /*c470*/  S2R R6, SR_TID.X ;  /* 0x0000000000067919 */ /* 0x000e240000002100 */
[----:B0-----:R-:W-:Y:S02]  /*c480*/  IMAD.SHL.U32 R11, R6, 0x8, RZ ;  /* 0x00000008060b7824 */ /* 0x001fe400078e00ff */
[----:B------:R-:W-:Y:S03]  /*c490*/  SHFL.IDX PT, R6, R0, RZ, 0x181f ;  /* 0x00181fff00067589 */ /* 0x000fe600000e0000 */
[----:B------:R-:W-:Y:S01]  /*c4a0*/  LOP3.LUT R11, R11, 0x38, RZ, 0xc0, !PT ;  /* 0x000000380b0b7812 */ /* 0x000fe200078ec0ff */
[----:B--2---:R-:W-:Y:S01]  /*c4b0*/  IMAD R3, R5, R7, RZ ;  /* 0x0000000705037224 */ /* 0x004fe200078e02ff */
[C---:B------:R-:W-:Y:S01]  /*c4c0*/  IADD3 R5, R2.reuse, 0x10, RZ ;  /* 0x0000001002057810 */ /* 0x040fe20007ffe0ff */
[----:B------:R-:W0:Y:S03]  /*c4d0*/  SHFL.IDX PT, R7, R4, RZ, 0x181f ;  /* 0x00181fff04077589 */ /* 0x000e2600000e0000 */
[----:B------:R-:W-:-:S02]  /*c4e0*/  ISETP.GE.AND P4, PT, R2, R3, PT ;  /* 0x000000030200720c */ /* 0x000fc40003f86270 */
[----:B------:R-:W-:Y:S02]  /*c4f0*/  ISETP.GE.AND P3, PT, R5, R3, PT ;  /* 0x000000030500720c */ /* 0x000fe40003f66270 */
[----:B------:R-:W1:Y:S09]  /*c500*/  SHFL.IDX PT, R5, R4, 0x1, 0x181f ;  /* 0x00381f0004057f89 */ /* 0x000e7200000e0000 */
[----:B0-----:R-:W-:-:S05]  /*c510*/  @!P4 LEA R7, P5, R11, R7, 0x1 ;  /* 0x000000070b07c211 */ /* 0x001fca00078a08ff */
[----:B------:R-:W-:Y:S01]  /*c520*/  @!P4 IMAD.X R6, RZ, RZ, R6, P5 ;  /* 0x000000ffff06c224 */ /* 0x000fe200028e0606 */
[----:B-1----:R-:W-:-:S04]  /*c530*/  @!P3 LEA R8, P5, R11, R5, 0x1 ;  /* 0x000000050b08b211 */ /* 0x002fc800078a08ff */
[----:B------:R-:W-:Y:S01]  /*c540*/  @!P4 LOP3.LUT R7, R7, R6, RZ, 0x3c, !PT ;  /* 0x000000060707c212 */ /* 0x000fe200078e3cff */
[----:B------:R-:W-:-:S03]  /*c550*/  @!P3 IMAD.X R5, RZ, RZ, R9, P5 ;  /* 0x000000ffff05b224 */ /* 0x000fc600028e0609 */
[----:B------:R-:W-:-:S04]  /*c560*/  @!P4 LOP3.LUT R6, R7, R6, RZ, 0x3c, !PT ;  /* 0x000000060706c212 */ /* 0x000fc800078e3cff */
[----:B------:R-:W-:-:S05]  /*c570*/  @!P4 LOP3.LUT R7, R7, R6, RZ, 0x3c, !PT ;  /* 0x000000060707c212 */ /* 0x000fca00078e3cff */
[----:B-----5:R-:W-:Y:S04]  /*c580*/  @!P4 LDGSTS.E.BYPASS.LTC128B.128 [R10+0x10400], desc[UR4][R6.64], !P2 ;  /* 0x10400000060acfae */ /* 0x020fe8000d101d44 */
[----:B------:R-:W-:Y:S04]  /*c590*/  @!P4 LDGSTS.E.BYPASS.LTC128B.128 [R10+0x14400], desc[UR4][R6.64+0x80], !P1 ;  /* 0x14400080060acfae */ /* 0x000fe8000c901d44 */
[----:B------:R0:W-:Y:S02]  /*c5a0*/  @!P4 LDGSTS.E.BYPASS.LTC128B.128 [R10+0x18400], desc[UR4][R6.64+0x100], !P0 ;  /* 0x18400100060acfae */ /* 0x0001e4000c101d44 */
[----:B0-----:R-:W-:-:S02]  /*c5b0*/  @!P3 IMAD.MOV.U32 R6, RZ, RZ, R8 ;  /* 0x000000ffff06b224 */ /* 0x001fc400078e0008 */
[----:B------:R-:W-:Y:S01]  /*c5c0*/  @!P3 IMAD.MOV.U32 R7, RZ, RZ, R5 ;  /* 0x000000ffff07b224 */ /* 0x000fe200078e0005 */
[----:B------:R-:W-:Y:S01]  /*c5d0*/  SHFL.IDX PT, R8, R0, 0x2, 0x181f ;  /* 0x00581f0000087f89 */ /* 0x000fe200000e0000 */
[----:B------:R-:W-:-:S03]  /*c5e0*/  VIADD R5, R2, 0x20 ;  /* 0x0000002002057836 */ /* 0x000fc60000000000 */
[----:B------:R-:W-:Y:S04]  /*c5f0*/  @!P3 LDGSTS.E.BYPASS.LTC128B.128 [R10+0x10c00], desc[UR4][R6.64], !P2 ;  /* 0x10c00000060abfae */ /* 0x000fe8000d101d44 */
[----:B------:R-:W-:Y:S04]  /*c600*/  @!P3 LDGSTS.E.BYPASS.LTC128B.128 [R10+0x14c00], desc[UR4][R6.64+0x80], !P1 ;  /* 0x14c00080060abfae */ /* 0x000fe8000c901d44 */
[----:B------:R0:W-:Y:S01]  /*c610*/  @!P3 LDGSTS.E.BYPASS.LTC128B.128 [R10+0x18c00], desc[UR4][R6.64+0x100], !P0 ;  /* 0x18c00100060abfae */ /* 0x0001e2000c101d44 */
[----:B------:R-:W-:-:S03]  /*c620*/  ISETP.GE.AND P3, PT, R5, R3, PT ;  /* 0x000000030500720c */ /* 0x000fc60003f66270 */
[----:B------:R-:W1:Y:S10]  /*c630*/  SHFL.IDX PT, R5, R4, 0x2, 0x181f ;  /* 0x00581f0004057f89 */ /* 0x000e7400000e0000 */
[----:B-1----:R-:W-:-:S05]  /*c640*/  @!P3 LEA R5, P4, R11, R5, 0x1 ;  /* 0x000000050b05b211 */ /* 0x002fca00078808ff */
[----:B0-----:R-:W-:-:S04]  /*c650*/  @!P3 IMAD.X R6, RZ, RZ, R8, P4 ;  /* 0x000000ffff06b224 */ /* 0x001fc800020e0608 */
[----:B------:R-:W-:Y:S01]  /*c660*/  @!P3 IMAD.MOV.U32 R7, RZ, RZ, R6 ;  /* 0x000000ffff07b224 */ /* 0x000fe200078e0006 */
[----:B------:R-:W-:Y:S01]  /*c670*/  @!P3 MOV R6, R5 ;  /* 0x000000050006b202 */ /* 0x000fe20000000f00 */
[----:B------:R-:W-:-:S04]  /*c680*/  VIADD R5, R2, 0x30 ;  /* 0x0000003002057836 */ /* 0x000fc80000000000 */
[----:B------:R-:W-:Y:S04]  /*c690*/  @!P3 LDGSTS.E.BYPASS.LTC128B.128 [R10+0x11400], desc[UR4][R6.64], !P2 ;  /* 0x11400000060abfae */ /* 0x000fe8000d101d44 */
[----:B------:R-:W-:Y:S04]  /*c6a0*/  @!P3 LDGSTS.E.BYPASS.LTC128B.128 [R10+0x15400], desc[UR4][R6.64+0x80], !P1 ;  /* 0x15400080060abfae */ /* 0x000fe8000c901d44 */
[----:B------:R0:W-:Y:S01]  /*c6b0*/  @!P3 LDGSTS.E.BYPASS.LTC128B.128 [R10+0x19400], desc[UR4][R6.64+0x100], !P0 ;  /* 0x19400100060abfae */ /* 0x0001e2000c101d44 */
[----:B------:R-:W-:-:S03]  /*c6c0*/  ISETP.GE.AND P3, PT, R5, R3, PT ;  /* 0x000000030500720c */ /* 0x000fc60003f66270 */
[----:B------:R-:W1:Y:S04]  /*c6d0*/  SHFL.IDX PT, R5, R4, 0x3, 0x181f ;  /* 0x00781f0004057f89 */ /* 0x000e6800000e0000 */
[----:B0-----:R-:W0:Y:S06]  /*c6e0*/  SHFL.IDX PT, R6, R0, 0x3, 0x181f ;  /* 0x00781f0000067f89 */ /* 0x001e2c00000e0000 */
[----:B-1----:R-:W-:-:S05]  /*c6f0*/  @!P3 LEA R5, P4, R11, R5, 0x1 ;  /* 0x000000050b05b211 */ /* 0x002fca00078808ff */
[----:B0-----:R-:W-:-:S04]  /*c700*/  @!P3 IMAD.X R6, RZ, RZ, R6, P4 ;  /* 0x000000ffff06b224 */ /* 0x001fc800020e0606 */
[----:B------:R-:W-:Y:S02]  /*c710*/  @!P3 IMAD.MOV.U32 R7, RZ, RZ, R6 ;  /* 0x000000ffff07b224 */ /* 0x000fe400078e0006 */
[----:B------:R-:W-:Y:S02]  /*c720*/  @!P3 IMAD.MOV.U32 R6, RZ, RZ, R5 ;  /* 0x000000ffff06b224 */ /* 0x000fe400078e0005 */
[----:B------:R-:W-:-:S03]  /*c730*/  VIADD R5, R2, 0x40 ;  /* 0x0000004002057836 */ /* 0x000fc60000000000 */
        /* <DEDUP_REMOVED lines=9> */
[----:B------:R-:W-:Y:S01]  /*c7d0*/  @!P3 IMAD.MOV.U32 R6, RZ, RZ, R5 ;  /* 0x000000ffff06b224 */ /* 0x000fe200078e0005 */
[----:B------:R-:W-:-:S04]  /*c7e0*/  IADD3 R5, R2, 0x50, RZ ;  /* 0x0000005002057810 */ /* 0x000fc80007ffe0ff */
        /* <DEDUP_REMOVED lines=11> */
[----:B------:R-:W-:Y:S02]  /*c8a0*/  @!P3 LDGSTS.E.BYPASS.LTC128B.128 [R10+0x12c00], desc[UR4][R6.64], !P2 ;  /* 0x12c00000060abfae */ /* 0x000fe4000d101d44 */
[----:B------:R-:W-:Y:S02]  /*c8b0*/  ISETP.GE.AND P4, PT, R5, R3, PT ;  /* 0x000000030500720c */ /* 0x000fe40003f86270 */
[----:B------:R-:W0:Y:S04]  /*c8c0*/  SHFL.IDX PT, R5, R4, 0x6, 0x181f ;  /* 0x00d81f0004057f89 */ /* 0x000e2800000e0000 */
[----:B------:R-:W-:Y:S04]  /*c8d0*/  @!P3 LDGSTS.E.BYPASS.LTC128B.128 [R10+0x16c00], desc[UR4][R6.64+0x80], !P1 ;  /* 0x16c00080060abfae */ /* 0x000fe8000c901d44 */
[----:B------:R1:W-:Y:S04]  /*c8e0*/  @!P3 LDGSTS.E.BYPASS.LTC128B.128 [R10+0x1ac00], desc[UR4][R6.64+0x100], !P0 ;  /* 0x1ac00100060abfae */ /* 0x0003e8000c101d44 */
[----:B------:R-:W-:Y:S04]  /*c8f0*/  SHFL.IDX PT, R4, R4, 0x7, 0x181f ;  /* 0x00f81f0004047f89 */ /* 0x000fe800000e0000 */
[----:B-1----:R-:W1:Y:S01]  /*c900*/  SHFL.IDX PT, R6, R0, 0x6, 0x181f ;  /* 0x00d81f0000067f89 */ /* 0x002e6200000e0000 */
[----:B0-----:R-:W-:-:S03]  /*c910*/  @!P4 LEA R5, P3, R11, R5, 0x1 ;  /* 0x000000050b05c211 */ /* 0x001fc600078608ff */
[----:B------:R-:W0:Y:S02]  /*c920*/  SHFL.IDX PT, R0, R0, 0x7, 0x181f ;  /* 0x00f81f0000007f89 */ /* 0x000e2400000e0000 */
[----:B-1----:R-:W-:-:S04]  /*c930*/  @!P4 IMAD.X R6, RZ, RZ, R6, P3 ;  /* 0x000000ffff06c224 */ /* 0x002fc800018e0606 */
[----:B------:R-:W-:Y:S02]  /*c940*/  @!P4 IMAD.MOV.U32 R7, RZ, RZ, R6 ;  /* 0x000000ffff07c224 */ /* 0x000fe400078e0006 */
[----:B------:R-:W-:-:S05]  /*c950*/  @!P4 IMAD.MOV.U32 R6, RZ, RZ, R5 ;  /* 0x000000ffff06c224 */ /* 0x000fca00078e0005 */
[----:B------:R1:W-:Y:S04]  /*c960*/  @!P4 LDGSTS.E.BYPASS.LTC128B.128 [R10+0x13400], desc[UR4][R6.64], !P2 ;  /* 0x13400000060acfae */ /* 0x0003e8000d101d44 */
[----:B------:R1:W-:Y:S04]  /*c970*/  @!P4 LDGSTS.E.BYPASS.LTC128B.128 [R10+0x17400], desc[UR4][R6.64+0x80], !P1 ;  /* 0x17400080060acfae */ /* 0x0003e8000c901d44 */
[----:B0-----:R1:W-:Y:S02]  /*c980*/  @!P4 LDGSTS.E.BYPASS.LTC128B.128 [R10+0x1b400], desc[UR4][R6.64+0x100], !P0 ;  /* 0x1b400100060acfae */ /* 0x0013e4000c101d44 */
.L_x_558:
[----:B------:R-:W-:Y:S01]  /*c990*/  VIADD R2, R2, 0x70 ;  /* 0x0000007002027836 */ /* 0x000fe20000000000 */
[----:B------:R-:W-:Y:S04]  /*c9a0*/  BSSY B0, `(.L_x_440) ;  /* 0x000000f000007945 */ /* 0x000fe80003800000 */
[----:B------:R-:W-:-:S13]  /*c9b0*/  ISETP.GE.AND P3, PT, R2, R3, PT ;  /* 0x000000030200720c */ /* 0x000fda0003f66270 */
[----:B------:R-:W-:Y:S05]  /*c9c0*/  @P3 BRA `(.L_x_441) ;  /* 0x0000000000303947 */ /* 0x000fea0003800000 */
[----:B------:R-:W0:Y:S01]  /*c9d0*/  S2R R5, SR_TID.X ;  /* 0x0000000000057919 */ /* 0x000e220000002100 */
[----:B------:R-:W-:Y:S01]  /*c9e0*/  ULDC.64 UR4, c[0x0][0x208] ;  /* 0x0000820000047ab9 */ /* 0x000fe20000000a00 */
[----:B0-----:R-:W-:-:S04]  /*c9f0*/  SHF.L.U32 R5, R5, 0x3, RZ ;  /* 0x0000000305057819 */ /* 0x001fc800000006ff */
[----:B------:R-:W-:-:S04]  /*ca00*/  LOP3.LUT R5, R5, 0x38, RZ, 0xc0, !PT ;  /* 0x0000003805057812 */ /* 0x000fc800078ec0ff */
        /* <DEDUP_REMOVED lines=8> */
.L_x_441:
[----:B------:R-:W-:Y:S05]  /*ca90*/  BSYNC B0 ;  /* 0x0000000000007941 */ /* 0x000fea0003800000 */
.L_x_440:
[----:B01----:R-:W2:Y:S01]  /*caa0*/  LDL R10, [R1+0x4] ;  /* 0x00000400010a7983 */ /* 0x003ea20000100800 */
[----:B------:R-:W-:Y:S01]  /*cab0*/  PLOP3.LUT P0, PT, PT, PT, PT, 0x80, 0x0 ;  /* 0x000000000000781c */ /* 0x000fe20003f0f070 */
[----:B------:R-:W-:Y:S01]  /*cac0*/  NOP ;  /* 0x0000000000007918 */ /* 0x000fe20000000000 */
[----:B--2---:R-:W-:-:S11]  /*cad0*/  VIADD R6, R10, 0x34800 ;  /* 0x000348000a067836 */ /* 0x004fd60000000000 */
.L_x_442:
[----:B------:R-:W2:Y:S01]  /*cae0*/  LDL R2, [R1+0x4] ;  /* 0x0000040001027983 */ /* 0x000ea20000100800 */
[----:B------:R-:W-:Y:S02]  /*caf0*/  PLOP3.LUT P1, PT, P1, P0, PT, 0xa2, 0x0 ;  /* 0x000000000000781c */ /* 0x000fe40000f21472 */
[----:B--2---:R-:W-:-:S08]  /*cb00*/  @P0 R2UR P1, UR4, R2 ;  /* 0x00000000020402ca */ /* 0x004fd00000020000 */
[----:B------:R-:W-:-:S05]  /*cb10*/  @P0 PLOP3.LUT P0, PT, P1, PT, PT, 0x80, 0x0 ;  /* 0x000000000000081c */ /* 0x000fca0000f0f070 */
[----:B------:R-:W-:Y:S01]  /*cb20*/  @!P1 SYNCS.ARRIVE.TRANS64.RED.A0T1 RZ, [UR4+0x34800], RZ ;  /* 0x034800ffffff99a7 */ /* 0x000fe20008200404 */
[----:B------:R-:W-:Y:S07]  /*cb30*/  @!P1 ARRIVES.LDGSTSBAR.64.TRANSCNT [UR4+0x34800] ;  /* 0x03480000ff0099b0 */ /* 0x000fee0008000a84 */
[----:B------:R-:W-:Y:S05]  /*cb40*/  @P0 BRA.U.ANY `(.L_x_442) ;  /* 0xfffffffd00e40947 */ /* 0x000fea000393ffff */
[----:B------:R-:W2:Y:S02]  /*cb50*/  LDL.LU R3, [R1+0x50] ;  /* 0x0000500001037983 */ /* 0x000ea40000300800 */
[----:B--2---:R-:W-:-:S05]  /*cb60*/  VIADD R3, R3, 0x1 ;  /* 0x0000000103037836 */ /* 0x004fca0000000000 */
[----:B------:R0:W-:Y:S01]  /*cb70*/  STL [R1+0x50], R3 ;  /* 0x0000500301007387 */ /* 0x0001e20000100800 */
[----:B------:R-:W-:-:S04]  /*cb80*/  LEA.HI R0, R3, R3, RZ, 0x1 ;  /* 0x0000000303007211 */ /* 0x000fc800078f08ff */
[----:B------:R-:W-:-:S05]  /*cb90*/  LOP3.LUT R0, R0, 0xfffffffe, RZ, 0xc0, !PT ;  /* 0xfffffffe00007812 */ /* 0x000fca00078ec0ff */
[----:B------:R-:W-:-:S05]  /*cba0*/  IMAD.IADD R0, R3, 0x1, -R0 ;  /* 0x0000000103007824 */ /* 0x000fca00078e0a00 */
[----:B------:R-:W-:Y:S01]  /*cbb0*/  SHF.L.U32 R0, R0, 0x1f, RZ ;  /* 0x0000001f00007819 */ /* 0x000fe200000006ff */
[----:B------:R-:W-:Y:S01]  /*cbc0*/  NOP ;  /* 0x0000000000007918 */ /* 0x000fe20000000000 */
[----:B------:R0:W-:Y:S01]  /*cbd0*/  SYNCS.ARRIVE.TRANS64.A1T0 RZ, [R2+URZ+0x34800], RZ ;  /* 0x034800ff02ff79a7 */ /* 0x0001e2000810003f */
[----:B------:R-:W-:Y:S01]  /*cbe0*/  BSSY B0, `(.L_x_443) ;  /* 0x0000003000007945 */ /* 0x000fe20003800000 */
[----:B------:R-:W1:Y:S03]  /*cbf0*/  SYNCS.PHASECHK.TRANS64.TRYWAIT P0, [R2+URZ+0x34820], R0 ;  /* 0x03482000020075a7 */ /* 0x000e66000800017f */
[----:B01----:R-:W-:Y:S05]  /*cc00*/  @!P0 BRA `(.L_x_444) ;  /* 0x00000044007c8947 */ /* 0x003fea0003800000 */
.L_x_559:
[----:B------:R-:W-:Y:S05]  /*cc10*/  BSYNC B0 ;  /* 0x0000000000007941 */ /* 0x000fea0003800000 */
.L_x_443:
[----:B0-----:R-:W2:Y:S01]  /*cc20*/  LDL.LU R2, [R1+0x3c] ;  /* 0x00003c0001027983 */ /* 0x001ea20000300800 */
[----:B------:R-:W-:Y:S01]  /*cc30*/  BSSY B0, `(.L_x_445) ;  /* 0x0000226000007945 */ /* 0x000fe20003800000 */
[----:B--2---:R-:W-:-:S13]  /*cc40*/  ISETP.GE.AND P0, PT, R2, 0x81, PT ;  /* 0x000000810200780c */ /* 0x004fda0003f06270 */
[----:B------:R-:W-:Y:S05]  /*cc50*/  @!P0 BRA `(.L_x_446) ;  /* 0x00000020008c8947 */ /* 0x000fea0003800000 */
[----:B------:R-:W2:Y:S01]  /*cc60*/  LDL R2, [R1+0x30] ;  /* 0x0000300001027983 */ /* 0x000ea20000100800 */
[----:B------:R-:W-:Y:S01]  /*cc70*/  IMAD.MOV.U32 R0, RZ, RZ, 0x1 ;  /* 0x00000001ff007424 */ /* 0x000fe200078e00ff */
[----:B------:R-:W-:Y:S01]  /*cc80*/  BSSY B2, `(.L_x_447) ;  /* 0x00000bc000027945 */ /* 0x000fe20003800000 */
        /* <DEDUP_REMOVED lines=8> */
[----:B------:R-:W3:Y:S04]  /*cd10*/  LDL R3, [R1+0x8] ;  /* 0x0000080001037983 */ /* 0x000ee80000100800 */
[----:B------:R-:W4:Y:S01]  /*cd20*/  LDL R2, [R1+0x10] ;  /* 0x0000100001027983 */ /* 0x000f220000100800 */
[----:B------:R-:W-:Y:S01]  /*cd30*/  BSSY B1, `(.L_x_449) ;  /* 0x00000ac000017945 */ /* 0x000fe20003800000 */
[----:B--2---:R-:W-:-:S02]  /*cd40*/  ISETP.NE.AND P1, PT, R4, RZ, PT ;  /* 0x000000ff0400720c */ /* 0x004fc40003f25270 */
[----:B---3--:R-:W-:-:S04]  /*cd50*/  IADD3 R8, R3, 0x1, RZ ;  /* 0x0000000103087810 */ /* 0x008fc80007ffe0ff */
[----:B------:R-:W-:-:S04]  /*cd60*/  ISETP.NE.AND P0, PT, R8, 0x2, PT ;  /* 0x000000020800780c */ /* 0x000fc80003f05270 */
[----:B------:R-:W-:Y:S02]  /*cd70*/  SEL R10, RZ, 0x1, P0 ;  /* 0x00000001ff0a7807 */ /* 0x000fe40000000000 */
[----:B------:R-:W-:Y:S02]  /*cd80*/  SEL R8, R8, RZ, P0 ;  /* 0x000000ff08087207 */ /* 0x000fe40000000000 */
[----:B----4-:R-:W-:Y:S01]  /*cd90*/  LOP3.LUT R10, R2, R10, RZ, 0x3c, !PT ;  /* 0x0000000a020a7212 */ /* 0x010fe200078e3cff */
[----:B------:R-:W-:Y:S06]  /*cda0*/  @!P1 BRA `(.L_x_450) ;  /* 0x0000000800909947 */ /* 0x000fec0003800000 */
[----:B------:R0:W5:Y:S01]  /*cdb0*/  LDL R4, [R1] ;  /* 0x0000000001047983 */ /* 0x0001620000100800 */
[----:B------:R-:W-:Y:S02]  /*cdc0*/  ULDC.64 UR4, c[0x0][0x418] ;  /* 0x0001060000047ab9 */ /* 0x000fe40000000a00 */
[----:B------:R-:W-:-:S04]  /*cdd0*/  ISETP.NE.U32.AND P0, PT, RZ, UR4, PT ;  /* 0x00000004ff007c0c */ /* 0x000fc8000bf05070 */
[----:B------:R-:W-:-:S13]  /*cde0*/  ISETP.NE.AND.EX P0, PT, RZ, UR5, PT, P0 ;  /* 0x00000005ff007c0c */ /* 0x000fda000bf05300 */
[----:B0-----:R-:W-:Y:S05]  /*cdf0*/  @!P0 BRA `(.L_x_451) ;  /* 0x0000000000508947 */ /* 0x001fea0003800000 */
[----:B------:R-:W2:Y:S01]  /*ce00*/  LDL R11, [R1+0x1c] ;  /* 0x00001c00010b7983 */ /* 0x000ea20000100800 */
[----:B------:R-:W0:Y:S01]  /*ce10*/  LDC R5, c[0x0][0x43c] ;  /* 0x00010f00ff057b82 */ /* 0x000e220000000800 */
[----:B------:R-:W-:Y:S02]  /*ce20*/  ULDC.64 UR6, c[0x0][0x428] ;  /* 0x00010a0000067ab9 */ /* 0x000fe40000000a00 */
[----:B------:R-:W3:Y:S01]  /*ce30*/  LDL R7, [R1+0xc] ;  /* 0x00000c0001077983 */ /* 0x000ee20000100800 */
[----:B------:R-:W-:Y:S01]  /*ce40*/  ULDC.64 UR8, c[0x0][0x208] ;  /* 0x0000820000087ab9 */ /* 0x000fe20000000a00 */
[----:B0-----:R-:W-:-:S13]  /*ce50*/  ISETP.NE.AND P0, PT, R5, 0x1, PT ;  /* 0x000000010500780c */ /* 0x001fda0003f05270 */
[----:B------:R-:W0:Y:S02]  /*ce60*/  @P0 LDC.64 R2, c[0x0][0x440] ;  /* 0x00011000ff020b82 */ /* 0x000e240000000a00 */
[----:B0----5:R-:W-:-:S04]  /*ce70*/  @P0 IMAD.HI.U32 R4, R0, R2, RZ ;  /* 0x0000000200040227 */ /* 0x021fc800078e00ff */
[----:B------:R-:W-:Y:S01]  /*ce80*/  IMAD.MOV.U32 R2, RZ, RZ, R0 ;  /* 0x000000ffff027224 */ /* 0x000fe200078e0000 */
[----:B------:R-:W-:-:S05]  /*ce90*/  @P0 SHF.R.U32.HI R2, RZ, R3, R4 ;  /* 0x00000003ff020219 */ /* 0x000fca0000011604 */
[----:B------:R-:W-:-:S04]  /*cea0*/  IMAD.MOV R3, RZ, RZ, -R2 ;  /* 0x000000ffff037224 */ /* 0x000fc800078e0a02 */
[----:B------:R-:W-:Y:S01]  /*ceb0*/  IMAD R0, R5, R3, R0 ;  /* 0x0000000305007224 */ /* 0x000fe200078e0200 */
[----:B------:R-:W-:Y:S01]  /*cec0*/  SHF.R.S32.HI R3, RZ, 0x1f, R2 ;  /* 0x0000001fff037819 */ /* 0x000fe20000011402 */
[----:B--2---:R-:W-:-:S04]  /*ced0*/  IMAD R4, R11, UR6, RZ ;  /* 0x000000060b047c24 */ /* 0x004fc8000f8e02ff */
[C---:B---3--:R-:W-:Y:S02]  /*cee0*/  IMAD R4, R7.reuse, UR7, R4 ;  /* 0x0000000707047c24 */ /* 0x048fe4000f8e0204 */
[----:B------:R-:W-:-:S04]  /*cef0*/  IMAD.WIDE.U32 R2, R7, UR6, R2 ;  /* 0x0000000607027c25 */ /* 0x000fc8000f8e0002 */
[----:B------:R-:W-:Y:S01]  /*cf00*/  IMAD.IADD R3, R4, 0x1, R3 ;  /* 0x0000000104037824 */ /* 0x000fe200078e0203 */
[----:B------:R-:W-:-:S04]  /*cf10*/  LEA R4, P0, R2, UR4, 0x2 ;  /* 0x0000000402047c11 */ /* 0x000fc8000f8010ff */
[----:B------:R-:W-:-:S05]  /*cf20*/  LEA.HI.X R5, R2, UR5, R3, 0x2, P0 ;  /* 0x0000000502057c11 */ /* 0x000fca00080f1403 */
[----:B------:R0:W5:Y:S04]  /*cf30*/  LDG.E R4, desc[UR8][R4.64] ;  /* 0x0000000804047981 */ /* 0x000168000c1e1900 */
.L_x_451:
[----:B------:R-:W2:Y:S01]  /*cf40*/  LDL R2, [R1+0x4] ;  /* 0x0000040001027983 */ /* 0x000ea20000100800 */
[----:B------:R-:W-:Y:S01]  /*cf50*/  BSSY B3, `(.L_x_452) ;  /* 0x0000005000037945 */ /* 0x000fe20003800000 */
[----:B--2---:R-:W-:Y:S01]  /*cf60*/  IMAD R3, R8, 0x8, R2 ;  /* 0x0000000808037824 */ /* 0x004fe200078e0202 */
[----:B------:R-:W-:-:S04]  /*cf70*/  SHF.L.U32 R2, R10, 0x1f, RZ ;  /* 0x0000001f0a027819 */ /* 0x000fc800000006ff */
[----:B------:R-:W1:Y:S02]  /*cf80*/  SYNCS.PHASECHK.TRANS64.TRYWAIT P0, [R3+URZ+0x34840], R2 ;  /* 0x03484002030075a7 */ /* 0x000e64000800017f */
[----:B-1----:R-:W-:Y:S05]  /*cf90*/  @!P0 BRA `(.L_x_453) ;  /* 0x0000004000b08947 */ /* 0x002fea0003800000 */
.L_x_560:
[----:B------:R-:W-:Y:S05]  /*cfa0*/  BSYNC B3 ;  /* 0x0000000000037941 */ /* 0x000fea0003800000 */
.L_x_452:
[----:B0-----:R-:W0:Y:S01]  /*cfb0*/  S2R R5, SR_TID.X ;  /* 0x0000000000057919 */ /* 0x001e220000002100 */
[----:B------:R-:W-:Y:S01]  /*cfc0*/  BSSY B3, `(.L_x_454) ;  /* 0x000000b000037945 */ /* 0x000fe20003800000 */
[----:B0-----:R-:W-:-:S04]  /*cfd0*/  LOP3.LUT R5, R5, 0x7f, RZ, 0xc0, !PT ;  /* 0x0000007f05057812 */ /* 0x001fc800078ec0ff */
[----:B------:R-:W-:-:S13]  /*cfe0*/  ISETP.NE.AND P1, PT, R5, RZ, PT ;  /* 0x000000ff0500720c */ /* 0x000fda0003f25270 */
[----:B------:R-:W-:Y:S05]  /*cff0*/  @P1 BRA `(.L_x_455) ;  /* 0x00000000001c1947 */ /* 0x000fea0003800000 */
[----:B------:R-:W0:Y:S01]  /*d000*/  S2R R5, SR_TID.X ;  /* 0x0000000000057919 */ /* 0x000e220000002100 */
[----:B-1----:R-:W-:-:S04]  /*d010*/  IMAD.MOV.U32 R2, RZ, RZ, 0xc000 ;  /* 0x0000c000ff027424 */ /* 0x002fc800078e00ff */
[----:B------:R2:W-:Y:S01]  /*d020*/  SYNCS.ARRIVE.TRANS64 RZ, [R3+URZ+0x34830], R2 ;  /* 0x0348300203ff79a7 */ /* 0x0005e2000800003f */
[----:B0-----:R-:W-:-:S04]  /*d030*/  LOP3.LUT R5, R5, 0x1f, RZ, 0xc0, !PT ;  /* 0x0000001f05057812 */ /* 0x001fc800078ec0ff */
[----:B------:R-:W-:-:S13]  /*d040*/  ISETP.NE.AND P0, PT, R5, RZ, PT ;  /* 0x000000ff0500720c */ /* 0x000fda0003f05270 */
[----:B--2---:R-:W-:Y:S05]  /*d050*/  @!P0 BRA `(.L_x_455) ;  /* 0x0000000000048947 */ /* 0x004fea0003800000 */
[----:B------:R-:W-:Y:S01]  /*d060*/  BPT.TRAP 0x1 ;  /* 0x000000040000795c */ /* 0x000fe20000300000 */
.L_x_455:
[----:B------:R-:W-:Y:S05]  /*d070*/  BSYNC B3 ;  /* 0x0000000000037941 */ /* 0x000fea0003800000 */
.L_x_454:
[----:B------:R-:W2:Y:S04]  /*d080*/  LDL R5, [R1+0x4] ;  /* 0x0000040001057983 */ /* 0x000ea80000100800 */
[----:B-1----:R-:W3:Y:S01]  /*d090*/  LDL R2, [R1+0x18] ;  /* 0x0000180001027983 */ /* 0x002ee20000100800 */
        /* <DEDUP_REMOVED lines=8> */
[----:B--2---:R-:W-:-:S02]  /*d120*/  IMAD R7, R8, 0xc000, R5 ;  /* 0x0000c00008077824 */ /* 0x004fc400078e0205 */
[----:B---3--:R-:W-:-:S03]  /*d130*/  IMAD R2, R0, 0x80, R2 ;  /* 0x0000008000027824 */ /* 0x008fc600078e0202 */
[----:B------:R-:W-:-:S07]  /*d140*/  IADD3 R5, R7, 0x1c400, RZ ;  /* 0x0001c40007057810 */ /* 0x000fce0007ffe0ff */
.L_x_456:
        /* <DEDUP_REMOVED lines=16> */
.L_x_457:
        /* <DEDUP_REMOVED lines=15> */
.L_x_458:
        /* <DEDUP_REMOVED lines=10> */
[----:B------:R-:W2:Y:S04]  /*d3e0*/  LDL.LU R12, [R1+0x10] ;  /* 0x00001000010c7983 */ /* 0x000ea80000300800 */
[----:B------:R-:W3:Y:S01]  /*d3f0*/  LDL R7, [R1+0x8] ;  /* 0x0000080001077983 */ /* 0x000ee20000100800 */
[----:B------:R-:W-:Y:S01]  /*d400*/  BSSY B3, `(.L_x_459) ;  /* 0x0000005000037945 */ /* 0x000fe20003800000 */
[----:B--2---:R-:W-:Y:S01]  /*d410*/  SHF.L.U32 R2, R12, 0x1f, RZ ;  /* 0x0000001f0c027819 */ /* 0x004fe200000006ff */
[----:B---3--:R-:W-:-:S04]  /*d420*/  IMAD R3, R7, 0x8, R6 ;  /* 0x0000000807037824 */ /* 0x008fc800078e0206 */
[----:B------:R-:W0:Y:S02]  /*d430*/  SYNCS.PHASECHK.TRANS64.TRYWAIT P0, [R3+URZ+0x60], R2 ;  /* 0x00006002030075a7 */ /* 0x000e24000800017f */
[----:B0-----:R-:W-:Y:S05]  /*d440*/  @!P0 BRA `(.L_x_460) ;  /* 0x0000003c00988947 */ /* 0x001fea0003800000 */
.L_x_561:
[----:B------:R-:W-:Y:S05]  /*d450*/  BSYNC B3 ;  /* 0x0000000000037941 */ /* 0x000fea0003800000 */
.L_x_459:
[----:B------:R1:W5:Y:S04]  /*d460*/  LDL R17, [R1+0x4] ;  /* 0x0000040001117983 */ /* 0x0003680000100800 */
[----:B------:R1:W5:Y:S01]  /*d470*/  LDL R15, [R1+0x8] ;  /* 0x00000800010f7983 */ /* 0x0003620000100800 */
[----:B------:R-:W-:Y:S01]  /*d480*/  BSSY B3, `(.L_x_461) ;  /* 0x000000c000037945 */ /* 0x000fe20003800000 */
[----:B------:R-:W-:Y:S02]  /*d490*/  IMAD.MOV.U32 R12, RZ, RZ, 0x0 ;  /* 0x00000000ff0c7424 */ /* 0x000fe400078e00ff */
[----:B------:R-:W-:Y:S01]  /*d4a0*/  IMAD.MOV.U32 R13, RZ, RZ, 0x14f00000 ;  /* 0x14f00000ff0d7424 */ /* 0x000fe200078e00ff */
[----:B------:R-:W-:Y:S06]  /*d4b0*/  @P1 BRA `(.L_x_462) ;  /* 0x0000000000201947 */ /* 0x000fec0003800000 */
[----:B------:R-:W2:Y:S01]  /*d4c0*/  S2R R5, SR_TID.X ;  /* 0x0000000000057919 */ /* 0x000ea20000002100 */
[----:B0----5:R-:W-:Y:S02]  /*d4d0*/  IMAD R2, R15, 0x8, R17 ;  /* 0x000000080f027824 */ /* 0x021fe400078e0211 */
[----:B------:R-:W-:-:S04]  /*d4e0*/  IMAD.MOV.U32 R3, RZ, RZ, 0x8000 ;  /* 0x00008000ff037424 */ /* 0x000fc800078e00ff */
[----:B------:R3:W-:Y:S01]  /*d4f0*/  SYNCS.ARRIVE.TRANS64 RZ, [R2+URZ+0x34850], R3 ;  /* 0x0348500302ff79a7 */ /* 0x0007e2000800003f */
[----:B--2---:R-:W-:-:S04]  /*d500*/  LOP3.LUT R5, R5, 0x1f, RZ, 0xc0, !PT ;  /* 0x0000001f05057812 */ /* 0x004fc800078ec0ff */
[----:B------:R-:W-:-:S13]  /*d510*/  ISETP.NE.AND P0, PT, R5, RZ, PT ;  /* 0x000000ff0500720c */ /* 0x000fda0003f05270 */
[----:B---3--:R-:W-:Y:S05]  /*d520*/  @!P0 BRA `(.L_x_462) ;  /* 0x0000000000048947 */ /* 0x008fea0003800000 */
[----:B------:R-:W-:Y:S01]  /*d530*/  BPT.TRAP 0x1 ;  /* 0x000000040000795c */ /* 0x000fe20000300000 */
.L_x_462:
[----:B------:R-:W-:Y:S05]  /*d540*/  BSYNC B3 ;  /* 0x0000000000037941 */ /* 0x000fea0003800000 */
.L_x_461:
[----:B------:R-:W2:Y:S04]  /*d550*/  LDL R7, [R1+0x18] ;  /* 0x0000180001077983 */ /* 0x000ea80000100800 */
[----:B0-----:R-:W2:Y:S01]  /*d560*/  LDL.LU R3, [R1+0x14] ;  /* 0x0000140001037983 */ /* 0x001ea20000300800 */
[----:B------:R-:W-:Y:S01]  /*d570*/  R2UR UR10, R11 ;  /* 0x000000000b0a72ca */ /* 0x000fe200000e0000 */
[----:B-----5:R-:W-:Y:S01]  /*d580*/  IMAD R2, R15, 0x8000, R17 ;  /* 0x000080000f027824 */ /* 0x020fe200078e0211 */
[----:B------:R-:W-:Y:S01]  /*d590*/  R2UR UR6, R12 ;  /* 0x000000000c0672ca */ /* 0x000fe200000e0000 */
[----:B------:R-:W-:Y:S01]  /*d5a0*/  UIADD3 UR4, UP0, UR36, 0x470, URZ ;  /* 0x0000047024047890 */ /* 0x000fe2000ff1e03f */
[----:B------:R-:W-:Y:S02]  /*d5b0*/  R2UR UR7, R13 ;  /* 0x000000000d0772ca */ /* 0x000fe400000e0000 */
[----:B------:R-:W-:Y:S01]  /*d5c0*/  LEA R5, R15, R17, 0x3 ;  /* 0x000000110f057211 */ /* 0x000fe200078e18ff */
[----:B------:R-:W-:Y:S01]  /*d5d0*/  UIADD3.X UR5, URZ, UR37, URZ, UP0, !UPT ;  /* 0x000000253f057290 */ /* 0x000fe200087fe43f */
[----:B------:R-:W-:-:S03]  /*d5e0*/  PLOP3.LUT P0, PT, PT, PT, PT, 0x80, 0x0 ;  /* 0x000000000000781c */ /* 0x000fc60003f0f070 */
[----:B------:R-:W-:Y:S02]  /*d5f0*/  VIADD R5, R5, 0x34850 ;  /* 0x0003485005057836 */ /* 0x000fe40000000000 */
[----:B--2---:R-:W-:Y:S02]  /*d600*/  IMAD R3, R3, 0x80, R7 ;  /* 0x0000008003037824 */ /* 0x004fe400078e0207 */
[----:B------:R-:W-:-:S07]  /*d610*/  VIADD R7, R2, 0x400 ;  /* 0x0000040002077836 */ /* 0x000fce0000000000 */
.L_x_463:
[----:B------:R-:W2:Y:S01]  /*d620*/  LDL R11, [R1] ;  /* 0x00000000010b7983 */ /* 0x000ea20000100800 */
[----:B------:R-:W-:-:S13]  /*d630*/  @P0 ELECT P1, URZ, PT ;  /* 0x00000000003f082f */ /* 0x000fda0003820000 */
[----:B------:R-:W-:Y:S02]  /*d640*/  @P1 R2UR UR12, R18 ;  /* 0x00000000120c12ca */ /* 0x000fe400000e0000 */
[----:B------:R-:W-:Y:S02]  /*d650*/  @P1 R2UR UR11, R3 ;  /* 0x00000000030b12ca */ /* 0x000fe400000e0000 */
[----:B------:R-:W-:Y:S02]  /*d660*/  @P1 R2UR UR9, R5 ;  /* 0x00000000050912ca */ /* 0x000fe400000e0000 */
[----:B------:R-:W-:Y:S02]  /*d670*/  @P1 R2UR UR8, R7 ;  /* 0x00000000070812ca */ /* 0x000fe400000e0000 */
[----:B------:R-:W-:Y:S02]  /*d680*/  @P1 PLOP3.LUT P0, PT, P1, PT, PT, 0x8, 0x0 ;  /* 0x000000000000181c */ /* 0x000fe40000f0e170 */
[----:B--2---:R-:W-:-:S02]  /*d690*/  @P1 R2UR UR13, R11 ;  /* 0x000000000b0d12ca */ /* 0x004fc400000e0000 */
[----:B------:R-:W-:-:S11]  /*d6a0*/  PLOP3.LUT P1, PT, PT, PT, PT, 0x8, 0x0 ;  /* 0x000000000000781c */ /* 0x000fd60003f2e170 */
[----:B------:R0:W-:Y:S02]  /*d6b0*/  UTMALDG.4D [UR8], [UR4], desc[UR6] ;  /* 0x00000608040075b4 */ /* 0x0001e40008019000 */
[----:B0-----:R-:W-:Y:S05]  /*d6c0*/  @P0 BRA.U.ANY `(.L_x_463) ;  /* 0xfffffffd00d40947 */ /* 0x001fea000393ffff */
[----:B------:R-:W-:Y:S01]  /*d6d0*/  R2UR UR10, R14 ;  /* 0x000000000e0a72ca */ /* 0x000fe200000e0000 */
[----:B------:R-:W-:Y:S01]  /*d6e0*/  VIADD R2, R2, 0x4400 ;  /* 0x0000440002027836 */ /* 0x000fe20000000000 */
[----:B------:R-:W-:Y:S02]  /*d6f0*/  R2UR UR6, R12 ;  /* 0x000000000c0672ca */ /* 0x000fe400000e0000 */
[----:B------:R-:W-:Y:S02]  /*d700*/  R2UR UR7, R13 ;  /* 0x000000000d0772ca */ /* 0x000fe400000e0000 */
[----:B------:R-:W-:-:S13]  /*d710*/  PLOP3.LUT P0, PT, PT, PT, PT, 0x80, 0x0 ;  /* 0x000000000000781c */ /* 0x000fda0003f0f070 */
.L_x_464:
        /* <DEDUP_REMOVED lines=11> */
[----:B------:R0:W-:Y:S04]  /*d7d0*/  STL [R1], R4 ;  /* 0x0000000401007387 */ /* 0x0001e80000100800 */
[----:B------:R0:W-:Y:S02]  /*d7e0*/  STL [R1+0x14], R0 ;  /* 0x0000140001007387 */ /* 0x0001e40000100800 */
.L_x_450:
[----:B------:R-:W-:Y:S05]  /*d7f0*/  BSYNC B1 ;  /* 0x0000000000017941 */ /* 0x000fea0003800000 */
.L_x_449:
[----:B0-----:R-:W2:Y:S04]  /*d800*/  LDL.LU R0, [R1+0x30] ;  /* 0x0000300001007983 */ /* 0x001ea80000300800 */
[----:B------:R0:W-:Y:S04]  /*d810*/  STL [R1+0x8], R8 ;  /* 0x0000080801007387 */ /* 0x0001e80000100800 */
[----:B------:R0:W-:Y:S02]  /*d820*/  STL [R1+0x10], R10 ;  /* 0x0000100a01007387 */ /* 0x0001e40000100800 */
[----:B0-2---:R-:W-:-:S07]  /*d830*/  VIADD R0, R0, 0xfffffffd ;  /* 0xfffffffd00007836 */ /* 0x005fce0000000000 */
.L_x_448:
[----:B------:R-:W-:Y:S05]  /*d840*/  BSYNC B2 ;  /* 0x0000000000027941 */ /* 0x000fea0003800000 */
.L_x_447:
[----:B------:R-:W2:Y:S01]  /*d850*/  LDL.LU R2, [R1+0x2c] ;  /* 0x00002c0001027983 */ /* 0x000ea20000300800 */
[----:B------:R-:W-:-:S05]  /*d860*/  IMAD.MOV R9, RZ, RZ, -R9 ;  /* 0x000000ffff097224 */ /* 0x000fca00078e0a09 */
[----:B--2---:R-:W-:-:S13]  /*d870*/  ISETP.NE.AND P0, PT, R2, R9, PT ;  /* 0x000000090200720c */ /* 0x004fda0003f05270 */
[----:B------:R-:W-:Y:S05]  /*d880*/  @!P0 BRA `(.L_x_446) ;  /* 0x0000001400808947 */ /* 0x000fea0003800000 */
[----:B------:R0:W5:Y:S02]  /*d890*/  LDL R8, [R1] ;  /* 0x0000000001087983 */ /* 0x0001640000100800 */
.L_x_497:
[----:B--2---:R-:W2:Y:S04]  /*d8a0*/  LDL R4, [R1+0x20] ;  /* 0x0000200001047983 */ /* 0x004ea80000100800 */
[----:B---3--:R-:W3:Y:S04]  /*d8b0*/  LDL R3, [R1+0x8] ;  /* 0x0000080001037983 */ /* 0x008ee80000100800 */
[----:B----4-:R-:W4:Y:S01]  /*d8c0*/  LDL R2, [R1+0x10] ;  /* 0x0000100001027983 */ /* 0x010f220000100800 */
[----:B------:R-:W-:Y:S05]  /*d8d0*/  YIELD ;  /* 0x0000000000007946 */ /* 0x000fea0003800000 */
[----:B------:R-:W-:Y:S01]  /*d8e0*/  BSSY B1, `(.L_x_465) ;  /* 0x00000aa000017945 */ /* 0x000fe20003800000 */
[----:B--2---:R-:W-:Y:S01]  /*d8f0*/  ISETP.NE.AND P1, PT, R4, RZ, PT ;  /* 0x000000ff0400720c */ /* 0x004fe20003f25270 */
[----:B---3--:R-:W-:-:S05]  /*d900*/  VIADD R4, R3, 0x1 ;  /* 0x0000000103047836 */ /* 0x008fca0000000000 */
[----:B------:R-:W-:-:S04]  /*d910*/  ISETP.NE.AND P0, PT, R4, 0x2, PT ;  /* 0x000000020400780c */ /* 0x000fc80003f05270 */
[----:B------:R-:W-:Y:S02]  /*d920*/  SEL R5, RZ, 0x1, P0 ;  /* 0x00000001ff057807 */ /* 0x000fe40000000000 */
[----:B------:R-:W-:Y:S02]  /*d930*/  SEL R4, R4, RZ, P0 ;  /* 0x000000ff04047207 */ /* 0x000fe40000000000 */
[----:B----4-:R-:W-:Y:S01]  /*d940*/  LOP3.LUT R5, R2, R5, RZ, 0x3c, !PT ;  /* 0x0000000502057212 */ /* 0x010fe200078e3cff */
[----:B------:R-:W-:Y:S06]  /*d950*/  @!P1 BRA `(.L_x_466) ;  /* 0x0000000800889947 */ /* 0x000fec0003800000 */
[----:B------:R-:W-:Y:S01]  /*d960*/  ULDC.64 UR4, c[0x0][0x418] ;  /* 0x0001060000047ab9 */ /* 0x000fe20000000a00 */
[----:B------:R-:W-:Y:S02]  /*d970*/  MOV R7, R0 ;  /* 0x0000000000077202 */ /* 0x000fe40000000f00 */
[----:B------:R-:W-:-:S04]  /*d980*/  ISETP.NE.U32.AND P0, PT, RZ, UR4, PT ;  /* 0x00000004ff007c0c */ /* 0x000fc8000bf05070 */
[----:B------:R-:W-:-:S13]  /*d990*/  ISETP.NE.AND.EX P0, PT, RZ, UR5, PT, P0 ;  /* 0x00000005ff007c0c */ /* 0x000fda000bf05300 */
[----:B------:R-:W-:Y:S05]  /*d9a0*/  @!P0 BRA `(.L_x_467) ;  /* 0x0000000000508947 */ /* 0x000fea0003800000 */
[----:B------:R-:W2:Y:S01]  /*d9b0*/  LDL R10, [R1+0x1c] ;  /* 0x00001c00010a7983 */ /* 0x000ea20000100800 */
[----:B-----5:R-:W3:Y:S01]  /*d9c0*/  LDC R8, c[0x0][0x43c] ;  /* 0x00010f00ff087b82 */ /* 0x020ee20000000800 */
[----:B------:R-:W-:Y:S02]  /*d9d0*/  ULDC.64 UR6, c[0x0][0x428] ;  /* 0x00010a0000067ab9 */ /* 0x000fe40000000a00 */
[----:B------:R-:W4:Y:S01]  /*d9e0*/  LDL R9, [R1+0xc] ;  /* 0x00000c0001097983 */ /* 0x000f220000100800 */
[----:B------:R-:W-:Y:S01]  /*d9f0*/  ULDC.64 UR8, c[0x0][0x208] ;  /* 0x0000820000087ab9 */ /* 0x000fe20000000a00 */
[----:B---3--:R-:W-:-:S13]  /*da00*/  ISETP.NE.AND P0, PT, R8, 0x1, PT ;  /* 0x000000010800780c */ /* 0x008fda0003f05270 */
[----:B------:R-:W3:Y:S02]  /*da10*/  @P0 LDC.64 R2, c[0x0][0x440] ;  /* 0x00011000ff020b82 */ /* 0x000ee40000000a00 */
[----:B---3--:R-:W-:-:S04]  /*da20*/  @P0 IMAD.HI.U32 R7, R0, R2, RZ ;  /* 0x0000000200070227 */ /* 0x008fc800078e00ff */
[----:B------:R-:W-:Y:S01]  /*da30*/  IMAD.MOV.U32 R2, RZ, RZ, R0 ;  /* 0x000000ffff027224 */ /* 0x000fe200078e0000 */
[----:B------:R-:W-:-:S04]  /*da40*/  @P0 SHF.R.U32.HI R2, RZ, R3, R7 ;  /* 0x00000003ff020219 */ /* 0x000fc80000011607 */
[--C-:B------:R-:W-:Y:S01]  /*da50*/  SHF.R.S32.HI R3, RZ, 0x1f, R2.reuse ;  /* 0x0000001fff037819 */ /* 0x100fe20000011402 */
[----:B------:R-:W-:-:S04]  /*da60*/  IMAD.MOV R7, RZ, RZ, -R2 ;  /* 0x000000ffff077224 */ /* 0x000fc800078e0a02 */
[----:B------:R-:W-:Y:S02]  /*da70*/  IMAD R7, R8, R7, R0 ;  /* 0x0000000708077224 */ /* 0x000fe400078e0200 */
[----:B--2---:R-:W-:-:S04]  /*da80*/  IMAD R8, R10, UR6, RZ ;  /* 0x000000060a087c24 */ /* 0x004fc8000f8e02ff */
[C---:B----4-:R-:W-:Y:S02]  /*da90*/  IMAD R8, R9.reuse, UR7, R8 ;  /* 0x0000000709087c24 */ /* 0x050fe4000f8e0208 */
[----:B------:R-:W-:-:S04]  /*daa0*/  IMAD.WIDE.U32 R2, R9, UR6, R2 ;  /* 0x0000000609027c25 */ /* 0x000fc8000f8e0002 */
[----:B------:R-:W-:Y:S01]  /*dab0*/  IMAD.IADD R3, R8, 0x1, R3 ;  /* 0x0000000108037824 */ /* 0x000fe200078e0203 */
[----:B------:R-:W-:-:S04]  /*dac0*/  LEA R8, P0, R2, UR4, 0x2 ;  /* 0x0000000402087c11 */ /* 0x000fc8000f8010ff */
[----:B------:R-:W-:-:S05]  /*dad0*/  LEA.HI.X R9, R2, UR5, R3, 0x2, P0 ;  /* 0x0000000502097c11 */ /* 0x000fca00080f1403 */
[----:B------:R2:W5:Y:S04]  /*dae0*/  LDG.E R8, desc[UR8][R8.64] ;  /* 0x0000000808087981 */ /* 0x000568000c1e1900 */
.L_x_467:
[----:B------:R-:W3:Y:S01]  /*daf0*/  LDL R2, [R1+0x4] ;  /* 0x0000040001027983 */ /* 0x000ee20000100800 */
[----:B------:R-:W-:Y:S01]  /*db00*/  BSSY B2, `(.L_x_468) ;  /* 0x0000005000027945 */ /* 0x000fe20003800000 */
[----:B---3--:R-:W-:Y:S01]  /*db10*/  IMAD R3, R4, 0x8, R2 ;  /* 0x0000000804037824 */ /* 0x008fe200078e0202 */
[----:B------:R-:W-:-:S04]  /*db20*/  SHF.L.U32 R2, R5, 0x1f, RZ ;  /* 0x0000001f05027819 */ /* 0x000fc800000006ff */
[----:B------:R-:W3:Y:S02]  /*db30*/  SYNCS.PHASECHK.TRANS64.TRYWAIT P0, [R3+URZ+0x34840], R2 ;  /* 0x03484002030075a7 */ /* 0x000ee4000800017f */
[----:B---3--:R-:W-:Y:S05]  /*db40*/  @!P0 BRA `(.L_x_469) ;  /* 0x0000003400ec8947 */ /* 0x008fea0003800000 */
.L_x_562:
[----:B------:R-:W-:Y:S05]  /*db50*/  BSYNC B2 ;  /* 0x0000000000027941 */ /* 0x000fea0003800000 */
.L_x_468:
[----:B--2---:R-:W2:Y:S01]  /*db60*/  S2R R9, SR_TID.X ;  /* 0x0000000000097919 */ /* 0x004ea20000002100 */
[----:B------:R-:W-:Y:S01]  /*db70*/  BSSY B2, `(.L_x_470) ;  /* 0x000000b000027945 */ /* 0x000fe20003800000 */
[----:B--2---:R-:W-:-:S04]  /*db80*/  LOP3.LUT R9, R9, 0x7f, RZ, 0xc0, !PT ;  /* 0x0000007f09097812 */ /* 0x004fc800078ec0ff */
[----:B------:R-:W-:-:S13]  /*db90*/  ISETP.NE.AND P1, PT, R9, RZ, PT ;  /* 0x000000ff0900720c */ /* 0x000fda0003f25270 */
[----:B------:R-:W-:Y:S05]  /*dba0*/  @P1 BRA `(.L_x_471) ;  /* 0x00000000001c1947 */ /* 0x000fea0003800000 */
[----:B------:R-:W2:Y:S01]  /*dbb0*/  S2R R9, SR_TID.X ;  /* 0x0000000000097919 */ /* 0x000ea20000002100 */
[----:B---3--:R-:W-:-:S04]  /*dbc0*/  IMAD.MOV.U32 R2, RZ, RZ, 0xc000 ;  /* 0x0000c000ff027424 */ /* 0x008fc800078e00ff */
[----:B------:R4:W-:Y:S01]  /*dbd0*/  SYNCS.ARRIVE.TRANS64 RZ, [R3+URZ+0x34830], R2 ;  /* 0x0348300203ff79a7 */ /* 0x0009e2000800003f */
[----:B--2---:R-:W-:-:S04]  /*dbe0*/  LOP3.LUT R9, R9, 0x1f, RZ, 0xc0, !PT ;  /* 0x0000001f09097812 */ /* 0x004fc800078ec0ff */
[----:B------:R-:W-:-:S13]  /*dbf0*/  ISETP.NE.AND P0, PT, R9, RZ, PT ;  /* 0x000000ff0900720c */ /* 0x000fda0003f05270 */
[----:B----4-:R-:W-:Y:S05]  /*dc00*/  @!P0 BRA `(.L_x_471) ;  /* 0x0000000000048947 */ /* 0x010fea0003800000 */
[----:B------:R-:W-:Y:S01]  /*dc10*/  BPT.TRAP 0x1 ;  /* 0x000000040000795c */ /* 0x000fe20000300000 */
.L_x_471:
[----:B------:R-:W-:Y:S05]  /*dc20*/  BSYNC B2 ;  /* 0x0000000000027941 */ /* 0x000fea0003800000 */
.L_x_470:
[----:B------:R-:W2:Y:S04]  /*dc30*/  LDL R9, [R1+0x4] ;  /* 0x0000040001097983 */ /* 0x000ea80000100800 */
[----:B---3--:R-:W3:Y:S01]  /*dc40*/  LDL R2, [R1+0x18] ;  /* 0x0000180001027983 */ /* 0x008ee20000100800 */
        /* <DEDUP_REMOVED lines=11> */
.L_x_472:
        /* <DEDUP_REMOVED lines=9> */
[----:B--2---:R-:W-:Y:S05]  /*dd90*/  @P0 BRA.U.ANY `(.L_x_472) ;  /* 0xfffffffd00d80947 */ /* 0x004fea000393ffff */
[----:B------:R-:W-:Y:S01]  /*dda0*/  IMAD.MOV.U32 R14, RZ, RZ, 0x40 ;  /* 0x00000040ff0e7424 */ /* 0x000fe200078e00ff */
[----:B------:R-:W-:Y:S01]  /*ddb0*/  PLOP3.LUT P0, PT, PT, PT, PT, 0x80, 0x0 ;  /* 0x000000000000781c */ /* 0x000fe20003f0f070 */
[----:B------:R-:W-:Y:S01]  /*ddc0*/  VIADD R10, R9, 0x20400 ;  /* 0x00020400090a7836 */ /* 0x000fe20000000000 */
[----:B------:R-:W-:Y:S01]  /*ddd0*/  UMOV UR6, 0x0 ;  /* 0x0000000000067882 */ /* 0x000fe20000000000 */
[----:B------:R-:W-:Y:S01]  /*dde0*/  UMOV UR7, 0x14f00000 ;  /* 0x14f0000000077882 */ /* 0x000fe20000000000 */
[----:B------:R-:W-:-:S15]  /*ddf0*/  R2UR UR10, R14 ;  /* 0x000000000e0a72ca */ /* 0x000fde00000e0000 */
.L_x_473:
        /* <DEDUP_REMOVED lines=10> */
[----:B------:R-:W-:Y:S01]  /*dea0*/  PLOP3.LUT P0, PT, PT, PT, PT, 0x80, 0x0 ;  /* 0x000000000000781c */ /* 0x000fe20003f0f070 */
[----:B------:R-:W-:Y:S01]  /*deb0*/  VIADD R9, R9, 0x24400 ;  /* 0x0002440009097836 */ /* 0x000fe20000000000 */
[----:B------:R-:W-:Y:S01]  /*dec0*/  UMOV UR6, 0x0 ;  /* 0x0000000000067882 */ /* 0x000fe20000000000 */
[----:B------:R-:W-:Y:S01]  /*ded0*/  UMOV UR7, 0x14f00000 ;  /* 0x14f0000000077882 */ /* 0x000fe20000000000 */
[----:B------:R-:W-:-:S09]  /*dee0*/  UMOV UR10, 0x80 ;  /* 0x00000080000a7882 */ /* 0x000fd20000000000 */
.L_x_474:
        /* <DEDUP_REMOVED lines=10> */
[----:B------:R-:W2:Y:S04]  /*df90*/  LDL.LU R12, [R1+0x10] ;  /* 0x00001000010c7983 */ /* 0x000ea80000300800 */
[----:B------:R-:W3:Y:S01]  /*dfa0*/  LDL R10, [R1+0x8] ;  /* 0x00000800010a7983 */ /* 0x000ee20000100800 */
[----:B------:R-:W-:Y:S01]  /*dfb0*/  BSSY B2, `(.L_x_475) ;  /* 0x0000005000027945 */ /* 0x000fe20003800000 */
[----:B--2---:R-:W-:Y:S01]  /*dfc0*/  SHF.L.U32 R3, R12, 0x1f, RZ ;  /* 0x0000001f0c037819 */ /* 0x004fe200000006ff */
[----:B---3--:R-:W-:-:S04]  /*dfd0*/  IMAD R2, R10, 0x8, R6 ;  /* 0x000000080a027824 */ /* 0x008fc800078e0206 */
[----:B------:R-:W2:Y:S02]  /*dfe0*/  SYNCS.PHASECHK.TRANS64.TRYWAIT P0, [R2+URZ+0x60], R3 ;  /* 0x00006003020075a7 */ /* 0x000ea4000800017f */
[----:B--2---:R-:W-:Y:S05]  /*dff0*/  @!P0 BRA `(.L_x_476) ;  /* 0x0000003000d48947 */ /* 0x004fea0003800000 */
.L_x_563:
[----:B------:R-:W-:Y:S05]  /*e000*/  BSYNC B2 ;  /* 0x0000000000027941 */ /* 0x000fea0003800000 */
.L_x_475:
[----:B------:R-:W-:Y:S01]  /*e010*/  BSSY B2, `(.L_x_477) ;  /* 0x000000b000027945 */ /* 0x000fe20003800000 */
[----:B------:R-:W-:Y:S02]  /*e020*/  IMAD.MOV.U32 R12, RZ, RZ, 0x0 ;  /* 0x00000000ff0c7424 */ /* 0x000fe400078e00ff */
[----:B------:R-:W-:Y:S01]  /*e030*/  IMAD.MOV.U32 R13, RZ, RZ, 0x14f00000 ;  /* 0x14f00000ff0d7424 */ /* 0x000fe200078e00ff */
[----:B------:R-:W-:Y:S06]  /*e040*/  @P1 BRA `(.L_x_478) ;  /* 0x00000000001c1947 */ /* 0x000fec0003800000 */
[----:B------:R-:W3:Y:S01]  /*e050*/  S2R R9, SR_TID.X ;  /* 0x0000000000097919 */ /* 0x000ee20000002100 */
[----:B--2---:R-:W-:-:S04]  /*e060*/  IMAD.MOV.U32 R3, RZ, RZ, 0x8000 ;  /* 0x00008000ff037424 */ /* 0x004fc800078e00ff */
[----:B------:R4:W-:Y:S01]  /*e070*/  SYNCS.ARRIVE.TRANS64 RZ, [R2+URZ+0x50], R3 ;  /* 0x0000500302ff79a7 */ /* 0x0009e2000800003f */
[----:B---3--:R-:W-:-:S04]  /*e080*/  LOP3.LUT R9, R9, 0x1f, RZ, 0xc0, !PT ;  /* 0x0000001f09097812 */ /* 0x008fc800078ec0ff */
[----:B------:R-:W-:-:S13]  /*e090*/  ISETP.NE.AND P0, PT, R9, RZ, PT ;  /* 0x000000ff0900720c */ /* 0x000fda0003f05270 */
[----:B----4-:R-:W-:Y:S05]  /*e0a0*/  @!P0 BRA `(.L_x_478) ;  /* 0x0000000000048947 */ /* 0x010fea0003800000 */
[----:B------:R-:W-:Y:S01]  /*e0b0*/  BPT.TRAP 0x1 ;  /* 0x000000040000795c */ /* 0x000fe20000300000 */
.L_x_478:
[----:B------:R-:W-:Y:S05]  /*e0c0*/  BSYNC B2 ;  /* 0x0000000000027941 */ /* 0x000fea0003800000 */
.L_x_477:
[----:B------:R-:W3:Y:S04]  /*e0d0*/  LDL R15, [R1+0x4] ;  /* 0x00000400010f7983 */ /* 0x000ee80000100800 */
[----:B--2---:R-:W3:Y:S04]  /*e0e0*/  LDL.LU R3, [R1+0x8] ;  /* 0x0000080001037983 */ /* 0x004ee80000300800 */
[----:B------:R-:W2:Y:S04]  /*e0f0*/  LDL R10, [R1+0x18] ;  /* 0x00001800010a7983 */ /* 0x000ea80000100800 */
[----:B------:R-:W2:Y:S01]  /*e100*/  LDL.LU R9, [R1+0x14] ;  /* 0x0000140001097983 */ /* 0x000ea20000300800 */
[----:B------:R-:W-:Y:S01]  /*e110*/  R2UR UR10, R11 ;  /* 0x000000000b0a72ca */ /* 0x000fe200000e0000 */
[----:B------:R-:W-:Y:S01]  /*e120*/  UIADD3 UR4, UP0, UR36, 0x470, URZ ;  /* 0x0000047024047890 */ /* 0x000fe2000ff1e03f */
[----:B------:R-:W-:Y:S01]  /*e130*/  R2UR UR6, R12 ;  /* 0x000000000c0672ca */ /* 0x000fe200000e0000 */
[----:B------:R-:W-:Y:S01]  /*e140*/  VIADD R2, R2, 0x50 ;  /* 0x0000005002027836 */ /* 0x000fe20000000000 */
[----:B------:R-:W-:Y:S01]  /*e150*/  R2UR UR7, R13 ;  /* 0x000000000d0772ca */ /* 0x000fe200000e0000 */
[----:B------:R-:W-:Y:S01]  /*e160*/  UIADD3.X UR5, URZ, UR37, URZ, UP0, !UPT ;  /* 0x000000253f057290 */ /* 0x000fe200087fe43f */
[----:B------:R-:W-:Y:S01]  /*e170*/  PLOP3.LUT P0, PT, PT, PT, PT, 0x80, 0x0 ;  /* 0x000000000000781c */ /* 0x000fe20003f0f070 */
[----:B---3--:R-:W-:Y:S01]  /*e180*/  IMAD R3, R3, 0x8000, R15 ;  /* 0x0000800003037824 */ /* 0x008fe200078e020f */
[----:B--2---:R-:W-:-:S03]  /*e190*/  LEA R9, R9, R10, 0x7 ;  /* 0x0000000a09097211 */ /* 0x004fc600078e38ff */
[----:B------:R-:W-:-:S08]  /*e1a0*/  VIADD R10, R3, 0x400 ;  /* 0x00000400030a7836 */ /* 0x000fd00000000000 */
.L_x_479:
        /* <DEDUP_REMOVED lines=10> */
[----:B--2---:R-:W-:Y:S05]  /*e250*/  @P0 BRA.U.ANY `(.L_x_479) ;  /* 0xfffffffd00d40947 */ /* 0x004fea000393ffff */
[----:B------:R-:W-:Y:S01]  /*e260*/  R2UR UR10, R14 ;  /* 0x000000000e0a72ca */ /* 0x000fe200000e0000 */
[----:B------:R-:W-:Y:S01]  /*e270*/  VIADD R3, R3, 0x4400 ;  /* 0x0000440003037836 */ /* 0x000fe20000000000 */
[----:B------:R-:W-:Y:S02]  /*e280*/  R2UR UR6, R12 ;  /* 0x000000000c0672ca */ /* 0x000fe400000e0000 */
[----:B------:R-:W-:Y:S02]  /*e290*/  R2UR UR7, R13 ;  /* 0x000000000d0772ca */ /* 0x000fe400000e0000 */
[----:B------:R-:W-:-:S13]  /*e2a0*/  PLOP3.LUT P0, PT, PT, PT, PT, 0x80, 0x0 ;  /* 0x000000000000781c */ /* 0x000fda0003f0f070 */
.L_x_480:
        /* <DEDUP_REMOVED lines=11> */
[----:B------:R2:W-:Y:S04]  /*e360*/  STL [R1+0x14], R7 ;  /* 0x0000140701007387 */ /* 0x0005e80000100800 */
[----:B------:R2:W-:Y:S02]  /*e370*/  STL [R1], R8 ;  /* 0x0000000801007387 */ /* 0x0005e40000100800 */
.L_x_466:
[----:B------:R-:W-:Y:S05]  /*e380*/  BSYNC B1 ;  /* 0x0000000000017941 */ /* 0x000fea0003800000 */
.L_x_465:
[----:B------:R-:W3:Y:S01]  /*e390*/  LDL R2, [R1+0x20] ;  /* 0x0000200001027983 */ /* 0x000ee20000100800 */
[----:B------:R-:W-:Y:S01]  /*e3a0*/  VIADD R3, R4, 0x1 ;  /* 0x0000000104037836 */ /* 0x000fe20000000000 */
[----:B------:R-:W-:Y:S04]  /*e3b0*/  BSSY B1, `(.L_x_481) ;  /* 0x00000aa000017945 */ /* 0x000fe80003800000 */
[----:B------:R-:W-:-:S04]  /*e3c0*/  ISETP.NE.AND P0, PT, R3, 0x2, PT ;  /* 0x000000020300780c */ /* 0x000fc80003f05270 */
[----:B------:R-:W-:Y:S02]  /*e3d0*/  SEL R11, R3, RZ, P0 ;  /* 0x000000ff030b7207 */ /* 0x000fe40000000000 */
[----:B---3--:R-:W-:Y:S02]  /*e3e0*/  ISETP.NE.AND P1, PT, R2, RZ, PT ;  /* 0x000000ff0200720c */ /* 0x008fe40003f25270 */
[----:B------:R-:W-:-:S04]  /*e3f0*/  SEL R2, RZ, 0x1, P0 ;  /* 0x00000001ff027807 */ /* 0x000fc80000000000 */
[----:B------:R-:W-:-:S05]  /*e400*/  LOP3.LUT R10, R5, R2, RZ, 0x3c, !PT ;  /* 0x00000002050a7212 */ /* 0x000fca00078e3cff */
[----:B------:R3:W-:Y:S04]  /*e410*/  STL [R1+0x10], R10 ;  /* 0x0000100a01007387 */ /* 0x0007e80000100800 */
[----:B------:R3:W-:Y:S01]  /*e420*/  STL [R1+0x8], R11 ;  /* 0x0000080b01007387 */ /* 0x0007e20000100800 */
[----:B------:R-:W-:Y:S05]  /*e430*/  @!P1 BRA `(.L_x_482) ;  /* 0x0000000800849947 */ /* 0x000fea0003800000 */
[----:B------:R-:W-:Y:S01]  /*e440*/  ULDC.64 UR4, c[0x0][0x418] ;  /* 0x0001060000047ab9 */ /* 0x000fe20000000a00 */
[----:B--2---:R-:W-:Y:S01]  /*e450*/  VIADD R7, R0, 0xffffffff ;  /* 0xffffffff00077836 */ /* 0x004fe20000000000 */
[----:B------:R-:W-:-:S04]  /*e460*/  ISETP.NE.U32.AND P0, PT, RZ, UR4, PT ;  /* 0x00000004ff007c0c */ /* 0x000fc8000bf05070 */
[----:B------:R-:W-:-:S13]  /*e470*/  ISETP.NE.AND.EX P0, PT, RZ, UR5, PT, P0 ;  /* 0x00000005ff007c0c */ /* 0x000fda000bf05300 */
[----:B------:R-:W-:Y:S05]  /*e480*/  @!P0 BRA `(.L_x_483) ;  /* 0x0000000000508947 */ /* 0x000fea0003800000 */
[----:B------:R-:W2:Y:S01]  /*e490*/  LDL R13, [R1+0x1c] ;  /* 0x00001c00010d7983 */ /* 0x000ea20000100800 */
[----:B------:R-:W4:Y:S01]  /*e4a0*/  LDC R9, c[0x0][0x43c] ;  /* 0x00010f00ff097b82 */ /* 0x000f220000000800 */
[----:B------:R-:W-:Y:S02]  /*e4b0*/  ULDC.64 UR6, c[0x0][0x428] ;  /* 0x00010a0000067ab9 */ /* 0x000fe40000000a00 */
[----:B------:R-:W3:Y:S01]  /*e4c0*/  LDL R12, [R1+0xc] ;  /* 0x00000c00010c7983 */ /* 0x000ee20000100800 */
[----:B------:R-:W-:Y:S01]  /*e4d0*/  ULDC.64 UR8, c[0x0][0x208] ;  /* 0x0000820000087ab9 */ /* 0x000fe20000000a00 */
[----:B----4-:R-:W-:-:S13]  /*e4e0*/  ISETP.NE.AND P0, PT, R9, 0x1, PT ;  /* 0x000000010900780c */ /* 0x010fda0003f05270 */
[----:B------:R-:W4:Y:S02]  /*e4f0*/  @P0 LDC.64 R2, c[0x0][0x440] ;  /* 0x00011000ff020b82 */ /* 0x000f240000000a00 */
[----:B----45:R-:W-:-:S04]  /*e500*/  @P0 IMAD.HI.U32 R8, R7, R2, RZ ;  /* 0x0000000207080227 */ /* 0x030fc800078e00ff */
        /* <DEDUP_REMOVED lines=12> */
.L_x_483:
[----:B------:R-:W4:Y:S01]  /*e5d0*/  LDL R2, [R1+0x4] ;  /* 0x0000040001027983 */ /* 0x000f220000100800 */
[----:B------:R-:W-:Y:S01]  /*e5e0*/  SHF.L.U32 R3, R10, 0x1f, RZ ;  /* 0x0000001f0a037819 */ /* 0x000fe200000006ff */
[----:B------:R-:W-:Y:S01]  /*e5f0*/  BSSY B2, `(.L_x_484) ;  /* 0x0000004000027945 */ /* 0x000fe20003800000 */
[----:B----4-:R-:W-:-:S04]  /*e600*/  LEA R2, R11, R2, 0x3 ;  /* 0x000000020b027211 */ /* 0x010fc800078e18ff */
[----:B------:R-:W4:Y:S02]  /*e610*/  SYNCS.PHASECHK.TRANS64.TRYWAIT P0, [R2+URZ+0x34840], R3 ;  /* 0x03484003020075a7 */ /* 0x000f24000800017f */
[----:B----4-:R-:W-:Y:S05]  /*e620*/  @!P0 BRA `(.L_x_485) ;  /* 0x0000002c005c8947 */ /* 0x010fea0003800000 */
.L_x_564:
[----:B------:R-:W-:Y:S05]  /*e630*/  BSYNC B2 ;  /* 0x0000000000027941 */ /* 0x000fea0003800000 */
.L_x_484:
[----:B--2---:R-:W2:Y:S01]  /*e640*/  S2R R9, SR_TID.X ;  /* 0x0000000000097919 */ /* 0x004ea20000002100 */
[----:B------:R-:W-:Y:S01]  /*e650*/  BSSY B2, `(.L_x_486) ;  /* 0x000000b000027945 */ /* 0x000fe20003800000 */
[----:B--2---:R-:W-:-:S04]  /*e660*/  LOP3.LUT R9, R9, 0x7f, RZ, 0xc0, !PT ;  /* 0x0000007f09097812 */ /* 0x004fc800078ec0ff */
[----:B------:R-:W-:-:S13]  /*e670*/  ISETP.NE.AND P1, PT, R9, RZ, PT ;  /* 0x000000ff0900720c */ /* 0x000fda0003f25270 */
[----:B------:R-:W-:Y:S05]  /*e680*/  @P1 BRA `(.L_x_487) ;  /* 0x00000000001c1947 */ /* 0x000fea0003800000 */
[----:B------:R-:W2:Y:S01]  /*e690*/  S2R R9, SR_TID.X ;  /* 0x0000000000097919 */ /* 0x000ea20000002100 */
[----:B----4-:R-:W-:-:S04]  /*e6a0*/  IMAD.MOV.U32 R3, RZ, RZ, 0xc000 ;  /* 0x0000c000ff037424 */ /* 0x010fc800078e00ff */
[----:B------:R4:W-:Y:S01]  /*e6b0*/  SYNCS.ARRIVE.TRANS64 RZ, [R2+URZ+0x34830], R3 ;  /* 0x0348300302ff79a7 */ /* 0x0009e2000800003f */
[----:B--2---:R-:W-:-:S04]  /*e6c0*/  LOP3.LUT R9, R9, 0x1f, RZ, 0xc0, !PT ;  /* 0x0000001f09097812 */ /* 0x004fc800078ec0ff */
[----:B------:R-:W-:-:S13]  /*e6d0*/  ISETP.NE.AND P0, PT, R9, RZ, PT ;  /* 0x000000ff0900720c */ /* 0x000fda0003f05270 */
[----:B----4-:R-:W-:Y:S05]  /*e6e0*/  @!P0 BRA `(.L_x_487) ;  /* 0x0000000000048947 */ /* 0x010fea0003800000 */
[----:B------:R-:W-:Y:S01]  /*e6f0*/  BPT.TRAP 0x1 ;  /* 0x000000040000795c */ /* 0x000fe20000300000 */
.L_x_487:
[----:B------:R-:W-:Y:S05]  /*e700*/  BSYNC B2 ;  /* 0x0000000000027941 */ /* 0x000fea0003800000 */
.L_x_486:
[----:B------:R-:W2:Y:S04]  /*e710*/  LDL R9, [R1+0x8] ;  /* 0x0000080001097983 */ /* 0x000ea80000100800 */
[----:B---3--:R-:W3:Y:S04]  /*e720*/  LDL R10, [R1+0x4] ;  /* 0x00000400010a7983 */ /* 0x008ee80000100800 */
[----:B----4-:R-:W4:Y:S01]  /*e730*/  LDL R2, [R1+0x18] ;  /* 0x0000180001027983 */ /* 0x010f220000100800 */
[----:B------:R-:W-:-:S05]  /*e740*/  IMAD.MOV.U32 R12, RZ, RZ, RZ ;  /* 0x000000ffff0c7224 */ /* 0x000fca00078e00ff */
[----:B------:R-:W-:Y:S01]  /*e750*/  R2UR UR10, R12 ;  /* 0x000000000c0a72ca */ /* 0x000fe200000e0000 */
[----:B------:R-:W-:Y:S01]  /*e760*/  UIADD3 UR4, UP0, UR36, 0x370, URZ ;  /* 0x0000037024047890 */ /* 0x000fe2000ff1e03f */
[----:B------:R-:W-:Y:S01]  /*e770*/  PLOP3.LUT P0, PT, PT, PT, PT, 0x80, 0x0 ;  /* 0x000000000000781c */ /* 0x000fe20003f0f070 */
[----:B------:R-:W-:Y:S01]  /*e780*/  UMOV UR6, 0x0 ;  /* 0x0000000000067882 */ /* 0x000fe20000000000 */
[----:B------:R-:W-:Y:S01]  /*e790*/  UMOV UR7, 0x14f00000 ;  /* 0x14f0000000077882 */ /* 0x000fe20000000000 */
[----:B------:R-:W-:Y:S01]  /*e7a0*/  UIADD3.X UR5, URZ, UR37, URZ, UP0, !UPT ;  /* 0x000000253f057290 */ /* 0x000fe200087fe43f */
[C---:B--2---:R-:W-:Y:S02]  /*e7b0*/  IMAD R3, R9.reuse, 0x8, R6 ;  /* 0x0000000809037824 */ /* 0x044fe400078e0206 */
[----:B---3--:R-:W-:Y:S02]  /*e7c0*/  IMAD R9, R9, 0xc000, R10 ;  /* 0x0000c00009097824 */ /* 0x008fe400078e020a */
[----:B------:R-:W-:-:S02]  /*e7d0*/  VIADD R3, R3, 0x30 ;  /* 0x0000003003037836 */ /* 0x000fc40000000000 */
[----:B----4-:R-:W-:Y:S02]  /*e7e0*/  IMAD R2, R7, 0x80, R2 ;  /* 0x0000008007027824 */ /* 0x010fe400078e0202 */
[----:B------:R-:W-:-:S07]  /*e7f0*/  VIADD R10, R9, 0x1c400 ;  /* 0x0001c400090a7836 */ /* 0x000fce0000000000 */
.L_x_488:
        /* <DEDUP_REMOVED lines=16> */
.L_x_489:
        /* <DEDUP_REMOVED lines=11> */
[----:B------:R-:W-:Y:S01]  /*e9b0*/  UMOV UR6, 0x0 ;  /* 0x0000000000067882 */ /* 0x000fe20000000000 */
[----:B------:R-:W-:Y:S01]  /*e9c0*/  IADD3 R9, R9, 0x24400, RZ ;  /* 0x0002440009097810 */ /* 0x000fe20007ffe0ff */
[----:B------:R-:W-:Y:S01]  /*e9d0*/  UMOV UR7, 0x14f00000 ;  /* 0x14f0000000077882 */ /* 0x000fe20000000000 */
[----:B------:R-:W-:-:S09]  /*e9e0*/  UMOV UR10, 0x80 ;  /* 0x00000080000a7882 */ /* 0x000fd20000000000 */
.L_x_490:
        /* <DEDUP_REMOVED lines=10> */
[----:B------:R-:W-:Y:S01]  /*ea90*/  SHF.L.U32 R5, R5, 0x1f, RZ ;  /* 0x0000001f05057819 */ /* 0x000fe200000006ff */
[----:B------:R-:W-:Y:S01]  /*eaa0*/  IMAD R2, R4, 0x8, R6 ;  /* 0x0000000804027824 */ /* 0x000fe200078e0206 */
[----:B------:R-:W-:Y:S03]  /*eab0*/  BSSY B2, `(.L_x_491) ;  /* 0x0000003000027945 */ /* 0x000fe60003800000 */
[----:B------:R-:W2:Y:S02]  /*eac0*/  SYNCS.PHASECHK.TRANS64.TRYWAIT P0, [R2+URZ+0x60], R5 ;  /* 0x00006005020075a7 */ /* 0x000ea4000800017f */
[----:B--2---:R-:W-:Y:S05]  /*ead0*/  @!P0 BRA `(.L_x_492) ;  /* 0x0000002800448947 */ /* 0x004fea0003800000 */
.L_x_565:
[----:B------:R-:W-:Y:S05]  /*eae0*/  BSYNC B2 ;  /* 0x0000000000027941 */ /* 0x000fea0003800000 */
.L_x_491:
[----:B------:R-:W-:Y:S01]  /*eaf0*/  BSSY B2, `(.L_x_493) ;  /* 0x000000b000027945 */ /* 0x000fe20003800000 */
[----:B------:R-:W-:Y:S02]  /*eb00*/  IMAD.MOV.U32 R10, RZ, RZ, 0x0 ;  /* 0x00000000ff0a7424 */ /* 0x000fe400078e00ff */
[----:B------:R-:W-:Y:S01]  /*eb10*/  IMAD.MOV.U32 R11, RZ, RZ, 0x14f00000 ;  /* 0x14f00000ff0b7424 */ /* 0x000fe200078e00ff */
[----:B------:R-:W-:Y:S06]  /*eb20*/  @P1 BRA `(.L_x_494) ;  /* 0x00000000001c1947 */ /* 0x000fec0003800000 */
[----:B------:R-:W3:Y:S02]  /*eb30*/  S2R R3, SR_TID.X ;  /* 0x0000000000037919 */ /* 0x000ee40000002100 */
[----:B---3--:R-:W-:Y:S01]  /*eb40*/  LOP3.LUT R9, R3, 0x1f, RZ, 0xc0, !PT ;  /* 0x0000001f03097812 */ /* 0x008fe200078ec0ff */
[----:B------:R-:W-:-:S03]  /*eb50*/  IMAD.MOV.U32 R3, RZ, RZ, 0x8000 ;  /* 0x00008000ff037424 */ /* 0x000fc600078e00ff */
[----:B------:R-:W-:Y:S01]  /*eb60*/  ISETP.NE.AND P0, PT, R9, RZ, PT ;  /* 0x000000ff0900720c */ /* 0x000fe20003f05270 */
[----:B------:R3:W-:-:S12]  /*eb70*/  SYNCS.ARRIVE.TRANS64 RZ, [R2+URZ+0x50], R3 ;  /* 0x0000500302ff79a7 */ /* 0x0007d8000800003f */
[----:B---3--:R-:W-:Y:S05]  /*eb80*/  @!P0 BRA `(.L_x_494) ;  /* 0x0000000000048947 */ /* 0x008fea0003800000 */
[----:B------:R-:W-:Y:S01]  /*eb90*/  BPT.TRAP 0x1 ;  /* 0x000000040000795c */ /* 0x000fe20000300000 */
.L_x_494:
[----:B------:R-:W-:Y:S05]  /*eba0*/  BSYNC B2 ;  /* 0x0000000000027941 */ /* 0x000fea0003800000 */
.L_x_493:
[----:B------:R-:W3:Y:S04]  /*ebb0*/  LDL R9, [R1+0x4] ;  /* 0x0000040001097983 */ /* 0x000ee80000100800 */
[----:B--2---:R-:W2:Y:S04]  /*ebc0*/  LDL R5, [R1+0x18] ;  /* 0x0000180001057983 */ /* 0x004ea80000100800 */
        /* <DEDUP_REMOVED lines=8> */
[----:B---3--:R-:W-:-:S02]  /*ec50*/  IMAD R4, R4, 0x8000, R9 ;  /* 0x0000800004047824 */ /* 0x008fc400078e0209 */
[----:B--2---:R-:W-:Y:S02]  /*ec60*/  IMAD R3, R3, 0x80, R5 ;  /* 0x0000008003037824 */ /* 0x004fe400078e0205 */
[----:B------:R-:W-:-:S08]  /*ec70*/  VIADD R5, R4, 0x400 ;  /* 0x0000040004057836 */ /* 0x000fd00000000000 */
.L_x_495:
        /* <DEDUP_REMOVED lines=11> */
[----:B------:R-:W-:Y:S02]  /*ed30*/  R2UR UR10, R13 ;  /* 0x000000000d0a72ca */ /* 0x000fe400000e0000 */
[----:B------:R-:W-:Y:S02]  /*ed40*/  R2UR UR6, R10 ;  /* 0x000000000a0672ca */ /* 0x000fe400000e0000 */
[----:B------:R-:W-:Y:S02]  /*ed50*/  R2UR UR7, R11 ;  /* 0x000000000b0772ca */ /* 0x000fe400000e0000 */
[----:B------:R-:W-:Y:S02]  /*ed60*/  PLOP3.LUT P0, PT, PT, PT, PT, 0x80, 0x0 ;  /* 0x000000000000781c */ /* 0x000fe40003f0f070 */
[----:B------:R-:W-:-:S11]  /*ed70*/  IADD3 R4, R4, 0x4400, RZ ;  /* 0x0000440004047810 */ /* 0x000fd60007ffe0ff */
.L_x_496:
        /* <DEDUP_REMOVED lines=13> */
.L_x_482:
[----:B------:R-:W-:Y:S05]  /*ee50*/  BSYNC B1 ;  /* 0x0000000000017941 */ /* 0x000fea0003800000 */
.L_x_481:
[C---:B------:R-:W-:Y:S01]  /*ee60*/  ISETP.GT.AND P0, PT, R0.reuse, 0x1, PT ;  /* 0x000000010000780c */ /* 0x040fe20003f04270 */
[----:B------:R-:W-:-:S12]  /*ee70*/  VIADD R0, R0, 0xfffffffe ;  /* 0xfffffffe00007836 */ /* 0x000fd80000000000 */
[----:B------:R-:W-:Y:S05]  /*ee80*/  @P0 BRA `(.L_x_497) ;  /* 0xffffffe800840947 */ /* 0x000fea000383ffff */
.L_x_446:
[----:B------:R-:W-:Y:S05]  /*ee90*/  BSYNC B0 ;  /* 0x0000000000007941 */ /* 0x000fea0003800000 */
.L_x_445:
[----:B------:R-:W0:Y:S01]  /*eea0*/  S2R R2, SR_TID.X ;  /* 0x0000000000027919 */ /* 0x000e220000002100 */
[----:B------:R-:W-:Y:S01]  /*eeb0*/  BSSY B0, `(.L_x_498) ;  /* 0x0000011000007945 */ /* 0x000fe20003800000 */
[----:B0-----:R-:W-:-:S04]  /*eec0*/  LOP3.LUT R3, R2, 0x7f, RZ, 0xc0, !PT ;  /* 0x0000007f02037812 */ /* 0x001fc800078ec0ff */
[----:B------:R-:W-:-:S13]  /*eed0*/  ISETP.NE.AND P0, PT, R3, RZ, PT ;  /* 0x000000ff0300720c */ /* 0x000fda0003f05270 */
[----:B------:R-:W-:Y:S05]  /*eee0*/  @P0 BRA `(.L_x_499) ;  /* 0x0000000000340947 */ /* 0x000fea0003800000 */
[----:B------:R-:W0:Y:S01]  /*eef0*/  S2R R2, SR_LANEID ;  /* 0x0000000000027919 */ /* 0x000e220000000000 */
[----:B------:R-:W-:Y:S01]  /*ef00*/  VOTEU.ANY UR4, UPT, PT ;  /* 0x0000000000047886 */ /* 0x000fe200038e0100 */
[----:B------:R-:W1:Y:S01]  /*ef10*/  LDC.64 R4, c[0x0][0xc60] ;  /* 0x00031800ff047b82 */ /* 0x000e620000000a00 */
[----:B------:R-:W0:Y:S01]  /*ef20*/  FLO.U32 R0, UR4 ;  /* 0x0000000400007d00 */ /* 0x000e2200080e0000 */
[----:B------:R-:W-:Y:S01]  /*ef30*/  ULDC.64 UR6, c[0x0][0x208] ;  /* 0x0000820000067ab9 */ /* 0x000fe20000000a00 */
[----:B0-----:R-:W-:-:S06]  /*ef40*/  ISETP.EQ.U32.AND P0, PT, R0, R2, PT ;  /* 0x000000020000720c */ /* 0x001fcc0003f02070 */
[----:B------:R-:W1:Y:S07]  /*ef50*/  POPC R2, UR4 ;  /* 0x0000000400027d09 */ /* 0x000e6e0008000000 */
[----:B-1----:R-:W2:Y:S04]  /*ef60*/  @P0 ATOMG.E.ADD.STRONG.GPU PT, R2, desc[UR6][R4.64], R2 ;  /* 0x00000002040209a8 */ /* 0x002ea800081ee1c6 */
[----:B--2---:R0:W1:Y:S02]  /*ef70*/  SHFL.IDX PT, R2, R2, R0, 0x1f ;  /* 0x00001f0002027589 */ /* 0x00406400000e0000 */
[----:B0-----:R-:W0:Y:S02]  /*ef80*/  S2R R0, SR_LTMASK ;  /* 0x0000000000007919 */ /* 0x001e240000003900 */
[----:B0-----:R-:W-:-:S06]  /*ef90*/  LOP3.LUT R0, R0, UR4, RZ, 0xc0, !PT ;  /* 0x0000000400007c12 */ /* 0x001fcc000f8ec0ff */
[----:B------:R-:W1:Y:S02]  /*efa0*/  POPC R0, R0 ;  /* 0x0000000000007309 */ /* 0x000e640000000000 */
[----:B-1----:R-:W-:-:S07]  /*efb0*/  IADD3 R16, R2, UR38, R0 ;  /* 0x0000002602107c10 */ /* 0x002fce000fffe000 */
.L_x_499:
[----:B------:R-:W-:Y:S05]  /*efc0*/  BSYNC B0 ;  /* 0x0000000000007941 */ /* 0x000fea0003800000 */
.L_x_498:
[----:B------:R-:W2:Y:S01]  /*efd0*/  LDL.LU R0, [R1+0x20] ;  /* 0x0000200001007983 */ /* 0x000ea20000300800 */
[----:B------:R-:W-:Y:S01]  /*efe0*/  BSSY B0, `(.L_x_500) ;  /* 0x0000040000007945 */ /* 0x000fe20003800000 */
[----:B--2---:R-:W-:-:S13]  /*eff0*/  ISETP.NE.AND P0, PT, R0, RZ, PT ;  /* 0x000000ff0000720c */ /* 0x004fda0003f05270 */
[----:B------:R-:W-:Y:S05]  /*f000*/  @!P0 BRA `(.L_x_501) ;  /* 0x0000000000f48947 */ /* 0x000fea0003800000 */
[----:B------:R-:W2:Y:S04]  /*f010*/  LDL R4, [R1+0x4] ;  /* 0x0000040001047983 */ /* 0x000ea80000100800 */
[----:B------:R-:W2:Y:S04]  /*f020*/  LDL R0, [R1+0x8] ;  /* 0x0000080001007983 */ /* 0x000ea80000100800 */
[----:B------:R-:W3:Y:S01]  /*f030*/  LDL R2, [R1+0x10] ;  /* 0x0000100001027983 */ /* 0x000ee20000100800 */
[----:B------:R-:W-:Y:S01]  /*f040*/  BSSY B1, `(.L_x_502) ;  /* 0x0000006000017945 */ /* 0x000fe20003800000 */
[----:B------:R-:W-:Y:S01]  /*f050*/  ISETP.NE.AND P1, PT, R3, RZ, PT ;  /* 0x000000ff0300720c */ /* 0x000fe20003f25270 */
[----:B--2---:R-:W-:Y:S01]  /*f060*/  IMAD R0, R0, 0x8, R4 ;  /* 0x0000000800007824 */ /* 0x004fe200078e0204 */
[----:B---3--:R-:W-:-:S04]  /*f070*/  SHF.L.U32 R2, R2, 0x1f, RZ ;  /* 0x0000001f02027819 */ /* 0x008fc800000006ff */
[----:B------:R-:W0:Y:S02]  /*f080*/  SYNCS.PHASECHK.TRANS64.TRYWAIT P0, [R0+URZ+0x34860], R2 ;  /* 0x03486002000075a7 */ /* 0x000e24000800017f */
[----:B0-----:R-:W-:Y:S05]  /*f090*/  @!P0 BRA `(.L_x_503) ;  /* 0x0000002000e88947 */ /* 0x001fea0003800000 */
.L_x_566:
[----:B------:R-:W-:Y:S05]  /*f0a0*/  BSYNC B1 ;  /* 0x0000000000017941 */ /* 0x000fea0003800000 */
.L_x_502:
[----:B------:R-:W-:Y:S04]  /*f0b0*/  BSSY B1, `(.L_x_504) ;  /* 0x0000009000017945 */ /* 0x000fe80003800000 */
[----:B------:R-:W-:Y:S05]  /*f0c0*/  @P1 BRA `(.L_x_505) ;  /* 0x00000000001c1947 */ /* 0x000fea0003800000 */
[----:B------:R-:W2:Y:S01]  /*f0d0*/  S2R R3, SR_TID.X ;  /* 0x0000000000037919 */ /* 0x000ea20000002100 */
[----:B0-----:R-:W-:-:S04]  /*f0e0*/  IMAD.MOV.U32 R2, RZ, RZ, 0x8000 ;  /* 0x00008000ff027424 */ /* 0x001fc800078e00ff */
[----:B------:R3:W-:Y:S01]  /*f0f0*/  SYNCS.ARRIVE.TRANS64 RZ, [R0+URZ+0x34850], R2 ;  /* 0x0348500200ff79a7 */ /* 0x0007e2000800003f */
[----:B--2---:R-:W-:-:S04]  /*f100*/  LOP3.LUT R3, R3, 0x1f, RZ, 0xc0, !PT ;  /* 0x0000001f03037812 */ /* 0x004fc800078ec0ff */
[----:B------:R-:W-:-:S13]  /*f110*/  ISETP.NE.AND P0, PT, R3, RZ, PT ;  /* 0x000000ff0300720c */ /* 0x000fda0003f05270 */
[----:B---3--:R-:W-:Y:S05]  /*f120*/  @!P0 BRA `(.L_x_505) ;  /* 0x0000000000048947 */ /* 0x008fea0003800000 */
[----:B------:R-:W-:Y:S01]  /*f130*/  BPT.TRAP 0x1 ;  /* 0x000000040000795c */ /* 0x000fe20000300000 */
.L_x_505:
[----:B------:R-:W-:Y:S05]  /*f140*/  BSYNC B1 ;  /* 0x0000000000017941 */ /* 0x000fea0003800000 */
.L_x_504:
[----:B------:R-:W2:Y:S04]  /*f150*/  LDL.LU R5, [R1+0x18] ;  /* 0x0000180001057983 */ /* 0x000ea80000300800 */
[----:B------:R-:W3:Y:S04]  /*f160*/  LDL R4, [R1+0x4] ;  /* 0x0000040001047983 */ /* 0x000ee80000100800 */
[----:B0-----:R-:W3:Y:S04]  /*f170*/  LDL R2, [R1+0x8] ;  /* 0x0000080001027983 */ /* 0x001ee80000100800 */
[----:B------:R-:W2:Y:S01]  /*f180*/  LDL R3, [R1+0x14] ;  /* 0x0000140001037983 */ /* 0x000ea20000100800 */
[----:B------:R-:W-:Y:S01]  /*f190*/  UIADD3 UR4, UP0, UR36, 0x470, URZ ;  /* 0x0000047024047890 */ /* 0x000fe2000ff1e03f */
[----:B------:R-:W-:Y:S01]  /*f1a0*/  PLOP3.LUT P0, PT, PT, PT, PT, 0x80, 0x0 ;  /* 0x000000000000781c */ /* 0x000fe20003f0f070 */
[----:B------:R-:W-:Y:S01]  /*f1b0*/  VIADD R0, R0, 0x34850 ;  /* 0x0003485000007836 */ /* 0x000fe20000000000 */
[----:B------:R-:W-:Y:S01]  /*f1c0*/  UMOV UR6, 0x0 ;  /* 0x0000000000067882 */ /* 0x000fe20000000000 */
[----:B------:R-:W-:Y:S01]  /*f1d0*/  UIADD3.X UR5, URZ, UR37, URZ, UP0, !UPT ;  /* 0x000000253f057290 */ /* 0x000fe200087fe43f */
[----:B------:R-:W-:Y:S01]  /*f1e0*/  UMOV UR7, 0x14f00000 ;  /* 0x14f0000000077882 */ /* 0x000fe20000000000 */
[----:B------:R-:W-:Y:S01]  /*f1f0*/  UMOV UR10, URZ ;  /* 0x0000003f000a7c82 */ /* 0x000fe20008000000 */
[----:B---3--:R-:W-:-:S02]  /*f200*/  IMAD R2, R2, 0x8000, R4 ;  /* 0x0000800002027824 */ /* 0x008fc400078e0204 */
[----:B--2---:R-:W-:Y:S02]  /*f210*/  IMAD R3, R3, 0x80, R5 ;  /* 0x0000008003037824 */ /* 0x004fe400078e0205 */
[----:B------:R-:W-:-:S07]  /*f220*/  VIADD R4, R2, 0x400 ;  /* 0x0000040002047836 */ /* 0x000fce0000000000 */
.L_x_506:
        /* <DEDUP_REMOVED lines=11> */
[----:B------:R-:W-:Y:S01]  /*f2e0*/  PLOP3.LUT P0, PT, PT, PT, PT, 0x80, 0x0 ;  /* 0x000000000000781c */ /* 0x000fe20003f0f070 */
[----:B------:R-:W-:Y:S01]  /*f2f0*/  VIADD R2, R2, 0x4400 ;  /* 0x0000440002027836 */ /* 0x000fe20000000000 */
[----:B------:R-:W-:Y:S01]  /*f300*/  UMOV UR6, 0x0 ;  /* 0x0000000000067882 */ /* 0x000fe20000000000 */
[----:B------:R-:W-:Y:S01]  /*f310*/  UMOV UR7, 0x14f00000 ;  /* 0x14f0000000077882 */ /* 0x000fe20000000000 */
[----:B------:R-:W-:-:S09]  /*f320*/  UMOV UR10, 0x40 ;  /* 0x00000040000a7882 */ /* 0x000fd20000000000 */
.L_x_507:
        /* <DEDUP_REMOVED lines=11> */
.L_x_501:
[----:B------:R-:W-:Y:S05]  /*f3e0*/  BSYNC B0 ;  /* 0x0000000000007941 */ /* 0x000fea0003800000 */
.L_x_500:
[----:B------:R-:W2:Y:S04]  /*f3f0*/  LDL.LU R5, [R1+0x8] ;  /* 0x0000080001057983 */ /* 0x000ea80000300800 */
[----:B------:R-:W3:Y:S01]  /*f400*/  LDL.LU R4, [R1+0x10] ;  /* 0x0000100001047983 */ /* 0x000ee20000300800 */
[----:B--2---:R-:W-:-:S04]  /*f410*/  IADD3 R0, R5, 0x1, RZ ;  /* 0x0000000105007810 */ /* 0x004fc80007ffe0ff */
[----:B------:R-:W-:-:S04]  /*f420*/  ISETP.NE.AND P0, PT, R0, 0x2, PT ;  /* 0x000000020000780c */ /* 0x000fc80003f05270 */
[----:B------:R-:W-:Y:S02]  /*f430*/  SEL R2, RZ, 0x1, P0 ;  /* 0x00000001ff027807 */ /* 0x000fe40000000000 */
[----:B------:R-:W-:Y:S02]  /*f440*/  SEL R0, R0, RZ, P0 ;  /* 0x000000ff00007207 */ /* 0x000fe40000000000 */
[----:B---3--:R-:W-:-:S03]  /*f450*/  LOP3.LUT R4, R4, R2, RZ, 0x3c, !PT ;  /* 0x0000000204047212 */ /* 0x008fc600078e3cff */
[----:B------:R0:W-:Y:S04]  /*f460*/  STL [R1+0x8], R0 ;  /* 0x0000080001007387 */ /* 0x0001e80000100800 */
[----:B------:R0:W-:Y:S02]  /*f470*/  STL [R1+0x10], R4 ;  /* 0x0000100401007387 */ /* 0x0001e40000100800 */
.L_x_425:
[----:B------:R-:W-:Y:S05]  /*f480*/  BSYNC B7 ;  /* 0x0000000000077941 */ /* 0x000fea0003800000 */
.L_x_423:
[----:B0-----:R-:W2:Y:S02]  /*f490*/  LDL R0, [R1+0x58] ;  /* 0x0000580001007983 */ /* 0x001ea40000100800 */
[----:B--2---:R-:W-:-:S13]  /*f4a0*/  ISETP.NE.AND P0, PT, R0, RZ, PT ;  /* 0x000000ff0000720c */ /* 0x004fda0003f05270 */
[----:B------:R-:W-:Y:S05]  /*f4b0*/  @!P0 BRA `(.L_x_508) ;  /* 0x0000000000288947 */ /* 0x000fea0003800000 */
[----:B------:R-:W-:Y:S05]  /*f4c0*/  WARPSYNC.ALL ;  /* 0x0000000000007948 */ /* 0x000fea0003800000 */
[----:B------:R-:W0:Y:S08]  /*f4d0*/  S2UR UR5, SR_CgaCtaId ;  /* 0x00000000000579c3 */ /* 0x000e300000008800 */
[----:B------:R-:W-:Y:S06]  /*f4e0*/  BAR.SYNC.DEFER_BLOCKING 0x5, 0x180 ;  /* 0x0146000000007b1d */ /* 0x000fec0000010000 */
[----:B------:R-:W-:-:S02]  /*f4f0*/  UMOV UR4, 0x400 ;  /* 0x0000040000047882 */ /* 0x000fc40000000000 */
[----:B0-----:R-:W-:-:S06]  /*f500*/  ULEA UR4, UR5, UR4, 0x18 ;  /* 0x0000000405047291 */ /* 0x001fcc000f8ec03f */
[----:B------:R-:W-:-:S05]  /*f510*/  IMAD.U32 R0, RZ, RZ, UR4 ;  /* 0x00000004ff007e24 */ /* 0x000fca000f8e00ff */
[----:B------:R0:W2:Y:S04]  /*f520*/  LDS.128 R16, [R0+0x348d0] ;  /* 0x0348d00000107984 */ /* 0x0000a80000000c00 */
[----:B------:R0:W-:Y:S01]  /*f530*/  STL [R1+0x4], R0 ;  /* 0x0000040001007387 */ /* 0x0001e20000100800 */
[----:B------:R-:W-:Y:S06]  /*f540*/  BAR.ARV 0x4, 0x180 ;  /* 0x0106000000007b1d */ /* 0x000fec0000002000 */
[----:B------:R-:W-:Y:S05]  /*f550*/  BRA `(.L_x_509) ;  /* 0x0000000800507947 */ /* 0x000fea0003800000 */
.L_x_508:
[----:B------:R-:W1:Y:S01]  /*f560*/  S2R R0, SR_TID.X ;  /* 0x0000000000007919 */ /* 0x000e620000002100 */
[----:B------:R-:W-:Y:S01]  /*f570*/  UMOV UR4, 0xffffffff ;  /* 0xffffffff00047882 */ /* 0x000fe20000000000 */
[----:B-1--4-:R-:W-:-:S04]  /*f580*/  LOP3.LUT R7, R0, 0x1f, RZ, 0xc0, !PT ;  /* 0x0000001f00077812 */ /* 0x012fc800078ec0ff */
[----:B------:R-:W-:Y:S01]  /*f590*/  ISETP.NE.AND P0, PT, R7, 0x1f, PT ;  /* 0x0000001f0700780c */ /* 0x000fe20003f05270 */
[----:B------:R-:W-:-:S12]  /*f5a0*/  BRA.DIV UR4, `(.L_x_510) ;  /* 0x0000001e04b87947 */ /* 0x000fd8000b800000 */
[----:B------:R-:W-:Y:S01]  /*f5b0*/  IMAD.IADD R5, R19, 0x1, R7 ;  /* 0x0000000113057824 */ /* 0x000fe200078e0207 */
[----:B------:R-:W-:Y:S01]  /*f5c0*/  ULDC UR4, c[0x0][0xc3c] ;  /* 0x00030f0000047ab9 */ /* 0x000fe20000000800 */
[----:B------:R-:W-:-:S03]  /*f5d0*/  ULDC.64 UR6, c[0x0][0x208] ;  /* 0x0000820000067ab9 */ /* 0x000fc60000000a00 */
[----:B------:R-:W-:-:S13]  /*f5e0*/  ISETP.GE.OR P1, PT, R5, UR4, !P0 ;  /* 0x0000000405007c0c */ /* 0x000fda000c726670 */
[----:B------:R-:W0:Y:S02]  /*f5f0*/  @!P1 LDC.64 R2, c[0x0][0xc80] ;  /* 0x00032000ff029b82 */ /* 0x000e240000000a00 */
[----:B0-----:R-:W-:-:S06]  /*f600*/  @!P1 IMAD.WIDE R2, R5, 0x4, R2 ;  /* 0x0000000405029825 */ /* 0x001fcc00078e0202 */
[----:B------:R0:W2:Y:S01]  /*f610*/  @!P1 LDG.E R3, desc[UR6][R2.64] ;  /* 0x0000000602039981 */ /* 0x0000a2000c1e1900 */
[C---:B------:R-:W-:Y:S02]  /*f620*/  ISETP.GE.U32.AND P2, PT, R7.reuse, 0x2, PT ;  /* 0x000000020700780c */ /* 0x040fe40003f46070 */
[C---:B------:R-:W-:Y:S01]  /*f630*/  ISETP.GE.U32.AND P3, PT, R7.reuse, 0x4, PT ;  /* 0x000000040700780c */ /* 0x040fe20003f66070 */
[----:B------:R-:W-:Y:S01]  /*f640*/  SHFL.IDX PT, R4, R16, 0x1, 0x1f ;  /* 0x00201f0010047f89 */ /* 0x000fe200000e0000 */
[C---:B------:R-:W-:Y:S02]  /*f650*/  ISETP.GE.U32.AND P4, PT, R7.reuse, 0x8, PT ;  /* 0x000000080700780c */ /* 0x040fe40003f86070 */
[C---:B------:R-:W-:Y:S01]  /*f660*/  ISETP.GE.U32.AND P5, PT, R7.reuse, 0x10, PT ;  /* 0x000000100700780c */ /* 0x040fe20003fa6070 */
[----:B0-----:R-:W-:Y:S02]  /*f670*/  IMAD.MOV.U32 R2, RZ, RZ, RZ ;  /* 0x000000ffff027224 */ /* 0x001fe400078e00ff */
[----:B--2---:R-:W-:Y:S01]  /*f680*/  @!P1 IMAD.MOV.U32 R2, RZ, RZ, R3 ;  /* 0x000000ffff029224 */ /* 0x004fe200078e0003 */
[----:B------:R-:W-:-:S04]  /*f690*/  ISETP.NE.AND P1, PT, R7, RZ, PT ;  /* 0x000000ff0700720c */ /* 0x000fc80003f25270 */
        /* <DEDUP_REMOVED lines=13> */
[----:B0-----:R-:W-:-:S04]  /*f770*/  SEL R0, R5, RZ, P5 ;  /* 0x000000ff05007207 */ /* 0x001fc80002800000 */
[----:B------:R-:W-:Y:S02]  /*f780*/  IADD3 R3, R3, R0, RZ ;  /* 0x0000000003037210 */ /* 0x000fe40007ffe0ff */
[----:B------:R0:W1:Y:S04]  /*f790*/  SHFL.IDX PT, R0, R16, RZ, 0x1f ;  /* 0x00001fff10007589 */ /* 0x00006800000e0000 */
[----:B------:R0:W2:Y:S02]  /*f7a0*/  SHFL.IDX PT, R6, R3, 0x1f, 0x1f ;  /* 0x03e01f0003067f89 */ /* 0x0000a400000e0000 */
.L_x_576:
[----:B------:R-:W-:Y:S02]  /*f7b0*/  ULDC UR4, c[0x0][0xc38] ;  /* 0x00030e0000047ab9 */ /* 0x000fe40000000800 */
[----:B0-----:R-:W-:-:S04]  /*f7c0*/  IMAD.U32 R16, RZ, RZ, UR4 ;  /* 0x00000004ff107e24 */ /* 0x001fc8000f8e00ff */
[----:B--2---:R-:W-:-:S04]  /*f7d0*/  IMAD R6, R6, R16, RZ ;  /* 0x0000001006067224 */ /* 0x004fc800078e02ff */
[----:B------:R-:W-:-:S05]  /*f7e0*/  IMAD.IADD R4, R4, 0x1, R6 ;  /* 0x0000000104047824 */ /* 0x000fca00078e0206 */
[----:B-1----:R-:W-:-:S13]  /*f7f0*/  ISETP.GT.AND P6, PT, R4, R0, PT ;  /* 0x000000000400720c */ /* 0x002fda0003fc4270 */
[----:B------:R-:W-:Y:S05]  /*f800*/  @P6 BRA `(.L_x_511) ;  /* 0x0000000000a06947 */ /* 0x000fea0003800000 */
.L_x_516:
[----:B0-----:R-:W0:Y:S01]  /*f810*/  LDC R2, c[0x0][0xc3c] ;  /* 0x00030f00ff027b82 */ /* 0x001e220000000800 */
[----:B------:R-:W-:-:S05]  /*f820*/  VIADD R19, R19, 0x1f ;  /* 0x0000001f13137836 */ /* 0x000fca0000000000 */
[----:B0-----:R-:W-:-:S13]  /*f830*/  ISETP.GE.AND P6, PT, R19, R2, PT ;  /* 0x000000021300720c */ /* 0x001fda0003fc6270 */
[----:B------:R-:W-:Y:S05]  /*f840*/  @P6 BRA `(.L_x_512) ;  /* 0x0000000400486947 */ /* 0x000fea0003800000 */
[----:B------:R-:W0:Y:S01]  /*f850*/  S2R R3, SR_TID.X ;  /* 0x0000000000037919 */ /* 0x000e220000002100 */
[----:B------:R-:W-:Y:S01]  /*f860*/  BSSY B0, `(.L_x_513) ;  /* 0x000000a000007945 */ /* 0x000fe20003800000 */
[----:B0-----:R-:W-:-:S05]  /*f870*/  LOP3.LUT R3, R3, 0x1f, RZ, 0xc0, !PT ;  /* 0x0000001f03037812 */ /* 0x001fca00078ec0ff */
[----:B------:R-:W-:-:S05]  /*f880*/  IMAD.IADD R5, R19, 0x1, R3 ;  /* 0x0000000113057824 */ /* 0x000fca00078e0203 */
[----:B------:R-:W-:Y:S01]  /*f890*/  ISETP.GE.OR P6, PT, R5, R2, !P0 ;  /* 0x000000020500720c */ /* 0x000fe200047c6670 */
[----:B------:R-:W-:-:S12]  /*f8a0*/  IMAD.MOV.U32 R2, RZ, RZ, RZ ;  /* 0x000000ffff027224 */ /* 0x000fd800078e00ff */
[----:B------:R-:W-:Y:S05]  /*f8b0*/  @P6 BRA `(.L_x_514) ;  /* 0x0000000000106947 */ /* 0x000fea0003800000 */
[----:B------:R-:W0:Y:S01]  /*f8c0*/  LDC.64 R2, c[0x0][0xc80] ;  /* 0x00032000ff027b82 */ /* 0x000e220000000a00 */
[----:B------:R-:W-:Y:S01]  /*f8d0*/  ULDC.64 UR4, c[0x0][0x208] ;  /* 0x0000820000047ab9 */ /* 0x000fe20000000a00 */
[----:B0-----:R-:W-:-:S06]  /*f8e0*/  IMAD.WIDE R2, R5, 0x4, R2 ;  /* 0x0000000405027825 */ /* 0x001fcc00078e0202 */
[----:B------:R0:W5:Y:S02]  /*f8f0*/  LDG.E R2, desc[UR4][R2.64] ;  /* 0x0000000402027981 */ /* 0x000164000c1e1900 */
.L_x_514:
[----:B------:R-:W-:Y:S05]  /*f900*/  BSYNC B0 ;  /* 0x0000000000007941 */ /* 0x000fea0003800000 */
.L_x_513:
[----:B------:R-:W-:-:S03]  /*f910*/  UMOV UR4, 0xffffffff ;  /* 0xffffffff00047882 */ /* 0x000fc60000000000 */
[----:B------:R-:W-:Y:S05]  /*f920*/  BRA.DIV UR4, `(.L_x_515) ;  /* 0x0000002204187947 */ /* 0x000fea000b800000 */
[----:B-----5:R-:W0:Y:S02]  /*f930*/  SHFL.UP PT, R14, R2, 0x1, RZ ;  /* 0x04200000020e7989 */ /* 0x020e2400000e00ff */
        /* <DEDUP_REMOVED lines=10> */
[----:B------:R-:W-:-:S05]  /*f9e0*/  IADD3 R3, R3, R5, RZ ;  /* 0x0000000503037210 */ /* 0x000fca0007ffe0ff */
[----:B------:R-:W0:Y:S02]  /*f9f0*/  SHFL.UP PT, R5, R3, 0x10, RZ ;  /* 0x0600000003057989 */ /* 0x000e2400000e00ff */
[----:B0-----:R-:W-:-:S05]  /*fa00*/  SEL R5, R5, RZ, P5 ;  /* 0x000000ff05057207 */ /* 0x001fca0002800000 */
[----:B------:R-:W-:-:S05]  /*fa10*/  IMAD.IADD R3, R3, 0x1, R5 ;  /* 0x0000000103037824 */ /* 0x000fca00078e0205 */
[----:B------:R0:W1:Y:S02]  /*fa20*/  SHFL.IDX PT, R6, R3, 0x1f, 0x1f ;  /* 0x03e01f0003067f89 */ /* 0x00006400000e0000 */
.L_x_584:
[----:B------:R-:W-:Y:S02]  /*fa30*/  ULDC UR4, c[0x0][0xc38] ;  /* 0x00030e0000047ab9 */ /* 0x000fe40000000800 */
[----:B------:R-:W-:-:S04]  /*fa40*/  IMAD.U32 R16, RZ, RZ, UR4 ;  /* 0x00000004ff107e24 */ /* 0x000fc8000f8e00ff */
[----:B-1----:R-:W-:-:S04]  /*fa50*/  IMAD R6, R6, R16, RZ ;  /* 0x0000001006067224 */ /* 0x002fc800078e02ff */
[----:B------:R-:W-:-:S05]  /*fa60*/  IMAD.IADD R4, R6, 0x1, R4 ;  /* 0x0000000106047824 */ /* 0x000fca00078e0204 */
[----:B------:R-:W-:-:S13]  /*fa70*/  ISETP.GT.AND P6, PT, R4, R0, PT ;  /* 0x000000000400720c */ /* 0x000fda0003fc4270 */
[----:B------:R-:W-:Y:S05]  /*fa80*/  @!P6 BRA `(.L_x_516) ;  /* 0xfffffffc0060e947 */ /* 0x000fea000383ffff */
.L_x_511:
[----:B------:R-:W-:Y:S01]  /*fa90*/  IMAD.IADD R6, R4, 0x1, -R6 ;  /* 0x0000000104067824 */ /* 0x000fe200078e0a06 */
[----:B------:R-:W-:-:S03]  /*faa0*/  UMOV UR4, 0xffffffff ;  /* 0xffffffff00047882 */ /* 0x000fc60000000000 */
[----:B------:R-:W-:-:S05]  /*fab0*/  IMAD R4, R3, R16, R6 ;  /* 0x0000001003047224 */ /* 0x000fca00078e0206 */
[----:B------:R-:W-:Y:S01]  /*fac0*/  ISETP.GT.AND P6, PT, R4, R0, PT ;  /* 0x000000000400720c */ /* 0x000fe20003fc4270 */
[----:B------:R-:W-:-:S12]  /*fad0*/  BRA.DIV UR4, `(.L_x_517) ;  /* 0x0000002204807947 */ /* 0x000fd8000b800000 */
[----:B------:R-:W-:-:S04]  /*fae0*/  VOTE.ANY R5, PT, !P6 ;  /* 0x0000000000057806 */ /* 0x000fc800070e0100 */
[----:B------:R-:W1:Y:S02]  /*faf0*/  POPC R4, R5 ;  /* 0x0000000500047309 */ /* 0x000e640000000000 */
[----:B-1----:R1:W2:Y:S02]  /*fb00*/  SHFL.IDX PT, R17, R2, R4, 0x1f ;  /* 0x00001f0402117589 */ /* 0x0022a400000e0000 */
.L_x_588:
[----:B------:R-:W-:Y:S01]  /*fb10*/  ISETP.NE.AND P0, PT, R5, RZ, PT ;  /* 0x000000ff0500720c */ /* 0x000fe20003f05270 */
[----:B-1----:R-:W-:-:S12]  /*fb20*/  IMAD.MOV.U32 R2, RZ, RZ, RZ ;  /* 0x000000ffff027224 */ /* 0x002fd800078e00ff */
[----:B------:R-:W-:Y:S05]  /*fb30*/  @!P0 BRA `(.L_x_518) ;  /* 0x0000000000108947 */ /* 0x000fea0003800000 */
[----:B------:R-:W-:Y:S01]  /*fb40*/  UMOV UR4, 0xffffffff ;  /* 0xffffffff00047882 */ /* 0x000fe20000000000 */
[----:B------:R-:W-:Y:S02]  /*fb50*/  VIADD R12, R4, 0xffffffff ;  /* 0xffffffff040c7836 */ /* 0x000fe40000000000 */
[----:B------:R-:W-:Y:S05]  /*fb60*/  BRA.DIV UR4, `(.L_x_519) ;  /* 0x0000002204a47947 */ /* 0x000fea000b800000 */
[----:B------:R1:W3:Y:S02]  /*fb70*/  SHFL.IDX PT, R2, R3, R12, 0x1f ;  /* 0x00001f0c03027589 */ /* 0x0002e400000e0000 */
.L_x_518:
[----:B--2---:R-:W-:Y:S01]  /*fb80*/  IABS R5, R17 ;  /* 0x0000001100057213 */ /* 0x004fe20000000000 */
[----:B---3--:R-:W-:Y:S02]  /*fb90*/  IMAD R16, R2, R16, R6 ;  /* 0x0000001002107224 */ /* 0x008fe400078e0206 */
[----:B------:R-:W-:Y:S01]  /*fba0*/  IMAD.IADD R19, R4, 0x1, R19 ;  /* 0x0000000104137824 */ /* 0x000fe200078e0213 */
[----:B------:R-:W2:Y:S01]  /*fbb0*/  I2F.RP R2, R5 ;  /* 0x0000000500027306 */ /* 0x000ea20000209400 */
[----:B------:R-:W-:-:S07]  /*fbc0*/  IMAD.IADD R0, R0, 0x1, -R16 ;  /* 0x0000000100007824 */ /* 0x000fce00078e0a10 */
[----:B--2---:R-:W2:Y:S02]  /*fbd0*/  MUFU.RCP R2, R2 ;  /* 0x0000000200027308 */ /* 0x004ea40000001000 */
[----:B--2---:R-:W-:-:S06]  /*fbe0*/  VIADD R2, R2, 0xffffffe ;  /* 0x0ffffffe02027836 */ /* 0x004fcc0000000000 */
[----:B01----:R-:W0:Y:S02]  /*fbf0*/  F2I.FTZ.U32.TRUNC.NTZ R3, R2 ;  /* 0x0000000200037305 */ /* 0x003e24000021f000 */
[----:B0-----:R-:W-:-:S04]  /*fc00*/  IMAD.MOV R2, RZ, RZ, -R3 ;  /* 0x000000ffff027224 */ /* 0x001fc800078e0a03 */
[----:B------:R-:W-:Y:S01]  /*fc10*/  IMAD R6, R2, R5, RZ ;  /* 0x0000000502067224 */ /* 0x000fe200078e02ff */
[----:B------:R-:W-:-:S05]  /*fc20*/  MOV R2, RZ ;  /* 0x000000ff00027202 */ /* 0x000fca0000000f00 */
[----:B------:R-:W-:Y:S01]  /*fc30*/  IMAD.HI.U32 R2, R3, R6, R2 ;  /* 0x0000000603027227 */ /* 0x000fe200078e0002 */
[----:B------:R-:W-:Y:S02]  /*fc40*/  IABS R6, R17 ;  /* 0x0000001100067213 */ /* 0x000fe40000000000 */
[----:B------:R-:W-:-:S03]  /*fc50*/  IABS R3, R0 ;  /* 0x0000000000037213 */ /* 0x000fc60000000000 */
[----:B------:R-:W-:Y:S02]  /*fc60*/  IMAD.MOV R6, RZ, RZ, -R6 ;  /* 0x000000ffff067224 */ /* 0x000fe400078e0a06 */
        /* <DEDUP_REMOVED lines=12> */
[----:B------:R-:W-:Y:S01]  /*fd30*/  MOV R18, R2 ;  /* 0x0000000200127202 */ /* 0x000fe20000000f00 */
[----:B------:R-:W-:-:S04]  /*fd40*/  IMAD.MOV R3, RZ, RZ, -R2 ;  /* 0x000000ffff037224 */ /* 0x000fc800078e0a02 */
[----:B------:R-:W-:Y:S01]  /*fd50*/  IMAD R17, R17, R3, R0 ;  /* 0x0000000311117224 */ /* 0x000fe200078e0200 */
[----:B------:R-:W-:Y:S06]  /*fd60*/  BRA `(.L_x_520) ;  /* 0x00000000001c7947 */ /* 0x000fec0003800000 */
.L_x_512:
[----:B------:R-:W-:Y:S01]  /*fd70*/  UMOV UR4, URZ ;  /* 0x0000003f00047c82 */ /* 0x000fe20008000000 */
[----:B------:R-:W-:Y:S01]  /*fd80*/  UMOV UR5, URZ ;  /* 0x0000003f00057c82 */ /* 0x000fe20008000000 */
[----:B------:R-:W-:Y:S01]  /*fd90*/  ULDC UR6, c[0x0][0xc3c] ;  /* 0x00030f0000067ab9 */ /* 0x000fe20000000800 */
[----:B------:R-:W-:Y:S02]  /*fda0*/  IMAD.MOV.U32 R16, RZ, RZ, R0 ;  /* 0x000000ffff107224 */ /* 0x000fe400078e0000 */
[----:B------:R-:W-:Y:S02]  /*fdb0*/  IMAD.U32 R17, RZ, RZ, UR4 ;  /* 0x00000004ff117e24 */ /* 0x000fe4000f8e00ff */
[----:B------:R-:W-:Y:S02]  /*fdc0*/  IMAD.U32 R18, RZ, RZ, UR5 ;  /* 0x00000005ff127e24 */ /* 0x000fe4000f8e00ff */
[----:B------:R-:W-:-:S07]  /*fdd0*/  IMAD.U32 R19, RZ, RZ, UR6 ;  /* 0x00000006ff137e24 */ /* 0x000fce000f8e00ff */
.L_x_520:
[----:B------:R3:W2:Y:S01]  /*fde0*/  LDL R3, [R1+0x4] ;  /* 0x0000040001037983 */ /* 0x0006a20000100800 */
[----:B------:R-:W0:Y:S01]  /*fdf0*/  S2R R0, SR_TID.X ;  /* 0x0000000000007919 */ /* 0x000e220000002100 */
[----:B------:R-:W-:Y:S05]  /*fe00*/  WARPSYNC.ALL ;  /* 0x0000000000007948 */ /* 0x000fea0003800000 */
[----:B0-----:R-:W-:Y:S01]  /*fe10*/  LOP3.LUT R0, R0, 0x1f, RZ, 0xc0, !PT ;  /* 0x0000001f00007812 */ /* 0x001fe200078ec0ff */
[----:B------:R-:W-:Y:S03]  /*fe20*/  BAR.SYNC.DEFER_BLOCKING 0x4, 0x180 ;  /* 0x0106000000007b1d */ /* 0x000fe60000010000 */
[----:B------:R-:W-:-:S13]  /*fe30*/  ISETP.NE.AND P0, PT, R0, RZ, PT ;  /* 0x000000ff0000720c */ /* 0x000fda0003f05270 */
[----:B------:R-:W2:Y:S01]  /*fe40*/  @!P0 S2R R0, SR_CgaCtaId ;  /* 0x0000000000008919 */ /* 0x000ea20000008800 */
[----:B------:R-:W-:-:S04]  /*fe50*/  @!P0 MOV R2, 0x400 ;  /* 0x0000040000028802 */ /* 0x000fc80000000f00 */
[----:B--2---:R-:W-:-:S05]  /*fe60*/  @!P0 LEA R3, R0, R2, 0x18 ;  /* 0x0000000200038211 */ /* 0x004fca00078ec0ff */
[----:B------:R3:W-:Y:S04]  /*fe70*/  @!P0 STS.128 [R3+0x348d0], R16 ;  /* 0x0348d01003008388 */ /* 0x0007e80000000c00 */
[----:B------:R3:W-:Y:S01]  /*fe80*/  @!P0 STL [R1+0x4], R3 ;  /* 0x0000040301008387 */ /* 0x0007e20000100800 */
[----:B------:R-:W-:Y:S06]  /*fe90*/  BAR.ARV 0x5, 0x180 ;  /* 0x0146000000007b1d */ /* 0x000fec0000002000 */
.L_x_509:
[----:B------:R-:W-:Y:S02]  /*fea0*/  ULDC UR4, c[0x0][0xc3c] ;  /* 0x00030f0000047ab9 */ /* 0x000fe40000000800 */
[----:B--2---:R-:W-:-:S13]  /*feb0*/  ISETP.GE.AND P0, PT, R19, UR4, PT ;  /* 0x0000000413007c0c */ /* 0x004fda000bf06270 */
[----:B------:R-:W-:Y:S05]  /*fec0*/  @!P0 BRA `(.L_x_521) ;  /* 0xffffffac004c8947 */ /* 0x000fea000383ffff */
[----:B------:R-:W-:Y:S05]  /*fed0*/  BSYNC B8 ;  /* 0x0000000000087941 */ /* 0x000fea0003800000 */
.L_x_419:
[----:B0-----:R-:W2:Y:S01]  /*fee0*/  LDL.LU R0, [R1+0x50] ;  /* 0x0000500001007983 */ /* 0x001ea20000300800 */
[----:B------:R-:W-:Y:S01]  /*fef0*/  BSSY B0, `(.L_x_522) ;  /* 0x000000b000007945 */ /* 0x000fe20003800000 */
[----:B------:R-:W0:Y:S01]  /*ff00*/  S2R R5, SR_CgaCtaId ;  /* 0x0000000000057919 */ /* 0x000e220000008800 */
[----:B--2---:R-:W-:-:S05]  /*ff10*/  VIADD R0, R0, 0x1 ;  /* 0x0000000100007836 */ /* 0x004fca0000000000 */
[----:B------:R-:W-:-:S04]  /*ff20*/  LEA.HI R2, R0, R0, RZ, 0x1 ;  /* 0x0000000000027211 */ /* 0x000fc800078f08ff */
[----:B---3--:R-:W-:-:S05]  /*ff30*/  LOP3.LUT R3, R2, 0xfffffffe, RZ, 0xc0, !PT ;  /* 0xfffffffe02037812 */ /* 0x008fca00078ec0ff */
[----:B------:R-:W-:Y:S01]  /*ff40*/  IMAD.IADD R3, R0, 0x1, -R3 ;  /* 0x0000000100037824 */ /* 0x000fe200078e0a03 */
[----:B------:R-:W-:-:S04]  /*ff50*/  MOV R0, 0x400 ;  /* 0x0000040000007802 */ /* 0x000fc80000000f00 */
[----:B0-----:R-:W-:Y:S02]  /*ff60*/  LEA R0, R5, R0, 0x18 ;  /* 0x0000000005007211 */ /* 0x001fe400078ec0ff */
[----:B------:R-:W-:-:S04]  /*ff70*/  SHF.L.U32 R3, R3, 0x1f, RZ ;  /* 0x0000001f03037819 */ /* 0x000fc800000006ff */
[----:B------:R-:W0:Y:S02]  /*ff80*/  SYNCS.PHASECHK.TRANS64.TRYWAIT P0, [R0+URZ+0x34820], R3 ;  /* 0x03482003000075a7 */ /* 0x000e24000800017f */
[----:B0-----:R-:W-:Y:S05]  /*ff90*/  @!P0 BRA `(.L_x_523) ;  /* 0x0000001c00c08947 */ /* 0x001fea0003800000 */
.L_x_591:
[----:B------:R-:W-:Y:S05]  /*ffa0*/  BSYNC B0 ;  /* 0x0000000000007941 */ /* 0x000fea0003800000 */
.L_x_522:
[----:B------:R-:W-:-:S03]  /*ffb0*/  UMOV UR4, 0xffffffff ;  /* 0xffffffff00047882 */ /* 0x000fc60000000000 */
[----:B------:R-:W-:Y:S05]  /*ffc0*/  BRA.DIV UR4, `(.L_x_524) ;  /* 0x0000001e04c87947 */ /* 0x000fea000b800000 */
[----:B------:R-:W2:Y:S02]  /*ffd0*/  S2R R2, SR_TID.X ;  /* 0x0000000000027919 */ /* 0x000ea40000002100 */
[----:B--2---:R-:W-:-:S04]  /*ffe0*/  SHF.R.U32.HI R2, RZ, 0x5, R2 ;  /* 0x00000005ff027819 */ /* 0x004fc80000011602 */
[----:B------:R-:W-:-:S05]  /*fff0*/  LOP3.LUT R2, R2, 0x3, RZ, 0xc0, !PT ;  /* 0x0000000302027812 */ /* 0x000fca00078ec0ff */
[----:B------:R2:W3:Y:S02]  /*10000*/  SHFL.IDX PT, R14, R2, RZ, 0x1f ;  /* 0x00001fff020e7589 */ /* 0x0004e400000e0000 */
.L_x_594:
[----:B---3--:R-:W-:Y:S01]  /*10010*/  ISETP.NE.AND P0, PT, R14, RZ, PT ;  /* 0x000000ff0e00720c */ /* 0x008fe20003f05270 */
[----:B------:R-:W-:-:S12]  /*10020*/  BSSY B0, `(.L_x_525) ;  /* 0x0000029000007945 */ /* 0x000fd80003800000 */
[----:B------:R-:W-:Y:S05]  /*10030*/  @P0 BRA `(.L_x_526) ;  /* 0x00000000009c0947 */ /* 0x000fea0003800000 */
[----:B------:R-:W-:-:S03]  /*10040*/  UMOV UR4, 0xffffffff ;  /* 0xffffffff00047882 */ /* 0x000fc60000000000 */
[----:B------:R-:W-:Y:S05]  /*10050*/  BRA.DIV UR4, `(.L_x_527) ;  /* 0x0000001e04d87947 */ /* 0x000fea000b800000 */
[----:B------:R-:W-:-:S13]  /*10060*/  ELECT P6, URZ, PT ;  /* 0x00000000003f782f */ /* 0x000fda00038c0000 */
.L_x_597:
        /* <DEDUP_REMOVED lines=8> */
.L_x_528:
[----:B0-----:R-:W2:Y:S04]  /*100f0*/  LDL R3, [R1+0x8] ;  /* 0x0000080001037983 */ /* 0x001ea80000100800 */
[----:B-1--4-:R-:W3:Y:S01]  /*10100*/  LDL.LU R7, [R1+0x10] ;  /* 0x0000100001077983 */ /* 0x012ee20000300800 */
[----:B------:R-:W-:-:S05]  /*10110*/  VIADD R2, R0, 0x34840 ;  /* 0x0003484000027836 */ /* 0x000fca0000000000 */
[C---:B--2---:R-:W-:Y:S01]  /*10120*/  LEA R6, R3.reuse, R2, 0x3 ;  /* 0x0000000203067211 */ /* 0x044fe200078e18ff */
[----:B------:R-:W-:Y:S01]  /*10130*/  VIADD R3, R3, 0x1 ;  /* 0x0000000103037836 */ /* 0x000fe20000000000 */
[----:B---3--:R-:W-:-:S04]  /*10140*/  SHF.L.U32 R5, R7, 0x1f, RZ ;  /* 0x0000001f07057819 */ /* 0x008fc800000006ff */
[C---:B------:R-:W-:Y:S01]  /*10150*/  ISETP.NE.AND P1, PT, R3.reuse, 0x2, PT ;  /* 0x000000020300780c */ /* 0x040fe20003f25270 */
[----:B------:R-:W0:Y:S03]  /*10160*/  SYNCS.PHASECHK.TRANS64.TRYWAIT P0, [R6+URZ], R5 ;  /* 0x00000005060075a7 */ /* 0x000e26000800017f */
[----:B------:R-:W-:Y:S02]  /*10170*/  SEL R4, RZ, 0x1, P1 ;  /* 0x00000001ff047807 */ /* 0x000fe40000800000 */
[----:B------:R-:W-:Y:S02]  /*10180*/  SEL R3, R3, RZ, P1 ;  /* 0x000000ff03037207 */ /* 0x000fe40000800000 */
[----:B------:R-:W-:-:S03]  /*10190*/  LOP3.LUT R4, R7, R4, RZ, 0x3c, !PT ;  /* 0x0000000407047212 */ /* 0x000fc600078e3cff */
[----:B------:R-:W-:Y:S01]  /*101a0*/  IMAD R7, R3, 0x8, R2 ;  /* 0x0000000803077824 */ /* 0x000fe200078e0202 */
[----:B------:R-:W-:Y:S01]  /*101b0*/  SHF.L.U32 R2, R4, 0x1f, RZ ;  /* 0x0000001f04027819 */ /* 0x000fe200000006ff */
[----:B0-----:R-:W-:Y:S06]  /*101c0*/  @!P0 BRA `(.L_x_529) ;  /* 0x0000001c009c8947 */ /* 0x001fec0003800000 */
.L_x_598:
[----:B------:R-:W1:Y:S02]  /*101d0*/  SYNCS.PHASECHK.TRANS64.TRYWAIT P0, [R7+URZ], R2 ;  /* 0x00000002070075a7 */ /* 0x000e64000800017f */
[----:B-1----:R-:W-:Y:S05]  /*101e0*/  @!P0 BRA `(.L_x_530) ;  /* 0x0000001c00a88947 */ /* 0x002fea0003800000 */
.L_x_599:
[----:B------:R-:W-:Y:S05]  /*101f0*/  @!P2 BRA `(.L_x_531) ;  /* 0x000000000004a947 */ /* 0x000fea0003800000 */
[----:B------:R-:W-:Y:S01]  /*10200*/  BPT.TRAP 0x1 ;  /* 0x000000040000795c */ /* 0x000fe20000300000 */
.L_x_531:
[----:B------:R-:W2:Y:S01]  /*10210*/  LDL.LU R4, [R1+0x8] ;  /* 0x0000080001047983 */ /* 0x000ea20000300800 */
[----:B------:R-:W-:-:S04]  /*10220*/  VIADD R0, R0, 0x34860 ;  /* 0x0003486000007836 */ /* 0x000fc80000000000 */
[----:B--2---:R-:W-:-:S04]  /*10230*/  IMAD R4, R4, 0x8, R0 ;  /* 0x0000000804047824 */ /* 0x004fc800078e0200 */
[----:B------:R-:W2:Y:S02]  /*10240*/  SYNCS.PHASECHK.TRANS64.TRYWAIT P0, [R4+URZ], R5 ;  /* 0x00000005040075a7 */ /* 0x000ea4000800017f */
[----:B--2---:R-:W-:Y:S05]  /*10250*/  @!P0 BRA `(.L_x_532) ;  /* 0x0000001c00a08947 */ /* 0x004fea0003800000 */
.L_x_600:
[----:B------:R-:W-:-:S07]  /*10260*/  IMAD R3, R3, 0x8, R0 ;  /* 0x0000000803037824 */ /* 0x000fce00078e0200 */
.L_x_533:
[----:B---3--:R3:W4:Y:S02]  /*10270*/  SYNCS.PHASECHK.TRANS64.TRYWAIT P0, [R3+URZ], R2 ;  /* 0x00000002030075a7 */ /* 0x008724000800017f */
[----:B----4-:R-:W-:Y:S05]  /*10280*/  @!P0 NANOSLEEP.SYNCS 0x989680 ;  /* 0x009896800000895d */ /* 0x010fea0003900000 */
[----:B------:R-:W4:Y:S02]  /*10290*/  @!P0 SYNCS.PHASECHK.TRANS64 P0, [R3+URZ], R2 ;  /* 0x00000002030085a7 */ /* 0x000f24000800007f */
[----:B----4-:R-:W-:Y:S05]  /*102a0*/  @!P0 BRA `(.L_x_533) ;  /* 0xfffffffc00f08947 */ /* 0x010fea000383ffff */
.L_x_526:
[----:B------:R-:W-:Y:S05]  /*102b0*/  BSYNC B0 ;  /* 0x0000000000007941 */ /* 0x000fea0003800000 */
.L_x_525:
[----:B------:R-:W-:Y:S05]  /*102c0*/  EXIT ;  /* 0x000000000000794d */ /* 0x000fea0003800000 */
.L_x_371:
[----:B0-----:R0:W1:Y:S02]  /*102d0*/  SYNCS.PHASECHK.TRANS64.TRYWAIT P1, [R0+URZ+0x34800], R3 ;  /* 0x03480003000075a7 */ /* 0x001064000802017f */
[----:B-1----:R-:W-:Y:S05]  /*102e0*/  @!P1 NANOSLEEP.SYNCS 0x989680 ;  /* 0x009896800000995d */ /* 0x002fea0003900000 */
[----:B------:R-:W1:Y:S02]  /*102f0*/  @!P1 SYNCS.PHASECHK.TRANS64 P1, [R0+URZ+0x34800], R3 ;  /* 0x03480003000095a7 */ /* 0x000e64000802007f */
[----:B-1----:R-:W-:Y:S05]  /*10300*/  @!P1 BRA `(.L_x_371) ;  /* 0xfffffffc00f09947 */ /* 0x002fea000383ffff */
[----:B------:R-:W-:Y:S05]  /*10310*/  BRA `(.L_x_534) ;  /* 0xffffff1400007947 */ /* 0x000fea000383ffff */
.L_x_375:
[----:B-1----:R1:W2:Y:S02]  /*10320*/  SYNCS.PHASECHK.TRANS64.TRYWAIT P2, [R3+URZ+0x34830], R4 ;  /* 0x03483004030075a7 */ /* 0x0022a4000804017f */
[----:B--2---:R-:W-:Y:S05]  /*10330*/  @!P2 NANOSLEEP.SYNCS 0x989680 ;  /* 0x009896800000a95d */ /* 0x004fea0003900000 */
[----:B------:R-:W2:Y:S02]  /*10340*/  @!P2 SYNCS.PHASECHK.TRANS64 P2, [R3+URZ+0x34830], R4 ;  /* 0x034830040300a5a7 */ /* 0x000ea4000804007f */
[----:B--2---:R-:W-:Y:S05]  /*10350*/  @!P2 BRA `(.L_x_375) ;  /* 0xfffffffc00f0a947 */ /* 0x004fea000383ffff */
[----:B------:R-:W-:Y:S05]  /*10360*/  BRA `(.L_x_374) ;  /* 0xffffff1400247947 */ /* 0x000fea000383ffff */
.L_x_380:
[----:B-1----:R-:W-:-:S04]  /*10370*/  IMAD.U32 R9, RZ, RZ, UR7 ;  /* 0x00000007ff097e24 */ /* 0x002fc8000f8e00ff */
[----:B------:R1:W2:Y:S03]  /*10380*/  SYNCS.PHASECHK.TRANS64.TRYWAIT P2, [R9+URZ+0x34830], R6 ;  /* 0x03483006090075a7 */ /* 0x0002a6000804017f */
[----:B--2---:R-:W-:Y:S05]  /*10390*/  @!P2 NANOSLEEP.SYNCS 0x989680 ;  /* 0x009896800000a95d */ /* 0x004fea0003900000 */
[----:B------:R-:W2:Y:S02]  /*103a0*/  @!P2 SYNCS.PHASECHK.TRANS64 P2, [R9+URZ+0x34830], R6 ;  /* 0x034830060900a5a7 */ /* 0x000ea4000804007f */
[----:B--2---:R-:W-:Y:S05]  /*103b0*/  @!P2 BRA `(.L_x_380) ;  /* 0xfffffffc00eca947 */ /* 0x004fea000383ffff */
[----:B------:R-:W-:Y:S05]  /*103c0*/  BRA `(.L_x_379) ;  /* 0xffffff4000cc7947 */ /* 0x000fea000383ffff */
.L_x_384:
[----:B---3--:R3:W4:Y:S02]  /*103d0*/  SYNCS.PHASECHK.TRANS64.TRYWAIT P2, [R10+URZ+0x34850], R5 ;  /* 0x034850050a0075a7 */ /* 0x008724000804017f */
[----:B----4-:R-:W-:Y:S05]  /*103e0*/  @!P2 NANOSLEEP.SYNCS 0x989680 ;  /* 0x009896800000a95d */ /* 0x010fea0003900000 */
[----:B------:R-:W4:Y:S02]  /*103f0*/  @!P2 SYNCS.PHASECHK.TRANS64 P2, [R10+URZ+0x34850], R5 ;  /* 0x034850050a00a5a7 */ /* 0x000f24000804007f */
[----:B----4-:R-:W-:Y:S05]  /*10400*/  @!P2 BRA `(.L_x_384) ;  /* 0xfffffffc00f0a947 */ /* 0x010fea000383ffff */
[----:B------:R-:W-:Y:S05]  /*10410*/  BRA `(.L_x_383) ;  /* 0xffffff4800fc7947 */ /* 0x000fea000383ffff */
.L_x_389:
[----:B-1----:R1:W2:Y:S02]  /*10420*/  SYNCS.PHASECHK.TRANS64.TRYWAIT P0, [R20+URZ+0x34850], R5 ;  /* 0x03485005140075a7 */ /* 0x0022a4000800017f */
[----:B--2---:R-:W-:Y:S05]  /*10430*/  @!P0 NANOSLEEP.SYNCS 0x989680 ;  /* 0x009896800000895d */ /* 0x004fea0003900000 */
[----:B------:R-:W2:Y:S02]  /*10440*/  @!P0 SYNCS.PHASECHK.TRANS64 P0, [R20+URZ+0x34850], R5 ;  /* 0x03485005140085a7 */ /* 0x000ea4000800007f */
[----:B--2---:R-:W-:Y:S05]  /*10450*/  @!P0 BRA `(.L_x_389) ;  /* 0xfffffffc00f08947 */ /* 0x004fea000383ffff */
[----:B------:R-:W-:Y:S05]  /*10460*/  BRA `(.L_x_388) ;  /* 0xffffff6c00cc7947 */ /* 0x000fea000383ffff */
.L_x_431:
[----:B------:R-:W1:Y:S01]  /*10470*/  S2R R4, SR_TID.X ;  /* 0x0000000000047919 */ /* 0x000e620000002100 */
[----:B------:R-:W-:Y:S01]  /*10480*/  BSSY B0, `(.L_x_535) ;  /* 0x000000a000007945 */ /* 0x000fe20003800000 */
[----:B0-----:R-:W-:Y:S01]  /*10490*/  IMAD.MOV.U32 R12, RZ, RZ, RZ ;  /* 0x000000ffff0c7224 */ /* 0x001fe200078e00ff */
[----:B------:R-:W-:Y:S01]  /*104a0*/  MOV R11, 0x1f ;  /* 0x0000001f000b7802 */ /* 0x000fe20000000f00 */
[----:B------:R-:W-:Y:S01]  /*104b0*/  IMAD.MOV.U32 R15, RZ, RZ, -0x1 ;  /* 0xffffffffff0f7424 */ /* 0x000fe200078e00ff */
[----:B-1----:R-:W-:-:S04]  /*104c0*/  SHF.R.U32.HI R4, RZ, 0x5, R4 ;  /* 0x00000005ff047819 */ /* 0x002fc80000011604 */
[----:B------:R-:W-:-:S05]  /*104d0*/  LOP3.LUT R4, R4, 0x3, RZ, 0xc0, !PT ;  /* 0x0000000304047812 */ /* 0x000fca00078ec0ff */
[----:B------:R-:W-:-:S07]  /*104e0*/  IMAD.MOV.U32 R13, RZ, RZ, R4 ;  /* 0x000000ffff0d7224 */ /* 0x000fce00078e0004 */
[----:B------:R-:W-:Y:S05]  /*104f0*/  WARPSYNC.COLLECTIVE R15, `(.L_x_536) ;  /* 0x000000000f087348 */ /* 0x000fea0003c00000 */
[----:B------:R0:W1:Y:S02]  /*10500*/  SHFL.IDX P6, R14, R13, R12, R11 ;  /* 0x0000000c0d0e7389 */ /* 0x00006400000c000b */
[----:B01----:R-:W-:Y:S01]  /*10510*/  ENDCOLLECTIVE ;  /* 0x000000000000791b */ /* 0x003fe20003800000 */
.L_x_536:
[----:B------:R-:W-:Y:S05]  /*10520*/  BSYNC B0 ;  /* 0x0000000000007941 */ /* 0x000fea0003800000 */
.L_x_535:
[----:B------:R-:W-:Y:S05]  /*10530*/  BRA `(.L_x_537) ;  /* 0xffffffb000b07947 */ /* 0x000fea000383ffff */
.L_x_433:
[----:B------:R-:W-:Y:S01]  /*10540*/  BSSY B0, `(.L_x_538) ;  /* 0x0000006000007945 */ /* 0x000fe20003800000 */
[----:B------:R-:W-:-:S07]  /*10550*/  IMAD.MOV.U32 R15, RZ, RZ, -0x1 ;  /* 0xffffffffff0f7424 */ /* 0x000fce00078e00ff */
[----:B012---:R-:W-:Y:S05]  /*10560*/  WARPSYNC.COLLECTIVE R15, `(.L_x_539) ;  /* 0x000000000f0c7348 */ /* 0x007fea0003c00000 */
[----:B------:R-:W-:Y:S02]  /*10570*/  ELECT P6, UR62, PT ;  /* 0x00000000003e782f */ /* 0x000fe400038c0000 */
[----:B------:R-:W-:Y:S01]  /*10580*/  MOV R14, UR62 ;  /* 0x0000003e000e7c02 */ /* 0x000fe20008000f00 */
[----:B012---:R-:W-:Y:S10]  /*10590*/  ENDCOLLECTIVE ;  /* 0x000000000000791b */ /* 0x007ff40003800000 */
.L_x_539:
[----:B------:R-:W-:Y:S05]  /*105a0*/  BSYNC B0 ;  /* 0x0000000000007941 */ /* 0x000fea0003800000 */
.L_x_538:
[----:B------:R-:W-:Y:S05]  /*105b0*/  BRA `(.L_x_540) ;  /* 0xffffffb000b47947 */ /* 0x000fea000383ffff */
.L_x_435:
[----:B--2---:R2:W3:Y:S02]  /*105c0*/  SYNCS.PHASECHK.TRANS64.TRYWAIT P0, [R0+URZ+0x34840], R2 ;  /* 0x03484002000075a7 */ /* 0x0044e4000800017f */
[----:B---3--:R-:W-:Y:S05]  /*105d0*/  @!P0 NANOSLEEP.SYNCS 0x989680 ;  /* 0x009896800000895d */ /* 0x008fea0003900000 */
[----:B------:R-:W3:Y:S02]  /*105e0*/  @!P0 SYNCS.PHASECHK.TRANS64 P0, [R0+URZ+0x34840], R2 ;  /* 0x03484002000085a7 */ /* 0x000ee4000800007f */
[----:B---3--:R-:W-:Y:S05]  /*105f0*/  @!P0 BRA `(.L_x_435) ;  /* 0xfffffffc00f08947 */ /* 0x008fea000383ffff */
[----:B------:R-:W-:Y:S05]  /*10600*/  BRA `(.L_x_541) ;  /* 0xffffffb400247947 */ /* 0x000fea000383ffff */
.L_x_439:
[----:B------:R0:W5:Y:S01]  /*10610*/  LDL.LU R8, [R1+0x40] ;  /* 0x0000400001087983 */ /* 0x0001620000300800 */
[----:B------:R-:W-:Y:S02]  /*10620*/  IMAD.MOV.U32 R13, RZ, RZ, R0 ;  /* 0x000000ffff0d7224 */ /* 0x000fe400078e0000 */
[----:B------:R-:W-:Y:S01]  /*10630*/  IMAD.MOV.U32 R12, RZ, RZ, RZ ;  /* 0x000000ffff0c7224 */ /* 0x000fe200078e00ff */
[----:B------:R-:W1:Y:S01]  /*10640*/  S2R R5, SR_TID.X ;  /* 0x0000000000057919 */ /* 0x000e620000002100 */
[----:B------:R-:W-:Y:S02]  /*10650*/  IMAD.MOV.U32 R11, RZ, RZ, 0x181f ;  /* 0x0000181fff0b7424 */ /* 0x000fe400078e00ff */
[----:B------:R-:W-:-:S07]  /*10660*/  IMAD.MOV.U32 R15, RZ, RZ, -0x1 ;  /* 0xffffffffff0f7424 */ /* 0x000fce00078e00ff */
[----:B01---5:R-:W-:Y:S05]  /*10670*/  WARPSYNC.COLLECTIVE R15, `(.L_x_542) ;  /* 0x000000000f087348 */ /* 0x023fea0003c00000 */
[----:B------:R2:W3:Y:S02]  /*10680*/  SHFL.IDX P6, R14, R13, R12, R11 ;  /* 0x0000000c0d0e7389 */ /* 0x0004e400000c000b */
[----:B0123-5:R-:W-:Y:S01]  /*10690*/  ENDCOLLECTIVE ;  /* 0x000000000000791b */ /* 0x02ffe20003800000 */
.L_x_542:
[----:B------:R-:W-:Y:S02]  /*106a0*/  IMAD.MOV.U32 R13, RZ, RZ, R4 ;  /* 0x000000ffff0d7224 */ /* 0x000fe400078e0004 */
[----:B------:R-:W-:-:S07]  /*106b0*/  IMAD.MOV.U32 R6, RZ, RZ, R14 ;  /* 0x000000ffff067224 */ /* 0x000fce00078e000e */
[----:B------:R-:W-:Y:S05]  /*106c0*/  WARPSYNC.COLLECTIVE R15, `(.L_x_543) ;  /* 0x000000000f087348 */ /* 0x000fea0003c00000 */
[----:B------:R0:W1:Y:S02]  /*106d0*/  SHFL.IDX P6, R14, R13, R12, R11 ;  /* 0x0000000c0d0e7389 */ /* 0x00006400000c000b */
[----:B01----:R-:W-:Y:S01]  /*106e0*/  ENDCOLLECTIVE ;  /* 0x000000000000791b */ /* 0x003fe20003800000 */
.L_x_543:
[----:B------:R-:W-:Y:S01]  /*106f0*/  ULDC.64 UR4, c[0x0][0x208] ;  /* 0x0000820000047ab9 */ /* 0x000fe20000000a00 */
[----:B------:R-:W-:Y:S02]  /*10700*/  IMAD.MOV.U32 R13, RZ, RZ, R0 ;  /* 0x000000ffff0d7224 */ /* 0x000fe400078e0000 */
[----:B------:R-:W-:Y:S02]  /*10710*/  IMAD.MOV.U32 R12, RZ, RZ, 0x1 ;  /* 0x00000001ff0c7424 */ /* 0x000fe400078e00ff */
[----:B------:R-:W-:Y:S01]  /*10720*/  IMAD R3, R8, R7, RZ ;  /* 0x0000000708037224 */ /* 0x000fe200078e02ff */
[----:B------:R-:W-:Y:S01]  /*10730*/  MOV R7, R14 ;  /* 0x0000000e00077202 */ /* 0x000fe20000000f00 */
[----:B------:R-:W0:Y:S02]  /*10740*/  S2R R8, SR_TID.X ;  /* 0x0000000000087919 */ /* 0x000e240000002100 */
[----:B0-----:R-:W-:-:S04]  /*10750*/  LOP3.LUT R8, R8, 0x7f, RZ, 0xc0, !PT ;  /* 0x0000007f08087812 */ /* 0x001fc800078ec0ff */
[----:B------:R-:W-:-:S05]  /*10760*/  SHF.R.U32.HI R8, RZ, 0x3, R8 ;  /* 0x00000003ff087819 */ /* 0x000fca0000011608 */
[----:B------:R-:W-:Y:S02]  /*10770*/  IMAD.IADD R2, R8, 0x1, R17 ;  /* 0x0000000108027824 */ /* 0x000fe400078e0211 */
[----:B------:R-:W-:Y:S02]  /*10780*/  IMAD.SHL.U32 R17, R5, 0x8, RZ ;  /* 0x0000000805117824 */ /* 0x000fe400078e00ff */
[C---:B------:R-:W-:Y:S01]  /*10790*/  VIADD R5, R2.reuse, 0x10 ;  /* 0x0000001002057836 */ /* 0x040fe20000000000 */
[----:B------:R-:W-:Y:S02]  /*107a0*/  ISETP.GE.AND P3, PT, R2, R3, PT ;  /* 0x000000030200720c */ /* 0x000fe40003f66270 */
[----:B------:R-:W-:-:S11]  /*107b0*/  LOP3.LUT R17, R17, 0x38, RZ, 0xc0, !PT ;  /* 0x0000003811117812 */ /* 0x000fd600078ec0ff */
[----:B------:R-:W-:-:S05]  /*107c0*/  @!P3 LEA R7, P5, R17, R7, 0x1 ;  /* 0x000000071107b211 */ /* 0x000fca00078a08ff */
[----:B------:R-:W-:-:S05]  /*107d0*/  @!P3 IMAD.X R6, RZ, RZ, R6, P5 ;  /* 0x000000ffff06b224 */ /* 0x000fca00028e0606 */
[----:B------:R-:W-:-:S04]  /*107e0*/  @!P3 LOP3.LUT R7, R7, R6, RZ, 0x3c, !PT ;  /* 0x000000060707b212 */ /* 0x000fc800078e3cff */
[----:B------:R-:W-:-:S04]  /*107f0*/  @!P3 LOP3.LUT R6, R7, R6, RZ, 0x3c, !PT ;  /* 0x000000060706b212 */ /* 0x000fc800078e3cff */
[----:B------:R-:W-:-:S05]  /*10800*/  @!P3 LOP3.LUT R7, R7, R6, RZ, 0x3c, !PT ;  /* 0x000000060707b212 */ /* 0x000fca00078e3cff */
[----:B------:R-:W-:Y:S01]  /*10810*/  @!PT LDS RZ, [RZ] ;  /* 0x00000000fffff984 */ /* 0x000fe20000000800 */
[----:B------:R-:W-:Y:S01]  /*10820*/  @!PT LDS RZ, [RZ] ;  /* 0x00000000fffff984 */ /* 0x000fe20000000800 */
[----:B------:R-:W-:Y:S01]  /*10830*/  @!PT LDS RZ, [RZ] ;  /* 0x00000000fffff984 */ /* 0x000fe20000000800 */
[----:B------:R0:W-:Y:S04]  /*10840*/  @!P3 LDGSTS.E.BYPASS.LTC128B.128 [R10+0x10400], desc[UR4][R6.64], !P2 ;  /* 0x10400000060abfae */ /* 0x0001e8000d101d44 */
[----:B------:R0:W-:Y:S04]  /*10850*/  @!P3 LDGSTS.E.BYPASS.LTC128B.128 [R10+0x14400], desc[UR4][R6.64+0x80], !P1 ;  /* 0x14400080060abfae */ /* 0x0001e8000c901d44 */
[----:B------:R0:W-:Y:S01]  /*10860*/  @!P3 LDGSTS.E.BYPASS.LTC128B.128 [R10+0x18400], desc[UR4][R6.64+0x100], !P0 ;  /* 0x18400100060abfae */ /* 0x0001e2000c101d44 */
[----:B------:R-:W-:-:S13]  /*10870*/  ISETP.GE.AND P3, PT, R5, R3, PT ;  /* 0x000000030500720c */ /* 0x000fda0003f66270 */
[----:B0-----:R-:W-:Y:S05]  /*10880*/  WARPSYNC.COLLECTIVE R15, `(.L_x_544) ;  /* 0x000000000f087348 */ /* 0x001fea0003c00000 */
[----:B------:R1:W2:Y:S02]  /*10890*/  SHFL.IDX P6, R14, R13, R12, R11 ;  /* 0x0000000c0d0e7389 */ /* 0x0002a400000c000b */
[----:B012---:R-:W-:Y:S01]  /*108a0*/  ENDCOLLECTIVE ;  /* 0x000000000000791b */ /* 0x007fe20003800000 */
.L_x_544:
[----:B------:R-:W-:Y:S02]  /*108b0*/  IMAD.MOV.U32 R13, RZ, RZ, R4 ;  /* 0x000000ffff0d7224 */ /* 0x000fe400078e0004 */
[----:B------:R-:W-:-:S07]  /*108c0*/  IMAD.MOV.U32 R9, RZ, RZ, R14 ;  /* 0x000000ffff097224 */ /* 0x000fce00078e000e */
[----:B------:R-:W-:Y:S05]  /*108d0*/  WARPSYNC.COLLECTIVE R15, `(.L_x_545) ;  /* 0x000000000f087348 */ /* 0x000fea0003c00000 */
[----:B------:R0:W1:Y:S02]  /*108e0*/  SHFL.IDX P6, R14, R13, R12, R11 ;  /* 0x0000000c0d0e7389 */ /* 0x00006400000c000b */
[----:B01----:R-:W-:Y:S01]  /*108f0*/  ENDCOLLECTIVE ;  /* 0x000000000000791b */ /* 0x003fe20003800000 */
.L_x_545:
[----:B------:R-:W-:Y:S01]  /*10900*/  ULDC.64 UR4, c[0x0][0x208] ;  /* 0x0000820000047ab9 */ /* 0x000fe20000000a00 */
[----:B------:R-:W-:Y:S02]  /*10910*/  IMAD.MOV.U32 R13, RZ, RZ, R0 ;  /* 0x000000ffff0d7224 */ /* 0x000fe400078e0000 */
[----:B------:R-:W-:Y:S01]  /*10920*/  IMAD.MOV.U32 R12, RZ, RZ, 0x2 ;  /* 0x00000002ff0c7424 */ /* 0x000fe200078e00ff */
[----:B------:R-:W-:-:S04]  /*10930*/  MOV R5, R14 ;  /* 0x0000000e00057202 */ /* 0x000fc80000000f00 */
[----:B------:R-:W-:-:S05]  /*10940*/  @!P3 LEA R8, P5, R17, R5, 0x1 ;  /* 0x000000051108b211 */ /* 0x000fca00078a08ff */
[----:B------:R-:W-:Y:S02]  /*10950*/  @!P3 IMAD.X R5, RZ, RZ, R9, P5 ;  /* 0x000000ffff05b224 */ /* 0x000fe400028e0609 */
[----:B------:R-:W-:Y:S02]  /*10960*/  @!P3 IMAD.MOV.U32 R6, RZ, RZ, R8 ;  /* 0x000000ffff06b224 */ /* 0x000fe400078e0008 */
[----:B------:R-:W-:Y:S02]  /*10970*/  @!P3 IMAD.MOV.U32 R7, RZ, RZ, R5 ;  /* 0x000000ffff07b224 */ /* 0x000fe400078e0005 */
[----:B------:R-:W-:-:S03]  /*10980*/  VIADD R5, R2, 0x20 ;  /* 0x0000002002057836 */ /* 0x000fc60000000000 */
        /* <DEDUP_REMOVED lines=10> */
.L_x_546:
[----:B------:R-:W-:Y:S02]  /*10a30*/  IMAD.MOV.U32 R13, RZ, RZ, R4 ;  /* 0x000000ffff0d7224 */ /* 0x000fe400078e0004 */
[----:B------:R-:W-:-:S07]  /*10a40*/  IMAD.MOV.U32 R8, RZ, RZ, R14 ;  /* 0x000000ffff087224 */ /* 0x000fce00078e000e */
[----:B------:R-:W-:Y:S05]  /*10a50*/  WARPSYNC.COLLECTIVE R15, `(.L_x_547) ;  /* 0x000000000f087348 */ /* 0x000fea0003c00000 */
[----:B------:R0:W1:Y:S02]  /*10a60*/  SHFL.IDX P6, R14, R13, R12, R11 ;  /* 0x0000000c0d0e7389 */ /* 0x00006400000c000b */
[----:B01----:R-:W-:Y:S01]  /*10a70*/  ENDCOLLECTIVE ;  /* 0x000000000000791b */ /* 0x003fe20003800000 */
.L_x_547:
[----:B------:R-:W-:Y:S01]  /*10a80*/  ULDC.64 UR4, c[0x0][0x208] ;  /* 0x0000820000047ab9 */ /* 0x000fe20000000a00 */
[----:B------:R-:W-:Y:S02]  /*10a90*/  IMAD.MOV.U32 R13, RZ, RZ, R0 ;  /* 0x000000ffff0d7224 */ /* 0x000fe400078e0000 */
[----:B------:R-:W-:Y:S01]  /*10aa0*/  IMAD.MOV.U32 R12, RZ, RZ, 0x3 ;  /* 0x00000003ff0c7424 */ /* 0x000fe200078e00ff */
[----:B------:R-:W-:-:S04]  /*10ab0*/  MOV R5, R14 ;  /* 0x0000000e00057202 */ /* 0x000fc80000000f00 */
[----:B------:R-:W-:-:S05]  /*10ac0*/  @!P3 LEA R5, P4, R17, R5, 0x1 ;  /* 0x000000051105b211 */ /* 0x000fca00078808ff */
[----:B------:R-:W-:Y:S01]  /*10ad0*/  @!P3 IMAD.X R6, RZ, RZ, R8, P4 ;  /* 0x000000ffff06b224 */ /* 0x000fe200020e0608 */
[----:B------:R-:W-:-:S03]  /*10ae0*/  IADD3 R8, R2, 0x60, RZ ;  /* 0x0000006002087810 */ /* 0x000fc60007ffe0ff */
        /* <DEDUP_REMOVED lines=13> */
.L_x_548:
[----:B------:R-:W-:Y:S02]  /*10bc0*/  IMAD.MOV.U32 R13, RZ, RZ, R4 ;  /* 0x000000ffff0d7224 */ /* 0x000fe400078e0004 */
[----:B------:R-:W-:-:S07]  /*10bd0*/  IMAD.MOV.U32 R6, RZ, RZ, R14 ;  /* 0x000000ffff067224 */ /* 0x000fce00078e000e */
[----:B------:R-:W-:Y:S05]  /*10be0*/  WARPSYNC.COLLECTIVE R15, `(.L_x_549) ;  /* 0x000000000f087348 */ /* 0x000fea0003c00000 */
[----:B------:R0:W1:Y:S02]  /*10bf0*/  SHFL.IDX P6, R14, R13, R12, R11 ;  /* 0x0000000c0d0e7389 */ /* 0x00006400000c000b */
[----:B01----:R-:W-:Y:S01]  /*10c00*/  ENDCOLLECTIVE ;  /* 0x000000000000791b */ /* 0x003fe20003800000 */
.L_x_549:
[----:B------:R-:W-:Y:S01]  /*10c10*/  ULDC.64 UR4, c[0x0][0x208] ;  /* 0x0000820000047ab9 */ /* 0x000fe20000000a00 */
[----:B------:R-:W-:Y:S02]  /*10c20*/  IMAD.MOV.U32 R13, RZ, RZ, R0 ;  /* 0x000000ffff0d7224 */ /* 0x000fe400078e0000 */
[----:B------:R-:W-:Y:S01]  /*10c30*/  IMAD.MOV.U32 R12, RZ, RZ, 0x4 ;  /* 0x00000004ff0c7424 */ /* 0x000fe200078e00ff */
[----:B------:R-:W-:-:S04]  /*10c40*/  MOV R5, R14 ;  /* 0x0000000e00057202 */ /* 0x000fc80000000f00 */
[----:B------:R-:W-:-:S05]  /*10c50*/  @!P3 LEA R5, P4, R17, R5, 0x1 ;  /* 0x000000051105b211 */ /* 0x000fca00078808ff */
[----:B------:R-:W-:-:S04]  /*10c60*/  @!P3 IMAD.X R6, RZ, RZ, R6, P4 ;  /* 0x000000ffff06b224 */ /* 0x000fc800020e0606 */
        /* <DEDUP_REMOVED lines=13> */
.L_x_550:
[----:B------:R-:W-:Y:S02]  /*10d40*/  IMAD.MOV.U32 R13, RZ, RZ, R4 ;  /* 0x000000ffff0d7224 */ /* 0x000fe400078e0004 */
[----:B------:R-:W-:-:S07]  /*10d50*/  IMAD.MOV.U32 R6, RZ, RZ, R14 ;  /* 0x000000ffff067224 */ /* 0x000fce00078e000e */
[----:B------:R-:W-:Y:S05]  /*10d60*/  WARPSYNC.COLLECTIVE R15, `(.L_x_551) ;  /* 0x000000000f087348 */ /* 0x000fea0003c00000 */
[----:B------:R0:W1:Y:S02]  /*10d70*/  SHFL.IDX P6, R14, R13, R12, R11 ;  /* 0x0000000c0d0e7389 */ /* 0x00006400000c000b */
[----:B01----:R-:W-:Y:S01]  /*10d80*/  ENDCOLLECTIVE ;  /* 0x000000000000791b */ /* 0x003fe20003800000 */
.L_x_551:
        /* <DEDUP_REMOVED lines=19> */
.L_x_552:
[----:B------:R-:W-:Y:S02]  /*10ec0*/  IMAD.MOV.U32 R13, RZ, RZ, R4 ;  /* 0x000000ffff0d7224 */ /* 0x000fe400078e0004 */
[----:B------:R-:W-:-:S07]  /*10ed0*/  IMAD.MOV.U32 R6, RZ, RZ, R14 ;  /* 0x000000ffff067224 */ /* 0x000fce00078e000e */
[----:B------:R-:W-:Y:S05]  /*10ee0*/  WARPSYNC.COLLECTIVE R15, `(.L_x_553) ;  /* 0x000000000f087348 */ /* 0x000fea0003c00000 */
[----:B------:R0:W1:Y:S02]  /*10ef0*/  SHFL.IDX P6, R14, R13, R12, R11 ;  /* 0x0000000c0d0e7389 */ /* 0x00006400000c000b */
[----:B01----:R-:W-:Y:S01]  /*10f00*/  ENDCOLLECTIVE ;  /* 0x000000000000791b */ /* 0x003fe20003800000 */
.L_x_553:
[----:B------:R-:W-:Y:S01]  /*10f10*/  ULDC.64 UR4, c[0x0][0x208] ;  /* 0x0000820000047ab9 */ /* 0x000fe20000000a00 */
[----:B------:R-:W-:Y:S02]  /*10f20*/  IMAD.MOV.U32 R13, RZ, RZ, R0 ;  /* 0x000000ffff0d7224 */ /* 0x000fe400078e0000 */
[----:B------:R-:W-:Y:S01]  /*10f30*/  IMAD.MOV.U32 R12, RZ, RZ, 0x6 ;  /* 0x00000006ff0c7424 */ /* 0x000fe200078e00ff */
[----:B------:R-:W-:-:S04]  /*10f40*/  MOV R5, R14 ;  /* 0x0000000e00057202 */ /* 0x000fc80000000f00 */
[----:B------:R-:W-:-:S05]  /*10f50*/  @!P3 LEA R5, P4, R17, R5, 0x1 ;  /* 0x000000051105b211 */ /* 0x000fca00078808ff */
[----:B------:R-:W-:Y:S01]  /*10f60*/  @!P3 IMAD.X R6, RZ, RZ, R6, P4 ;  /* 0x000000ffff06b224 */ /* 0x000fe200020e0606 */
[----:B------:R-:W-:-:S03]  /*10f70*/  ISETP.GE.AND P4, PT, R8, R3, PT ;  /* 0x000000030800720c */ /* 0x000fc60003f86270 */
[----:B------:R-:W-:Y:S02]  /*10f80*/  @!P3 IMAD.MOV.U32 R7, RZ, RZ, R6 ;  /* 0x000000ffff07b224 */ /* 0x000fe400078e0006 */
[----:B------:R-:W-:-:S05]  /*10f90*/  @!P3 IMAD.MOV.U32 R6, RZ, RZ, R5 ;  /* 0x000000ffff06b224 */ /* 0x000fca00078e0005 */
[----:B------:R-:W-:Y:S01]  /*10fa0*/  @!PT LDS RZ, [RZ] ;  /* 0x00000000fffff984 */ /* 0x000fe20000000800 */
[----:B------:R-:W-:Y:S01]  /*10fb0*/  @!PT LDS RZ, [RZ] ;  /* 0x00000000fffff984 */ /* 0x000fe20000000800 */
[----:B------:R-:W-:Y:S01]  /*10fc0*/  @!PT LDS RZ, [RZ] ;  /* 0x00000000fffff984 */ /* 0x000fe20000000800 */
[----:B------:R0:W-:Y:S04]  /*10fd0*/  @!P3 LDGSTS.E.BYPASS.LTC128B.128 [R10+0x12c00], desc[UR4][R6.64], !P2 ;  /* 0x12c00000060abfae */ /* 0x0001e8000d101d44 */
[----:B------:R0:W-:Y:S04]  /*10fe0*/  @!P3 LDGSTS.E.BYPASS.LTC128B.128 [R10+0x16c00], desc[UR4][R6.64+0x80], !P1 ;  /* 0x16c00080060abfae */ /* 0x0001e8000c901d44 */
[----:B------:R0:W-:Y:S02]  /*10ff0*/  @!P3 LDGSTS.E.BYPASS.LTC128B.128 [R10+0x1ac00], desc[UR4][R6.64+0x100], !P0 ;  /* 0x1ac00100060abfae */ /* 0x0001e4000c101d44 */
[----:B0-----:R-:W-:Y:S05]  /*11000*/  WARPSYNC.COLLECTIVE R15, `(.L_x_554) ;  /* 0x000000000f087348 */ /* 0x001fea0003c00000 */
[----:B------:R1:W2:Y:S02]  /*11010*/  SHFL.IDX P6, R14, R13, R12, R11 ;  /* 0x0000000c0d0e7389 */ /* 0x0002a400000c000b */
[----:B012---:R-:W-:Y:S01]  /*11020*/  ENDCOLLECTIVE ;  /* 0x000000000000791b */ /* 0x007fe20003800000 */
.L_x_554:
[----:B------:R-:W-:Y:S02]  /*11030*/  IMAD.MOV.U32 R13, RZ, RZ, R4 ;  /* 0x000000ffff0d7224 */ /* 0x000fe400078e0004 */
[----:B------:R-:W-:-:S07]  /*11040*/  IMAD.MOV.U32 R6, RZ, RZ, R14 ;  /* 0x000000ffff067224 */ /* 0x000fce00078e000e */
[----:B------:R-:W-:Y:S05]  /*11050*/  WARPSYNC.COLLECTIVE R15, `(.L_x_555) ;  /* 0x000000000f087348 */ /* 0x000fea0003c00000 */
[----:B------:R0:W1:Y:S02]  /*11060*/  SHFL.IDX P6, R14, R13, R12, R11 ;  /* 0x0000000c0d0e7389 */ /* 0x00006400000c000b */
[----:B01----:R-:W-:Y:S01]  /*11070*/  ENDCOLLECTIVE ;  /* 0x000000000000791b */ /* 0x003fe20003800000 */
.L_x_555:
[----:B------:R-:W-:Y:S01]  /*11080*/  ULDC.64 UR4, c[0x0][0x208] ;  /* 0x0000820000047ab9 */ /* 0x000fe20000000a00 */
[----:B------:R-:W-:Y:S02]  /*11090*/  IMAD.MOV.U32 R13, RZ, RZ, R0 ;  /* 0x000000ffff0d7224 */ /* 0x000fe400078e0000 */
[----:B------:R-:W-:Y:S02]  /*110a0*/  IMAD.MOV.U32 R12, RZ, RZ, 0x7 ;  /* 0x00000007ff0c7424 */ /* 0x000fe400078e00ff */
[----:B------:R-:W-:-:S05]  /*110b0*/  IMAD.MOV.U32 R5, RZ, RZ, R14 ;  /* 0x000000ffff057224 */ /* 0x000fca00078e000e */
[----:B------:R-:W-:-:S05]  /*110c0*/  @!P4 LEA R5, P3, R17, R5, 0x1 ;  /* 0x000000051105c211 */ /* 0x000fca00078608ff */
[----:B------:R-:W-:-:S04]  /*110d0*/  @!P4 IMAD.X R6, RZ, RZ, R6, P3 ;  /* 0x000000ffff06c224 */ /* 0x000fc800018e0606 */
        /* <DEDUP_REMOVED lines=11> */
.L_x_556:
[----:B------:R-:W-:Y:S02]  /*11190*/  IMAD.MOV.U32 R13, RZ, RZ, R4 ;  /* 0x000000ffff0d7224 */ /* 0x000fe400078e0004 */
[----:B------:R-:W-:-:S07]  /*111a0*/  IMAD.MOV.U32 R0, RZ, RZ, R14 ;  /* 0x000000ffff007224 */ /* 0x000fce00078e000e */
[----:B------:R-:W-:Y:S05]  /*111b0*/  WARPSYNC.COLLECTIVE R15, `(.L_x_557) ;  /* 0x000000000f087348 */ /* 0x000fea0003c00000 */
[----:B------:R0:W1:Y:S02]  /*111c0*/  SHFL.IDX P6, R14, R13, R12, R11 ;  /* 0x0000000c0d0e7389 */ /* 0x00006400000c000b */
[----:B01----:R-:W-:Y:S01]  /*111d0*/  ENDCOLLECTIVE ;  /* 0x000000000000791b */ /* 0x003fe20003800000 */
.L_x_557:
[----:B------:R-:W-:Y:S01]  /*111e0*/  IMAD.MOV.U32 R4, RZ, RZ, R14 ;  /* 0x000000ffff047224 */ /* 0x000fe200078e000e */
[----:B------:R-:W-:Y:S06]  /*111f0*/  BRA `(.L_x_558) ;  /* 0xffffffb400e47947 */ /* 0x000fec000383ffff */
.L_x_444:
[----:B0-----:R-:W2:Y:S02]  /*11200*/  LDL R2, [R1+0x4] ;  /* 0x0000040001027983 */ /* 0x001ea40000100800 */
[----:B--2---:R0:W1:Y:S02]  /*11210*/  SYNCS.PHASECHK.TRANS64.TRYWAIT P0, [R2+URZ+0x34820], R0 ;  /* 0x03482000020075a7 */ /* 0x004064000800017f */
[----:B-1----:R-:W-:Y:S05]  /*11220*/  @!P0 NANOSLEEP.SYNCS 0x989680 ;  /* 0x009896800000895d */ /* 0x002fea0003900000 */
[----:B------:R-:W1:Y:S02]  /*11230*/  @!P0 SYNCS.PHASECHK.TRANS64 P0, [R2+URZ+0x34820], R0 ;  /* 0x03482000020085a7 */ /* 0x000e64000800007f */
[----:B-1----:R-:W-:Y:S05]  /*11240*/  @!P0 BRA `(.L_x_444) ;  /* 0xfffffffc00ec8947 */ /* 0x002fea000383ffff */
[----:B------:R-:W-:Y:S05]  /*11250*/  BRA `(.L_x_559) ;  /* 0xffffffb8006c7947 */ /* 0x000fea000383ffff */
.L_x_453:
[----:B-1----:R1:W2:Y:S02]  /*11260*/  SYNCS.PHASECHK.TRANS64.TRYWAIT P0, [R3+URZ+0x34840], R2 ;  /* 0x03484002030075a7 */ /* 0x0022a4000800017f */
[----:B--2---:R-:W-:Y:S05]  /*11270*/  @!P0 NANOSLEEP.SYNCS 0x989680 ;  /* 0x009896800000895d */ /* 0x004fea0003900000 */
[----:B------:R-:W2:Y:S02]  /*11280*/  @!P0 SYNCS.PHASECHK.TRANS64 P0, [R3+URZ+0x34840], R2 ;  /* 0x03484002030085a7 */ /* 0x000ea4000800007f */
[----:B--2---:R-:W-:Y:S05]  /*11290*/  @!P0 BRA `(.L_x_453) ;  /* 0xfffffffc00f08947 */ /* 0x004fea000383ffff */
[----:B------:R-:W-:Y:S05]  /*112a0*/  BRA `(.L_x_560) ;  /* 0xffffffbc003c7947 */ /* 0x000fea000383ffff */
.L_x_460:
[----:B0-----:R0:W1:Y:S02]  /*112b0*/  SYNCS.PHASECHK.TRANS64.TRYWAIT P0, [R3+URZ+0x60], R2 ;  /* 0x00006002030075a7 */ /* 0x001064000800017f */
[----:B-1----:R-:W-:Y:S05]  /*112c0*/  @!P0 NANOSLEEP.SYNCS 0x989680 ;  /* 0x009896800000895d */ /* 0x002fea0003900000 */
[----:B------:R-:W1:Y:S02]  /*112d0*/  @!P0 SYNCS.PHASECHK.TRANS64 P0, [R3+URZ+0x60], R2 ;  /* 0x00006002030085a7 */ /* 0x000e64000800007f */
[----:B-1----:R-:W-:Y:S05]  /*112e0*/  @!P0 BRA `(.L_x_460) ;  /* 0xfffffffc00f08947 */ /* 0x002fea000383ffff */
[----:B------:R-:W-:Y:S05]  /*112f0*/  BRA `(.L_x_561) ;  /* 0xffffffc000547947 */ /* 0x000fea000383ffff */
.L_x_469:
[----:B---3--:R3:W4:Y:S02]  /*11300*/  SYNCS.PHASECHK.TRANS64.TRYWAIT P0, [R3+URZ+0x34840], R2 ;  /* 0x03484002030075a7 */ /* 0x008724000800017f */
[----:B----4-:R-:W-:Y:S05]  /*11310*/  @!P0 NANOSLEEP.SYNCS 0x989680 ;  /* 0x009896800000895d */ /* 0x010fea0003900000 */
[----:B------:R-:W4:Y:S02]  /*11320*/  @!P0 SYNCS.PHASECHK.TRANS64 P0, [R3+URZ+0x34840], R2 ;  /* 0x03484002030085a7 */ /* 0x000f24000800007f */
[----:B----4-:R-:W-:Y:S05]  /*11330*/  @!P0 BRA `(.L_x_469) ;  /* 0xfffffffc00f08947 */ /* 0x010fea000383ffff */
[----:B------:R-:W-:Y:S05]  /*11340*/  BRA `(.L_x_562) ;  /* 0xffffffc800007947 */ /* 0x000fea000383ffff */
.L_x_476:
[----:B--2---:R2:W3:Y:S02]  /*11350*/  SYNCS.PHASECHK.TRANS64.TRYWAIT P0, [R2+URZ+0x60], R3 ;  /* 0x00006003020075a7 */ /* 0x0044e4000800017f */
[----:B---3--:R-:W-:Y:S05]  /*11360*/  @!P0 NANOSLEEP.SYNCS 0x989680 ;  /* 0x009896800000895d */ /* 0x008fea0003900000 */
[----:B------:R-:W3:Y:S02]  /*11370*/  @!P0 SYNCS.PHASECHK.TRANS64 P0, [R2+URZ+0x60], R3 ;  /* 0x00006003020085a7 */ /* 0x000ee4000800007f */
[----:B---3--:R-:W-:Y:S05]  /*11380*/  @!P0 BRA `(.L_x_476) ;  /* 0xfffffffc00f08947 */ /* 0x008fea000383ffff */
[----:B------:R-:W-:Y:S05]  /*11390*/  BRA `(.L_x_563) ;  /* 0xffffffcc00187947 */ /* 0x000fea000383ffff */
.L_x_485:
[----:B----4-:R4:W0:Y:S02]  /*113a0*/  SYNCS.PHASECHK.TRANS64.TRYWAIT P0, [R2+URZ+0x34840], R3 ;  /* 0x03484003020075a7 */ /* 0x010824000800017f */
[----:B0-----:R-:W-:Y:S05]  /*113b0*/  @!P0 NANOSLEEP.SYNCS 0x989680 ;  /* 0x009896800000895d */ /* 0x001fea0003900000 */
[----:B------:R-:W0:Y:S02]  /*113c0*/  @!P0 SYNCS.PHASECHK.TRANS64 P0, [R2+URZ+0x34840], R3 ;  /* 0x03484003020085a7 */ /* 0x000e24000800007f */
[----:B0-----:R-:W-:Y:S05]  /*113d0*/  @!P0 BRA `(.L_x_485) ;  /* 0xfffffffc00f08947 */ /* 0x001fea000383ffff */
[----:B------:R-:W-:Y:S05]  /*113e0*/  BRA `(.L_x_564) ;  /* 0xffffffd000907947 */ /* 0x000fea000383ffff */
.L_x_492:
[----:B--2---:R2:W3:Y:S02]  /*113f0*/  SYNCS.PHASECHK.TRANS64.TRYWAIT P0, [R2+URZ+0x60], R5 ;  /* 0x00006005020075a7 */ /* 0x0044e4000800017f */
[----:B---3--:R-:W-:Y:S05]  /*11400*/  @!P0 NANOSLEEP.SYNCS 0x989680 ;  /* 0x009896800000895d */ /* 0x008fea0003900000 */
[----:B------:R-:W3:Y:S02]  /*11410*/  @!P0 SYNCS.PHASECHK.TRANS64 P0, [R2+URZ+0x60], R5 ;  /* 0x00006005020085a7 */ /* 0x000ee4000800007f */
[----:B---3--:R-:W-:Y:S05]  /*11420*/  @!P0 BRA `(.L_x_492) ;  /* 0xfffffffc00f08947 */ /* 0x008fea000383ffff */
[----:B------:R-:W-:Y:S05]  /*11430*/  BRA `(.L_x_565) ;  /* 0xffffffd400a87947 */ /* 0x000fea000383ffff */
.L_x_503:
[----:B0-----:R0:W2:Y:S02]  /*11440*/  SYNCS.PHASECHK.TRANS64.TRYWAIT P0, [R0+URZ+0x34860], R2 ;  /* 0x03486002000075a7 */ /* 0x0010a4000800017f */
[----:B--2---:R-:W-:Y:S05]  /*11450*/  @!P0 NANOSLEEP.SYNCS 0x989680 ;  /* 0x009896800000895d */ /* 0x004fea0003900000 */
[----:B------:R-:W2:Y:S02]  /*11460*/  @!P0 SYNCS.PHASECHK.TRANS64 P0, [R0+URZ+0x34860], R2 ;  /* 0x03486002000085a7 */ /* 0x000ea4000800007f */
[----:B--2---:R-:W-:Y:S05]  /*11470*/  @!P0 BRA `(.L_x_503) ;  /* 0xfffffffc00f08947 */ /* 0x004fea000383ffff */
[----:B------:R-:W-:Y:S05]  /*11480*/  BRA `(.L_x_566) ;  /* 0xffffffdc00047947 */ /* 0x000fea000383ffff */
.L_x_510:
[----:B------:R-:W-:Y:S01]  /*11490*/  BSSY B0, `(.L_x_567) ;  /* 0x0000008000007945 */ /* 0x000fe20003800000 */
[----:B------:R-:W-:Y:S01]  /*114a0*/  MOV R13, R16 ;  /* 0x00000010000d7202 */ /* 0x000fe20000000f00 */
[----:B------:R-:W-:Y:S02]  /*114b0*/  IMAD.MOV.U32 R12, RZ, RZ, RZ ;  /* 0x000000ffff0c7224 */ /* 0x000fe400078e00ff */
[----:B------:R-:W-:Y:S02]  /*114c0*/  IMAD.MOV.U32 R11, RZ, RZ, 0x1f ;  /* 0x0000001fff0b7424 */ /* 0x000fe400078e00ff */
[----:B------:R-:W-:-:S07]  /*114d0*/  IMAD.MOV.U32 R15, RZ, RZ, -0x1 ;  /* 0xffffffffff0f7424 */ /* 0x000fce00078e00ff */
[----:B-----5:R-:W-:Y:S05]  /*114e0*/  WARPSYNC.COLLECTIVE R15, `(.L_x_568) ;  /* 0x000000000f087348 */ /* 0x020fea0003c00000 */
[----:B------:R0:W1:Y:S02]  /*114f0*/  SHFL.IDX P6, R14, R13, R12, R11 ;  /* 0x0000000c0d0e7389 */ /* 0x00006400000c000b */
[----:B01---5:R-:W-:Y:S01]  /*11500*/  ENDCOLLECTIVE ;  /* 0x000000000000791b */ /* 0x023fe20003800000 */
.L_x_568:
[----:B------:R-:W-:Y:S05]  /*11510*/  BSYNC B0 ;  /* 0x0000000000007941 */ /* 0x000fea0003800000 */
.L_x_567:
[----:B------:R-:W-:Y:S02]  /*11520*/  IMAD.MOV.U32 R13, RZ, RZ, R16 ;  /* 0x000000ffff0d7224 */ /* 0x000fe400078e0010 */
[----:B------:R-:W-:Y:S02]  /*11530*/  IMAD.MOV.U32 R12, RZ, RZ, 0x1 ;  /* 0x00000001ff0c7424 */ /* 0x000fe400078e00ff */
[----:B------:R-:W-:Y:S02]  /*11540*/  IMAD.MOV.U32 R11, RZ, RZ, 0x1f ;  /* 0x0000001fff0b7424 */ /* 0x000fe400078e00ff */
[----:B------:R-:W-:Y:S02]  /*11550*/  IMAD.MOV.U32 R15, RZ, RZ, -0x1 ;  /* 0xffffffffff0f7424 */ /* 0x000fe400078e00ff */
[----:B------:R-:W-:Y:S02]  /*11560*/  IMAD.IADD R5, R19, 0x1, R7 ;  /* 0x0000000113057824 */ /* 0x000fe400078e0207 */
[----:B------:R-:W-:-:S07]  /*11570*/  IMAD.MOV.U32 R0, RZ, RZ, R14 ;  /* 0x000000ffff007224 */ /* 0x000fce00078e000e */
[----:B------:R-:W-:Y:S05]  /*11580*/  WARPSYNC.COLLECTIVE R15, `(.L_x_569) ;  /* 0x000000000f087348 */ /* 0x000fea0003c00000 */
[----:B------:R0:W1:Y:S02]  /*11590*/  SHFL.IDX P6, R14, R13, R12, R11 ;  /* 0x0000000c0d0e7389 */ /* 0x00006400000c000b */
[----:B01----:R-:W-:Y:S01]  /*115a0*/  ENDCOLLECTIVE ;  /* 0x000000000000791b */ /* 0x003fe20003800000 */
.L_x_569:
[----:B------:R-:W-:Y:S01]  /*115b0*/  ULDC UR4, c[0x0][0xc3c] ;  /* 0x00030f0000047ab9 */ /* 0x000fe20000000800 */
[----:B------:R-:W-:Y:S01]  /*115c0*/  ULDC.64 UR6, c[0x0][0x208] ;  /* 0x0000820000067ab9 */ /* 0x000fe20000000a00 */
[----:B------:R-:W-:-:S13]  /*115d0*/  ISETP.GE.OR P1, PT, R5, UR4, !P0 ;  /* 0x0000000405007c0c */ /* 0x000fda000c726670 */
[----:B------:R-:W0:Y:S01]  /*115e0*/  @!P1 LDC.64 R2, c[0x0][0xc80] ;  /* 0x00032000ff029b82 */ /* 0x000e220000000a00 */
[----:B------:R-:W-:Y:S01]  /*115f0*/  IMAD.MOV.U32 R11, RZ, RZ, RZ ;  /* 0x000000ffff0b7224 */ /* 0x000fe200078e00ff */
[----:B------:R-:W-:Y:S01]  /*11600*/  MOV R4, R14 ;  /* 0x0000000e00047202 */ /* 0x000fe20000000f00 */
[----:B0-----:R-:W-:-:S06]  /*11610*/  @!P1 IMAD.WIDE R2, R5, 0x4, R2 ;  /* 0x0000000405029825 */ /* 0x001fcc00078e0202 */
[----:B------:R0:W2:Y:S01]  /*11620*/  @!P1 LDG.E R3, desc[UR6][R2.64] ;  /* 0x0000000602039981 */ /* 0x0000a2000c1e1900 */
[C---:B------:R-:W-:Y:S02]  /*11630*/  ISETP.GE.U32.AND P2, PT, R7.reuse, 0x2, PT ;  /* 0x000000020700780c */ /* 0x040fe40003f46070 */
[C---:B------:R-:W-:Y:S02]  /*11640*/  ISETP.GE.U32.AND P3, PT, R7.reuse, 0x4, PT ;  /* 0x000000040700780c */ /* 0x040fe40003f66070 */
[C---:B------:R-:W-:Y:S02]  /*11650*/  ISETP.GE.U32.AND P4, PT, R7.reuse, 0x8, PT ;  /* 0x000000080700780c */ /* 0x040fe40003f86070 */
[C---:B------:R-:W-:Y:S01]  /*11660*/  ISETP.GE.U32.AND P5, PT, R7.reuse, 0x10, PT ;  /* 0x000000100700780c */ /* 0x040fe20003fa6070 */
[----:B0-----:R-:W-:Y:S02]  /*11670*/  IMAD.MOV.U32 R2, RZ, RZ, RZ ;  /* 0x000000ffff027224 */ /* 0x001fe400078e00ff */
[----:B--2---:R-:W-:Y:S01]  /*11680*/  @!P1 IMAD.MOV.U32 R2, RZ, RZ, R3 ;  /* 0x000000ffff029224 */ /* 0x004fe200078e0003 */
[----:B------:R-:W-:-:S03]  /*11690*/  ISETP.NE.AND P1, PT, R7, RZ, PT ;  /* 0x000000ff0700720c */ /* 0x000fc60003f25270 */
[----:B------:R-:W-:-:S10]  /*116a0*/  IMAD.MOV.U32 R13, RZ, RZ, R2 ;  /* 0x000000ffff0d7224 */ /* 0x000fd400078e0002 */
[----:B------:R-:W-:Y:S05]  /*116b0*/  WARPSYNC.COLLECTIVE R15, `(.L_x_570) ;  /* 0x000000000f087348 */ /* 0x000fea0003c00000 */
[----:B------:R0:W1:Y:S02]  /*116c0*/  SHFL.UP P6, R14, R13, R12, R11 ;  /* 0x0400000c0d0e7389 */ /* 0x00006400000c000b */
[----:B01----:R-:W-:Y:S01]  /*116d0*/  ENDCOLLECTIVE ;  /* 0x000000000000791b */ /* 0x003fe20003800000 */
.L_x_570:
[----:B------:R-:W-:Y:S01]  /*116e0*/  MOV R12, 0x2 ;  /* 0x00000002000c7802 */ /* 0x000fe20000000f00 */
[----:B------:R-:W-:-:S05]  /*116f0*/  IMAD.MOV.U32 R3, RZ, RZ, R14 ;  /* 0x000000ffff037224 */ /* 0x000fca00078e000e */
[----:B------:R-:W-:-:S05]  /*11700*/  SEL R5, R3, RZ, P1 ;  /* 0x000000ff03057207 */ /* 0x000fca0000800000 */
[----:B------:R-:W-:-:S04]  /*11710*/  IMAD.IADD R3, R2, 0x1, R5 ;  /* 0x0000000102037824 */ /* 0x000fc800078e0205 */
[----:B------:R-:W-:-:S07]  /*11720*/  IMAD.MOV.U32 R13, RZ, RZ, R3 ;  /* 0x000000ffff0d7224 */ /* 0x000fce00078e0003 */
[----:B------:R-:W-:Y:S05]  /*11730*/  WARPSYNC.COLLECTIVE R15, `(.L_x_571) ;  /* 0x000000000f087348 */ /* 0x000fea0003c00000 */
[----:B------:R0:W1:Y:S02]  /*11740*/  SHFL.UP P6, R14, R13, R12, R11 ;  /* 0x0400000c0d0e7389 */ /* 0x00006400000c000b */
[----:B01----:R-:W-:Y:S01]  /*11750*/  ENDCOLLECTIVE ;  /* 0x000000000000791b */ /* 0x003fe20003800000 */
.L_x_571:
[----:B------:R-:W-:Y:S02]  /*11760*/  IMAD.MOV.U32 R12, RZ, RZ, 0x4 ;  /* 0x00000004ff0c7424 */ /* 0x000fe400078e00ff */
[----:B------:R-:W-:-:S05]  /*11770*/  IMAD.MOV.U32 R5, RZ, RZ, R14 ;  /* 0x000000ffff057224 */ /* 0x000fca00078e000e */
[----:B------:R-:W-:-:S05]  /*11780*/  SEL R5, R5, RZ, P2 ;  /* 0x000000ff05057207 */ /* 0x000fca0001000000 */
[----:B------:R-:W-:-:S04]  /*11790*/  IMAD.IADD R3, R3, 0x1, R5 ;  /* 0x0000000103037824 */ /* 0x000fc800078e0205 */
[----:B------:R-:W-:-:S07]  /*117a0*/  IMAD.MOV.U32 R13, RZ, RZ, R3 ;  /* 0x000000ffff0d7224 */ /* 0x000fce00078e0003 */
[----:B------:R-:W-:Y:S05]  /*117b0*/  WARPSYNC.COLLECTIVE R15, `(.L_x_572) ;  /* 0x000000000f087348 */ /* 0x000fea0003c00000 */
[----:B------:R0:W1:Y:S02]  /*117c0*/  SHFL.UP P6, R14, R13, R12, R11 ;  /* 0x0400000c0d0e7389 */ /* 0x00006400000c000b */
[----:B01----:R-:W-:Y:S01]  /*117d0*/  ENDCOLLECTIVE ;  /* 0x000000000000791b */ /* 0x003fe20003800000 */
.L_x_572:
        /* <DEDUP_REMOVED lines=8> */
.L_x_573:
[----:B------:R-:W-:Y:S01]  /*11860*/  IMAD.MOV.U32 R12, RZ, RZ, 0x10 ;  /* 0x00000010ff0c7424 */ /* 0x000fe200078e00ff */
[----:B------:R-:W-:-:S04]  /*11870*/  MOV R5, R14 ;  /* 0x0000000e00057202 */ /* 0x000fc80000000f00 */
[----:B------:R-:W-:-:S05]  /*11880*/  SEL R5, R5, RZ, P4 ;  /* 0x000000ff05057207 */ /* 0x000fca0002000000 */
[----:B------:R-:W-:-:S04]  /*11890*/  IMAD.IADD R3, R3, 0x1, R5 ;  /* 0x0000000103037824 */ /* 0x000fc800078e0205 */
[----:B------:R-:W-:-:S07]  /*118a0*/  IMAD.MOV.U32 R13, RZ, RZ, R3 ;  /* 0x000000ffff0d7224 */ /* 0x000fce00078e0003 */
[----:B------:R-:W-:Y:S05]  /*118b0*/  WARPSYNC.COLLECTIVE R15, `(.L_x_574) ;  /* 0x000000000f087348 */ /* 0x000fea0003c00000 */
[----:B------:R0:W1:Y:S02]  /*118c0*/  SHFL.UP P6, R14, R13, R12, R11 ;  /* 0x0400000c0d0e7389 */ /* 0x00006400000c000b */
[----:B01----:R-:W-:Y:S01]  /*118d0*/  ENDCOLLECTIVE ;  /* 0x000000000000791b */ /* 0x003fe20003800000 */
.L_x_574:
[----:B------:R-:W-:Y:S02]  /*118e0*/  IMAD.MOV.U32 R12, RZ, RZ, 0x1f ;  /* 0x0000001fff0c7424 */ /* 0x000fe400078e00ff */
[----:B------:R-:W-:Y:S02]  /*118f0*/  IMAD.MOV.U32 R11, RZ, RZ, 0x1f ;  /* 0x0000001fff0b7424 */ /* 0x000fe400078e00ff */
[----:B------:R-:W-:-:S05]  /*11900*/  IMAD.MOV.U32 R5, RZ, RZ, R14 ;  /* 0x000000ffff057224 */ /* 0x000fca00078e000e */
[----:B------:R-:W-:-:S05]  /*11910*/  SEL R5, R5, RZ, P5 ;  /* 0x000000ff05057207 */ /* 0x000fca0002800000 */
[----:B------:R-:W-:-:S04]  /*11920*/  IMAD.IADD R3, R3, 0x1, R5 ;  /* 0x0000000103037824 */ /* 0x000fc800078e0205 */
[----:B------:R-:W-:-:S07]  /*11930*/  IMAD.MOV.U32 R13, RZ, RZ, R3 ;  /* 0x000000ffff0d7224 */ /* 0x000fce00078e0003 */
[----:B------:R-:W-:Y:S05]  /*11940*/  WARPSYNC.COLLECTIVE R15, `(.L_x_575) ;  /* 0x000000000f087348 */ /* 0x000fea0003c00000 */
[----:B------:R0:W1:Y:S02]  /*11950*/  SHFL.IDX P6, R14, R13, R12, R11 ;  /* 0x0000000c0d0e7389 */ /* 0x00006400000c000b */
[----:B01----:R-:W-:Y:S01]  /*11960*/  ENDCOLLECTIVE ;  /* 0x000000000000791b */ /* 0x003fe20003800000 */
.L_x_575:
[----:B------:R-:W-:Y:S01]  /*11970*/  MOV R6, R14 ;  /* 0x0000000e00067202 */ /* 0x000fe20000000f00 */
[----:B------:R-:W-:Y:S06]  /*11980*/  BRA `(.L_x_576) ;  /* 0xffffffdc00887947 */ /* 0x000fec000383ffff */
.L_x_515:
[----:B------:R-:W-:Y:S01]  /*11990*/  BSSY B0, `(.L_x_577) ;  /* 0x0000008000007945 */ /* 0x000fe20003800000 */
[----:B-----5:R-:W-:Y:S02]  /*119a0*/  IMAD.MOV.U32 R13, RZ, RZ, R2 ;  /* 0x000000ffff0d7224 */ /* 0x020fe400078e0002 */
[----:B------:R-:W-:Y:S02]  /*119b0*/  IMAD.MOV.U32 R12, RZ, RZ, 0x1 ;  /* 0x00000001ff0c7424 */ /* 0x000fe400078e00ff */
[----:B------:R-:W-:Y:S02]  /*119c0*/  IMAD.MOV.U32 R11, RZ, RZ, RZ ;  /* 0x000000ffff0b7224 */ /* 0x000fe400078e00ff */
[----:B------:R-:W-:-:S07]  /*119d0*/  IMAD.MOV.U32 R15, RZ, RZ, -0x1 ;  /* 0xffffffffff0f7424 */ /* 0x000fce00078e00ff */
[----:B0-----:R-:W-:Y:S05]  /*119e0*/  WARPSYNC.COLLECTIVE R15, `(.L_x_578) ;  /* 0x000000000f087348 */ /* 0x001fea0003c00000 */
[----:B------:R1:W2:Y:S02]  /*119f0*/  SHFL.UP P6, R14, R13, R12, R11 ;  /* 0x0400000c0d0e7389 */ /* 0x0002a400000c000b */
[----:B012---:R-:W-:Y:S01]  /*11a00*/  ENDCOLLECTIVE ;  /* 0x000000000000791b */ /* 0x007fe20003800000 */
.L_x_578:
[----:B------:R-:W-:Y:S05]  /*11a10*/  BSYNC B0 ;  /* 0x0000000000007941 */ /* 0x000fea0003800000 */
.L_x_577:
[----:B------:R-:W-:Y:S01]  /*11a20*/  SEL R3, R14, RZ, P1 ;  /* 0x000000ff0e037207 */ /* 0x000fe20000800000 */
[----:B------:R-:W-:Y:S01]  /*11a30*/  IMAD.MOV.U32 R12, RZ, RZ, 0x2 ;  /* 0x00000002ff0c7424 */ /* 0x000fe200078e00ff */
[----:B------:R-:W-:Y:S01]  /*11a40*/  MOV R15, 0xffffffff ;  /* 0xffffffff000f7802 */ /* 0x000fe20000000f00 */
[----:B------:R-:W-:Y:S02]  /*11a50*/  IMAD.MOV.U32 R11, RZ, RZ, RZ ;  /* 0x000000ffff0b7224 */ /* 0x000fe400078e00ff */
[----:B------:R-:W-:-:S04]  /*11a60*/  IMAD.IADD R3, R2, 0x1, R3 ;  /* 0x0000000102037824 */ /* 0x000fc800078e0203 */
[----:B------:R-:W-:-:S07]  /*11a70*/  IMAD.MOV.U32 R13, RZ, RZ, R3 ;  /* 0x000000ffff0d7224 */ /* 0x000fce00078e0003 */
[----:B------:R-:W-:Y:S05]  /*11a80*/  WARPSYNC.COLLECTIVE R15, `(.L_x_579) ;  /* 0x000000000f087348 */ /* 0x000fea0003c00000 */
[----:B------:R0:W1:Y:S02]  /*11a90*/  SHFL.UP P6, R14, R13, R12, R11 ;  /* 0x0400000c0d0e7389 */ /* 0x00006400000c000b */
[----:B01----:R-:W-:Y:S01]  /*11aa0*/  ENDCOLLECTIVE ;  /* 0x000000000000791b */ /* 0x003fe20003800000 */
.L_x_579:
        /* <DEDUP_REMOVED lines=8> */
.L_x_580:
        /* <DEDUP_REMOVED lines=8> */
.L_x_581:
        /* <DEDUP_REMOVED lines=8> */
.L_x_582:
        /* <DEDUP_REMOVED lines=9> */
.L_x_583:
[----:B------:R-:W-:Y:S01]  /*11cc0*/  MOV R6, R14 ;  /* 0x0000000e00067202 */ /* 0x000fe20000000f00 */
[----:B------:R-:W-:Y:S06]  /*11cd0*/  BRA `(.L_x_584) ;  /* 0xffffffdc00547947 */ /* 0x000fec000383ffff */
.L_x_517:
[----:B------:R-:W-:Y:S01]  /*11ce0*/  BSSY B0, `(.L_x_585) ;  /* 0x0000006000007945 */ /* 0x000fe20003800000 */
[----:B------:R-:W-:Y:S01]  /*11cf0*/  PLOP3.LUT P6, PT, P6, PT, PT, 0x8, 0x0 ;  /* 0x000000000000781c */ /* 0x000fe200037ce170 */
[----:B------:R-:W-:-:S12]  /*11d00*/  IMAD.MOV.U32 R15, RZ, RZ, -0x1 ;  /* 0xffffffffff0f7424 */ /* 0x000fd800078e00ff */
[----:B0----5:R-:W-:Y:S05]  /*11d10*/  WARPSYNC.COLLECTIVE R15, `(.L_x_586) ;  /* 0x000000000f087348 */ /* 0x021fea0003c00000 */
[----:B------:R-:W-:Y:S01]  /*11d20*/  VOTE.ANY R14, PT, P6 ;  /* 0x00000000000e7806 */ /* 0x000fe200030e0100 */
[----:B0----5:R-:W-:Y:S06]  /*11d30*/  ENDCOLLECTIVE ;  /* 0x000000000000791b */ /* 0x021fec0003800000 */
.L_x_586:
[----:B------:R-:W-:Y:S05]  /*11d40*/  BSYNC B0 ;  /* 0x0000000000007941 */ /* 0x000fea0003800000 */
.L_x_585:
[----:B------:R-:W-:Y:S02]  /*11d50*/  IMAD.MOV.U32 R5, RZ, RZ, R14 ;  /* 0x000000ffff057224 */ /* 0x000fe400078e000e */
[----:B------:R-:W-:Y:S02]  /*11d60*/  IMAD.MOV.U32 R13, RZ, RZ, R2 ;  /* 0x000000ffff0d7224 */ /* 0x000fe400078e0002 */
[----:B------:R-:W0:Y:S01]  /*11d70*/  POPC R4, R5 ;  /* 0x0000000500047309 */ /* 0x000e220000000000 */
[----:B------:R-:W-:Y:S02]  /*11d80*/  IMAD.MOV.U32 R11, RZ, RZ, 0x1f ;  /* 0x0000001fff0b7424 */ /* 0x000fe400078e00ff */
[----:B------:R-:W-:Y:S02]  /*11d90*/  IMAD.MOV.U32 R15, RZ, RZ, -0x1 ;  /* 0xffffffffff0f7424 */ /* 0x000fe400078e00ff */
[----:B0-----:R-:W-:-:S07]  /*11da0*/  IMAD.MOV.U32 R12, RZ, RZ, R4 ;  /* 0x000000ffff0c7224 */ /* 0x001fce00078e0004 */
[----:B------:R-:W-:Y:S05]  /*11db0*/  WARPSYNC.COLLECTIVE R15, `(.L_x_587) ;  /* 0x000000000f087348 */ /* 0x000fea0003c00000 */
[----:B------:R0:W1:Y:S02]  /*11dc0*/  SHFL.IDX P6, R14, R13, R12, R11 ;  /* 0x0000000c0d0e7389 */ /* 0x00006400000c000b */
[----:B01----:R-:W-:Y:S01]  /*11dd0*/  ENDCOLLECTIVE ;  /* 0x000000000000791b */ /* 0x003fe20003800000 */
.L_x_587:
[----:B------:R-:W-:Y:S01]  /*11de0*/  IMAD.MOV.U32 R17, RZ, RZ, R14 ;  /* 0x000000ffff117224 */ /* 0x000fe200078e000e */
[----:B------:R-:W-:Y:S06]  /*11df0*/  BRA `(.L_x_588) ;  /* 0xffffffdc00447947 */ /* 0x000fec000383ffff */
.L_x_519:
[----:B------:R-:W-:Y:S01]  /*11e00*/  BSSY B0, `(.L_x_589) ;  /* 0x0000007000007945 */ /* 0x000fe20003800000 */
[----:B------:R-:W-:Y:S01]  /*11e10*/  IMAD.MOV.U32 R13, RZ, RZ, R3 ;  /* 0x000000ffff0d7224 */ /* 0x000fe200078e0003 */
[----:B------:R-:W-:Y:S01]  /*11e20*/  MOV R11, 0x1f ;  /* 0x0000001f000b7802 */ /* 0x000fe20000000f00 */
[----:B------:R-:W-:-:S07]  /*11e30*/  IMAD.MOV.U32 R15, RZ, RZ, -0x1 ;  /* 0xffffffffff0f7424 */ /* 0x000fce00078e00ff */
[----:B0-2--5:R-:W-:Y:S05]  /*11e40*/  WARPSYNC.COLLECTIVE R15, `(.L_x_590) ;  /* 0x000000000f087348 */ /* 0x025fea0003c00000 */
[----:B------:R1:W3:Y:S02]  /*11e50*/  SHFL.IDX P6, R14, R13, R12, R11 ;  /* 0x0000000c0d0e7389 */ /* 0x0002e400000c000b */
[----:B0123-5:R-:W-:Y:S01]  /*11e60*/  ENDCOLLECTIVE ;  /* 0x000000000000791b */ /* 0x02ffe20003800000 */
.L_x_590:
[----:B------:R-:W-:Y:S05]  /*11e70*/  BSYNC B0 ;  /* 0x0000000000007941 */ /* 0x000fea0003800000 */
.L_x_589:
[----:B------:R-:W-:Y:S01]  /*11e80*/  IMAD.MOV.U32 R2, RZ, RZ, R14 ;  /* 0x000000ffff027224 */ /* 0x000fe200078e000e */
[----:B------:R-:W-:Y:S06]  /*11e90*/  BRA `(.L_x_518) ;  /* 0xffffffdc00387947 */ /* 0x000fec000383ffff */
.L_x_523:
[----:B0-----:R0:W2:Y:S02]  /*11ea0*/  SYNCS.PHASECHK.TRANS64.TRYWAIT P0, [R0+URZ+0x34820], R3 ;  /* 0x03482003000075a7 */ /* 0x0010a4000800017f */
[----:B--2---:R-:W-:Y:S05]  /*11eb0*/  @!P0 NANOSLEEP.SYNCS 0x989680 ;  /* 0x009896800000895d */ /* 0x004fea0003900000 */
[----:B------:R-:W2:Y:S02]  /*11ec0*/  @!P0 SYNCS.PHASECHK.TRANS64 P0, [R0+URZ+0x34820], R3 ;  /* 0x03482003000085a7 */ /* 0x000ea4000800007f */
[----:B--2---:R-:W-:Y:S05]  /*11ed0*/  @!P0 BRA `(.L_x_523) ;  /* 0xfffffffc00f08947 */ /* 0x004fea000383ffff */
[----:B------:R-:W-:Y:S05]  /*11ee0*/  BRA `(.L_x_591) ;  /* 0xffffffe0002c7947 */ /* 0x000fea000383ffff */
.L_x_524:
        /* <DEDUP_REMOVED lines=8> */
[----:B01--45:R-:W-:Y:S05]  /*11f70*/  WARPSYNC.COLLECTIVE R15, `(.L_x_593) ;  /* 0x000000000f087348 */ /* 0x033fea0003c00000 */
[----:B------:R2:W3:Y:S02]  /*11f80*/  SHFL.IDX P6, R14, R13, R12, R11 ;  /* 0x0000000c0d0e7389 */ /* 0x0004e400000c000b */
[----:B012345:R-:W-:Y:S01]  /*11f90*/  ENDCOLLECTIVE ;  /* 0x000000000000791b */ /* 0x03ffe20003800000 */
.L_x_593:
[----:B------:R-:W-:Y:S05]  /*11fa0*/  BSYNC B0 ;  /* 0x0000000000007941 */ /* 0x000fea0003800000 */
.L_x_592:
[----:B------:R-:W-:Y:S05]  /*11fb0*/  BRA `(.L_x_594) ;  /* 0xffffffe000147947 */ /* 0x000fea000383ffff */
.L_x_527:
[----:B------:R-:W-:Y:S01]  /*11fc0*/  BSSY B1, `(.L_x_595) ;  /* 0x0000006000017945 */ /* 0x000fe20003800000 */
[----:B------:R-:W-:-:S07]  /*11fd0*/  IMAD.MOV.U32 R15, RZ, RZ, -0x1 ;  /* 0xffffffffff0f7424 */ /* 0x000fce00078e00ff */
[----:B012-45:R-:W-:Y:S05]  /*11fe0*/  WARPSYNC.COLLECTIVE R15, `(.L_x_596) ;  /* 0x000000000f0c7348 */ /* 0x037fea0003c00000 */
[----:B------:R-:W-:Y:S02]  /*11ff0*/  ELECT P6, UR62, PT ;  /* 0x00000000003e782f */ /* 0x000fe400038c0000 */
[----:B------:R-:W-:Y:S01]  /*12000*/  MOV R14, UR62 ;  /* 0x0000003e000e7c02 */ /* 0x000fe20008000f00 */
[----:B012-45:R-:W-:Y:S10]  /*12010*/  ENDCOLLECTIVE ;  /* 0x000000000000791b */ /* 0x037ff40003800000 */
.L_x_596:
[----:B------:R-:W-:Y:S05]  /*12020*/  BSYNC B1 ;  /* 0x0000000000017941 */ /* 0x000fea0003800000 */
.L_x_595:
[----:B------:R-:W-:Y:S05]  /*12030*/  BRA `(.L_x_597) ;  /* 0xffffffe0000c7947 */ /* 0x000fea000383ffff */
.L_x_529:
[----:B0-----:R0:W1:Y:S02]  /*12040*/  SYNCS.PHASECHK.TRANS64.TRYWAIT P0, [R6+URZ], R5 ;  /* 0x00000005060075a7 */ /* 0x001064000800017f */
[----:B-1----:R-:W-:Y:S05]  /*12050*/  @!P0 NANOSLEEP.SYNCS 0x989680 ;  /* 0x009896800000895d */ /* 0x002fea0003900000 */
[----:B------:R-:W1:Y:S02]  /*12060*/  @!P0 SYNCS.PHASECHK.TRANS64 P0, [R6+URZ], R5 ;  /* 0x00000005060085a7 */ /* 0x000e64000800007f */
[----:B-1----:R-:W-:Y:S05]  /*12070*/  @!P0 BRA `(.L_x_529) ;  /* 0xfffffffc00f08947 */ /* 0x002fea000383ffff */
[----:B------:R-:W-:Y:S05]  /*12080*/  BRA `(.L_x_598) ;  /* 0xffffffe000507947 */ /* 0x000fea000383ffff */
.L_x_530:
[----:B-1----:R1:W2:Y:S02]  /*12090*/  SYNCS.PHASECHK.TRANS64.TRYWAIT P0, [R7+URZ], R2 ;  /* 0x00000002070075a7 */ /* 0x0022a4000800017f */
[----:B--2---:R-:W-:Y:S05]  /*120a0*/  @!P0 NANOSLEEP.SYNCS 0x989680 ;  /* 0x009896800000895d */ /* 0x004fea0003900000 */
[----:B------:R-:W2:Y:S02]  /*120b0*/  @!P0 SYNCS.PHASECHK.TRANS64 P0, [R7+URZ], R2 ;  /* 0x00000002070085a7 */ /* 0x000ea4000800007f */
[----:B--2---:R-:W-:Y:S05]  /*120c0*/  @!P0 BRA `(.L_x_530) ;  /* 0xfffffffc00f08947 */ /* 0x004fea000383ffff */
[----:B------:R-:W-:Y:S05]  /*120d0*/  BRA `(.L_x_599) ;  /* 0xffffffe000447947 */ /* 0x000fea000383ffff */
.L_x_532:
[----:B--2---:R2:W3:Y:S02]  /*120e0*/  SYNCS.PHASECHK.TRANS64.TRYWAIT P0, [R4+URZ], R5 ;  /* 0x00000005040075a7 */ /* 0x0044e4000800017f */
[----:B---3--:R-:W-:Y:S05]  /*120f0*/  @!P0 NANOSLEEP.SYNCS 0x989680 ;  /* 0x009896800000895d */ /* 0x008fea0003900000 */
[----:B------:R-:W3:Y:S02]  /*12100*/  @!P0 SYNCS.PHASECHK.TRANS64 P0, [R4+URZ], R5 ;  /* 0x00000005040085a7 */ /* 0x000ee4000800007f */
[----:B---3--:R-:W-:Y:S05]  /*12110*/  @!P0 BRA `(.L_x_532) ;  /* 0xfffffffc00f08947 */ /* 0x008fea000383ffff */
[----:B------:R-:W-:Y:S05]  /*12120*/  BRA `(.L_x_600) ;  /* 0xffffffe0004c7947 */ /* 0x000fea000383ffff */
.L_x_601:
        /* <DEDUP_REMOVED lines=13> */
.L_x_3195:


//--------------------- .text._ZN7cutlass13device_kernelIN5flash11enable_sm90INS1_16FlashAttnFwdSm90INS1_25CollectiveMainloopFwdSm90ILi2EN4cute5tupleIJNS5_1CILi1EEES8_S8_EEENS6_IJNS7_ILi128EEESA_NS7_ILi192EEEEEELi128ENS_10bfloat16_tEfNS_4arch4Sm90ELb0ELb0ELb1ELb1ELb0ELb1ELb0ELb1ELb1ELb1ELb0ELb0EEENS1_21CollectiveEpilogueFwdINS6_IJSA_SA_SA_EEES9_SD_SF_Li256ELb1ELb1ELb0ELb0EEENS1_36VarlenDynamicPersistentTileSchedulerILi128ELi128ELi256ELi128ELb0ELb1ELb1ELb0ELb1ELb1EEEEEEEEEvNT_6ParamsE --------------------------
	.section	.text._ZN7cutlass13device_kernelIN5flash11enable_sm90INS1_16FlashAttnFwdSm90INS1_25CollectiveMainloopFwdSm90ILi2EN4cute5tupleIJNS5_1CILi1EEES8_S8_EEENS6_IJNS7_ILi128EEESA_NS7_ILi192EEEEEELi128ENS_10bfloat16_tEfNS_4arch4Sm90ELb0ELb0ELb1ELb1ELb0ELb1ELb0ELb1ELb1ELb1ELb0ELb0EEENS1_21CollectiveEpilogueFwdINS6_IJSA_SA_SA_EEES9_SD_SF_Li256ELb1ELb1ELb0ELb0EEENS1_36VarlenDynamicPersistentTileSchedulerILi128ELi128ELi256ELi128ELb0ELb1ELb1ELb0ELb1ELb1EEEEEEEEEvNT_6ParamsE,"ax",@progbits
	.align	128
.text._ZN7cutlass13device_kernelIN5flash11enable_sm90INS1_16FlashAttnFwdSm90INS1_25CollectiveMainloopFwdSm90ILi2EN4cute5tupleIJNS5_1CILi1EEES8_S8_EEENS6_IJNS7_ILi128EEESA_NS7_ILi192EEEEEELi128ENS_10bfloat16_tEfNS_4arch4Sm90ELb0ELb0ELb1ELb1ELb0ELb1ELb0ELb1ELb1ELb1ELb0ELb0EEENS1_21CollectiveEpilogueFwdINS6_IJSA_SA_SA_EEES9_SD_SF_Li256ELb1ELb1ELb0ELb0EEENS1_36VarlenDynamicPersistentTileSchedulerILi128ELi128ELi256ELi128ELb0ELb1ELb1ELb0ELb1ELb1EEEEEEEEEvNT_6ParamsE:
        .type           _ZN7cutlass13device_kernelIN5flash11enable_sm90INS1_16FlashAttnFwdSm90INS1_25CollectiveMainloopFwdSm90ILi2EN4cute5tupleIJNS5_1CILi1EEES8_S8_EEENS6_IJNS7_ILi128EEESA_NS7_ILi192EEEEEELi128ENS_10bfloat16_tEfNS_4arch4Sm90ELb0ELb0ELb1ELb1ELb0ELb1ELb0ELb1ELb1ELb1ELb0ELb0EEENS1_21CollectiveEpilogueFwdINS6_IJSA_SA_SA_EEES9_SD_SF_Li256ELb1ELb1ELb0ELb0EEENS1_36VarlenDynamicPersistentTileSchedulerILi128ELi128ELi256ELi128ELb0ELb1ELb1ELb0ELb1ELb1EEEEEEEEEvNT_6ParamsE,@function
        .size           _ZN7cutlass13device_kernelIN5flash11enable_sm90INS1_16FlashAttnFwdSm90INS1_25CollectiveMainloopFwdSm90ILi2EN4cute5tupleIJNS5_1CILi1EEES8_S8_EEENS6_IJNS7_ILi128EEESA_NS7_ILi192EEEEEELi128ENS_10bfloat16_tEfNS_4arch4Sm90ELb0ELb0ELb1ELb1ELb0ELb1ELb0ELb1ELb1ELb1ELb0ELb0EEENS1_21CollectiveEpilogueFwdINS6_IJSA_SA_SA_EEES9_SD_SF_Li256ELb1ELb1ELb0ELb0EEENS1_36VarlenDynamicPersistentTileSchedulerILi128ELi128ELi256ELi128ELb0ELb1ELb1ELb0ELb1ELb1EEEEEEEEEvNT_6ParamsE,(.L_x_3196 - _ZN7cutlass13device_kernelIN5flash11enable_sm90INS1_16FlashAttnFwdSm90INS1_25CollectiveMainloopFwdSm90ILi2EN4cute5tupleIJNS5_1CILi1EEES8_S8_EEENS6_IJNS7_ILi128EEESA_NS7_ILi192EEEEEELi128ENS_10bfloat16_tEfNS_4arch4Sm90ELb0ELb0ELb1ELb1ELb0ELb1ELb0ELb1ELb1ELb1ELb0ELb0EEENS1_21CollectiveEpilogueFwdINS6_IJSA_SA_SA_EEES9_SD_SF_Li256ELb1ELb1ELb0ELb0EEENS1_36VarlenDynamicPersistentTileSchedulerILi128ELi128ELi256ELi128ELb0ELb1ELb1ELb0ELb1ELb1EEEEEEEEEvNT_6ParamsE)
        .other          _ZN7cutlass13device_kernelIN5flash11enable_sm90INS1_16FlashAttnFwdSm90INS1_25CollectiveMainloopFwdSm90ILi2EN4cute5tupleIJNS5_1CILi1EEES8_S8_EEENS6_IJNS7_ILi128EEESA_NS7_ILi192EEEEEELi128ENS_10bfloat16_tEfNS_4arch4Sm90ELb0ELb0ELb1ELb1ELb0ELb1ELb0ELb1ELb1ELb1ELb0ELb0EEENS1_21CollectiveEpilogueFwdINS6_IJSA_SA_SA_EEES9_SD_SF_Li256ELb1ELb1ELb0ELb0EEENS1_36VarlenDynamicPersistentTileSchedulerILi128ELi128ELi256ELi128ELb0ELb1ELb1ELb0ELb1ELb1EEEEEEEEEvNT_6ParamsE,@"STO_CUDA_ENTRY STV_DEFAULT"
_ZN7cutlass13device_kernelIN5flash11enable_sm90INS1_16FlashAttnFwdSm90INS1_25CollectiveMainloopFwdSm90ILi2EN4cute5tupleIJNS5_1CILi1EEES8_S8_EEENS6_IJNS7_ILi128EEESA_NS7_ILi192EEEEEELi128ENS_10bfloat16_tEfNS_4arch4Sm90ELb0ELb0ELb1ELb1ELb0ELb1ELb0ELb1ELb1ELb1ELb0ELb0EEENS1_21CollectiveEpilogueFwdINS6_IJSA_SA_SA_EEES9_SD_SF_Li256ELb1ELb1ELb0ELb0EEENS1_36VarlenDynamicPersistentTileSchedulerILi128ELi128ELi256ELi128ELb0ELb1ELb1ELb0ELb1ELb1EEEEEEEEEvNT_6ParamsE:
[----:B------:R-:W0:Y:S02]  /*0000*/  LDC R1, c[0x0][0x28] ;  /* 0x00000a00ff017b82 */ /* 0x000e240000000800 */
[----:B0-----:R-:W-:Y:S01]  /*0010*/  VIADD R1, R1, 0xffffff70 ;  /* 0xffffff7001017836 */ /* 0x001fe20000000000 */
[----:B------:R-:W0:Y:S01]  /*0020*/  S2R R0, SR_TID.X ;  /* 0x0000000000007919 */ /* 0x000e220000002100 */
[----:B------:R-:W-:Y:S01]  /*0030*/  ELECT P0, URZ, PT ;  /* 0x00000000003f782f */ /* 0x000fe20003800000 */
[----:B------:R-:W-:Y:S01]  /*0040*/  BSSY B0, `(.L_x_602) ;  /* 0x0000014000007945 */ /* 0x000fe20003800000 */
[--C-:B0-----:R-:W-:Y:S02]  /*0050*/  SHF.R.U32.HI R2, RZ, 0x5, R0.reuse ;  /* 0x00000005ff027819 */ /* 0x101fe40000011600 */
[----:B------:R-:W-:-:S03]  /*0060*/  SHF.R.U32.HI R4, RZ, 0x7, R0 ;  /* 0x00000007ff047819 */ /* 0x000fc60000011600 */
[----:B------:R-:W0:Y:S02]  /*0070*/  SHFL.IDX PT, R3, R2, RZ, 0x1f ;  /* 0x00001fff02037589 */ /* 0x000e2400000e0000 */
[----:B0-----:R-:W-:-:S13]  /*0080*/  ISETP.EQ.AND P0, PT, R3, RZ, P0 ;  /* 0x000000ff0300720c */ /* 0x001fda0000702270 */
[----:B------:R-:W-:Y:S05]  /*0090*/  @!P0 BRA `(.L_x_603) ;  /* 0x0000000000388947 */ /* 0x000fea0003800000 */
[----:B------:R-:W-:Y:S02]  /*00a0*/  ULDC.64 UR4, c[0x0][0x198] ;  /* 0x0000660000047ab9 */ /* 0x000fe40000000a00 */
[----:B------:R-:W-:Y:S02]  /*00b0*/  UIADD3 UR6, UP0, UR4, 0x370, URZ ;  /* 0x0000037004067890 */ /* 0x000fe4000ff1e03f */
[----:B------:R-:W-:Y:S02]  /*00c0*/  UIADD3 UR8, UP1, UR4, 0x470, URZ ;  /* 0x0000047004087890 */ /* 0x000fe4000ff3e03f */
[----:B------:R-:W-:Y:S02]  /*00d0*/  UIADD3 UR10, UP2, UR4, 0x570, URZ ;  /* 0x00000570040a7890 */ /* 0x000fe4000ff5e03f */
[----:B------:R-:W-:Y:S02]  /*00e0*/  UIADD3 UR4, UP3, UR4, 0x670, URZ ;  /* 0x0000067004047890 */ /* 0x000fe4000ff7e03f */
[----:B------:R-:W-:-:S02]  /*00f0*/  UIADD3.X UR7, URZ, UR5, URZ, UP0, !UPT ;  /* 0x000000053f077290 */ /* 0x000fc400087fe43f */
[----:B------:R-:W-:Y:S02]  /*0100*/  UIADD3.X UR9, URZ, UR5, URZ, UP1, !UPT ;  /* 0x000000053f097290 */ /* 0x000fe40008ffe43f */
[----:B------:R-:W-:Y:S02]  /*0110*/  UIADD3.X UR11, URZ, UR5, URZ, UP2, !UPT ;  /* 0x000000053f0b7290 */ /* 0x000fe400097fe43f */
[----:B------:R-:W-:-:S03]  /*0120*/  UIADD3.X UR5, URZ, UR5, URZ, UP3, !UPT ;  /* 0x000000053f057290 */ /* 0x000fc60009ffe43f */
[----:B------:R0:W-:Y:S02]  /*0130*/  UTMACCTL.PF [UR6] ;  /* 0x00000000060079b9 */ /* 0x0001e40008040000 */
[----:B------:R0:W-:Y:S02]  /*0140*/  UTMACCTL.PF [UR8] ;  /* 0x00000000080079b9 */ /* 0x0001e40008040000 */
[----:B------:R0:W-:Y:S02]  /*0150*/  UTMACCTL.PF [UR10] ;  /* 0x000000000a0079b9 */ /* 0x0001e40008040000 */
[----:B------:R0:W-:Y:S02]  /*0160*/  UTMACCTL.PF [UR4] ;  /* 0x00000000040079b9 */ /* 0x0001e40008040000 */
[----:B0-----:R-:W-:Y:S01]  /*0170*/  NOP ;  /* 0x0000000000007918 */ /* 0x001fe20000000000 */
.L_x_603:
[----:B------:R-:W-:Y:S05]  /*0180*/  BSYNC B0 ;  /* 0x0000000000007941 */ /* 0x000fea0003800000 */
.L_x_602:
        /* <DEDUP_REMOVED lines=41> */
.L_x_604:
        /* <DEDUP_REMOVED lines=22> */
.L_x_605:
        /* <DEDUP_REMOVED lines=18> */
.L_x_606:
        /* <DEDUP_REMOVED lines=22> */
.L_x_607:
        /* <DEDUP_REMOVED lines=22> */
.L_x_608:
[----:B0-----:R-:W-:Y:S01]  /*0960*/  UMOV UR4, 0x1 ;  /* 0x0000000100047882 */ /* 0x001fe20000000000 */
[----:B------:R-:W-:Y:S01]  /*0970*/  PLOP3.LUT P0, PT, PT, PT, UP0, 0x80, 0x0 ;  /* 0x000000000000781c */ /* 0x000fe20003f0f008 */
[----:B------:R-:W-:Y:S01]  /*0980*/  USEL UR4, UR4, 0x2, !UP0 ;  /* 0x0000000204047887 */ /* 0x000fe2000c000000 */
[----:B------:R-:W-:Y:S01]  /*0990*/  NOP ;  /* 0x0000000000007918 */ /* 0x000fe20000000000 */
[----:B------:R-:W-:Y:S01]  /*09a0*/  ULDC.64 UR42, c[0x0][0x208] ;  /* 0x00008200002a7ab9 */ /* 0x000fe20000000a00 */
[----:B------:R-:W-:Y:S03]  /*09b0*/  BSSY B9, `(.L_x_609) ;  /* 0x0002028000097945 */ /* 0x000fe60003800000 */
[----:B------:R-:W-:-:S05]  /*09c0*/  IMAD.U32 R3, RZ, RZ, UR4 ;  /* 0x00000004ff037e24 */ /* 0x000fca000f8e00ff */
[----:B------:R0:W-:Y:S01]  /*09d0*/  STL [R1+0x60], R3 ;  /* 0x0000600301007387 */ /* 0x0001e20000100800 */
[----:B-12-4-:R-:W-:Y:S06]  /*09e0*/  BAR.SYNC.DEFER_BLOCKING 0x0 ;  /* 0x0000000000007b1d */ /* 0x016fec0000010000 */
[----:B------:R-:W-:Y:S05]  /*09f0*/  @!P0 BRA `(.L_x_610) ;  /* 0x0000018800d88947 */ /* 0x000fea0003800000 */
.L_x_611:
        /* <DEDUP_REMOVED lines=8> */
[----:B-1----:R-:W-:-:S06]  /*0a80*/  ULEA UR4, UR5, UR4, 0x18 ;  /* 0x0000000405047291 */ /* 0x002fcc000f8ec03f */
[----:B------:R-:W-:Y:S01]  /*0a90*/  IMAD.U32 R2, RZ, RZ, UR4 ;  /* 0x00000004ff027e24 */ /* 0x000fe2000f8e00ff */
[----:B------:R-:W-:-:S04]  /*0aa0*/  ULDC UR4, c[0x0][0xc3c] ;  /* 0x00030f0000047ab9 */ /* 0x000fc80000000800 */
[----:B------:R-:W1:Y:S01]  /*0ab0*/  LDS.128 R124, [R2+0x348d0] ;  /* 0x0348d000027c7984 */ /* 0x000e620000000c00 */
[----:B------:R-:W-:Y:S06]  /*0ac0*/  BAR.ARV 0x4, 0x180 ;  /* 0x0106000000007b1d */ /* 0x000fec0000002000 */
[----:B-1----:R-:W-:-:S13]  /*0ad0*/  ISETP.GE.AND P0, PT, R127, UR4, PT ;  /* 0x000000047f007c0c */ /* 0x002fda000bf06270 */
[----:B------:R-:W-:Y:S05]  /*0ae0*/  @P0 BRA `(.L_x_612) ;  /* 0x0000020000500947 */ /* 0x000fea0003800000 */
[----:B0-----:R-:W2:Y:S01]  /*0af0*/  LDL R3, [R1+0x60] ;  /* 0x0000600001037983 */ /* 0x001ea20000100800 */
[----:B------:R-:W-:Y:S01]  /*0b00*/  VIADD R11, R0, 0xffffff80 ;  /* 0xffffff80000b7836 */ /* 0x000fe20000000000 */
[----:B------:R-:W-:Y:S01]  /*0b10*/  R2UR UR61, R2 ;  /* 0x00000000023d72ca */ /* 0x000fe200000e0000 */
[----:B------:R-:W-:Y:S01]  /*0b20*/  IMAD.MOV.U32 R14, RZ, RZ, -0x2 ;  /* 0xfffffffeff0e7424 */ /* 0x000fe200078e00ff */
[----:B------:R-:W-:Y:S01]  /*0b30*/  MOV R184, RZ ;  /* 0x000000ff00b87202 */ /* 0x000fe20000000f00 */
[----:B------:R-:W-:Y:S01]  /*0b40*/  IMAD.MOV.U32 R204, RZ, RZ, RZ ;  /* 0x000000ffffcc7224 */ /* 0x000fe200078e00ff */
[----:B------:R-:W-:Y:S01]  /*0b50*/  SHF.R.S32.HI R0, RZ, 0x1f, R11 ;  /* 0x0000001fff007819 */ /* 0x000fe2000001140b */
[----:B------:R-:W-:Y:S02]  /*0b60*/  IMAD.MOV.U32 R16, RZ, RZ, RZ ;  /* 0x000000ffff107224 */ /* 0x000fe400078e00ff */
[----:B------:R-:W-:Y:S01]  /*0b70*/  IMAD.MOV.U32 R196, RZ, RZ, RZ ;  /* 0x000000ffffc47224 */ /* 0x000fe200078e00ff */
[CC--:B------:R-:W-:Y:S01]  /*0b80*/  LEA.HI R4, R0.reuse, R11.reuse, RZ, 0x7 ;  /* 0x0000000b00047211 */ /* 0x0c0fe200078f38ff */
[----:B------:R-:W-:Y:S01]  /*0b90*/  IMAD.MOV.U32 R194, RZ, RZ, RZ ;  /* 0x000000ffffc27224 */ /* 0x000fe200078e00ff */
[----:B------:R-:W-:-:S02]  /*0ba0*/  LEA.HI R8, R0, R11, RZ, 0x2 ;  /* 0x0000000b00087211 */ /* 0x000fc400078f10ff */
[----:B------:R-:W-:Y:S01]  /*0bb0*/  LOP3.LUT R214, R4, 0xffffff80, RZ, 0xc0, !PT ;  /* 0xffffff8004d67812 */ /* 0x000fe200078ec0ff */
[----:B------:R-:W-:Y:S01]  /*0bc0*/  UIADD3 UR61, UR61, 0x10400, URZ ;  /* 0x000104003d3d7890 */ /* 0x000fe2000fffe03f */
[----:B------:R-:W-:Y:S02]  /*0bd0*/  LEA.HI R192, R0, R11, RZ, 0x5 ;  /* 0x0000000b00c07211 */ /* 0x000fe400078f28ff */
[----:B------:R-:W-:Y:S01]  /*0be0*/  LOP3.LUT R209, R8, 0xfffffffc, RZ, 0xc0, !PT ;  /* 0xfffffffc08d17812 */ /* 0x000fe200078ec0ff */
[C---:B------:R-:W-:Y:S01]  /*0bf0*/  IMAD.IADD R214, R11.reuse, 0x1, -R214 ;  /* 0x000000010bd67824 */ /* 0x040fe200078e0ad6 */
[----:B------:R-:W-:Y:S02]  /*0c00*/  SHF.R.S32.HI R192, RZ, 0x5, R192 ;  /* 0x00000005ffc07819 */ /* 0x000fe400000114c0 */
[----:B------:R-:W-:Y:S01]  /*0c10*/  SHF.R.S32.HI R17, RZ, 0x2, R8 ;  /* 0x00000002ff117819 */ /* 0x000fe20000011408 */
[----:B------:R-:W-:Y:S01]  /*0c20*/  IMAD.IADD R209, R11, 0x1, -R209 ;  /* 0x000000010bd17824 */ /* 0x000fe200078e0ad1 */
[----:B------:R-:W-:-:S02]  /*0c30*/  SHF.R.S32.HI R7, RZ, 0x1f, R214 ;  /* 0x0000001fff077819 */ /* 0x000fc400000114d6 */
[----:B------:R-:W-:Y:S01]  /*0c40*/  SHF.R.S32.HI R8, RZ, 0x1f, R8 ;  /* 0x0000001fff087819 */ /* 0x000fe20000011408 */
[----:B------:R-:W-:Y:S01]  /*0c50*/  IMAD.SHL.U32 R22, R209, 0x4, RZ ;  /* 0x00000004d1167824 */ /* 0x000fe200078e00ff */
[----:B------:R-:W-:Y:S01]  /*0c60*/  SHF.R.S32.HI R231, RZ, 0x7, R4 ;  /* 0x00000007ffe77819 */ /* 0x000fe20000011404 */
[----:B------:R-:W-:Y:S01]  /*0c70*/  VIADD R205, R17, 0x40 ;  /* 0x0000004011cd7836 */ /* 0x000fe20000000000 */
[----:B------:R-:W-:Y:S01]  /*0c80*/  LEA.HI R8, R8, R17, RZ, 0x3 ;  /* 0x0000001108087211 */ /* 0x000fe200078f18ff */
[----:B------:R-:W-:Y:S01]  /*0c90*/  VIADD R186, R22, 0x20 ;  /* 0x0000002016ba7836 */ /* 0x000fe20000000000 */
[----:B------:R-:W-:Y:S01]  /*0ca0*/  LEA.HI R4, R4, R231, RZ, 0x1 ;  /* 0x000000e704047211 */ /* 0x000fe200078f08ff */
[----:B------:R-:W-:Y:S01]  /*0cb0*/  VIADD R188, R22, 0x40 ;  /* 0x0000004016bc7836 */ /* 0x000fe20000000000 */
[----:B------:R-:W-:Y:S01]  /*0cc0*/  LOP3.LUT R8, R8, 0xfffffff8, RZ, 0xc0, !PT ;  /* 0xfffffff808087812 */ /* 0x000fe200078ec0ff */
[--C-:B------:R-:W-:Y:S01]  /*0cd0*/  IMAD.IADD R10, R22, 0x1, R186.reuse ;  /* 0x00000001160a7824 */ /* 0x100fe200078e02ba */
[----:B------:R-:W-:Y:S01]  /*0ce0*/  LOP3.LUT R4, R4, 0x3fffffe, RZ, 0xc0, !PT ;  /* 0x03fffffe04047812 */ /* 0x000fe200078ec0ff */
[----:B------:R-:W-:Y:S01]  /*0cf0*/  IMAD.SHL.U32 R185, R205, 0x40, RZ ;  /* 0x00000040cdb97824 */ /* 0x000fe200078e00ff */
[----:B------:R-:W-:Y:S01]  /*0d00*/  SHF.R.S32.HI R217, RZ, 0x1f, R186 ;  /* 0x0000001fffd97819 */ /* 0x000fe200000114ba */
[----:B------:R-:W-:Y:S01]  /*0d10*/  IMAD.IADD R213, R17, 0x1, -R8 ;  /* 0x0000000111d57824 */ /* 0x000fe200078e0a08 */
[----:B------:R-:W-:Y:S01]  /*0d20*/  SHF.R.S32.HI R221, RZ, 0x1f, R188 ;  /* 0x0000001fffdd7819 */ /* 0x000fe200000114bc */
[----:B------:R-:W-:Y:S01]  /*0d30*/  IMAD.IADD R4, R231, 0x1, -R4 ;  /* 0x00000001e7047824 */ /* 0x000fe200078e0a04 */
[----:B------:R-:W-:Y:S01]  /*0d40*/  LOP3.LUT R185, R185, 0x1c0, RZ, 0xc0, !PT ;  /* 0x000001c0b9b97812 */ /* 0x000fe200078ec0ff */
[----:B------:R-:W-:Y:S01]  /*0d50*/  IMAD.SHL.U32 R191, R213, 0x40, RZ ;  /* 0x00000040d5bf7824 */ /* 0x000fe200078e00ff */
[----:B------:R-:W-:Y:S01]  /*0d60*/  SHF.L.U64.HI R217, R186, 0x1, R217 ;  /* 0x00000001bad97819 */ /* 0x000fe200000102d9 */
[----:B------:R-:W-:Y:S01]  /*0d70*/  IMAD.SHL.U32 R18, R209, 0x8, RZ ;  /* 0x00000008d1127824 */ /* 0x000fe200078e00ff */
[----:B------:R-:W-:Y:S01]  /*0d80*/  SHF.R.U32.HI R230, RZ, 0x3, R185 ;  /* 0x00000003ffe67819 */ /* 0x000fe200000116b9 */
[C---:B------:R-:W-:Y:S01]  /*0d90*/  VIADD R187, R22.reuse, 0x10 ;  /* 0x0000001016bb7836 */ /* 0x040fe20000000000 */
[----:B------:R-:W-:Y:S01]  /*0da0*/  LOP3.LUT R191, R191, 0x1c0, RZ, 0xc0, !PT ;  /* 0x000001c0bfbf7812 */ /* 0x000fe200078ec0ff */
[----:B------:R-:W-:Y:S01]  /*0db0*/  VIADD R189, R22, 0x30 ;  /* 0x0000003016bd7836 */ /* 0x000fe20000000000 */
[----:B------:R-:W-:Y:S01]  /*0dc0*/  SHF.L.U64.HI R221, R188, 0x1, R221 ;  /* 0x00000001bcdd7819 */ /* 0x000fe200000102dd */
[----:B------:R-:W-:Y:S01]  /*0dd0*/  VIADD R190, R22, 0x50 ;  /* 0x0000005016be7836 */ /* 0x000fe20000000000 */
[----:B------:R-:W-:Y:S01]  /*0de0*/  SHF.R.U32.HI R193, RZ, 0x3, R191 ;  /* 0x00000003ffc17819 */ /* 0x000fe200000116bf */
[----:B------:R-:W-:Y:S01]  /*0df0*/  IMAD.SHL.U32 R216, R187, 0x2, RZ ;  /* 0x00000002bbd87824 */ /* 0x000fe200078e00ff */
[----:B------:R-:W-:Y:S01]  /*0e00*/  SHF.R.S32.HI R20, RZ, 0x1f, R189 ;  /* 0x0000001fff147819 */ /* 0x000fe200000114bd */
[----:B------:R-:W-:Y:S01]  /*0e10*/  IMAD.SHL.U32 R218, R186, 0x2, RZ ;  /* 0x00000002bada7824 */ /* 0x000fe200078e00ff */
[----:B------:R-:W-:Y:S01]  /*0e20*/  SHF.R.S32.HI R223, RZ, 0x1f, R190 ;  /* 0x0000001fffdf7819 */ /* 0x000fe200000114be */
[C---:B------:R-:W-:Y:S01]  /*0e30*/  IMAD.SHL.U32 R220, R189.reuse, 0x2, RZ ;  /* 0x00000002bddc7824 */ /* 0x040fe200078e00ff */
[----:B------:R-:W-:Y:S01]  /*0e40*/  SHF.L.U64.HI R219, R189, 0x1, R20 ;  /* 0x00000001bddb7819 */ /* 0x000fe20000010214 */
[----:B------:R-:W-:Y:S01]  /*0e50*/  IMAD.SHL.U32 R222, R188, 0x2, RZ ;  /* 0x00000002bcde7824 */ /* 0x000fe200078e00ff */
[C---:B------:R-:W-:Y:S01]  /*0e60*/  SHF.L.U64.HI R223, R190.reuse, 0x1, R223 ;  /* 0x00000001bedf7819 */ /* 0x040fe200000102df */
[----:B------:R-:W-:Y:S01]  /*0e70*/  IMAD.SHL.U32 R224, R190, 0x2, RZ ;  /* 0x00000002bee07824 */ /* 0x000fe200078e00ff */
[----:B--2---:R-:W-:-:S02]  /*0e80*/  R2UR UR4, R3 ;  /* 0x00000000030472ca */ /* 0x004fc400000e0000 */
[CC--:B------:R-:W-:Y:S02]  /*0e90*/  LEA.HI R3, R0.reuse, R11.reuse, RZ, 0x4 ;  /* 0x0000000b00037211 */ /* 0x0c0fe400078f20ff */
[----:B------:R-:W-:Y:S02]  /*0ea0*/  LEA.HI R0, R0, R11, RZ, 0x3 ;  /* 0x0000000b00007211 */ /* 0x000fe400078f18ff */
[----:B------:R-:W-:Y:S02]  /*0eb0*/  SHF.R.S32.HI R6, RZ, 0x4, R3 ;  /* 0x00000004ff067819 */ /* 0x000fe40000011403 */
[----:B------:R-:W-:Y:S02]  /*0ec0*/  LOP3.LUT R199, R0, 0xfffffff8, RZ, 0xc0, !PT ;  /* 0xfffffff800c77812 */ /* 0x000fe400078ec0ff */
[C---:B------:R-:W-:Y:S02]  /*0ed0*/  LEA.HI R5, R3.reuse, R6, RZ, 0x1 ;  /* 0x0000000603057211 */ /* 0x040fe400078f08ff */
[----:B------:R-:W-:Y:S01]  /*0ee0*/  LOP3.LUT R3, R3, 0x3fffff0, RZ, 0xc0, !PT ;  /* 0x03fffff003037812 */ /* 0x000fe200078ec0ff */
[----:B------:R-:W-:Y:S01]  /*0ef0*/  IMAD.IADD R199, R11, 0x1, -R199 ;  /* 0x000000010bc77824 */ /* 0x000fe200078e0ac7 */
[----:B------:R-:W-:Y:S01]  /*0f00*/  LOP3.LUT R5, R5, 0x1ffffffe, RZ, 0xc0, !PT ;  /* 0x1ffffffe05057812 */ /* 0x000fe200078ec0ff */
[----:B------:R-:W-:Y:S01]  /*0f10*/  ULOP3.LUT UR37, UR4, 0x1, URZ, 0xfc, !UPT ;  /* 0x0000000104257892 */ /* 0x000fe2000f8efc3f */
[----:B------:R-:W-:Y:S01]  /*0f20*/  SHF.R.S32.HI R207, RZ, 0x3, R0 ;  /* 0x00000003ffcf7819 */ /* 0x000fe20000011400 */
[----:B------:R-:W-:-:S02]  /*0f30*/  IMAD.IADD R3, R11, 0x1, -R3 ;  /* 0x000000010b037824 */ /* 0x000fc400078e0a03 */
[----:B------:R-:W-:Y:S01]  /*0f40*/  IMAD.IADD R5, R6, 0x1, -R5 ;  /* 0x0000000106057824 */ /* 0x000fe200078e0a05 */
[CC--:B------:R-:W-:Y:S01]  /*0f50*/  LEA.HI R6, R7.reuse, R214.reuse, RZ, 0x2 ;  /* 0x000000d607067211 */ /* 0x0c0fe200078f10ff */
[----:B------:R-:W-:Y:S01]  /*0f60*/  IMAD R12, R192, 0x10, R3 ;  /* 0x00000010c00c7824 */ /* 0x000fe200078e0203 */
[----:B------:R-:W-:Y:S01]  /*0f70*/  LEA.HI R7, R7, R214, RZ, 0x5 ;  /* 0x000000d607077211 */ /* 0x000fe200078f28ff */
[----:B------:R-:W-:Y:S01]  /*0f80*/  IMAD.SHL.U32 R197, R199, 0x8, RZ ;  /* 0x00000008c7c57824 */ /* 0x000fe200078e00ff */
[----:B------:R-:W-:Y:S01]  /*0f90*/  LOP3.LUT R9, R6, 0x7ffffffc, RZ, 0xc0, !PT ;  /* 0x7ffffffc06097812 */ /* 0x000fe200078ec0ff */
[----:B------:R-:W-:Y:S01]  /*0fa0*/  IMAD R235, R12, 0x8, R5 ;  /* 0x000000080ceb7824 */ /* 0x000fe200078e0205 */
[----:B------:R-:W-:Y:S01]  /*0fb0*/  SHF.R.S32.HI R3, RZ, 0x2, R6 ;  /* 0x00000002ff037819 */ /* 0x000fe20000011406 */
[----:B------:R-:W-:Y:S01]  /*0fc0*/  IMAD.IADD R5, R22, 0x1, R188 ;  /* 0x0000000116057824 */ /* 0x000fe200078e02bc */
[----:B------:R-:W-:Y:S01]  /*0fd0*/  SHF.R.S32.HI R6, RZ, 0x1f, R6 ;  /* 0x0000001fff067819 */ /* 0x000fe20000011406 */
[----:B------:R-:W-:Y:S01]  /*0fe0*/  IMAD.IADD R9, R214, 0x1, -R9 ;  /* 0x00000001d6097824 */ /* 0x000fe200078e0a09 */
[----:B------:R-:W-:Y:S01]  /*0ff0*/  SHF.R.S32.HI R7, RZ, 0x5, R7 ;  /* 0x00000005ff077819 */ /* 0x000fe20000011407 */
[----:B------:R-:W-:Y:S01]  /*1000*/  VIADD R198, R197, 0x40 ;  /* 0x00000040c5c67836 */ /* 0x000fe20000000000 */
[----:B------:R-:W-:Y:S01]  /*1010*/  LEA.HI R6, R6, R3, RZ, 0x3 ;  /* 0x0000000306067211 */ /* 0x000fe200078f18ff */
[----:B------:R-:W-:Y:S01]  /*1020*/  IMAD R233, R9, R14, 0x80 ;  /* 0x0000008009e97424 */ /* 0x000fe200078e020e */
[----:B------:R-:W-:Y:S01]  /*1030*/  SHF.R.S32.HI R9, RZ, 0x1f, R10 ;  /* 0x0000001fff097819 */ /* 0x000fe2000001140a */
[----:B------:R-:W-:Y:S01]  /*1040*/  IMAD.SHL.U32 R235, R235, 0x8, RZ ;  /* 0x00000008ebeb7824 */ /* 0x000fe200078e00ff */
[----:B------:R-:W-:-:S02]  /*1050*/  LOP3.LUT R6, R6, 0xfffffff8, RZ, 0xc0, !PT ;  /* 0xfffffff806067812 */ /* 0x000fc400078ec0ff */
[CC--:B------:R-:W-:Y:S02]  /*1060*/  LEA.HI R12, R9.reuse, R10.reuse, RZ, 0x3 ;  /* 0x0000000a090c7211 */ /* 0x0c0fe400078f18ff */
[----:B------:R-:W-:Y:S01]  /*1070*/  LEA.HI R9, R9, R10, RZ, 0x6 ;  /* 0x0000000a09097211 */ /* 0x000fe200078f30ff */
[----:B------:R-:W-:Y:S01]  /*1080*/  IMAD.IADD R6, R3, 0x1, -R6 ;  /* 0x0000000103067824 */ /* 0x000fe200078e0a06 */
[----:B------:R-:W-:Y:S02]  /*1090*/  SHF.R.S32.HI R10, RZ, 0x1f, R5 ;  /* 0x0000001fff0a7819 */ /* 0x000fe40000011405 */
[----:B------:R-:W-:Y:S01]  /*10a0*/  LOP3.LUT R3, R185, 0x38, R12, 0xf8, !PT ;  /* 0x00000038b9037812 */ /* 0x000fe200078ef80c */
[----:B------:R-:W-:Y:S01]  /*10b0*/  IMAD R7, R7, 0x10, R6 ;  /* 0x0000001007077824 */ /* 0x000fe200078e0206 */
[----:B------:R-:W-:Y:S01]  /*10c0*/  SHF.R.S32.HI R6, RZ, 0x1f, R205 ;  /* 0x0000001fff067819 */ /* 0x000fe200000114cd */
[----:B------:R-:W-:Y:S01]  /*10d0*/  IMAD.SHL.U32 R9, R9, 0x80, RZ ;  /* 0x0000008009097824 */ /* 0x000fe200078e00ff */
[----:B------:R-:W-:Y:S01]  /*10e0*/  LEA.HI R212, R10, R5, RZ, 0x3 ;  /* 0x000000050ad47211 */ /* 0x000fe200078f18ff */
[----:B------:R-:W-:Y:S01]  /*10f0*/  IMAD R232, R4, 0x40, R7 ;  /* 0x0000004004e87824 */ /* 0x000fe200078e0207 */
[----:B------:R-:W-:-:S02]  /*1100*/  LEA.HI R6, R6, R205, RZ, 0x3 ;  /* 0x000000cd06067211 */ /* 0x000fc400078f18ff */
[----:B------:R-:W-:Y:S02]  /*1110*/  LEA.HI R5, R10, R5, RZ, 0x6 ;  /* 0x000000050a057211 */ /* 0x000fe400078f30ff */
[----:B------:R-:W-:Y:S01]  /*1120*/  LOP3.LUT R8, R3, R230, RZ, 0x3c, !PT ;  /* 0x000000e603087212 */ /* 0x000fe200078e3cff */
[----:B------:R-:W-:Y:S01]  /*1130*/  IMAD.SHL.U32 R6, R6, 0x40, RZ ;  /* 0x0000004006067824 */ /* 0x000fe200078e00ff */
[----:B------:R-:W-:Y:S01]  /*1140*/  LOP3.LUT R4, R191, 0x38, R12, 0xf8, !PT ;  /* 0x00000038bf047812 */ /* 0x000fe200078ef80c */
[----:B------:R-:W-:Y:S01]  /*1150*/  IMAD.SHL.U32 R5, R5, 0x80, RZ ;  /* 0x0000008005057824 */ /* 0x000fe200078e00ff */
[----:B------:R-:W-:Y:S02]  /*1160*/  LOP3.LUT R9, R9, 0xffffe000, RZ, 0xc0, !PT ;  /* 0xffffe00009097812 */ /* 0x000fe400078ec0ff */
[----:B------:R-:W-:Y:S02]  /*1170*/  LOP3.LUT R195, R6, 0xfffffe00, RZ, 0xc0, !PT ;  /* 0xfffffe0006c37812 */ /* 0x000fe400078ec0ff */
[----:B------:R-:W-:-:S02]  /*1180*/  LOP3.LUT R6, R191, 0x38, R212, 0xf8, !PT ;  /* 0x00000038bf067812 */ /* 0x000fc400078ef8d4 */
[----:B------:R-:W-:Y:S02]  /*1190*/  LOP3.LUT R5, R5, 0xffffe000, RZ, 0xc0, !PT ;  /* 0xffffe00005057812 */ /* 0x000fe400078ec0ff */
[-C--:B------:R-:W-:Y:S02]  /*11a0*/  LOP3.LUT R6, R6, R193.reuse, RZ, 0x3c, !PT ;  /* 0x000000c106067212 */ /* 0x080fe400078e3cff */
[----:B------:R-:W-:Y:S01]  /*11b0*/  LOP3.LUT R7, R185, 0x38, R212, 0xf8, !PT ;  /* 0x00000038b9077812 */ /* 0x000fe200078ef8d4 */
[----:B------:R-:W-:Y:S01]  /*11c0*/  IMAD R3, R192, 0x200, R5 ;  /* 0x00000200c0037824 */ /* 0x000fe200078e0205 */
[----:B------:R-:W-:Y:S02]  /*11d0*/  LOP3.LUT R4, R4, R193, RZ, 0x3c, !PT ;  /* 0x000000c104047212 */ /* 0x000fe400078e3cff */
[----:B------:R-:W-:Y:S01]  /*11e0*/  IADD3 R8, R8, R9, R195 ;  /* 0x0000000908087210 */ /* 0x000fe20007ffe0c3 */
[----:B------:R-:W-:Y:S01]  /*11f0*/  IMAD.IADD R6, R3, 0x1, R6 ;  /* 0x0000000103067824 */ /* 0x000fe200078e0206 */
[----:B------:R-:W-:Y:S01]  /*1200*/  LEA.HI R3, R209, R209, RZ, 0x1 ;  /* 0x000000d1d1037211 */ /* 0x000fe200078f08ff */
[----:B------:R-:W-:Y:S01]  /*1210*/  IMAD R9, R192, 0x200, R9 ;  /* 0x00000200c0097824 */ /* 0x000fe200078e0209 */
[----:B------:R-:W-:-:S02]  /*1220*/  LOP3.LUT R10, R7, R230, RZ, 0x3c, !PT ;  /* 0x000000e6070a7212 */ /* 0x000fc400078e3cff */
[----:B------:R-:W-:Y:S01]  /*1230*/  LOP3.LUT R0, R3, 0x1ffffffe, RZ, 0xc0, !PT ;  /* 0x1ffffffe03007812 */ /* 0x000fe200078ec0ff */
[----:B------:R-:W-:Y:S01]  /*1240*/  IMAD.IADD R4, R9, 0x1, R4 ;  /* 0x0000000109047824 */ /* 0x000fe200078e0204 */
[----:B------:R-:W-:Y:S02]  /*1250*/  IADD3 R10, R10, R5, R195 ;  /* 0x000000050a0a7210 */ /* 0x000fe40007ffe0c3 */
[----:B------:R-:W-:Y:S01]  /*1260*/  SHF.R.S32.HI R14, RZ, 0x1f, R187 ;  /* 0x0000001fff0e7819 */ /* 0x000fe200000114bb */
[----:B------:R-:W-:Y:S01]  /*1270*/  IMAD.IADD R3, R209, 0x1, -R0 ;  /* 0x00000001d1037824 */ /* 0x000fe200078e0a00 */
[----:B------:R-:W-:Y:S02]  /*1280*/  LOP3.LUT R0, R185, 0x38, R18, 0xf8, !PT ;  /* 0x00000038b9007812 */ /* 0x000fe400078ef812 */
[----:B------:R-:W-:Y:S01]  /*1290*/  SHF.R.S32.HI R237, RZ, 0x1f, R197 ;  /* 0x0000001fffed7819 */ /* 0x000fe200000114c5 */
[----:B------:R-:W-:Y:S01]  /*12a0*/  IMAD R234, R3, 0x8, R232 ;  /* 0x0000000803ea7824 */ /* 0x000fe200078e02e8 */
[----:B------:R-:W-:-:S02]  /*12b0*/  LOP3.LUT R0, R195, R0, R230, 0xf6, !PT ;  /* 0x00000000c3007212 */ /* 0x000fc400078ef6e6 */
[----:B------:R-:W-:Y:S02]  /*12c0*/  SHF.R.S32.HI R236, RZ, 0x1f, R198 ;  /* 0x0000001fffec7819 */ /* 0x000fe400000114c6 */
[----:B------:R-:W-:Y:S02]  /*12d0*/  SHF.L.U64.HI R215, R187, 0x1, R14 ;  /* 0x00000001bbd77819 */ /* 0x000fe4000001020e */
[----:B------:R-:W-:Y:S02]  /*12e0*/  SHF.R.S32.HI R211, RZ, 0x3, R12 ;  /* 0x00000003ffd37819 */ /* 0x000fe4000001140c */
[----:B------:R-:W-:Y:S02]  /*12f0*/  SHF.R.S32.HI R212, RZ, 0x3, R212 ;  /* 0x00000003ffd47819 */ /* 0x000fe400000114d4 */
[----:B------:R-:W-:Y:S02]  /*1300*/  LEA R228, R0, UR61, 0x1 ;  /* 0x0000003d00e47c11 */ /* 0x000fe4000f8e08ff */
[----:B------:R-:W-:-:S02]  /*1310*/  LEA R226, R8, UR61, 0x1 ;  /* 0x0000003d08e27c11 */ /* 0x000fc4000f8e08ff */
[----:B------:R-:W-:Y:S02]  /*1320*/  LEA R225, R10, UR61, 0x1 ;  /* 0x0000003d0ae17c11 */ /* 0x000fe4000f8e08ff */
[----:B------:R-:W-:Y:S02]  /*1330*/  LEA R229, R4, UR61, 0x1 ;  /* 0x0000003d04e57c11 */ /* 0x000fe4000f8e08ff */
[----:B------:R-:W-:-:S07]  /*1340*/  LEA R227, R6, UR61, 0x1 ;  /* 0x0000003d06e37c11 */ /* 0x000fce000f8e08ff */
.L_x_817:
[----:B0--34-:R-:W0:Y:S01]  /*1350*/  LDC.64 R4, c[0x0][0xc88] ;  /* 0x00032200ff047b82 */ /* 0x019e220000000a00 */
[----:B------:R-:W-:Y:S01]  /*1360*/  ULDC.64 UR4, c[0x0][0xa28] ;  /* 0x00028a0000047ab9 */ /* 0x000fe20000000a00 */
[----:B------:R-:W-:Y:S01]  /*1370*/  ULDC.64 UR8, c[0x0][0xa18] ;  /* 0x0002860000087ab9 */ /* 0x000fe20000000a00 */
[----:B------:R-:W-:Y:S01]  /*1380*/  ULDC.64 UR6, c[0x0][0xa08] ;  /* 0x0002820000067ab9 */ /* 0x000fe20000000a00 */
[----:B0-----:R-:W-:-:S05]  /*1390*/  IMAD.WIDE R4, R127, 0x4, R4 ;  /* 0x000000047f047825 */ /* 0x001fca00078e0204 */
[----:B--2---:R-:W2:Y:S01]  /*13a0*/  LDG.E R203, desc[UR42][R4.64] ;  /* 0x0000002a04cb7981 */ /* 0x004ea2000c1e1900 */
[----:B------:R-:W-:Y:S01]  /*13b0*/  ISETP.NE.U32.AND P2, PT, RZ, UR4, PT ;  /* 0x00000004ff007c0c */ /* 0x000fe2000bf45070 */
[----:B------:R-:W-:Y:S01]  /*13c0*/  IMAD.MOV.U32 R3, RZ, RZ, RZ ;  /* 0x000000ffff037224 */ /* 0x000fe200078e00ff */
[----:B------:R-:W-:Y:S01]  /*13d0*/  ISETP.NE.U32.AND P1, PT, RZ, UR8, PT ;  /* 0x00000008ff007c0c */ /* 0x000fe2000bf25070 */
[----:B------:R-:W-:Y:S01]  /*13e0*/  IMAD.MOV.U32 R29, RZ, RZ, RZ ;  /* 0x000000ffff1d7224 */ /* 0x000fe200078e00ff */
[----:B------:R-:W-:Y:S02]  /*13f0*/  ISETP.NE.AND.EX P2, PT, RZ, UR5, PT, P2 ;  /* 0x00000005ff007c0c */ /* 0x000fe4000bf45320 */
[----:B------:R-:W-:Y:S02]  /*1400*/  ISETP.NE.AND.EX P1, PT, RZ, UR9, PT, P1 ;  /* 0x00000009ff007c0c */ /* 0x000fe4000bf25310 */
[----:B------:R-:W-:-:S04]  /*1410*/  ISETP.NE.U32.AND P0, PT, RZ, UR6, PT ;  /* 0x00000006ff007c0c */ /* 0x000fc8000bf05070 */
[----:B------:R-:W-:Y:S02]  /*1420*/  ISETP.NE.AND.EX P0, PT, RZ, UR7, PT, P0 ;  /* 0x00000007ff007c0c */ /* 0x000fe4000bf05300 */
[----:B--2---:R-:W-:Y:S01]  /*1430*/  SHF.R.S32.HI R208, RZ, 0x1f, R203 ;  /* 0x0000001fffd07819 */ /* 0x004fe200000114cb */
[C---:B------:R-:W-:Y:S02]  /*1440*/  IMAD.SHL.U32 R201, R203.reuse, 0x4, RZ ;  /* 0x00000004cbc97824 */ /* 0x040fe400078e00ff */
[C---:B------:R-:W-:Y:S02]  /*1450*/  @P2 LEA R4, P3, R203.reuse, UR4, 0x2 ;  /* 0x00000004cb042c11 */ /* 0x040fe4000f8610ff */
[C-C-:B------:R-:W-:Y:S02]  /*1460*/  SHF.L.U64.HI R202, R203.reuse, 0x2, R208.reuse ;  /* 0x00000002cbca7819 */ /* 0x140fe400000102d0 */
[----:B------:R-:W-:Y:S01]  /*1470*/  @P2 LEA.HI.X R5, R203, UR5, R208, 0x2, P3 ;  /* 0x00000005cb052c11 */ /* 0x000fe200098f14d0 */
[----:B------:R-:W-:Y:S01]  /*1480*/  ULDC UR4, c[0x0][0x288] ;  /* 0x0000a20000047ab9 */ /* 0x000fe20000000800 */
[----:B------:R-:W-:-:S03]  /*1490*/  IADD3 R8, P4, R201, UR6, RZ ;  /* 0x00000006c9087c10 */ /* 0x000fc6000ff9e0ff */
[----:B------:R0:W5:Y:S01]  /*14a0*/  @P2 LDG.E R3, desc[UR42][R4.64] ;  /* 0x0000002a04032981 */ /* 0x000162000c1e1900 */
[----:B------:R-:W-:Y:S01]  /*14b0*/  @P1 IADD3 R6, P2, R201, UR8, RZ ;  /* 0x00000008c9061c10 */ /* 0x000fe2000ff5e0ff */
[----:B------:R-:W-:Y:S01]  /*14c0*/  IMAD.U32 R149, RZ, RZ, UR4 ;  /* 0x00000004ff957e24 */ /* 0x000fe2000f8e00ff */
[C---:B------:R-:W-:Y:S01]  /*14d0*/  IADD3.X R9, R202.reuse, UR7, RZ, P4, !PT ;  /* 0x00000007ca097c10 */ /* 0x040fe2000a7fe4ff */
[----:B------:R-:W-:Y:S01]  /*14e0*/  ULDC.64 UR4, c[0x0][0x418] ;  /* 0x0001060000047ab9 */ /* 0x000fe20000000a00 */
[----:B------:R-:W-:-:S03]  /*14f0*/  @P1 IADD3.X R7, R202, UR9, RZ, P2, !PT ;  /* 0x00000009ca071c10 */ /* 0x000fc600097fe4ff */
[----:B------:R0:W5:Y:S01]  /*1500*/  @P0 LDG.E R29, desc[UR42][R8.64] ;  /* 0x0000002a081d0981 */ /* 0x000162000c1e1900 */
[----:B------:R-:W-:Y:S01]  /*1510*/  UISETP.NE.U32.AND UP0, UPT, UR4, URZ, UPT ;  /* 0x0000003f0400728c */ /* 0x000fe2000bf05070 */
[----:B------:R-:W-:Y:S02]  /*1520*/  ULDC.64 UR8, c[0x0][0xa20] ;  /* 0x0002880000087ab9 */ /* 0x000fe40000000a00 */
[----:B------:R0:W5:Y:S01]  /*1530*/  @P1 LDG.E R149, desc[UR42][R6.64] ;  /* 0x0000002a06951981 */ /* 0x000162000c1e1900 */
[----:B------:R-:W-:Y:S01]  /*1540*/  UISETP.NE.AND.EX UP0, UPT, UR5, URZ, UPT, UP0 ;  /* 0x0000003f0500728c */ /* 0x000fe2000bf05300 */
[----:B------:R-:W-:Y:S01]  /*1550*/  ULDC UR4, c[0x0][0x424] ;  /* 0x0001090000047ab9 */ /* 0x000fe20000000800 */
[----:B------:R-:W-:Y:S02]  /*1560*/  ISETP.NE.U32.AND P2, PT, RZ, UR8, PT ;  /* 0x00000008ff007c0c */ /* 0x000fe4000bf45070 */
[----:B------:R-:W-:Y:S01]  /*1570*/  USEL UR4, UR4, 0x1, UP0 ;  /* 0x0000000104047887 */ /* 0x000fe20008000000 */
[----:B------:R-:W-:Y:S01]  /*1580*/  ULDC UR5, c[0x0][0x2f0] ;  /* 0x0000bc0000057ab9 */ /* 0x000fe20000000800 */
[----:B------:R-:W-:-:S02]  /*1590*/  ISETP.NE.AND.EX P2, PT, RZ, UR9, PT, P2 ;  /* 0x00000009ff007c0c */ /* 0x000fc4000bf45320 */
[----:B------:R-:W-:-:S03]  /*15a0*/  UIMAD UR4, UR4, UR5, URZ ;  /* 0x00000005040472a4 */ /* 0x000fc6000f8e023f */
[----:B------:R-:W-:Y:S01]  /*15b0*/  ULDC UR5, c[0x0][0x348] ;  /* 0x0000d20000057ab9 */ /* 0x000fe20000000800 */
[----:B------:R-:W-:Y:S02]  /*15c0*/  IMAD.MOV.U32 R206, RZ, RZ, R125 ;  /* 0x000000ffffce7224 */ /* 0x000fe400078e007d */
[----:B------:R-:W-:Y:S02]  /*15d0*/  IMAD.MOV.U32 R200, RZ, RZ, R126 ;  /* 0x000000ffffc87224 */ /* 0x000fe400078e007e */
[----:B------:R-:W-:Y:S01]  /*15e0*/  IMAD.MOV.U32 R27, RZ, RZ, R203 ;  /* 0x000000ffff1b7224 */ /* 0x000fe200078e00cb */
[----:B0-----:R-:W-:Y:S06]  /*15f0*/  @P1 BRA `(.L_x_613) ;  /* 0x0000000000241947 */ /* 0x001fec0003800000 */
[----:B------:R-:W-:Y:S02]  /*1600*/  ULDC.64 UR6, c[0x0][0xa00] ;  /* 0x0002800000067ab9 */ /* 0x000fe40000000a00 */
[----:B------:R-:W-:-:S04]  /*1610*/  ISETP.NE.U32.AND P1, PT, RZ, UR6, PT ;  /* 0x00000006ff007c0c */ /* 0x000fc8000bf25070 */
[----:B------:R-:W-:-:S13]  /*1620*/  ISETP.NE.AND.EX P1, PT, RZ, UR7, PT, P1 ;  /* 0x00000007ff007c0c */ /* 0x000fda000bf25310 */
[----:B------:R-:W-:Y:S05]  /*1630*/  @!P1 BRA `(.L_x_613) ;  /* 0x0000000000149947 */ /* 0x000fea0003800000 */
[----:B------:R-:W0:Y:S02]  /*1640*/  LDC.64 R4, c[0x0][0xa00] ;  /* 0x00028000ff047b82 */ /* 0x000e240000000a00 */
[----:B0-----:R-:W-:-:S05]  /*1650*/  IMAD.WIDE R4, R27, 0x4, R4 ;  /* 0x000000041b047825 */ /* 0x001fca00078e0204 */
[----:B-----5:R-:W2:Y:S04]  /*1660*/  LDG.E R149, desc[UR42][R4.64] ;  /* 0x0000002a04957981 */ /* 0x020ea8000c1e1900 */
[----:B------:R-:W2:Y:S02]  /*1670*/  LDG.E R0, desc[UR42][R4.64+0x4] ;  /* 0x0000042a04007981 */ /* 0x000ea4000c1e1900 */
[----:B--2---:R-:W-:-:S07]  /*1680*/  IMAD.IADD R149, R0, 0x1, -R149 ;  /* 0x0000000100957824 */ /* 0x004fce00078e0a95 */
.L_x_613:
[----:B------:R-:W-:Y:S02]  /*1690*/  IMAD.U32 R25, RZ, RZ, UR5 ;  /* 0x00000005ff197e24 */ /* 0x000fe4000f8e00ff */
[----:B------:R-:W-:Y:S01]  /*16a0*/  IMAD.U32 R26, RZ, RZ, UR4 ;  /* 0x00000004ff1a7e24 */ /* 0x000fe2000f8e00ff */
[----:B------:R-:W-:Y:S06]  /*16b0*/  @!P2 BRA `(.L_x_614) ;  /* 0x000000000010a947 */ /* 0x000fec0003800000 */
[----:B------:R-:W-:-:S04]  /*16c0*/  IADD3 R4, P0, R201, UR8, RZ ;  /* 0x00000008c9047c10 */ /* 0x000fc8000ff1e0ff */
[----:B------:R-:W-:-:S05]  /*16d0*/  IADD3.X R5, R202, UR9, RZ, P0, !PT ;  /* 0x00000009ca057c10 */ /* 0x000fca00087fe4ff */
[----:B------:R0:W5:Y:S01]  /*16e0*/  LDG.E R26, desc[UR42][R4.64] ;  /* 0x0000002a041a7981 */ /* 0x000162000c1e1900 */
[----:B------:R-:W-:Y:S05]  /*16f0*/  BRA `(.L_x_615) ;  /* 0x0000000000107947 */ /* 0x000fea0003800000 */
.L_x_614:
[----:B------:R-:W-:Y:S05]  /*1700*/  @!P0 BRA `(.L_x_615) ;  /* 0x00000000000c8947 */ /* 0x000fea0003800000 */
[----:B------:R-:W2:Y:S04]  /*1710*/  LDG.E R5, desc[UR42][R8.64] ;  /* 0x0000002a08057981 */ /* 0x000ea8000c1e1900 */
[----:B------:R-:W2:Y:S02]  /*1720*/  LDG.E R26, desc[UR42][R8.64+0x4] ;  /* 0x0000042a081a7981 */ /* 0x000ea4000c1e1900 */
[----:B--2---:R-:W-:-:S07]  /*1730*/  IMAD.IADD R26, R26, 0x1, -R5 ;  /* 0x000000011a1a7824 */ /* 0x004fce00078e0a05 */
.L_x_615:
[----:B------:R-:W-:Y:S02]  /*1740*/  ULDC.64 UR4, c[0x0][0xa10] ;  /* 0x0002840000047ab9 */ /* 0x000fe40000000a00 */
[----:B------:R-:W-:-:S04]  /*1750*/  ISETP.NE.U32.AND P0, PT, RZ, UR4, PT ;  /* 0x00000004ff007c0c */ /* 0x000fc8000bf05070 */
[----:B------:R-:W-:Y:S01]  /*1760*/  ISETP.NE.AND.EX P0, PT, RZ, UR5, PT, P0 ;  /* 0x00000005ff007c0c */ /* 0x000fe2000bf05300 */
[----:B------:R-:W-:-:S12]  /*1770*/  ULDC.64 UR4, c[0x0][0xa30] ;  /* 0x00028c0000047ab9 */ /* 0x000fd80000000a00 */
[----:B0-----:R-:W0:Y:S02]  /*1780*/  @P0 LDC.64 R4, c[0x0][0xa10] ;  /* 0x00028400ff040b82 */ /* 0x001e240000000a00 */
[----:B0-----:R-:W-:-:S05]  /*1790*/  @P0 IMAD.WIDE R4, R27, 0x4, R4 ;  /* 0x000000041b040825 */ /* 0x001fca00078e0204 */
[----:B------:R-:W2:Y:S04]  /*17a0*/  @P0 LDG.E R0, desc[UR42][R4.64] ;  /* 0x0000002a04000981 */ /* 0x000ea8000c1e1900 */
[----:B------:R-:W2:Y:S01]  /*17b0*/  @P0 LDG.E R9, desc[UR42][R4.64+0x4] ;  /* 0x0000042a04090981 */ /* 0x000ea2000c1e1900 */
[----:B------:R-:W-:Y:S01]  /*17c0*/  ISETP.NE.U32.AND P1, PT, RZ, UR4, PT ;  /* 0x00000004ff007c0c */ /* 0x000fe2000bf25070 */
[----:B-----5:R-:W-:-:S03]  /*17d0*/  IMAD.MOV.U32 R144, RZ, RZ, R26 ;  /* 0x000000ffff907224 */ /* 0x020fc600078e001a */
[----:B------:R-:W-:-:S13]  /*17e0*/  ISETP.NE.AND.EX P1, PT, RZ, UR5, PT, P1 ;  /* 0x00000005ff007c0c */ /* 0x000fda000bf25310 */
[----:B------:R-:W-:-:S04]  /*17f0*/  @P1 IADD3 R6, P2, R201, UR4, RZ ;  /* 0x00000004c9061c10 */ /* 0x000fc8000ff5e0ff */
[----:B------:R-:W-:-:S05]  /*1800*/  @P1 IADD3.X R7, R202, UR5, RZ, P2, !PT ;  /* 0x00000005ca071c10 */ /* 0x000fca00097fe4ff */
[----:B------:R0:W5:Y:S01]  /*1810*/  @P1 LDG.E R144, desc[UR42][R6.64] ;  /* 0x0000002a06901981 */ /* 0x000162000c1e1900 */
[----:B------:R-:W-:Y:S01]  /*1820*/  IMAD.IADD R8, R26, 0x1, -R3 ;  /* 0x000000011a087824 */ /* 0x000fe200078e0a03 */
[----:B------:R-:W-:-:S04]  /*1830*/  PLOP3.LUT P2, PT, PT, PT, PT, 0x80, 0x0 ;  /* 0x000000000000781c */ /* 0x000fc80003f4f070 */
[----:B------:R-:W-:-:S04]  /*1840*/  IADD3 R123, -R8, RZ, RZ ;  /* 0x000000ff087b7210 */ /* 0x000fc80007ffe1ff */
[----:B------:R-:W-:Y:S01]  /*1850*/  VIMNMX R123, RZ, R123, !PT ;  /* 0x0000007bff7b7248 */ /* 0x000fe20007fe0100 */
[----:B--2---:R-:W-:-:S04]  /*1860*/  @P0 IMAD.IADD R25, R9, 0x1, -R0 ;  /* 0x0000000109190824 */ /* 0x004fc800078e0a00 */
[----:B------:R-:W-:-:S04]  /*1870*/  IMAD.IADD R150, R8, 0x1, R25 ;  /* 0x0000000108967824 */ /* 0x000fc800078e0219 */
[----:B------:R-:W-:-:S05]  /*1880*/  VIADD R0, R150, 0x7f ;  /* 0x0000007f96007836 */ /* 0x000fca0000000000 */
[----:B------:R-:W-:-:S04]  /*1890*/  SHF.R.S32.HI R3, RZ, 0x1f, R0 ;  /* 0x0000001fff037819 */ /* 0x000fc80000011400 */
[----:B------:R-:W-:-:S04]  /*18a0*/  LEA.HI R3, R3, R0, RZ, 0x7 ;  /* 0x0000000003037211 */ /* 0x000fc800078f38ff */
[----:B------:R-:W-:Y:S02]  /*18b0*/  LOP3.LUT R0, R3, 0xffffff80, RZ, 0xc0, !PT ;  /* 0xffffff8003007812 */ /* 0x000fe400078ec0ff */
[----:B------:R-:W-:Y:S02]  /*18c0*/  SHF.R.S32.HI R210, RZ, 0x7, R3 ;  /* 0x00000007ffd27819 */ /* 0x000fe40000011403 */
[----:B------:R-:W-:-:S04]  /*18d0*/  VIADDMNMX R0, R0, -R8, R25, PT ;  /* 0x8000000800007246 */ /* 0x000fc80003800119 */
[----:B------:R-:W-:Y:S02]  /*18e0*/  ISETP.GT.AND P0, PT, R0, R123, PT ;  /* 0x0000007b0000720c */ /* 0x000fe40003f04270 */
[----:B------:R-:W-:-:S05]  /*18f0*/  SHF.R.U32.HI R123, RZ, 0x7, R123 ;  /* 0x00000007ff7b7819 */ /* 0x000fca000001167b */
[----:B------:R-:W-:-:S06]  /*1900*/  IMAD.MOV.U32 R24, RZ, RZ, R123 ;  /* 0x000000ffff187224 */ /* 0x000fcc00078e007b */
[----:B------:R-:W-:-:S05]  /*1910*/  @P0 VIADD R0, R0, 0x7f ;  /* 0x0000007f00000836 */ /* 0x000fca0000000000 */
[----:B------:R-:W-:-:S04]  /*1920*/  @P0 SHF.R.S32.HI R5, RZ, 0x1f, R0 ;  /* 0x0000001fff050819 */ /* 0x000fc80000011400 */
[----:B------:R-:W-:-:S04]  /*1930*/  @P0 LEA.HI R5, R5, R0, RZ, 0x7 ;  /* 0x0000000005050211 */ /* 0x000fc800078f38ff */
[----:B------:R-:W-:-:S04]  /*1940*/  @P0 SHF.R.S32.HI R24, RZ, 0x7, R5 ;  /* 0x00000007ff180819 */ /* 0x000fc80000011405 */
[----:B------:R-:W-:-:S13]  /*1950*/  ISETP.GT.AND P0, PT, R24, R123, PT ;  /* 0x0000007b1800720c */ /* 0x000fda0003f04270 */
[----:B0-----:R-:W-:Y:S05]  /*1960*/  @!P0 BRA `(.L_x_616) ;  /* 0x0000009000008947 */ /* 0x001fea0003800000 */
[----:B------:R-:W-:Y:S01]  /*1970*/  VIADD R116, R2, 0x1c400 ;  /* 0x0001c40002747836 */ /* 0x000fe20000000000 */
[----:B------:R-:W-:Y:S04]  /*1980*/  BSSY B6, `(.L_x_617) ;  /* 0x0000013000067945 */ /* 0x000fe80003800000 */
[----:B------:R-:W-:-:S13]  /*1990*/  LOP3.LUT P0, RZ, R116, 0x3ff, RZ, 0xc0, !PT ;  /* 0x000003ff74ff7812 */ /* 0x000fda000780c0ff */
[----:B------:R-:W-:Y:S05]  /*19a0*/  @!P0 BRA `(.L_x_618) ;  /* 0x0000000000408947 */ /* 0x000fea0003800000 */
        /* <DEDUP_REMOVED lines=15> */
[----:B-1---5:R-:W-:Y:S05]  /*1aa0*/  CALL.ABS.NOINC R14 ;  /* 0x000000000e007343 */ /* 0x022fea0003c00000 */
.L_x_618:
[----:B------:R-:W-:Y:S05]  /*1ab0*/  BSYNC B6 ;  /* 0x0000000000067941 */ /* 0x000fea0003800000 */
.L_x_617:
        /* <DEDUP_REMOVED lines=20> */
.L_x_620:
[----:B------:R-:W-:Y:S05]  /*1c00*/  BSYNC B6 ;  /* 0x0000000000067941 */ /* 0x000fea0003800000 */
.L_x_619:
[----:B------:R-:W-:Y:S01]  /*1c10*/  ULDC.64 UR4, c[0x0][0x9f8] ;  /* 0x00027e0000047ab9 */ /* 0x000fe20000000a00 */
[----:B------:R-:W2:Y:S01]  /*1c20*/  LDL.LU R20, [R1+0x10] ;  /* 0x0000100001147983 */ /* 0x000ea20000300800 */
[----:B------:R-:W-:Y:S01]  /*1c30*/  ISETP.NE.U32.AND P0, PT, RZ, UR4, PT ;  /* 0x00000004ff007c0c */ /* 0x000fe2000bf05070 */
[----:B------:R-:W0:Y:S01]  /*1c40*/  LDC.64 R134, c[0x0][0x300] ;  /* 0x0000c000ff867b82 */ /* 0x000e220000000a00 */
[----:B------:R-:W-:Y:S01]  /*1c50*/  SHF.R.S32.HI R8, RZ, 0x1f, R126 ;  /* 0x0000001fff087819 */ /* 0x000fe2000001147e */
[C---:B------:R-:W-:Y:S01]  /*1c60*/  VIADD R0, R18.reuse, 0x80 ;  /* 0x0000008012007836 */ /* 0x040fe20000000000 */
[----:B------:R-:W-:Y:S01]  /*1c70*/  ISETP.NE.AND.EX P0, PT, RZ, UR5, PT, P0 ;  /* 0x00000005ff007c0c */ /* 0x000fe2000bf05300 */
[C---:B------:R-:W-:Y:S01]  /*1c80*/  VIADD R101, R18.reuse, 0x20 ;  /* 0x0000002012657836 */ /* 0x040fe20000000000 */
[----:B------:R-:W-:Y:S01]  /*1c90*/  ULDC.64 UR6, c[0x0][0x330] ;  /* 0x0000cc0000067ab9 */ /* 0x000fe20000000a00 */
[----:B------:R-:W-:Y:S01]  /*1ca0*/  SHF.R.S32.HI R19, RZ, 0x1f, R18 ;  /* 0x0000001fff137819 */ /* 0x000fe20000011412 */
[----:B------:R-:W-:Y:S01]  /*1cb0*/  IMAD.IADD R118, R29, 0x1, R26 ;  /* 0x000000011d767824 */ /* 0x000fe200078e021a */
[----:B------:R-:W1:Y:S08]  /*1cc0*/  LDC R21, c[0x0][0x3f4] ;  /* 0x0000fd00ff157b82 */ /* 0x000e700000000800 */
[----:B------:R-:W-:Y:S01]  /*1cd0*/  @P0 IADD3 R4, P1, R201, UR4, RZ ;  /* 0x00000004c9040c10 */ /* 0x000fe2000ff3e0ff */
[----:B------:R-:W-:Y:S01]  /*1ce0*/  ULDC UR4, c[0x0][0x2f4] ;  /* 0x0000bd0000047ab9 */ /* 0x000fe20000000800 */
[----:B------:R-:W-:Y:S01]  /*1cf0*/  VIADD R100, R18, 0x40 ;  /* 0x0000004012647836 */ /* 0x000fe20000000000 */
[----:B------:R-:W3:Y:S01]  /*1d00*/  LDC.64 R36, c[0x0][0x408] ;  /* 0x00010200ff247b82 */ /* 0x000ee20000000a00 */
[----:B------:R-:W-:-:S05]  /*1d10*/  @P0 IADD3.X R5, R202, UR5, RZ, P1, !PT ;  /* 0x00000005ca050c10 */ /* 0x000fca0008ffe4ff */
[----:B------:R4:W2:Y:S01]  /*1d20*/  @P0 LDG.E R27, desc[UR42][R4.64] ;  /* 0x0000002a041b0981 */ /* 0x0008a2000c1e1900 */
[----:B------:R-:W-:Y:S01]  /*1d30*/  ISETP.GE.AND P3, PT, R0, UR4, PT ;  /* 0x0000000400007c0c */ /* 0x000fe2000bf66270 */
[----:B------:R-:W-:Y:S01]  /*1d40*/  IMAD R3, R8, UR6, RZ ;  /* 0x0000000608037c24 */ /* 0x000fe2000f8e02ff */
[----:B------:R-:W-:Y:S01]  /*1d50*/  ISETP.GE.AND P1, PT, R101, UR4, PT ;  /* 0x0000000465007c0c */ /* 0x000fe2000bf26270 */
[C---:B------:R-:W-:Y:S01]  /*1d60*/  VIADD R0, R18.reuse, 0xa0 ;  /* 0x000000a012007836 */ /* 0x040fe20000000000 */
[----:B------:R-:W-:Y:S01]  /*1d70*/  ISETP.GE.AND P0, PT, R18, UR4, PT ;  /* 0x0000000412007c0c */ /* 0x000fe2000bf06270 */
[C---:B------:R-:W-:Y:S01]  /*1d80*/  IMAD R3, R126.reuse, UR7, R3 ;  /* 0x000000077e037c24 */ /* 0x040fe2000f8e0203 */
[----:B------:R-:W-:Y:S01]  /*1d90*/  SEL R14, RZ, 0x10, P3 ;  /* 0x00000010ff0e7807 */ /* 0x000fe20001800000 */
[----:B------:R-:W-:Y:S01]  /*1da0*/  IMAD.WIDE.U32 R104, R126, UR6, R18 ;  /* 0x000000067e687c25 */ /* 0x000fe2000f8e0012 */
[----:B------:R-:W-:Y:S01]  /*1db0*/  ISETP.GE.AND P2, PT, R0, UR4, PT ;  /* 0x0000000400007c0c */ /* 0x000fe2000bf46270 */
[----:B------:R-:W-:Y:S01]  /*1dc0*/  ULDC.64 UR6, c[0x0][0xa08] ;  /* 0x0002820000067ab9 */ /* 0x000fe20000000a00 */
[----:B----4-:R-:W-:Y:S01]  /*1dd0*/  SEL R4, RZ, 0xffffffff, P1 ;  /* 0xffffffffff047807 */ /* 0x010fe20000800000 */
[----:B------:R-:W-:Y:S01]  /*1de0*/  VIADD R99, R18, 0x60 ;  /* 0x0000006012637836 */ /* 0x000fe20000000000 */
[----:B------:R-:W-:Y:S01]  /*1df0*/  SHF.R.S32.HI R0, RZ, 0x1f, R118 ;  /* 0x0000001fff007819 */ /* 0x000fe20000011476 */
[----:B------:R-:W-:Y:S01]  /*1e00*/  IMAD.IADD R105, R105, 0x1, R3 ;  /* 0x0000000169697824 */ /* 0x000fe200078e0203 */
[----:B------:R-:W-:Y:S01]  /*1e10*/  SEL R3, RZ, 0x1, P0 ;  /* 0x00000001ff037807 */ /* 0x000fe20000000000 */
[----:B------:R-:W-:Y:S01]  /*1e20*/  IMAD.SHL.U32 R4, R4, 0x2, RZ ;  /* 0x0000000204047824 */ /* 0x000fe200078e00ff */
[----:B------:R-:W-:Y:S01]  /*1e30*/  ISETP.GE.AND P0, PT, R100, UR4, PT ;  /* 0x0000000464007c0c */ /* 0x000fe2000bf06270 */
[-C--:B0-----:R-:W-:Y:S01]  /*1e40*/  IMAD R9, R0, R134.reuse, RZ ;  /* 0x0000008600097224 */ /* 0x081fe200078e02ff */
[----:B------:R-:W-:Y:S01]  /*1e50*/  ISETP.GE.AND P1, PT, R99, UR4, PT ;  /* 0x0000000463007c0c */ /* 0x000fe2000bf26270 */
[----:B------:R-:W-:Y:S01]  /*1e60*/  ULDC.64 UR4, c[0x0][0x308] ;  /* 0x0000c20000047ab9 */ /* 0x000fe20000000a00 */
[----:B------:R-:W-:Y:S01]  /*1e70*/  LOP3.LUT R3, R4, 0x2, R3, 0xe2, !PT ;  /* 0x0000000204037812 */ /* 0x000fe200078ee203 */
[----:B------:R-:W-:Y:S01]  /*1e80*/  IMAD.WIDE.U32 R4, R118, R134, RZ ;  /* 0x0000008676047225 */ /* 0x000fe200078e00ff */
[----:B------:R-:W-:-:S02]  /*1e90*/  SEL R6, RZ, 0x4, P0 ;  /* 0x00000004ff067807 */ /* 0x000fc40000000000 */
[----:B------:R-:W-:Y:S01]  /*1ea0*/  SEL R7, RZ, 0x8, P1 ;  /* 0x00000008ff077807 */ /* 0x000fe20000800000 */
[----:B------:R-:W-:Y:S01]  /*1eb0*/  IMAD R9, R118, R135, R9 ;  /* 0x0000008776097224 */ /* 0x000fe200078e0209 */
[----:B------:R-:W-:Y:S01]  /*1ec0*/  ISETP.NE.U32.AND P0, PT, RZ, UR6, PT ;  /* 0x00000006ff007c0c */ /* 0x000fe2000bf05070 */
[----:B---3--:R-:W-:Y:S01]  /*1ed0*/  IMAD.WIDE.U32 R108, R17, R36, R18 ;  /* 0x00000024116c7225 */ /* 0x008fe200078e0012 */
[----:B------:R-:W-:Y:S02]  /*1ee0*/  LOP3.LUT R3, R7, R3, R6, 0xfe, !PT ;  /* 0x0000000307037212 */ /* 0x000fe400078efe06 */
[----:B------:R-:W-:Y:S01]  /*1ef0*/  ISETP.NE.AND.EX P0, PT, RZ, UR7, PT, P0 ;  /* 0x00000007ff007c0c */ /* 0x000fe2000bf05300 */
[----:B------:R-:W-:Y:S01]  /*1f00*/  IMAD.IADD R5, R5, 0x1, R9 ;  /* 0x0000000105057824 */ /* 0x000fe200078e0209 */
[----:B------:R-:W-:Y:S01]  /*1f10*/  LOP3.LUT R14, R3, R14, RZ, 0xfc, !PT ;  /* 0x0000000e030e7212 */ /* 0x000fe200078efcff */
[----:B------:R-:W-:Y:S01]  /*1f20*/  IMAD R7, R8, UR4, RZ ;  /* 0x0000000408077c24 */ /* 0x000fe2000f8e02ff */
[----:B------:R-:W-:Y:S01]  /*1f30*/  SHF.R.S32.HI R145, RZ, 0x1f, R17 ;  /* 0x0000001fff917819 */ /* 0x000fe20000011411 */
[----:B------:R-:W-:Y:S01]  /*1f40*/  IMAD.MOV.U32 R124, RZ, RZ, 0x20 ;  /* 0x00000020ff7c7424 */ /* 0x000fe200078e00ff */
[----:B------:R-:W-:Y:S01]  /*1f50*/  SHF.R.S32.HI R23, RZ, 0x1f, R22 ;  /* 0x0000001fff177819 */ /* 0x000fe20000011416 */
[----:B------:R-:W-:Y:S01]  /*1f60*/  IMAD R9, R126, UR5, R7 ;  /* 0x000000057e097c24 */ /* 0x000fe2000f8e0207 */
[-C--:B-1----:R-:W-:Y:S01]  /*1f70*/  ISETP.GE.AND P4, PT, R100, R21.reuse, PT ;  /* 0x000000156400720c */ /* 0x082fe20003f86270 */
[----:B------:R-:W-:Y:S01]  /*1f80*/  IMAD.WIDE.U32 R6, R126, UR4, R4 ;  /* 0x000000047e067c25 */ /* 0x000fe2000f8e0004 */
[----:B------:R-:W-:Y:S01]  /*1f90*/  ULDC.64 UR4, c[0x0][0x310] ;  /* 0x0000c40000047ab9 */ /* 0x000fe20000000a00 */
[----:B------:R-:W0:Y:S01]  /*1fa0*/  LDC.64 R4, c[0x0][0x3f8] ;  /* 0x0000fe00ff047b82 */ /* 0x000e220000000a00 */
[----:B------:R-:W-:Y:S01]  /*1fb0*/  ISETP.GE.AND P1, PT, R101, R21, PT ;  /* 0x000000156500720c */ /* 0x000fe20003f26270 */
[----:B------:R-:W-:Y:S01]  /*1fc0*/  IMAD.IADD R7, R7, 0x1, R9 ;  /* 0x0000000107077824 */ /* 0x000fe200078e0209 */
[----:B------:R-:W-:Y:S01]  /*1fd0*/  LOP3.LUT P3, RZ, R213, 0x4, RZ, 0xc0, !PT ;  /* 0x00000004d5ff7812 */ /* 0x000fe2000786c0ff */
[-C--:B------:R-:W-:Y:S01]  /*1fe0*/  IMAD R10, R145, R36.reuse, RZ ;  /* 0x00000024910a7224 */ /* 0x080fe200078e02ff */
[----:B------:R-:W-:Y:S01]  /*1ff0*/  SHF.L.U64.HI R130, R134, 0x7, R135 ;  /* 0x0000000786827819 */ /* 0x000fe20000010287 */
[----:B------:R-:W-:Y:S01]  /*2000*/  IMAD.WIDE.U32 R106, R17, R36, R22 ;  /* 0x00000024116a7225 */ /* 0x000fe200078e0016 */
[----:B------:R-:W-:-:S02]  /*2010*/  SEL R124, R124, 0xffffffe0, !P3 ;  /* 0xffffffe07c7c7807 */ /* 0x000fc40005800000 */
[----:B------:R-:W-:Y:S01]  /*2020*/  SHF.L.U64.HI R38, R36, 0x6, R37 ;  /* 0x0000000624267819 */ /* 0x000fe20000010225 */
[----:B------:R-:W-:Y:S01]  /*2030*/  IMAD R9, R17, R37, R10 ;  /* 0x0000002511097224 */ /* 0x000fe200078e020a */
[----:B------:R-:W-:Y:S01]  /*2040*/  SHF.R.S32.HI R146, RZ, 0x1f, R205 ;  /* 0x0000001fff927819 */ /* 0x000fe200000114cd */
[----:B------:R-:W-:Y:S02]  /*2050*/  IMAD.SHL.U32 R122, R21, 0x2, RZ ;  /* 0x00000002157a7824 */ /* 0x000fe400078e00ff */
[----:B------:R-:W-:Y:S02]  /*2060*/  IMAD.IADD R107, R107, 0x1, R9 ;  /* 0x000000016b6b7824 */ /* 0x000fe400078e0209 */
[----:B------:R-:W-:Y:S01]  /*2070*/  IMAD.IADD R109, R9, 0x1, R109 ;  /* 0x00000001096d7824 */ /* 0x000fe200078e026d */
[----:B------:R-:W-:Y:S01]  /*2080*/  SEL R9, R21, RZ, P4 ;  /* 0x000000ff15097207 */ /* 0x000fe20002000000 */
[----:B-----5:R-:W-:-:S04]  /*2090*/  IMAD.WIDE.U32 R106, R144, R36, R106 ;  /* 0x00000024906a7225 */ /* 0x020fc800078e006a */
[----:B------:R-:W-:Y:S02]  /*20a0*/  IMAD.IADD R9, R100, 0x1, R9 ;  /* 0x0000000164097824 */ /* 0x000fe400078e0209 */
[CC--:B0-----:R-:W-:Y:S01]  /*20b0*/  IMAD.WIDE.U32 R110, R17.reuse, R4.reuse, R22 ;  /* 0x00000004116e7225 */ /* 0x0c1fe200078e0016 */
[C-C-:B------:R-:W-:Y:S02]  /*20c0*/  SHF.L.U64.HI R131, R4.reuse, 0x7, R5.reuse ;  /* 0x0000000704837819 */ /* 0x140fe40000010205 */
[----:B------:R-:W-:Y:S01]  /*20d0*/  SHF.L.U64.HI R35, R4, 0x6, R5 ;  /* 0x0000000604237819 */ /* 0x000fe20000010205 */
[----:B------:R-:W-:-:S04]  /*20e0*/  IMAD.WIDE.U32 R112, R17, R4, R18 ;  /* 0x0000000411707225 */ /* 0x000fc800078e0012 */
[C---:B------:R-:W-:Y:S02]  /*20f0*/  IMAD.SHL.U32 R34, R4.reuse, 0x80, RZ ;  /* 0x0000008004227824 */ /* 0x040fe400078e00ff */
[----:B------:R-:W-:Y:S02]  /*2100*/  IMAD.SHL.U32 R33, R4, 0x40, RZ ;  /* 0x0000004004217824 */ /* 0x000fe400078e00ff */
[----:B------:R-:W-:-:S04]  /*2110*/  IMAD.WIDE.U32 R108, R144, R36, R108 ;  /* 0x00000024906c7225 */ /* 0x000fc800078e006c */
[C---:B------:R-:W-:Y:S02]  /*2120*/  IMAD.SHL.U32 R39, R134.reuse, 0x80, RZ ;  /* 0x0000008086277824 */ /* 0x040fe400078e00ff */
[----:B------:R-:W-:Y:S01]  /*2130*/  IMAD.SHL.U32 R136, R134, 0x40, RZ ;  /* 0x0000004086887824 */ /* 0x000fe200078e00ff */
[----:B--2---:R-:W-:-:S04]  /*2140*/  LOP3.LUT R20, R20, 0xfffffffe, RZ, 0xc0, !PT ;  /* 0xfffffffe14147812 */ /* 0x004fc800078ec0ff */
[----:B------:R-:W-:Y:S02]  /*2150*/  @P4 LOP3.LUT R20, R20, 0x1, RZ, 0xfc, !PT ;  /* 0x0000000114144812 */ /* 0x000fe400078efcff */
[----:B------:R-:W-:-:S03]  /*2160*/  IADD3 R118, P4, R17, R118, RZ ;  /* 0x0000007611767210 */ /* 0x000fc60007f9e0ff */
[----:B------:R0:W-:Y:S02]  /*2170*/  STL [R1+0x10], R20 ;  /* 0x0000101401007387 */ /* 0x0001e40000100800 */
[----:B------:R-:W-:Y:S01]  /*2180*/  IMAD.X R119, R0, 0x1, R145, P4 ;  /* 0x0000000100777824 */ /* 0x000fe200020e0691 */
[----:B0-----:R-:W-:-:S04]  /*2190*/  SHF.R.S32.HI R20, RZ, 0x1f, R9 ;  /* 0x0000001fff147819 */ /* 0x001fc80000011409 */
[----:B------:R-:W-:Y:S02]  /*21a0*/  LEA.HI R40, R20, R9, RZ, 0x3 ;  /* 0x0000000914287211 */ /* 0x000fe400078f18ff */
[----:B------:R-:W-:Y:S02]  /*21b0*/  SHF.R.S32.HI R3, RZ, 0x1f, R27 ;  /* 0x0000001fff037819 */ /* 0x000fe4000001141b */
[--C-:B------:R-:W-:Y:S02]  /*21c0*/  LOP3.LUT R26, R191, 0x38, R40.reuse, 0xf8, !PT ;  /* 0x00000038bf1a7812 */ /* 0x100fe400078ef828 */
[----:B------:R-:W-:Y:S02]  /*21d0*/  SEL R8, R3, RZ, !P0 ;  /* 0x000000ff03087207 */ /* 0x000fe40004000000 */
[----:B------:R-:W-:Y:S02]  /*21e0*/  SEL R3, R27, RZ, !P0 ;  /* 0x000000ff1b037207 */ /* 0x000fe40004000000 */
[----:B------:R-:W0:Y:S01]  /*21f0*/  S2R R27, SR_TID.X ;  /* 0x00000000001b7919 */ /* 0x000e220000002100 */
[----:B------:R-:W-:Y:S01]  /*2200*/  IMAD R12, R8, UR4, RZ ;  /* 0x00000004080c7c24 */ /* 0x000fe2000f8e02ff */
[----:B------:R-:W-:Y:S01]  /*2210*/  LOP3.LUT R15, R185, 0x38, R40, 0xf8, !PT ;  /* 0x00000038b90f7812 */ /* 0x000fe200078ef828 */
[----:B------:R-:W-:-:S03]  /*2220*/  IMAD.WIDE.U32 R102, R3, UR4, R6 ;  /* 0x0000000403667c25 */ /* 0x000fc6000f8e0006 */
[----:B------:R-:W-:Y:S01]  /*2230*/  LOP3.LUT R138, R15, R230, RZ, 0x3c, !PT ;  /* 0x000000e60f8a7212 */ /* 0x000fe200078e3cff */
[----:B------:R-:W-:Y:S01]  /*2240*/  IMAD R97, R3, UR5, R12 ;  /* 0x0000000503617c24 */ /* 0x000fe2000f8e020c */
[----:B------:R-:W-:Y:S01]  /*2250*/  ULDC.64 UR4, c[0x0][0x338] ;  /* 0x0000ce0000047ab9 */ /* 0x000fe20000000a00 */
[-C--:B------:R-:W-:Y:S01]  /*2260*/  IMAD R12, R145, R134.reuse, RZ ;  /* 0x00000086910c7224 */ /* 0x080fe200078e02ff */
[----:B------:R-:W-:Y:S01]  /*2270*/  LOP3.LUT R15, R40, 0xfffffff8, RZ, 0xc0, !PT ;  /* 0xfffffff8280f7812 */ /* 0x000fe200078ec0ff */
[----:B------:R-:W-:Y:S01]  /*2280*/  IMAD.WIDE.U32 R6, R17, R134, R18 ;  /* 0x0000008611067225 */ /* 0x000fe200078e0012 */
[----:B------:R-:W-:-:S03]  /*2290*/  IADD3 R97, R103, R97, RZ ;  /* 0x0000006167617210 */ /* 0x000fc60007ffe0ff */
[----:B------:R-:W-:Y:S01]  /*22a0*/  IMAD R12, R17, R135, R12 ;  /* 0x00000087110c7224 */ /* 0x000fe200078e020c */
[----:B------:R-:W-:Y:S01]  /*22b0*/  IADD3 R98, P0, R102, R6, RZ ;  /* 0x0000000666627210 */ /* 0x000fe20007f1e0ff */
[----:B------:R-:W-:Y:S01]  /*22c0*/  IMAD R8, R8, UR4, RZ ;  /* 0x0000000408087c24 */ /* 0x000fe2000f8e02ff */
[----:B------:R-:W-:Y:S01]  /*22d0*/  SHF.L.U64.HI R135, R134, 0x6, R135 ;  /* 0x0000000686877819 */ /* 0x000fe20000010287 */
[----:B------:R-:W-:Y:S01]  /*22e0*/  IMAD.WIDE.U32 R104, R3, UR4, R104 ;  /* 0x0000000403687c25 */ /* 0x000fe2000f8e0068 */
[----:B------:R-:W-:Y:S02]  /*22f0*/  IADD3.X R96, R97, R7, R12, P0, !PT ;  /* 0x0000000761607210 */ /* 0x000fe400007fe40c */
[----:B------:R-:W-:Y:S01]  /*2300*/  ISETP.GE.AND P0, PT, R18, R21, PT ;  /* 0x000000151200720c */ /* 0x000fe20003f06270 */
[----:B------:R-:W-:Y:S01]  /*2310*/  IMAD R41, R3, UR5, R8 ;  /* 0x0000000503297c24 */ /* 0x000fe2000f8e0208 */
[----:B------:R-:W-:Y:S01]  /*2320*/  SHF.L.U64.HI R134, R36, 0x7, R37 ;  /* 0x0000000724867819 */ /* 0x000fe20000010225 */
[----:B------:R-:W-:Y:S01]  /*2330*/  IMAD R6, R145, R4, RZ ;  /* 0x0000000491067224 */ /* 0x000fe200078e02ff */
[----:B------:R-:W-:-:S03]  /*2340*/  SEL R3, R21, RZ, P0 ;  /* 0x000000ff15037207 */ /* 0x000fc60000000000 */
[----:B------:R-:W-:Y:S01]  /*2350*/  IMAD R7, R17, R5, R6 ;  /* 0x0000000511077224 */ /* 0x000fe200078e0206 */
[----:B------:R-:W-:Y:S01]  /*2360*/  SEL R6, R21, RZ, P1 ;  /* 0x000000ff15067207 */ /* 0x000fe20000800000 */
[----:B------:R-:W-:Y:S01]  /*2370*/  IMAD.IADD R3, R18, 0x1, R3 ;  /* 0x0000000112037824 */ /* 0x000fe200078e0203 */
[----:B0-----:R-:W-:Y:S01]  /*2380*/  SHF.R.U32.HI R27, RZ, 0x7, R27 ;  /* 0x00000007ff1b7819 */ /* 0x001fe2000001161b */
[----:B------:R-:W-:Y:S02]  /*2390*/  IMAD.IADD R111, R111, 0x1, R7 ;  /* 0x000000016f6f7824 */ /* 0x000fe400078e0207 */
[----:B------:R-:W-:Y:S02]  /*23a0*/  IMAD.IADD R113, R7, 0x1, R113 ;  /* 0x0000000107717824 */ /* 0x000fe400078e0271 */
[----:B------:R-:W-:Y:S01]  /*23b0*/  IMAD.IADD R7, R101, 0x1, R6 ;  /* 0x0000000165077824 */ /* 0x000fe200078e0206 */
[----:B------:R-:W-:Y:S01]  /*23c0*/  SHF.R.S32.HI R6, RZ, 0x1f, R3 ;  /* 0x0000001fff067819 */ /* 0x000fe20000011403 */
[----:B------:R-:W-:-:S03]  /*23d0*/  IMAD.WIDE.U32 R110, R144, R4, R110 ;  /* 0x00000004906e7225 */ /* 0x000fc600078e006e */
[-C--:B------:R-:W-:Y:S01]  /*23e0*/  LEA.HI R8, R6, R3.reuse, RZ, 0x3 ;  /* 0x0000000306087211 */ /* 0x080fe200078f18ff */
[----:B------:R-:W-:Y:S01]  /*23f0*/  IMAD.WIDE.U32 R112, R144, R4, R112 ;  /* 0x0000000490707225 */ /* 0x000fe200078e0070 */
[----:B------:R-:W-:Y:S02]  /*2400*/  LEA.HI R3, R6, R3, RZ, 0x6 ;  /* 0x0000000306037211 */ /* 0x000fe400078f30ff */
[----:B------:R-:W-:Y:S01]  /*2410*/  SHF.R.S32.HI R10, RZ, 0x1f, R7 ;  /* 0x0000001fff0a7819 */ /* 0x000fe20000011407 */
[----:B------:R-:W-:Y:S01]  /*2420*/  VIADD R151, R27, 0x8 ;  /* 0x000000081b977836 */ /* 0x000fe20000000000 */
[----:B------:R-:W-:Y:S01]  /*2430*/  LEA.HI R6, R20, R9, RZ, 0x6 ;  /* 0x0000000914067211 */ /* 0x000fe200078f30ff */
[----:B------:R-:W-:Y:S01]  /*2440*/  IMAD.SHL.U32 R3, R3, 0x80, RZ ;  /* 0x0000008003037824 */ /* 0x000fe200078e00ff */
[----:B------:R-:W-:Y:S02]  /*2450*/  LOP3.LUT R9, R185, 0x38, R8, 0xf8, !PT ;  /* 0x00000038b9097812 */ /* 0x000fe400078ef808 */
[-C--:B------:R-:W-:Y:S01]  /*2460*/  LEA.HI R12, R10, R7.reuse, RZ, 0x3 ;  /* 0x000000070a0c7211 */ /* 0x080fe200078f18ff */
[----:B------:R-:W-:Y:S01]  /*2470*/  IMAD.SHL.U32 R11, R6, 0x80, RZ ;  /* 0x00000080060b7824 */ /* 0x000fe200078e00ff */
[----:B------:R-:W-:-:S02]  /*2480*/  LEA.HI R7, R10, R7, RZ, 0x6 ;  /* 0x000000070a077211 */ /* 0x000fc400078f30ff */
[----:B------:R-:W-:Y:S02]  /*2490*/  LOP3.LUT R3, R3, 0xffffe000, RZ, 0xc0, !PT ;  /* 0xffffe00003037812 */ /* 0x000fe400078ec0ff */
[----:B------:R-:W-:Y:S01]  /*24a0*/  LOP3.LUT R6, R191, 0x38, R8, 0xf8, !PT ;  /* 0x00000038bf067812 */ /* 0x000fe200078ef808 */
[----:B------:R-:W-:Y:S01]  /*24b0*/  IMAD.SHL.U32 R7, R7, 0x80, RZ ;  /* 0x0000008007077824 */ /* 0x000fe200078e00ff */
[----:B------:R-:W-:Y:S01]  /*24c0*/  LOP3.LUT R20, R9, R230, RZ, 0x3c, !PT ;  /* 0x000000e609147212 */ /* 0x000fe200078e3cff */
[----:B------:R-:W-:Y:S01]  /*24d0*/  IMAD R143, R192, 0x200, R3 ;  /* 0x00000200c08f7824 */ /* 0x000fe200078e0203 */
[----:B------:R-:W-:Y:S02]  /*24e0*/  LOP3.LUT R6, R6, R193, RZ, 0x3c, !PT ;  /* 0x000000c106067212 */ /* 0x000fe400078e3cff */
[----:B------:R-:W-:Y:S02]  /*24f0*/  IADD3 R141, R20, R3, R195 ;  /* 0x00000003148d7210 */ /* 0x000fe40007ffe0c3 */
[----:B------:R-:W-:Y:S01]  /*2500*/  LOP3.LUT R10, R191, 0x38, R12, 0xf8, !PT ;  /* 0x00000038bf0a7812 */ /* 0x000fe200078ef80c */
[----:B------:R-:W-:Y:S01]  /*2510*/  IMAD.IADD R143, R143, 0x1, R6 ;  /* 0x000000018f8f7824 */ /* 0x000fe200078e0206 */
[----:B------:R-:W-:-:S02]  /*2520*/  SHF.R.S32.HI R3, RZ, 0x1f, R144 ;  /* 0x0000001fff037819 */ /* 0x000fc40000011490 */
[----:B------:R-:W-:Y:S02]  /*2530*/  LOP3.LUT R13, R185, 0x38, R12, 0xf8, !PT ;  /* 0x00000038b90d7812 */ /* 0x000fe400078ef80c */
[----:B------:R-:W-:Y:S01]  /*2540*/  LOP3.LUT R7, R7, 0xffffe000, RZ, 0xc0, !PT ;  /* 0xffffe00007077812 */ /* 0x000fe200078ec0ff */
[C---:B------:R-:W-:Y:S01]  /*2550*/  IMAD R6, R3.reuse, R36, RZ ;  /* 0x0000002403067224 */ /* 0x040fe200078e02ff */
[----:B------:R-:W-:Y:S01]  /*2560*/  LOP3.LUT R9, R10, R193, RZ, 0x3c, !PT ;  /* 0x000000c10a097212 */ /* 0x000fe200078e3cff */
[----:B------:R-:W-:Y:S01]  /*2570*/  IMAD R3, R3, R4, RZ ;  /* 0x0000000403037224 */ /* 0x000fe200078e02ff */
[----:B------:R-:W-:Y:S01]  /*2580*/  LOP3.LUT R10, R13, R230, RZ, 0x3c, !PT ;  /* 0x000000e60d0a7212 */ /* 0x000fe200078e3cff */
[----:B------:R-:W-:Y:S01]  /*2590*/  IMAD R142, R192, 0x200, R7 ;  /* 0x00000200c08e7824 */ /* 0x000fe200078e0207 */
[----:B------:R-:W-:Y:S02]  /*25a0*/  LOP3.LUT R4, R191, 0x18, R18, 0xf8, !PT ;  /* 0x00000018bf047812 */ /* 0x000fe400078ef812 */
[----:B------:R-:W-:Y:S01]  /*25b0*/  IADD3 R139, R10, R7, R195 ;  /* 0x000000070a8b7210 */ /* 0x000fe20007ffe0c3 */
[----:B------:R-:W-:Y:S01]  /*25c0*/  IMAD R7, R144, R5, R3 ;  /* 0x0000000590077224 */ /* 0x000fe200078e0203 */
[----:B------:R-:W-:Y:S01]  /*25d0*/  LOP3.LUT R3, R4, R193, RZ, 0x3c, !PT ;  /* 0x000000c104037212 */ /* 0x000fe200078e3cff */
[----:B------:R-:W-:Y:S01]  /*25e0*/  IMAD.IADD R142, R142, 0x1, R9 ;  /* 0x000000018e8e7824 */ /* 0x000fe200078e0209 */
[----:B------:R-:W-:Y:S01]  /*25f0*/  LOP3.LUT R11, R11, 0xffffe000, RZ, 0xc0, !PT ;  /* 0xffffe0000b0b7812 */ /* 0x000fe200078ec0ff */
[----:B------:R-:W-:Y:S01]  /*2600*/  IMAD R9, R144, R37, R6 ;  /* 0x0000002590097224 */ /* 0x000fe200078e0206 */
[----:B------:R-:W-:Y:S01]  /*2610*/  LOP3.LUT R13, R26, R193, RZ, 0x3c, !PT ;  /* 0x000000c11a0d7212 */ /* 0x000fe200078e3cff */
[C---:B------:R-:W-:Y:S01]  /*2620*/  IMAD R32, R192.reuse, 0x200, R3 ;  /* 0x00000200c0207824 */ /* 0x040fe200078e0203 */
[----:B------:R-:W-:Y:S01]  /*2630*/  SEL R3, RZ, 0x20, P2 ;  /* 0x00000020ff037807 */ /* 0x000fe20001000000 */
[----:B------:R-:W-:Y:S01]  /*2640*/  IMAD R140, R192, 0x200, R11 ;  /* 0x00000200c08c7824 */ /* 0x000fe200078e020b */
[----:B------:R-:W-:Y:S01]  /*2650*/  LOP3.LUT R27, R8, 0xfffffff8, RZ, 0xc0, !PT ;  /* 0xfffffff8081b7812 */ /* 0x000fe200078ec0ff */
[----:B------:R-:W-:Y:S01]  /*2660*/  IMAD.SHL.U32 R37, R36, 0x80, RZ ;  /* 0x0000008024257824 */ /* 0x000fe200078e00ff */
[----:B------:R-:W-:Y:S01]  /*2670*/  LOP3.LUT R21, R12, 0xfffffff8, RZ, 0xc0, !PT ;  /* 0xfffffff80c157812 */ /* 0x000fe200078ec0ff */
[----:B------:R-:W-:Y:S01]  /*2680*/  IMAD.IADD R140, R140, 0x1, R13 ;  /* 0x000000018c8c7824 */ /* 0x000fe200078e020d */
[----:B------:R-:W-:Y:S01]  /*2690*/  LOP3.LUT R3, R14, R3, RZ, 0xfc, !PT ;  /* 0x000000030e037212 */ /* 0x000fe200078efcff */
[----:B------:R-:W-:Y:S01]  /*26a0*/  IMAD.IADD R31, R107, 0x1, R9 ;  /* 0x000000016b1f7824 */ /* 0x000fe200078e0209 */
[----:B------:R-:W-:Y:S01]  /*26b0*/  IADD3 R138, R138, R11, R195 ;  /* 0x0000000b8a8a7210 */ /* 0x000fe20007ffe0c3 */
[----:B------:R-:W-:Y:S01]  /*26c0*/  IMAD.IADD R30, R9, 0x1, R109 ;  /* 0x00000001091e7824 */ /* 0x000fe200078e026d */
[----:B------:R-:W-:Y:S01]  /*26d0*/  SHF.R.S32.HI R114, RZ, 0x3, R8 ;  /* 0x00000003ff727819 */ /* 0x000fe20000011408 */
[----:B------:R-:W-:Y:S01]  /*26e0*/  IMAD.IADD R29, R111, 0x1, R7 ;  /* 0x000000016f1d7824 */ /* 0x000fe200078e0207 */
[----:B------:R-:W-:Y:S01]  /*26f0*/  SHF.R.S32.HI R26, RZ, 0x3, R12 ;  /* 0x00000003ff1a7819 */ /* 0x000fe2000001140c */
[----:B------:R-:W-:Y:S01]  /*2700*/  IMAD.IADD R28, R7, 0x1, R113 ;  /* 0x00000001071c7824 */ /* 0x000fe200078e0271 */
[----:B------:R-:W-:Y:S01]  /*2710*/  SHF.R.S32.HI R20, RZ, 0x3, R40 ;  /* 0x00000003ff147819 */ /* 0x000fe20000011428 */
[----:B------:R-:W-:Y:S01]  /*2720*/  IMAD.SHL.U32 R36, R36, 0x40, RZ ;  /* 0x0000004024247824 */ /* 0x000fe200078e00ff */
[----:B------:R-:W-:Y:S01]  /*2730*/  LOP3.LUT R14, R14, 0x1, RZ, 0xc0, !PT ;  /* 0x000000010e0e7812 */ /* 0x000fe200078ec0ff */
[----:B------:R-:W-:Y:S01]  /*2740*/  IMAD.IADD R137, R124, 0x1, R32 ;  /* 0x000000017c897824 */ /* 0x000fe200078e0220 */
[----:B------:R-:W-:Y:S01]  /*2750*/  SHF.R.S32.HI R13, RZ, 0x1f, R27 ;  /* 0x0000001fff0d7819 */ /* 0x000fe2000001141b */
[----:B------:R-:W-:Y:S01]  /*2760*/  IMAD.IADD R5, R105, 0x1, R41 ;  /* 0x0000000169057824 */ /* 0x000fe200078e0229 */
[----:B------:R-:W-:-:S02]  /*2770*/  SHF.R.S32.HI R12, RZ, 0x1f, R21 ;  /* 0x0000001fff0c7819 */ /* 0x000fc40000011415 */
[----:B------:R-:W-:Y:S02]  /*2780*/  SHF.R.S32.HI R11, RZ, 0x1f, R15 ;  /* 0x0000001fff0b7819 */ /* 0x000fe4000001140f */
[C---:B------:R-:W-:Y:S02]  /*2790*/  LOP3.LUT R10, R3.reuse, 0x2, RZ, 0xc0, !PT ;  /* 0x00000002030a7812 */ /* 0x040fe400078ec0ff */
[C---:B------:R-:W-:Y:S02]  /*27a0*/  LOP3.LUT R9, R3.reuse, 0x4, RZ, 0xc0, !PT ;  /* 0x0000000403097812 */ /* 0x040fe400078ec0ff */
[C---:B------:R-:W-:Y:S02]  /*27b0*/  LOP3.LUT R8, R3.reuse, 0x8, RZ, 0xc0, !PT ;  /* 0x0000000803087812 */ /* 0x040fe400078ec0ff */
[C---:B------:R-:W-:Y:S02]  /*27c0*/  LOP3.LUT R7, R3.reuse, 0x10, RZ, 0xc0, !PT ;  /* 0x0000001003077812 */ /* 0x040fe400078ec0ff */
[----:B------:R-:W-:-:S07]  /*27d0*/  LOP3.LUT R6, R3, 0x20, RZ, 0xc0, !PT ;  /* 0x0000002003067812 */ /* 0x000fce00078ec0ff */
.L_x_720:
[----:B0-2---:R-:W2:Y:S01]  /*27e0*/  LDL.LU R42, [R1+0x10] ;  /* 0x00001000012a7983 */ /* 0x005ea20000300800 */
[----:B------:R-:W-:Y:S01]  /*27f0*/  VIADD R40, R24, 0xffffffff ;  /* 0xffffffff18287836 */ /* 0x000fe20000000000 */
[----:B------:R-:W0:Y:S01]  /*2800*/  LDC.64 R120, c[0x0][0x2e8] ;  /* 0x0000ba00ff787b82 */ /* 0x000e220000000a00 */
[----:B------:R-:W-:Y:S01]  /*2810*/  IMAD R51, R16, 0x6000, R32 ;  /* 0x0000600010337824 */ /* 0x000fe200078e0220 */
[----:B------:R-:W-:Y:S05]  /*2820*/  YIELD ;  /* 0x0000000000007946 */ /* 0x000fea0003800000 */
[----:B------:R-:W-:Y:S01]  /*2830*/  SHF.R.S32.HI R41, RZ, 0x1f, R40 ;  /* 0x0000001fff297819 */ /* 0x000fe20000011428 */
[-C--:B------:R-:W-:Y:S01]  /*2840*/  IMAD R0, R130, R40.reuse, RZ ;  /* 0x0000002882007224 */ /* 0x080fe200078e02ff */
[----:B------:R-:W1:Y:S01]  /*2850*/  LDC R117, c[0x0][0x3f4] ;  /* 0x0000fd00ff757b82 */ /* 0x000e620000000800 */
[----:B------:R-:W-:Y:S01]  /*2860*/  IMAD.WIDE.U32 R126, R39, R40, RZ ;  /* 0x00000028277e7225 */ /* 0x000fe200078e00ff */
[----:B------:R-:W-:Y:S03]  /*2870*/  BSSY B0, `(.L_x_621) ;  /* 0x00007ad000007945 */ /* 0x000fe60003800000 */
[----:B------:R-:W-:Y:S01]  /*2880*/  IMAD R3, R41, R39, R0 ;  /* 0x0000002729037224 */ /* 0x000fe200078e0200 */
[CC--:B------:R-:W-:Y:S01]  /*2890*/  IADD3 R0, P3, P4, R98.reuse, R126.reuse, R136 ;  /* 0x0000007e62007210 */ /* 0x0c0fe20007c7e088 */
[----:B------:R-:W-:Y:S01]  /*28a0*/  IMAD R51, R51, 0x2, R116 ;  /* 0x0000000233337824 */ /* 0x000fe200078e0274 */
[----:B------:R-:W-:-:S02]  /*28b0*/  IADD3 R4, P5, R98, R126, RZ ;  /* 0x0000007e62047210 */ /* 0x000fc40007fbe0ff */
[----:B------:R-:W-:-:S04]  /*28c0*/  IADD3 R92, R127, R3, RZ ;  /* 0x000000037f5c7210 */ /* 0x000fc80007ffe0ff */
[----:B------:R-:W-:Y:S01]  /*28d0*/  IADD3.X R3, R96, R92, R135, P3, P4 ;  /* 0x0000005c60037210 */ /* 0x000fe20001fe8487 */
[----:B------:R-:W-:Y:S01]  /*28e0*/  IMAD.X R24, R92, 0x1, R96, P5 ;  /* 0x000000015c187824 */ /* 0x000fe200028e0660 */
[----:B------:R-:W-:Y:S02]  /*28f0*/  ISETP.GT.AND P3, PT, R40, R123, PT ;  /* 0x0000007b2800720c */ /* 0x000fe40003f64270 */
[-C--:B0-----:R-:W-:Y:S02]  /*2900*/  LEA R52, P2, R4, R120.reuse, 0x1 ;  /* 0x0000007804347211 */ /* 0x081fe400078408ff */
[----:B------:R-:W-:Y:S02]  /*2910*/  LEA R48, P5, R0, R120, 0x1 ;  /* 0x0000007800307211 */ /* 0x000fe400078a08ff */
[----:B------:R-:W-:Y:S01]  /*2920*/  LEA.HI.X R53, R4, R121, R24, 0x1, P2 ;  /* 0x0000007904357211 */ /* 0x000fe200010f0c18 */
[----:B------:R-:W-:Y:S01]  /*2930*/  IMAD.MOV.U32 R24, RZ, RZ, R40 ;  /* 0x000000ffff187224 */ /* 0x000fe200078e0028 */
[----:B-1----:R-:W-:-:S02]  /*2940*/  ISETP.GE.AND P2, PT, R117, 0x1, PT ;  /* 0x000000017500780c */ /* 0x002fc40003f46270 */
[----:B------:R-:W-:Y:S01]  /*2950*/  LEA.HI.X R49, R0, R121, R3, 0x1, P5 ;  /* 0x0000007900317211 */ /* 0x000fe200028f0c03 */
[----:B------:R-:W-:-:S04]  /*2960*/  IMAD R3, R16, 0x6000, R137 ;  /* 0x0000600010037824 */ /* 0x000fc800078e0289 */
[----:B------:R-:W-:Y:S01]  /*2970*/  IMAD R50, R3, 0x2, R116 ;  /* 0x0000000203327824 */ /* 0x000fe200078e0274 */
[----:B--2---:R-:W-:-:S04]  /*2980*/  LOP3.LUT R42, R42, 0xfffffffd, RZ, 0xc0, !PT ;  /* 0xfffffffd2a2a7812 */ /* 0x004fc800078ec0ff */
[----:B------:R-:W-:-:S05]  /*2990*/  @P3 LOP3.LUT R42, R42, 0x2, RZ, 0xfc, !PT ;  /* 0x000000022a2a3812 */ /* 0x000fca00078efcff */
[----:B------:R0:W-:Y:S01]  /*29a0*/  STL [R1+0x10], R42 ;  /* 0x0000102a01007387 */ /* 0x0001e20000100800 */
[----:B------:R-:W-:Y:S05]  /*29b0*/  @!P2 BRA `(.L_x_622) ;  /* 0x000000740088a947 */ /* 0x000fea0003800000 */
[----:B------:R-:W-:Y:S01]  /*29c0*/  ULDC.U8 UR4, c[0x0][0x410] ;  /* 0x0001040000047ab9 */ /* 0x000fe20000000000 */
[-C--:B------:R-:W-:Y:S01]  /*29d0*/  IMAD R3, R131, R40.reuse, RZ ;  /* 0x0000002883037224 */ /* 0x080fe200078e02ff */
[----:B------:R-:W-:Y:S01]  /*29e0*/  ISETP.NE.AND P2, PT, RZ, UR4, PT ;  /* 0x00000004ff007c0c */ /* 0x000fe2000bf45270 */
[----:B------:R-:W-:Y:S02]  /*29f0*/  IMAD R0, R134, R40, RZ ;  /* 0x0000002886007224 */ /* 0x000fe400078e02ff */
[----:B------:R-:W-:Y:S02]  /*2a00*/  IMAD R3, R41, R34, R3 ;  /* 0x0000002229037224 */ /* 0x000fe400078e0203 */
[----:B------:R-:W-:Y:S02]  /*2a10*/  IMAD R4, R24, -0x80, R25 ;  /* 0xffffff8018047824 */ /* 0x000fe400078e0219 */
[----:B------:R-:W-:-:S03]  /*2a20*/  IMAD.WIDE.U32 R90, R34, R40, RZ ;  /* 0x00000028225a7225 */ /* 0x000fc600078e00ff */
[----:B------:R-:W-:Y:S01]  /*2a30*/  VIMNMX R4, R4, 0x80, PT ;  /* 0x0000008004047848 */ /* 0x000fe20003fe0100 */
[----:B------:R-:W-:Y:S02]  /*2a40*/  IMAD R41, R41, R37, R0 ;  /* 0x0000002529297224 */ /* 0x000fe400078e0200 */
[----:B------:R-:W-:-:S04]  /*2a50*/  IMAD.WIDE.U32 R88, R37, R40, RZ ;  /* 0x0000002825587225 */ /* 0x000fc800078e00ff */
[----:B------:R-:W-:Y:S02]  /*2a60*/  IMAD.IADD R0, R91, 0x1, R3 ;  /* 0x000000015b007824 */ /* 0x000fe400078e0203 */
[----:B------:R-:W-:Y:S01]  /*2a70*/  IMAD.IADD R3, R89, 0x1, R41 ;  /* 0x0000000159037824 */ /* 0x000fe200078e0229 */
[----:B------:R-:W-:Y:S06]  /*2a80*/  @!P2 BRA `(.L_x_623) ;  /* 0x0000003400cca947 */ /* 0x000fec0003800000 */
[----:B------:R-:W-:Y:S01]  /*2a90*/  ISETP.GE.AND P3, PT, R17, R4, PT ;  /* 0x000000041100720c */ /* 0x000fe20003f66270 */
[----:B------:R-:W-:Y:S01]  /*2aa0*/  BSSY B1, `(.L_x_624) ;  /* 0x0000037000017945 */ /* 0x000fe20003800000 */
        /* <DEDUP_REMOVED lines=12> */
[----:B------:R-:W-:Y:S01]  /*2b70*/  CS2R R128, SRZ ;  /* 0x0000000000807805 */ /* 0x000fe2000001ff00 */
[----:B------:R-:W-:Y:S06]  /*2b80*/  @P3 BRA `(.L_x_625) ;  /* 0x0000000000a03947 */ /* 0x000fec0003800000 */
[----:B------:R-:W-:Y:S01]  /*2b90*/  IADD3 R41, P4, R110, R90, RZ ;  /* 0x0000005a6e297210 */ /* 0x000fe20007f9e0ff */
[----:B------:R-:W-:Y:S01]  /*2ba0*/  ULDC.64 UR4, c[0x0][0x3e8] ;  /* 0x0000fa0000047ab9 */ /* 0x000fe20000000a00 */
[----:B------:R-:W-:Y:S01]  /*2bb0*/  IADD3 R43, P2, R106, R88, RZ ;  /* 0x000000586a2b7210 */ /* 0x000fe20007f5e0ff */
[----:B------:R-:W-:Y:S01]  /*2bc0*/  ULDC.64 UR6, c[0x0][0x400] ;  /* 0x0001000000067ab9 */ /* 0x000fe20000000a00 */
[----:B------:R-:W-:Y:S01]  /*2bd0*/  CS2R R126, SRZ ;  /* 0x00000000007e7805 */ /* 0x000fe2000001ff00 */
[----:B0-----:R-:W-:Y:S01]  /*2be0*/  IMAD.X R42, R0, 0x1, R29, P4 ;  /* 0x00000001002a7824 */ /* 0x001fe200020e061d */
[----:B------:R-:W-:Y:S01]  /*2bf0*/  LEA R40, P4, R41, UR4, 0x1 ;  /* 0x0000000429287c11 */ /* 0x000fe2000f8808ff */
[----:B------:R-:W-:Y:S01]  /*2c00*/  IMAD.X R46, R3, 0x1, R31, P2 ;  /* 0x00000001032e7824 */ /* 0x000fe200010e061f */
[----:B------:R-:W-:Y:S02]  /*2c10*/  ISETP.GE.AND P2, PT, R22, R117, PT ;  /* 0x000000751600720c */ /* 0x000fe40003f46270 */
[----:B------:R-:W-:-:S02]  /*2c20*/  CS2R R94, SRZ ;  /* 0x00000000005e7805 */ /* 0x000fc4000001ff00 */
[----:B------:R-:W-:Y:S02]  /*2c30*/  LEA.HI.X R41, R41, UR5, R42, 0x1, P4 ;  /* 0x0000000529297c11 */ /* 0x000fe4000a0f0c2a */
[----:B------:R-:W-:Y:S02]  /*2c40*/  CS2R R128, SRZ ;  /* 0x0000000000807805 */ /* 0x000fe4000001ff00 */
[C---:B------:R-:W-:Y:S02]  /*2c50*/  LEA R42, P4, R43.reuse, UR6, 0x1 ;  /* 0x000000062b2a7c11 */ /* 0x040fe4000f8808ff */
[----:B------:R-:W-:Y:S02]  /*2c60*/  CS2R R120, SRZ ;  /* 0x0000000000787805 */ /* 0x000fe4000001ff00 */
[----:B------:R-:W-:Y:S02]  /*2c70*/  LEA.HI.X R43, R43, UR7, R46, 0x1, P4 ;  /* 0x000000072b2b7c11 */ /* 0x000fe4000a0f0c2e */
[-C--:B------:R-:W-:Y:S01]  /*2c80*/  ISETP.GE.AND P4, PT, R187, R117.reuse, PT ;  /* 0x00000075bb00720c */ /* 0x080fe20003f86270 */
[----:B------:R1:W5:Y:S04]  /*2c90*/  @!P2 LDG.E.64 R126, desc[UR42][R40.64] ;  /* 0x0000002a287ea981 */ /* 0x000368000c1e1b00 */
[----:B------:R1:W5:Y:S01]  /*2ca0*/  @!P2 LDG.E.64 R128, desc[UR42][R42.64] ;  /* 0x0000002a2a80a981 */ /* 0x000362000c1e1b00 */
[----:B------:R-:W-:-:S07]  /*2cb0*/  ISETP.GE.AND P2, PT, R186, R117, PT ;  /* 0x00000075ba00720c */ /* 0x000fce0003f46270 */
[----:B------:R1:W5:Y:S04]  /*2cc0*/  @!P4 LDG.E.64 R94, desc[UR42][R40.64+0x20] ;  /* 0x0000202a285ec981 */ /* 0x000368000c1e1b00 */
[----:B------:R1:W5:Y:S01]  /*2cd0*/  @!P4 LDG.E.64 R120, desc[UR42][R42.64+0x20] ;  /* 0x0000202a2a78c981 */ /* 0x000362000c1e1b00 */
[----:B------:R-:W-:Y:S02]  /*2ce0*/  ISETP.GE.AND P4, PT, R189, R117, PT ;  /* 0x00000075bd00720c */ /* 0x000fe40003f86270 */
[----:B------:R-:W-:Y:S02]  /*2cf0*/  CS2R R86, SRZ ;  /* 0x0000000000567805 */ /* 0x000fe4000001ff00 */
[----:B------:R-:W-:Y:S02]  /*2d00*/  CS2R R92, SRZ ;  /* 0x00000000005c7805 */ /* 0x000fe4000001ff00 */
[----:B------:R-:W-:-:S02]  /*2d10*/  CS2R R82, SRZ ;  /* 0x0000000000527805 */ /* 0x000fc4000001ff00 */
[----:B------:R-:W-:Y:S01]  /*2d20*/  CS2R R84, SRZ ;  /* 0x0000000000547805 */ /* 0x000fe2000001ff00 */
[----:B------:R1:W5:Y:S04]  /*2d30*/  @!P2 LDG.E.64 R86, desc[UR42][R40.64+0x40] ;  /* 0x0000402a2856a981 */ /* 0x000368000c1e1b00 */
[----:B------:R1:W5:Y:S01]  /*2d40*/  @!P2 LDG.E.64 R92, desc[UR42][R42.64+0x40] ;  /* 0x0000402a2a5ca981 */ /* 0x000362000c1e1b00 */
[----:B------:R-:W-:-:S03]  /*2d50*/  ISETP.GE.AND P2, PT, R188, R117, PT ;  /* 0x00000075bc00720c */ /* 0x000fc60003f46270 */
        /* <DEDUP_REMOVED lines=8> */
[----:B------:R1:W5:Y:S04]  /*2de0*/  @!P2 LDG.E.64 R80, desc[UR42][R42.64+0x80] ;  /* 0x0000802a2a50a981 */ /* 0x000368000c1e1b00 */
[----:B------:R1:W5:Y:S04]  /*2df0*/  @!P4 LDG.E.64 R74, desc[UR42][R40.64+0xa0] ;  /* 0x0000a02a284ac981 */ /* 0x000368000c1e1b00 */
[----:B------:R1:W5:Y:S02]  /*2e00*/  @!P4 LDG.E.64 R76, desc[UR42][R42.64+0xa0] ;  /* 0x0000a02a2a4cc981 */ /* 0x000364000c1e1b00 */
.L_x_625:
[----:B------:R-:W-:Y:S05]  /*2e10*/  BSYNC B1 ;  /* 0x0000000000017941 */ /* 0x000fea0003800000 */
.L_x_624:
        /* <DEDUP_REMOVED lines=11> */
[----:B------:R-:W-:Y:S01]  /*2ed0*/  CS2R R68, SRZ ;  /* 0x0000000000447805 */ /* 0x000fe2000001ff00 */
[----:B-----5:R-:W-:Y:S01]  /*2ee0*/  IMAD.MOV.U32 R132, RZ, RZ, R74 ;  /* 0x000000ffff847224 */ /* 0x020fe200078e004a */
[----:B------:R-:W-:Y:S01]  /*2ef0*/  CS2R R72, SRZ ;  /* 0x0000000000487805 */ /* 0x000fe2000001ff00 */
[----:B------:R-:W-:Y:S01]  /*2f00*/  IMAD.MOV.U32 R133, RZ, RZ, R75 ;  /* 0x000000ffff857224 */ /* 0x000fe200078e004b */
[----:B------:R-:W-:Y:S06]  /*2f10*/  @P4 BRA `(.L_x_627) ;  /* 0x0000000000a04947 */ /* 0x000fec0003800000 */
[----:B------:R-:W-:Y:S01]  /*2f20*/  IADD3 R90, P2, P5, R110, R90, R33 ;  /* 0x0000005a6e5a7210 */ /* 0x000fe20007d5e021 */
[----:B------:R-:W-:Y:S01]  /*2f30*/  ULDC.64 UR4, c[0x0][0x3e8] ;  /* 0x0000fa0000047ab9 */ /* 0x000fe20000000a00 */
[----:B------:R-:W-:Y:S01]  /*2f40*/  ULDC.64 UR6, c[0x0][0x400] ;  /* 0x0001000000067ab9 */ /* 0x000fe20000000a00 */
[----:B------:R-:W-:Y:S02]  /*2f50*/  CS2R R70, SRZ ;  /* 0x0000000000467805 */ /* 0x000fe4000001ff00 */
[----:B-1----:R-:W-:Y:S02]  /*2f60*/  IADD3.X R41, R29, R0, R35, P2, P5 ;  /* 0x000000001d297210 */ /* 0x002fe400017ea423 */
[----:B------:R-:W-:Y:S02]  /*2f70*/  CS2R R72, SRZ ;  /* 0x0000000000487805 */ /* 0x000fe4000001ff00 */
[----:B------:R-:W-:-:S04]  /*2f80*/  IADD3 R88, P2, P5, R106, R88, R36 ;  /* 0x000000586a587210 */ /* 0x000fc80007d5e024 */
[----:B------:R-:W-:Y:S02]  /*2f90*/  IADD3.X R3, R31, R3, R38, P2, P5 ;  /* 0x000000031f037210 */ /* 0x000fe400017ea426 */
[----:B------:R-:W-:-:S04]  /*2fa0*/  LEA R40, P2, R90, UR4, 0x1 ;  /* 0x000000045a287c11 */ /* 0x000fc8000f8408ff */
[----:B------:R-:W-:Y:S02]  /*2fb0*/  LEA.HI.X R41, R90, UR5, R41, 0x1, P2 ;  /* 0x000000055a297c11 */ /* 0x000fe400090f0c29 */
[----:B0-----:R-:W-:-:S04]  /*2fc0*/  LEA R42, P2, R88, UR6, 0x1 ;  /* 0x00000006582a7c11 */ /* 0x001fc8000f8408ff */
[----:B------:R-:W-:Y:S02]  /*2fd0*/  LEA.HI.X R43, R88, UR7, R3, 0x1, P2 ;  /* 0x00000007582b7c11 */ /* 0x000fe400090f0c03 */
[----:B------:R-:W-:Y:S02]  /*2fe0*/  ISETP.GE.AND P2, PT, R22, R117, PT ;  /* 0x000000751600720c */ /* 0x000fe40003f46270 */
[----:B------:R-:W-:Y:S02]  /*2ff0*/  CS2R R66, SRZ ;  /* 0x0000000000427805 */ /* 0x000fe4000001ff00 */
[----:B------:R-:W-:-:S09]  /*3000*/  CS2R R68, SRZ ;  /* 0x0000000000447805 */ /* 0x000fd2000001ff00 */
[----:B------:R2:W5:Y:S04]  /*3010*/  @!P2 LDG.E.64 R70, desc[UR42][R40.64] ;  /* 0x0000002a2846a981 */ /* 0x000568000c1e1b00 */
[----:B------:R2:W5:Y:S01]  /*3020*/  @!P2 LDG.E.64 R72, desc[UR42][R42.64] ;  /* 0x0000002a2a48a981 */ /* 0x000562000c1e1b00 */
        /* <DEDUP_REMOVED lines=20> */
[----:B------:R-:W-:-:S13]  /*3170*/  ISETP.GE.AND P2, PT, R190, R117, PT ;  /* 0x00000075be00720c */ /* 0x000fda0003f46270 */
[----:B------:R2:W5:Y:S04]  /*3180*/  @!P2 LDG.E.64 R44, desc[UR42][R40.64+0xa0] ;  /* 0x0000a02a282ca981 */ /* 0x000568000c1e1b00 */
[----:B------:R2:W5:Y:S02]  /*3190*/  @!P2 LDG.E.64 R46, desc[UR42][R42.64+0xa0] ;  /* 0x0000a02a2a2ea981 */ /* 0x000564000c1e1b00 */
.L_x_627:
[----:B------:R-:W-:Y:S05]  /*31a0*/  BSYNC B1 ;  /* 0x0000000000017941 */ /* 0x000fea0003800000 */
.L_x_626:
[----:B------:R-:W-:Y:S01]  /*31b0*/  IMAD.MOV.U32 R0, RZ, RZ, R78 ;  /* 0x000000ffff007224 */ /* 0x000fe200078e004e */
[----:B------:R-:W-:Y:S01]  /*31c0*/  PRMT R172, R132, 0x7610, R172 ;  /* 0x0000761084ac7816 */ /* 0x000fe200000000ac */
[----:B------:R-:W-:Y:S01]  /*31d0*/  IMAD.MOV.U32 R3, RZ, RZ, R79 ;  /* 0x000000ffff037224 */ /* 0x000fe200078e004f */
[----:B------:R-:W-:Y:S01]  /*31e0*/  PRMT R173, R133, 0x7610, R173 ;  /* 0x0000761085ad7816 */ /* 0x000fe200000000ad */
[----:B-12---:R-:W-:Y:S01]  /*31f0*/  IMAD.MOV.U32 R40, RZ, RZ, R82 ;  /* 0x000000ffff287224 */ /* 0x006fe200078e0052 */
[----:B------:R-:W-:Y:S01]  /*3200*/  PRMT R180, R0, 0x7610, R180 ;  /* 0x0000761000b47816 */ /* 0x000fe200000000b4 */
[----:B------:R-:W-:Y:S01]  /*3210*/  IMAD.MOV.U32 R0, RZ, RZ, R83 ;  /* 0x000000ffff007224 */ /* 0x000fe200078e0053 */
        /* <DEDUP_REMOVED lines=33> */
[----:B-----5:R-:W-:Y:S01]  /*3430*/  IMAD.MOV.U32 R0, RZ, RZ, R44 ;  /* 0x000000ffff007224 */ /* 0x020fe200078e002c */
        /* <DEDUP_REMOVED lines=16> */
[----:B------:R-:W-:Y:S01]  /*3540*/  MOV R41, R45 ;  /* 0x0000002d00297202 */ /* 0x000fe20000000f00 */
[----:B------:R-:W-:Y:S01]  /*3550*/  UISETP.NE.AND UP0, UPT, UR37, 0x3, UPT ;  /* 0x000000032500788c */ /* 0x000fe2000bf05270 */
        /* <DEDUP_REMOVED lines=16> */
[----:B------:R-:W-:-:S02]  /*3660*/  PLOP3.LUT P2, PT, PT, PT, UP0, 0x80, 0x0 ;  /* 0x000000000000781c */ /* 0x000fc40003f4f008 */
        /* <DEDUP_REMOVED lines=16> */
[----:B------:R-:W-:-:S02]  /*3770*/  PRMT R170, R41, 0x7610, R170 ;  /* 0x0000761029aa7816 */ /* 0x000fc400000000aa */
[----:B------:R-:W-:Y:S02]  /*3780*/  PRMT R171, R40, 0x7610, R171 ;  /* 0x0000761028ab7816 */ /* 0x000fe400000000ab */
[----:B------:R-:W-:Y:S02]  /*3790*/  PRMT R176, R0, 0x7610, R176 ;  /* 0x0000761000b07816 */ /* 0x000fe400000000b0 */
[----:B------:R-:W-:Y:S01]  /*37a0*/  PRMT R177, R3, 0x7610, R177 ;  /* 0x0000761003b17816 */ /* 0x000fe200000000b1 */
[----:B------:R-:W-:Y:S06]  /*37b0*/  @!P2 BRA `(.L_x_628) ;  /* 0x000000000004a947 */ /* 0x000fec0003800000 */
[----:B------:R-:W-:Y:S01]  /*37c0*/  BPT.TRAP 0x1 ;  /* 0x000000040000795c */ /* 0x000fe20000300000 */
.L_x_628:
[----:B------:R-:W-:Y:S01]  /*37d0*/  IMAD R3, R16, 0x8, R2 ;  /* 0x0000000810037824 */ /* 0x000fe200078e0202 */
[----:B------:R-:W-:Y:S01]  /*37e0*/  SHF.L.U32 R0, R184, 0x1f, RZ ;  /* 0x0000001fb8007819 */ /* 0x000fe200000006ff */
[----:B------:R-:W-:Y:S03]  /*37f0*/  BSSY B1, `(.L_x_629) ;  /* 0x0000003000017945 */ /* 0x000fe60003800000 */
[----:B------:R-:W1:Y:S02]  /*3800*/  SYNCS.PHASECHK.TRANS64.TRYWAIT P5, [R3+URZ+0x34890], R0 ;  /* 0x03489000030075a7 */ /* 0x000e6400080a017f */
[----:B-1----:R-:W-:Y:S05]  /*3810*/  @!P5 BRA `(.L_x_630) ;  /* 0x000001d4000cd947 */ /* 0x002fea0003800000 */
.L_x_978:
[----:B------:R-:W-:Y:S05]  /*3820*/  BSYNC B1 ;  /* 0x0000000000017941 */ /* 0x000fea0003800000 */
.L_x_629:
[----:B------:R-:W-:Y:S04]  /*3830*/  BSSY B1, `(.L_x_631) ;  /* 0x000014a000017945 */ /* 0x000fe80003800000 */
[----:B------:R-:W-:Y:S05]  /*3840*/  @P3 BRA `(.L_x_632) ;  /* 0x0000001400203947 */ /* 0x000fea0003800000 */
[----:B------:R-:W-:Y:S01]  /*3850*/  ISETP.NE.AND P3, PT, R14, RZ, PT ;  /* 0x000000ff0e00720c */ /* 0x000fe20003f65270 */
[----:B------:R-:W-:-:S12]  /*3860*/  BSSY B2, `(.L_x_633) ;  /* 0x0000035000027945 */ /* 0x000fd80003800000 */
[----:B------:R-:W-:Y:S05]  /*3870*/  @!P3 BRA `(.L_x_634) ;  /* 0x0000000000ccb947 */ /* 0x000fea0003800000 */
[----:B0-----:R0:W2:Y:S01]  /*3880*/  LDS.128 R40, [R51] ;  /* 0x0000000033287984 */ /* 0x0010a20000000c00 */
[----:B------:R-:W-:Y:S01]  /*3890*/  ISETP.GE.AND P3, PT, R22, R117, PT ;  /* 0x000000751600720c */ /* 0x000fe20003f66270 */
[----:B------:R-:W-:-:S12]  /*38a0*/  BSSY B3, `(.L_x_635) ;  /* 0x000002f000037945 */ /* 0x000fd80003800000 */
[----:B0-----:R-:W-:Y:S05]  /*38b0*/  @P3 BRA `(.L_x_636) ;  /* 0x0000000000b43947 */ /* 0x001fea0003800000 */
[--C-:B------:R-:W-:Y:S02]  /*38c0*/  SHF.R.U64 R126, R126, 0x10, R127.reuse ;  /* 0x000000107e7e7819 */ /* 0x100fe4000000127f */
[----:B------:R-:W-:Y:S02]  /*38d0*/  SHF.R.U32.HI R156, RZ, 0x10, R127 ;  /* 0x00000010ff9c7819 */ /* 0x000fe4000001167f */
[--C-:B------:R-:W-:Y:S02]  /*38e0*/  SHF.R.U64 R127, R128, 0x10, R129.reuse ;  /* 0x00000010807f7819 */ /* 0x100fe40000001281 */
[----:B------:R-:W-:Y:S02]  /*38f0*/  SHF.R.U32.HI R157, RZ, 0x10, R129 ;  /* 0x00000010ff9d7819 */ /* 0x000fe40000011681 */
[----:B------:R-:W-:Y:S01]  /*3900*/  PRMT R129, R158, 0x5410, R127 ;  /* 0x000054109e817816 */ /* 0x000fe2000000007f */
[----:B--2---:R-:W-:Y:S01]  /*3910*/  IMAD.U32 R127, R41, 0x10000, RZ ;  /* 0x00010000297f7824 */ /* 0x004fe200078e00ff */
[----:B------:R-:W-:-:S02]  /*3920*/  PRMT R126, R132, 0x5432, R126 ;  /* 0x00005432847e7816 */ /* 0x000fc4000000007e */
[----:B------:R-:W-:Y:S02]  /*3930*/  LOP3.LUT R159, R41, 0xffff0000, RZ, 0xc0, !PT ;  /* 0xffff0000299f7812 */ /* 0x000fe400078ec0ff */
[----:B------:R-:W-:Y:S02]  /*3940*/  LOP3.LUT R158, R129, 0xffff0000, RZ, 0xc0, !PT ;  /* 0xffff0000819e7812 */ /* 0x000fe400078ec0ff */
[C---:B------:R-:W-:Y:S01]  /*3950*/  LOP3.LUT R128, R126.reuse, 0xffff0000, RZ, 0xc0, !PT ;  /* 0xffff00007e807812 */ /* 0x040fe200078ec0ff */
[----:B------:R-:W-:Y:S02]  /*3960*/  IMAD.U32 R126, R126, 0x10000, RZ ;  /* 0x000100007e7e7824 */ /* 0x000fe400078e00ff */
[C---:B------:R-:W-:Y:S02]  /*3970*/  FMUL.FTZ R164, R159.reuse, R158 ;  /* 0x0000009e9fa47220 */ /* 0x040fe40000410000 */
[-C--:B------:R-:W-:Y:S02]  /*3980*/  FMUL.FTZ R41, R159, R128.reuse ;  /* 0x000000809f297220 */ /* 0x080fe40000410000 */
[----:B------:R-:W-:-:S02]  /*3990*/  FFMA.FTZ R128, R127, R128, -R164 ;  /* 0x000000807f807223 */ /* 0x000fc400000108a4 */
[----:B------:R-:W-:Y:S01]  /*39a0*/  FFMA.FTZ R127, R127, R158, R41 ;  /* 0x0000009e7f7f7223 */ /* 0x000fe20000010029 */
[----:B------:R-:W-:Y:S02]  /*39b0*/  PRMT R41, R133, 0x5432, R156 ;  /* 0x0000543285297816 */ /* 0x000fe4000000009c */
[----:B------:R-:W-:Y:S02]  /*39c0*/  PRMT R156, R161, 0x5410, R157 ;  /* 0x00005410a19c7816 */ /* 0x000fe4000000009d */
[----:B------:R-:W-:Y:S01]  /*39d0*/  LOP3.LUT R158, R42, 0xffff0000, RZ, 0xc0, !PT ;  /* 0xffff00002a9e7812 */ /* 0x000fe200078ec0ff */
[C---:B------:R-:W-:Y:S01]  /*39e0*/  IMAD.U32 R159, R41.reuse, 0x10000, RZ ;  /* 0x00010000299f7824 */ /* 0x040fe200078e00ff */
[----:B------:R-:W-:Y:S01]  /*39f0*/  LOP3.LUT R41, R41, 0xffff0000, RZ, 0xc0, !PT ;  /* 0xffff000029297812 */ /* 0x000fe200078ec0ff */
[----:B------:R-:W-:Y:S01]  /*3a00*/  IMAD.U32 R157, R156, 0x10000, RZ ;  /* 0x000100009c9d7824 */ /* 0x000fe200078e00ff */
[----:B------:R-:W-:Y:S01]  /*3a10*/  F2FP.BF16.F32.PACK_AB R127, R127, R128 ;  /* 0x000000807f7f723e */ /* 0x000fe200000010ff */
[----:B------:R-:W-:-:S02]  /*3a20*/  IMAD.U32 R42, R42, 0x10000, RZ ;  /* 0x000100002a2a7824 */ /* 0x000fc400078e00ff */
[C---:B------:R-:W-:Y:S01]  /*3a30*/  FMUL.FTZ R161, R158.reuse, R157 ;  /* 0x0000009d9ea17220 */ /* 0x040fe20000410000 */
[----:B------:R-:W-:-:S03]  /*3a40*/  FMUL.FTZ R158, R158, R159 ;  /* 0x0000009f9e9e7220 */ /* 0x000fc60000410000 */
[C---:B------:R-:W-:Y:S01]  /*3a50*/  FFMA.FTZ R161, R42.reuse, R159, -R161 ;  /* 0x0000009f2aa17223 */ /* 0x040fe200000108a1 */
[----:B------:R-:W-:Y:S01]  /*3a60*/  FFMA.FTZ R158, R42, R157, R158 ;  /* 0x0000009d2a9e7223 */ /* 0x000fe2000001009e */
[----:B------:R-:W-:Y:S01]  /*3a70*/  LOP3.LUT R157, R156, 0xffff0000, RZ, 0xc0, !PT ;  /* 0xffff00009c9d7812 */ /* 0x000fe200078ec0ff */
[C---:B------:R-:W-:Y:S01]  /*3a80*/  IMAD.U32 R156, R43.reuse, 0x10000, RZ ;  /* 0x000100002b9c7824 */ /* 0x040fe200078e00ff */
[----:B------:R-:W-:-:S05]  /*3a90*/  LOP3.LUT R42, R43, 0xffff0000, RZ, 0xc0, !PT ;  /* 0xffff00002b2a7812 */ /* 0x000fca00078ec0ff */
[C---:B------:R-:W-:Y:S01]  /*3aa0*/  FMUL.FTZ R43, R42.reuse, R157 ;  /* 0x0000009d2a2b7220 */ /* 0x040fe20000410000 */
[----:B------:R-:W-:-:S03]  /*3ab0*/  FMUL.FTZ R42, R42, R41 ;  /* 0x000000292a2a7220 */ /* 0x000fc60000410000 */
[C---:B------:R-:W-:Y:S01]  /*3ac0*/  FFMA.FTZ R43, R156.reuse, R41, -R43 ;  /* 0x000000299c2b7223 */ /* 0x040fe2000001082b */
[----:B------:R-:W-:Y:S01]  /*3ad0*/  FFMA.FTZ R42, R156, R157, R42 ;  /* 0x0000009d9c2a7223 */ /* 0x000fe2000001002a */
[C---:B------:R-:W-:Y:S01]  /*3ae0*/  LOP3.LUT R41, R40.reuse, 0xffff0000, RZ, 0xc0, !PT ;  /* 0xffff000028297812 */ /* 0x040fe200078ec0ff */
[----:B------:R-:W-:Y:S02]  /*3af0*/  IMAD.U32 R156, R129, 0x10000, RZ ;  /* 0x00010000819c7824 */ /* 0x000fe400078e00ff */
[----:B------:R-:W-:Y:S01]  /*3b00*/  IMAD.U32 R129, R40, 0x10000, RZ ;  /* 0x0001000028817824 */ /* 0x000fe200078e00ff */
[----:B------:R-:W-:Y:S01]  /*3b10*/  F2FP.BF16.F32.PACK_AB R43, R42, R43 ;  /* 0x0000002b2a2b723e */ /* 0x000fe200000010ff */
[C---:B------:R-:W-:Y:S01]  /*3b20*/  FMUL.FTZ R40, R41.reuse, R156 ;  /* 0x0000009c29287220 */ /* 0x040fe20000410000 */
[-C--:B------:R-:W-:Y:S01]  /*3b30*/  FMUL.FTZ R41, R41, R126.reuse ;  /* 0x0000007e29297220 */ /* 0x080fe20000410000 */
[----:B------:R-:W-:Y:S02]  /*3b40*/  F2FP.BF16.F32.PACK_AB R42, R158, R161 ;  /* 0x000000a19e2a723e */ /* 0x000fe400000010ff */
[C---:B------:R-:W-:Y:S01]  /*3b50*/  FFMA.FTZ R40, R129.reuse, R126, -R40 ;  /* 0x0000007e81287223 */ /* 0x040fe20000010828 */
[----:B------:R-:W-:-:S05]  /*3b60*/  FFMA.FTZ R41, R129, R156, R41 ;  /* 0x0000009c81297223 */ /* 0x000fca0000010029 */
[----:B------:R-:W-:Y:S01]  /*3b70*/  F2FP.BF16.F32.PACK_AB R40, R41, R40 ;  /* 0x000000282928723e */ /* 0x000fe200000010ff */
[----:B------:R-:W-:-:S07]  /*3b80*/  IMAD.MOV.U32 R41, RZ, RZ, R127 ;  /* 0x000000ffff297224 */ /* 0x000fce00078e007f */
.L_x_636:
[----:B------:R-:W-:Y:S05]  /*3b90*/  BSYNC B3 ;  /* 0x0000000000037941 */ /* 0x000fea0003800000 */
.L_x_635:
[----:B--2---:R2:W-:Y:S02]  /*3ba0*/  STG.E.128 desc[UR42][R52.64], R40 ;  /* 0x0000002834007986 */ /* 0x0045e4000c101d2a */
.L_x_634:
[----:B------:R-:W-:Y:S05]  /*3bb0*/  BSYNC B2 ;  /* 0x0000000000027941 */ /* 0x000fea0003800000 */
.L_x_633:
[----:B------:R-:W-:Y:S01]  /*3bc0*/  ISETP.NE.AND P3, PT, R10, RZ, PT ;  /* 0x000000ff0a00720c */ /* 0x000fe20003f65270 */
[----:B------:R-:W-:-:S12]  /*3bd0*/  BSSY B2, `(.L_x_637) ;  /* 0x0000035000027945 */ /* 0x000fd80003800000 */
[----:B------:R-:W-:Y:S05]  /*3be0*/  @!P3 BRA `(.L_x_638) ;  /* 0x0000000000ccb947 */ /* 0x000fea0003800000 */
[----:B0-2---:R0:W2:Y:S01]  /*3bf0*/  LDS.128 R40, [R50] ;  /* 0x0000000032287984 */ /* 0x0050a20000000c00 */
[----:B------:R-:W-:Y:S01]  /*3c00*/  ISETP.GE.AND P3, PT, R187, R117, PT ;  /* 0x00000075bb00720c */ /* 0x000fe20003f66270 */
[----:B------:R-:W-:-:S12]  /*3c10*/  BSSY B3, `(.L_x_639) ;  /* 0x000002f000037945 */ /* 0x000fd80003800000 */
[----:B0-----:R-:W-:Y:S05]  /*3c20*/  @P3 BRA `(.L_x_640) ;  /* 0x0000000000b43947 */ /* 0x001fea0003800000 */
[----:B------:R-:W-:Y:S01]  /*3c30*/  SHF.R.U64 R120, R120, 0x10, R121 ;  /* 0x0000001078787819 */ /* 0x000fe20000001279 */
[C---:B--2---:R-:W-:Y:S01]  /*3c40*/  IMAD.U32 R127, R41.reuse, 0x10000, RZ ;  /* 0x00010000297f7824 */ /* 0x044fe200078e00ff */
[--C-:B------:R-:W-:Y:S02]  /*3c50*/  SHF.R.U64 R94, R94, 0x10, R95.reuse ;  /* 0x000000105e5e7819 */ /* 0x100fe4000000125f */
[----:B------:R-:W-:Y:S02]  /*3c60*/  SHF.R.U32.HI R128, RZ, 0x10, R95 ;  /* 0x00000010ff807819 */ /* 0x000fe4000001165f */
[----:B------:R-:W-:Y:S02]  /*3c70*/  PRMT R95, R154, 0x5432, R120 ;  /* 0x000054329a5f7816 */ /* 0x000fe40000000078 */
[----:B------:R-:W-:Y:S02]  /*3c80*/  PRMT R94, R90, 0x5432, R94 ;  /* 0x000054325a5e7816 */ /* 0x000fe4000000005e */
[----:B------:R-:W-:-:S02]  /*3c90*/  LOP3.LUT R129, R41, 0xffff0000, RZ, 0xc0, !PT ;  /* 0xffff000029817812 */ /* 0x000fc400078ec0ff */
[C---:B------:R-:W-:Y:S01]  /*3ca0*/  LOP3.LUT R120, R95.reuse, 0xffff0000, RZ, 0xc0, !PT ;  /* 0xffff00005f787812 */ /* 0x040fe200078ec0ff */
[----:B------:R-:W-:Y:S01]  /*3cb0*/  IMAD.U32 R95, R95, 0x10000, RZ ;  /* 0x000100005f5f7824 */ /* 0x000fe200078e00ff */
[C---:B------:R-:W-:Y:S01]  /*3cc0*/  LOP3.LUT R126, R94.reuse, 0xffff0000, RZ, 0xc0, !PT ;  /* 0xffff00005e7e7812 */ /* 0x040fe200078ec0ff */
[----:B------:R-:W-:Y:S01]  /*3cd0*/  IMAD.U32 R94, R94, 0x10000, RZ ;  /* 0x000100005e5e7824 */ /* 0x000fe200078e00ff */
[----:B------:R-:W-:Y:S01]  /*3ce0*/  SHF.R.U32.HI R121, RZ, 0x10, R121 ;  /* 0x00000010ff797819 */ /* 0x000fe20000011679 */
[----:B------:R-:W-:Y:S01]  /*3cf0*/  FMUL.FTZ R156, R129, R120 ;  /* 0x00000078819c7220 */ /* 0x000fe20000410000 */
[----:B------:R-:W-:Y:S01]  /*3d00*/  PRMT R41, R91, 0x5432, R128 ;  /* 0x000054325b297816 */ /* 0x000fe20000000080 */
[-C--:B------:R-:W-:Y:S01]  /*3d10*/  FMUL.FTZ R129, R129, R126.reuse ;  /* 0x0000007e81817220 */ /* 0x080fe20000410000 */
[----:B------:R-:W-:Y:S01]  /*3d20*/  PRMT R121, R155, 0x5432, R121 ;  /* 0x000054329b797816 */ /* 0x000fe20000000079 */
[C---:B------:R-:W-:Y:S02]  /*3d30*/  FFMA.FTZ R126, R127.reuse, R126, -R156 ;  /* 0x0000007e7f7e7223 */ /* 0x040fe4000001089c */
[----:B------:R-:W-:Y:S01]  /*3d40*/  FFMA.FTZ R129, R127, R120, R129 ;  /* 0x000000787f817223 */ /* 0x000fe20000010081 */
[C---:B------:R-:W-:Y:S01]  /*3d50*/  LOP3.LUT R120, R42.reuse, 0xffff0000, RZ, 0xc0, !PT ;  /* 0xffff00002a787812 */ /* 0x040fe200078ec0ff */
[----:B------:R-:W-:Y:S01]  /*3d60*/  IMAD.U32 R157, R41, 0x10000, RZ ;  /* 0x00010000299d7824 */ /* 0x000fe200078e00ff */
[C---:B------:R-:W-:Y:S01]  /*3d70*/  SHF.L.U32 R127, R121.reuse, 0x10, RZ ;  /* 0x00000010797f7819 */ /* 0x040fe200000006ff */
[----:B------:R-:W-:Y:S01]  /*3d80*/  IMAD.U32 R42, R42, 0x10000, RZ ;  /* 0x000100002a2a7824 */ /* 0x000fe200078e00ff */
[----:B------:R-:W-:-:S02]  /*3d90*/  LOP3.LUT R121, R121, 0xffff0000, RZ, 0xc0, !PT ;  /* 0xffff000079797812 */ /* 0x000fc400078ec0ff */
[----:B------:R-:W-:Y:S01]  /*3da0*/  LOP3.LUT R41, R41, 0xffff0000, RZ, 0xc0, !PT ;  /* 0xffff000029297812 */ /* 0x000fe200078ec0ff */
[C---:B------:R-:W-:Y:S01]  /*3db0*/  FMUL.FTZ R159, R120.reuse, R127 ;  /* 0x0000007f789f7220 */ /* 0x040fe20000410000 */
[-C--:B------:R-:W-:Y:S01]  /*3dc0*/  FMUL.FTZ R120, R120, R157.reuse ;  /* 0x0000009d78787220 */ /* 0x080fe20000410000 */
[----:B------:R-:W-:Y:S02]  /*3dd0*/  F2FP.BF16.F32.PACK_AB R126, R129, R126 ;  /* 0x0000007e817e723e */ /* 0x000fe400000010ff */
[C---:B------:R-:W-:Y:S01]  /*3de0*/  FFMA.FTZ R159, R42.reuse, R157, -R159 ;  /* 0x0000009d2a9f7223 */ /* 0x040fe2000001089f */
[----:B------:R-:W-:Y:S01]  /*3df0*/  FFMA.FTZ R120, R42, R127, R120 ;  /* 0x0000007f2a787223 */ /* 0x000fe20000010078 */
[C---:B------:R-:W-:Y:S01]  /*3e00*/  LOP3.LUT R42, R43.reuse, 0xffff0000, RZ, 0xc0, !PT ;  /* 0xffff00002b2a7812 */ /* 0x040fe200078ec0ff */
[C---:B------:R-:W-:Y:S01]  /*3e10*/  IMAD.U32 R127, R40.reuse, 0x10000, RZ ;  /* 0x00010000287f7824 */ /* 0x040fe200078e00ff */
[----:B------:R-:W-:Y:S01]  /*3e20*/  LOP3.LUT R40, R40, 0xffff0000, RZ, 0xc0, !PT ;  /* 0xffff000028287812 */ /* 0x000fe200078ec0ff */
[----:B------:R-:W-:-:S02]  /*3e30*/  IMAD.U32 R43, R43, 0x10000, RZ ;  /* 0x000100002b2b7824 */ /* 0x000fc400078e00ff */
[C---:B------:R-:W-:Y:S01]  /*3e40*/  FMUL.FTZ R128, R42.reuse, R121 ;  /* 0x000000792a807220 */ /* 0x040fe20000410000 */
[----:B------:R-:W-:-:S03]  /*3e50*/  FMUL.FTZ R42, R42, R41 ;  /* 0x000000292a2a7220 */ /* 0x000fc60000410000 */
[C---:B------:R-:W-:Y:S01]  /*3e60*/  FFMA.FTZ R41, R43.reuse, R41, -R128 ;  /* 0x000000292b297223 */ /* 0x040fe20000010880 */
[C---:B------:R-:W-:Y:S01]  /*3e70*/  FMUL.FTZ R128, R40.reuse, R95 ;  /* 0x0000005f28807220 */ /* 0x040fe20000410000 */
[-C--:B------:R-:W-:Y:S01]  /*3e80*/  FMUL.FTZ R40, R40, R94.reuse ;  /* 0x0000005e28287220 */ /* 0x080fe20000410000 */
[----:B------:R-:W-:Y:S02]  /*3e90*/  FFMA.FTZ R42, R43, R121, R42 ;  /* 0x000000792b2a7223 */ /* 0x000fe4000001002a */
[C---:B------:R-:W-:Y:S01]  /*3ea0*/  FFMA.FTZ R128, R127.reuse, R94, -R128 ;  /* 0x0000005e7f807223 */ /* 0x040fe20000010880 */
[----:B------:R-:W-:Y:S02]  /*3eb0*/  FFMA.FTZ R95, R127, R95, R40 ;  /* 0x0000005f7f5f7223 */ /* 0x000fe40000010028 */
[----:B------:R-:W-:Y:S01]  /*3ec0*/  F2FP.BF16.F32.PACK_AB R43, R42, R41 ;  /* 0x000000292a2b723e */ /* 0x000fe200000010ff */
[----:B------:R-:W-:Y:S01]  /*3ed0*/  IMAD.MOV.U32 R41, RZ, RZ, R126 ;  /* 0x000000ffff297224 */ /* 0x000fe200078e007e */
[----:B------:R-:W-:-:S02]  /*3ee0*/  F2FP.BF16.F32.PACK_AB R42, R120, R159 ;  /* 0x0000009f782a723e */ /* 0x000fc400000010ff */
[----:B------:R-:W-:-:S07]  /*3ef0*/  F2FP.BF16.F32.PACK_AB R40, R95, R128 ;  /* 0x000000805f28723e */ /* 0x000fce00000010ff */
.L_x_640:
[----:B------:R-:W-:Y:S05]  /*3f00*/  BSYNC B3 ;  /* 0x0000000000037941 */ /* 0x000fea0003800000 */
.L_x_639:
[----:B--2---:R3:W-:Y:S02]  /*3f10*/  STG.E.128 desc[UR42][R52.64+0x40], R40 ;  /* 0x0000402834007986 */ /* 0x0047e4000c101d2a */
.L_x_638:
[----:B------:R-:W-:Y:S05]  /*3f20*/  BSYNC B2 ;  /* 0x0000000000027941 */ /* 0x000fea0003800000 */
.L_x_637:
[----:B------:R-:W-:Y:S01]  /*3f30*/  ISETP.NE.AND P3, PT, R9, RZ, PT ;  /* 0x000000ff0900720c */ /* 0x000fe20003f65270 */
[----:B------:R-:W-:-:S12]  /*3f40*/  BSSY B2, `(.L_x_641) ;  /* 0x0000035000027945 */ /* 0x000fd80003800000 */
[----:B------:R-:W-:Y:S05]  /*3f50*/  @!P3 BRA `(.L_x_642) ;  /* 0x0000000000ccb947 */ /* 0x000fea0003800000 */
[----:B0-23--:R0:W2:Y:S01]  /*3f60*/  LDS.128 R40, [R51+0x4000] ;  /* 0x0040000033287984 */ /* 0x00d0a20000000c00 */
[----:B------:R-:W-:Y:S01]  /*3f70*/  ISETP.GE.AND P3, PT, R186, R117, PT ;  /* 0x00000075ba00720c */ /* 0x000fe20003f66270 */
[----:B------:R-:W-:-:S12]  /*3f80*/  BSSY B3, `(.L_x_643) ;  /* 0x000002f000037945 */ /* 0x000fd80003800000 */
[----:B0-----:R-:W-:Y:S05]  /*3f90*/  @P3 BRA `(.L_x_644) ;  /* 0x0000000000b43947 */ /* 0x001fea0003800000 */
[----:B------:R-:W-:Y:S01]  /*3fa0*/  SHF.R.U64 R94, R92, 0x10, R93 ;  /* 0x000000105c5e7819 */ /* 0x000fe2000000125d */
[----:B--2---:R-:W-:Y:S01]  /*3fb0*/  IMAD.U32 R120, R43, 0x10000, RZ ;  /* 0x000100002b787824 */ /* 0x004fe200078e00ff */
[----:B------:R-:W-:Y:S02]  /*3fc0*/  SHF.R.U64 R95, R86, 0x10, R87 ;  /* 0x00000010565f7819 */ /* 0x000fe40000001257 */
[----:B------:R-:W-:Y:S02]  /*3fd0*/  SHF.R.U32.HI R93, RZ, 0x10, R93 ;  /* 0x00000010ff5d7819 */ /* 0x000fe4000001165d */
[----:B------:R-:W-:Y:S02]  /*3fe0*/  PRMT R94, R152, 0x5432, R94 ;  /* 0x00005432985e7816 */ /* 0x000fe4000000005e */
[----:B------:R-:W-:Y:S01]  /*3ff0*/  SHF.R.U32.HI R121, RZ, 0x10, R87 ;  /* 0x00000010ff797819 */ /* 0x000fe20000011657 */
[----:B------:R-:W-:Y:S01]  /*4000*/  IMAD.U32 R87, R42, 0x10000, RZ ;  /* 0x000100002a577824 */ /* 0x000fe200078e00ff */
[----:B------:R-:W-:-:S02]  /*4010*/  PRMT R95, R183, 0x5410, R95 ;  /* 0x00005410b75f7816 */ /* 0x000fc4000000005f */
[----:B------:R-:W-:Y:S02]  /*4020*/  PRMT R93, R153, 0x5432, R93 ;  /* 0x00005432995d7816 */ /* 0x000fe4000000005d */
[----:B------:R-:W-:Y:S02]  /*4030*/  LOP3.LUT R129, R41, 0xffff0000, RZ, 0xc0, !PT ;  /* 0xffff000029817812 */ /* 0x000fe400078ec0ff */
[C---:B------:R-:W-:Y:S01]  /*4040*/  LOP3.LUT R126, R94.reuse, 0xffff0000, RZ, 0xc0, !PT ;  /* 0xffff00005e7e7812 */ /* 0x040fe200078ec0ff */
[----:B------:R-:W-:Y:S01]  /*4050*/  IMAD.U32 R94, R94, 0x10000, RZ ;  /* 0x000100005e5e7824 */ /* 0x000fe200078e00ff */
[----:B------:R-:W-:Y:S01]  /*4060*/  PRMT R92, R89, 0x5432, R121 ;  /* 0x00005432595c7816 */ /* 0x000fe20000000079 */
[----:B------:R-:W-:Y:S01]  /*4070*/  IMAD.U32 R121, R93, 0x10000, RZ ;  /* 0x000100005d797824 */ /* 0x000fe200078e00ff */
[----:B------:R-:W-:Y:S01]  /*4080*/  LOP3.LUT R128, R95, 0xffff0000, RZ, 0xc0, !PT ;  /* 0xffff00005f807812 */ /* 0x000fe200078ec0ff */
[----:B------:R-:W-:Y:S01]  /*4090*/  FMUL.FTZ R156, R129, R126 ;  /* 0x0000007e819c7220 */ /* 0x000fe20000410000 */
[----:B------:R-:W-:Y:S01]  /*40a0*/  LOP3.LUT R42, R42, 0xffff0000, RZ, 0xc0, !PT ;  /* 0xffff00002a2a7812 */ /* 0x000fe200078ec0ff */
[----:B------:R-:W-:Y:S01]  /*40b0*/  IMAD.U32 R127, R92, 0x10000, RZ ;  /* 0x000100005c7f7824 */ /* 0x000fe200078e00ff */
[----:B------:R-:W-:Y:S01]  /*40c0*/  LOP3.LUT R86, R43, 0xffff0000, RZ, 0xc0, !PT ;  /* 0xffff00002b567812 */ /* 0x000fe200078ec0ff */
[----:B------:R-:W-:-:S02]  /*40d0*/  IMAD.U32 R43, R41, 0x10000, RZ ;  /* 0x00010000292b7824 */ /* 0x000fc400078e00ff */
[-C--:B------:R-:W-:Y:S01]  /*40e0*/  FMUL.FTZ R129, R129, R128.reuse ;  /* 0x0000008081817220 */ /* 0x080fe20000410000 */
[----:B------:R-:W-:Y:S02]  /*40f0*/  IMAD.U32 R41, R40, 0x10000, RZ ;  /* 0x0001000028297824 */ /* 0x000fe400078e00ff */
[----:B------:R-:W-:Y:S01]  /*4100*/  FMUL.FTZ R158, R42, R121 ;  /* 0x000000792a9e7220 */ /* 0x000fe20000410000 */
[----:B------:R-:W-:Y:S01]  /*4110*/  LOP3.LUT R40, R40, 0xffff0000, RZ, 0xc0, !PT ;  /* 0xffff000028287812 */ /* 0x000fe200078ec0ff */
[C---:B------:R-:W-:Y:S01]  /*4120*/  FFMA.FTZ R156, R43.reuse, R128, -R156 ;  /* 0x000000802b9c7223 */ /* 0x040fe2000001089c */
[----:B------:R-:W-:Y:S01]  /*4130*/  FFMA.FTZ R129, R43, R126, R129 ;  /* 0x0000007e2b817223 */ /* 0x000fe20000010081 */
[-C--:B------:R-:W-:Y:S01]  /*4140*/  FMUL.FTZ R42, R42, R127.reuse ;  /* 0x0000007f2a2a7220 */ /* 0x080fe20000410000 */
[----:B------:R-:W-:Y:S01]  /*4150*/  LOP3.LUT R93, R93, 0xffff0000, RZ, 0xc0, !PT ;  /* 0xffff00005d5d7812 */ /* 0x000fe200078ec0ff */
[----:B------:R-:W-:Y:S01]  /*4160*/  IMAD.U32 R95, R95, 0x10000, RZ ;  /* 0x000100005f5f7824 */ /* 0x000fe200078e00ff */
[----:B------:R-:W-:Y:S01]  /*4170*/  LOP3.LUT R43, R92, 0xffff0000, RZ, 0xc0, !PT ;  /* 0xffff00005c2b7812 */ /* 0x000fe200078ec0ff */
[C---:B------:R-:W-:Y:S01]  /*4180*/  FFMA.FTZ R158, R87.reuse, R127, -R158 ;  /* 0x0000007f579e7223 */ /* 0x040fe2000001089e */
[----:B------:R-:W-:Y:S01]  /*4190*/  FFMA.FTZ R87, R87, R121, R42 ;  /* 0x0000007957577223 */ /* 0x000fe2000001002a */
[----:B------:R-:W-:Y:S01]  /*41a0*/  FMUL.FTZ R121, R86, R93 ;  /* 0x0000005d56797220 */ /* 0x000fe20000410000 */
[CC--:B------:R-:W-:Y:S01]  /*41b0*/  FMUL.FTZ R42, R40.reuse, R94.reuse ;  /* 0x0000005e282a7220 */ /* 0x0c0fe20000410000 */
[----:B------:R-:W-:Y:S01]  /*41c0*/  FMUL.FTZ R127, R40, R95 ;  /* 0x0000005f287f7220 */ /* 0x000fe20000410000 */
[-C--:B------:R-:W-:Y:S01]  /*41d0*/  FMUL.FTZ R86, R86, R43.reuse ;  /* 0x0000002b56567220 */ /* 0x080fe20000410000 */
[C---:B------:R-:W-:Y:S01]  /*41e0*/  FFMA.FTZ R121, R120.reuse, R43, -R121 ;  /* 0x0000002b78797223 */ /* 0x040fe20000010879 */
[C---:B------:R-:W-:Y:S01]  /*41f0*/  FFMA.FTZ R42, R41.reuse, R95, -R42 ;  /* 0x0000005f292a7223 */ /* 0x040fe2000001082a */
[----:B------:R-:W-:Y:S01]  /*4200*/  FFMA.FTZ R127, R41, R94, R127 ;  /* 0x0000005e297f7223 */ /* 0x000fe2000001007f */
[----:B------:R-:W-:Y:S01]  /*4210*/  FFMA.FTZ R86, R120, R93, R86 ;  /* 0x0000005d78567223 */ /* 0x000fe20000010056 */
[----:B------:R-:W-:-:S02]  /*4220*/  F2FP.BF16.F32.PACK_AB R158, R87, R158 ;  /* 0x0000009e579e723e */ /* 0x000fc400000010ff */
[----:B------:R-:W-:Y:S02]  /*4230*/  F2FP.BF16.F32.PACK_AB R41, R129, R156 ;  /* 0x0000009c8129723e */ /* 0x000fe400000010ff */
[----:B------:R-:W-:Y:S01]  /*4240*/  F2FP.BF16.F32.PACK_AB R40, R127, R42 ;  /* 0x0000002a7f28723e */ /* 0x000fe200000010ff */
[----:B------:R-:W-:Y:S01]  /*4250*/  IMAD.MOV.U32 R42, RZ, RZ, R158 ;  /* 0x000000ffff2a7224 */ /* 0x000fe200078e009e */
[----:B------:R-:W-:-:S07]  /*4260*/  F2FP.BF16.F32.PACK_AB R43, R86, R121 ;  /* 0x00000079562b723e */ /* 0x000fce00000010ff */
.L_x_644:
[----:B------:R-:W-:Y:S05]  /*4270*/  BSYNC B3 ;  /* 0x0000000000037941 */ /* 0x000fea0003800000 */
.L_x_643:
[----:B--2---:R4:W-:Y:S02]  /*4280*/  STG.E.128 desc[UR42][R52.64+0x80], R40 ;  /* 0x0000802834007986 */ /* 0x0049e4000c101d2a */
.L_x_642:
[----:B------:R-:W-:Y:S05]  /*4290*/  BSYNC B2 ;  /* 0x0000000000027941 */ /* 0x000fea0003800000 */
.L_x_641:
[----:B------:R-:W-:Y:S01]  /*42a0*/  ISETP.NE.AND P3, PT, R8, RZ, PT ;  /* 0x000000ff0800720c */ /* 0x000fe20003f65270 */
[----:B------:R-:W-:-:S12]  /*42b0*/  BSSY B2, `(.L_x_645) ;  /* 0x0000035000027945 */ /* 0x000fd80003800000 */
[----:B------:R-:W-:Y:S05]  /*42c0*/  @!P3 BRA `(.L_x_646) ;  /* 0x0000000000ccb947 */ /* 0x000fea0003800000 */
[----:B0-234-:R0:W2:Y:S01]  /*42d0*/  LDS.128 R40, [R50+0x4000] ;  /* 0x0040000032287984 */ /* 0x01d0a20000000c00 */
        /* <DEDUP_REMOVED lines=48> */
.L_x_648:
[----:B------:R-:W-:Y:S05]  /*45e0*/  BSYNC B3 ;  /* 0x0000000000037941 */ /* 0x000fea0003800000 */
.L_x_647:
[----:B--2---:R0:W-:Y:S02]  /*45f0*/  STG.E.128 desc[UR42][R52.64+0xc0], R40 ;  /* 0x0000c02834007986 */ /* 0x0041e4000c101d2a */
.L_x_646:
[----:B------:R-:W-:Y:S05]  /*4600*/  BSYNC B2 ;  /* 0x0000000000027941 */ /* 0x000fea0003800000 */
.L_x_645:
        /* <DEDUP_REMOVED lines=49> */
[----:B------:R-:W-:Y:S02]  /*4920*/  F2FP.BF16.F32.PACK_AB R40, R87, R42 ;  /* 0x0000002a5728723e */ /* 0x000fe400000010ff */
[----:B------:R-:W-:Y:S02]  /*4930*/  F2FP.BF16.F32.PACK_AB R43, R78, R85 ;  /* 0x000000554e2b723e */ /* 0x000fe400000010ff */
[----:B------:R-:W-:-:S07]  /*4940*/  MOV R42, R120 ;  /* 0x00000078002a7202 */ /* 0x000fce0000000f00 */
.L_x_652:
[----:B------:R-:W-:Y:S05]  /*4950*/  BSYNC B3 ;  /* 0x0000000000037941 */ /* 0x000fea0003800000 */
.L_x_651:
[----:B--2---:R0:W-:Y:S02]  /*4960*/  STG.E.128 desc[UR42][R52.64+0x100], R40 ;  /* 0x0001002834007986 */ /* 0x0041e4000c101d2a */
.L_x_650:
[----:B------:R-:W-:Y:S05]  /*4970*/  BSYNC B2 ;  /* 0x0000000000027941 */ /* 0x000fea0003800000 */
.L_x_649:
[----:B------:R-:W-:-:S13]  /*4980*/  ISETP.NE.AND P3, PT, R6, RZ, PT ;  /* 0x000000ff0600720c */ /* 0x000fda0003f65270 */
[----:B------:R-:W-:Y:S05]  /*4990*/  @!P3 BRA `(.L_x_632) ;  /* 0x0000000000ccb947 */ /* 0x000fea0003800000 */
[----:B0-234-:R0:W2:Y:S01]  /*49a0*/  LDS.128 R40, [R50+0x8000] ;  /* 0x0080000032287984 */ /* 0x01d0a20000000c00 */
[----:B------:R-:W-:Y:S01]  /*49b0*/  ISETP.GE.AND P3, PT, R190, R117, PT ;  /* 0x00000075be00720c */ /* 0x000fe20003f66270 */
[----:B------:R-:W-:-:S12]  /*49c0*/  BSSY B2, `(.L_x_653) ;  /* 0x000002f000027945 */ /* 0x000fd80003800000 */
[----:B0-----:R-:W-:Y:S05]  /*49d0*/  @P3 BRA `(.L_x_654) ;  /* 0x0000000000b43947 */ /* 0x001fea0003800000 */
[--C-:B------:R-:W-:Y:S02]  /*49e0*/  SHF.R.U64 R79, R76, 0x10, R77.reuse ;  /* 0x000000104c4f7819 */ /* 0x100fe4000000124d */
[----:B------:R-:W-:Y:S02]  /*49f0*/  SHF.R.U32.HI R76, RZ, 0x10, R77 ;  /* 0x00000010ff4c7819 */ /* 0x000fe4000001164d */
[--C-:B------:R-:W-:Y:S01]  /*4a00*/  SHF.R.U64 R81, R74, 0x10, R75.reuse ;  /* 0x000000104a517819 */ /* 0x100fe2000000124b */
[----:B--2---:R-:W-:Y:S01]  /*4a10*/  IMAD.U32 R74, R42, 0x10000, RZ ;  /* 0x000100002a4a7824 */ /* 0x004fe200078e00ff */
[----:B------:R-:W-:Y:S02]  /*4a20*/  SHF.R.U32.HI R78, RZ, 0x10, R75 ;  /* 0x00000010ff4e7819 */ /* 0x000fe4000001164b */
[----:B------:R-:W-:Y:S02]  /*4a30*/  PRMT R175, R175, 0x5410, R76 ;  /* 0x00005410afaf7816 */ /* 0x000fe4000000004c */
[----:B------:R-:W-:-:S02]  /*4a40*/  PRMT R172, R172, 0x5410, R81 ;  /* 0x00005410acac7816 */ /* 0x000fc40000000051 */
[----:B------:R-:W-:Y:S01]  /*4a50*/  PRMT R173, R173, 0x5410, R78 ;  /* 0x00005410adad7816 */ /* 0x000fe2000000004e */
[----:B------:R-:W-:Y:S01]  /*4a60*/  IMAD.U32 R76, R175, 0x10000, RZ ;  /* 0x00010000af4c7824 */ /* 0x000fe200078e00ff */
[----:B------:R-:W-:Y:S01]  /*4a70*/  PRMT R174, R174, 0x5410, R79 ;  /* 0x00005410aeae7816 */ /* 0x000fe2000000004f */
[----:B------:R-:W-:Y:S01]  /*4a80*/  IMAD.U32 R79, R41, 0x10000, RZ ;  /* 0x00010000294f7824 */ /* 0x000fe200078e00ff */
[----:B------:R-:W-:Y:S01]  /*4a90*/  LOP3.LUT R75, R42, 0xffff0000, RZ, 0xc0, !PT ;  /* 0xffff00002a4b7812 */ /* 0x000fe200078ec0ff */
[----:B------:R-:W-:Y:S01]  /*4aa0*/  IMAD.U32 R78, R173, 0x10000, RZ ;  /* 0x00010000ad4e7824 */ /* 0x000fe200078e00ff */
[----:B------:R-:W-:Y:S01]  /*4ab0*/  LOP3.LUT R77, R41, 0xffff0000, RZ, 0xc0, !PT ;  /* 0xffff0000294d7812 */ /* 0x000fe200078ec0ff */
[----:B------:R-:W-:Y:S01]  /*4ac0*/  IMAD.U32 R41, R40, 0x10000, RZ ;  /* 0x0001000028297824 */ /* 0x000fe200078e00ff */
[----:B------:R-:W-:Y:S01]  /*4ad0*/  LOP3.LUT R82, R174, 0xffff0000, RZ, 0xc0, !PT ;  /* 0xffff0000ae527812 */ /* 0x000fe200078ec0ff */
[C---:B------:R-:W-:Y:S01]  /*4ae0*/  FMUL.FTZ R83, R75.reuse, R76 ;  /* 0x0000004c4b537220 */ /* 0x040fe20000410000 */
[----:B------:R-:W-:Y:S01]  /*4af0*/  LOP3.LUT R80, R172, 0xffff0000, RZ, 0xc0, !PT ;  /* 0xffff0000ac507812 */ /* 0x000fe200078ec0ff */
[----:B------:R-:W-:Y:S01]  /*4b00*/  FMUL.FTZ R75, R75, R78 ;  /* 0x0000004e4b4b7220 */ /* 0x000fe20000410000 */
[----:B------:R-:W-:Y:S01]  /*4b10*/  LOP3.LUT R42, R43, 0xffff0000, RZ, 0xc0, !PT ;  /* 0xffff00002b2a7812 */ /* 0x000fe200078ec0ff */
[----:B------:R-:W-:Y:S01]  /*4b20*/  FMUL.FTZ R84, R77, R82 ;  /* 0x000000524d547220 */ /* 0x000fe20000410000 */
[----:B------:R-:W-:Y:S01]  /*4b30*/  LOP3.LUT R175, R175, 0xffff0000, RZ, 0xc0, !PT ;  /* 0xffff0000afaf7812 */ /* 0x000fe200078ec0ff */
[----:B------:R-:W-:Y:S01]  /*4b40*/  FMUL.FTZ R81, R77, R80 ;  /* 0x000000504d517220 */ /* 0x000fe20000410000 */
[----:B------:R-:W-:Y:S01]  /*4b50*/  LOP3.LUT R173, R173, 0xffff0000, RZ, 0xc0, !PT ;  /* 0xffff0000adad7812 */ /* 0x000fe200078ec0ff */
[----:B------:R-:W-:Y:S01]  /*4b60*/  IMAD.U32 R174, R174, 0x10000, RZ ;  /* 0x00010000aeae7824 */ /* 0x000fe200078e00ff */
[----:B------:R-:W-:Y:S01]  /*4b70*/  LOP3.LUT R77, R40, 0xffff0000, RZ, 0xc0, !PT ;  /* 0xffff0000284d7812 */ /* 0x000fe200078ec0ff */
[----:B------:R-:W-:-:S02]  /*4b80*/  IMAD.U32 R172, R172, 0x10000, RZ ;  /* 0x00010000acac7824 */ /* 0x000fc400078e00ff */
[C---:B------:R-:W-:Y:S01]  /*4b90*/  FFMA.FTZ R78, R74.reuse, R78, -R83 ;  /* 0x0000004e4a4e7223 */ /* 0x040fe20000010853 */
[----:B------:R-:W-:Y:S01]  /*4ba0*/  FFMA.FTZ R75, R74, R76, R75 ;  /* 0x0000004c4a4b7223 */ /* 0x000fe2000001004b */
[C---:B------:R-:W-:Y:S01]  /*4bb0*/  FMUL.FTZ R74, R42.reuse, R175 ;  /* 0x000000af2a4a7220 */ /* 0x040fe20000410000 */
[-C--:B------:R-:W-:Y:S01]  /*4bc0*/  FMUL.FTZ R76, R42, R173.reuse ;  /* 0x000000ad2a4c7220 */ /* 0x080fe20000410000 */
[----:B------:R-:W-:Y:S01]  /*4bd0*/  FMUL.FTZ R42, R77, R174 ;  /* 0x000000ae4d2a7220 */ /* 0x000fe20000410000 */
[----:B------:R-:W-:Y:S02]  /*4be0*/  IMAD.U32 R43, R43, 0x10000, RZ ;  /* 0x000100002b2b7824 */ /* 0x000fe400078e00ff */
[----:B------:R-:W-:Y:S01]  /*4bf0*/  FMUL.FTZ R77, R77, R172 ;  /* 0x000000ac4d4d7220 */ /* 0x000fe20000410000 */
[C---:B------:R-:W-:Y:S01]  /*4c00*/  FFMA.FTZ R40, R79.reuse, R80, -R84 ;  /* 0x000000504f287223 */ /* 0x040fe20000010854 */
[----:B------:R-:W-:Y:S01]  /*4c10*/  FFMA.FTZ R79, R79, R82, R81 ;  /* 0x000000524f4f7223 */ /* 0x000fe20000010051 */
[----:B------:R-:W-:Y:S01]  /*4c20*/  FFMA.FTZ R74, R43, R173, -R74 ;  /* 0x000000ad2b4a7223 */ /* 0x000fe2000001084a */
        /* <DEDUP_REMOVED lines=8> */
.L_x_654:
[----:B------:R-:W-:Y:S05]  /*4cb0*/  BSYNC B2 ;  /* 0x0000000000027941 */ /* 0x000fea0003800000 */
.L_x_653:
[----:B--2---:R0:W-:Y:S02]  /*4cc0*/  STG.E.128 desc[UR42][R52.64+0x140], R40 ;  /* 0x0001402834007986 */ /* 0x0041e4000c101d2a */
.L_x_632:
[----:B------:R-:W-:Y:S05]  /*4cd0*/  BSYNC B1 ;  /* 0x0000000000017941 */ /* 0x000fea0003800000 */
.L_x_631:
[----:B------:R-:W-:Y:S05]  /*4ce0*/  @P4 BRA `(.L_x_655) ;  /* 0x0000005400944947 */ /* 0x000fea0003800000 */
        /* <DEDUP_REMOVED lines=11> */
[----:B------:R-:W-:Y:S02]  /*4da0*/  SHF.R.U32.HI R70, RZ, 0x10, R71 ;  /* 0x00000010ff467819 */ /* 0x000fe40000011647 */
[----:B------:R-:W-:Y:S01]  /*4db0*/  PRMT R176, R176, 0x5410, R53 ;  /* 0x00005410b0b07816 */ /* 0x000fe20000000035 */
[----:B------:R-:W-:Y:S01]  /*4dc0*/  IMAD.U32 R53, R41, 0x10000, RZ ;  /* 0x0001000029357824 */ /* 0x000fe200078e00ff */
[----:B------:R-:W-:-:S02]  /*4dd0*/  PRMT R168, R168, 0x5410, R75 ;  /* 0x00005410a8a87816 */ /* 0x000fc4000000004b */
[----:B------:R-:W-:Y:S02]  /*4de0*/  PRMT R177, R177, 0x5410, R72 ;  /* 0x00005410b1b17816 */ /* 0x000fe40000000048 */
[----:B------:R-:W-:Y:S02]  /*4df0*/  PRMT R169, R169, 0x5410, R70 ;  /* 0x00005410a9a97816 */ /* 0x000fe40000000046 */
[----:B------:R-:W-:Y:S01]  /*4e00*/  LOP3.LUT R70, R41, 0xffff0000, RZ, 0xc0, !PT ;  /* 0xffff000029467812 */ /* 0x000fe200078ec0ff */
        /* <DEDUP_REMOVED lines=14> */
[----:B------:R-:W-:-:S02]  /*4ef0*/  IMAD.U32 R176, R176, 0x10000, RZ ;  /* 0x00010000b0b07824 */ /* 0x000fc400078e00ff */
[C---:B------:R-:W-:Y:S01]  /*4f00*/  FFMA.FTZ R76, R53.reuse, R72, -R76 ;  /* 0x00000048354c7223 */ /* 0x040fe2000001084c */
[----:B------:R-:W-:Y:S02]  /*4f10*/  IMAD.U32 R168, R168, 0x10000, RZ ;  /* 0x00010000a8a87824 */ /* 0x000fe400078e00ff */
[----:B------:R-:W-:Y:S01]  /*4f20*/  FFMA.FTZ R77, R53, R74, R77 ;  /* 0x0000004a354d7223 */ /* 0x000fe2000001004d */
[----:B------:R-:W-:Y:S01]  /*4f30*/  FFMA.FTZ R79, R52, R73, -R79 ;  /* 0x00000049344f7223 */ /* 0x000fe2000001084f */
[C---:B------:R-:W-:Y:S01]  /*4f40*/  FMUL.FTZ R70, R42.reuse, R177 ;  /* 0x000000b12a467220 */ /* 0x040fe20000410000 */
[----:B------:R-:W-:Y:S01]  /*4f50*/  FMUL.FTZ R72, R42, R169 ;  /* 0x000000a92a487220 */ /* 0x000fe20000410000 */
[----:B------:R-:W-:Y:S02]  /*4f60*/  IMAD.U32 R43, R43, 0x10000, RZ ;  /* 0x000100002b2b7824 */ /* 0x000fe400078e00ff */
[----:B------:R-:W-:Y:S01]  /*4f70*/  FFMA.FTZ R52, R52, R75, R71 ;  /* 0x0000004b34347223 */ /* 0x000fe20000010047 */
[C---:B------:R-:W-:Y:S01]  /*4f80*/  FMUL.FTZ R42, R40.reuse, R176 ;  /* 0x000000b0282a7220 */ /* 0x040fe20000410000 */
[-C--:B------:R-:W-:Y:S01]  /*4f90*/  FMUL.FTZ R53, R40, R168.reuse ;  /* 0x000000a828357220 */ /* 0x080fe20000410000 */
[C---:B------:R-:W-:Y:S01]  /*4fa0*/  FFMA.FTZ R70, R43.reuse, R169, -R70 ;  /* 0x000000a92b467223 */ /* 0x040fe20000010846 */
[----:B------:R-:W-:Y:S01]  /*4fb0*/  FFMA.FTZ R43, R43, R177, R72 ;  /* 0x000000b12b2b7223 */ /* 0x000fe20000010048 */
[C---:B------:R-:W-:Y:S01]  /*4fc0*/  FFMA.FTZ R42, R41.reuse, R168, -R42 ;  /* 0x000000a8292a7223 */ /* 0x040fe2000001082a */
[----:B------:R-:W-:Y:S01]  /*4fd0*/  FFMA.FTZ R53, R41, R176, R53 ;  /* 0x000000b029357223 */ /* 0x000fe20000010035 */
[----:B------:R-:W-:-:S02]  /*4fe0*/  F2FP.BF16.F32.PACK_AB R52, R52, R79 ;  /* 0x0000004f3434723e */ /* 0x000fc400000010ff */
[----:B------:R-:W-:Y:S02]  /*4ff0*/  F2FP.BF16.F32.PACK_AB R41, R77, R76 ;  /* 0x0000004c4d29723e */ /* 0x000fe400000010ff */
[----:B------:R-:W-:Y:S01]  /*5000*/  F2FP.BF16.F32.PACK_AB R40, R53, R42 ;  /* 0x0000002a3528723e */ /* 0x000fe200000010ff */
[----:B------:R-:W-:Y:S01]  /*5010*/  IMAD.MOV.U32 R42, RZ, RZ, R52 ;  /* 0x000000ffff2a7224 */ /* 0x000fe200078e0034 */
[----:B------:R-:W-:-:S07]  /*5020*/  F2FP.BF16.F32.PACK_AB R43, R43, R70 ;  /* 0x000000462b2b723e */ /* 0x000fce00000010ff */
.L_x_659:
[----:B------:R-:W-:Y:S05]  /*5030*/  BSYNC B2 ;  /* 0x0000000000027941 */ /* 0x000fea0003800000 */
.L_x_658:
[----:B--2---:R0:W-:Y:S02]  /*5040*/  STG.E.128 desc[UR42][R48.64], R40 ;  /* 0x0000002830007986 */ /* 0x0041e4000c101d2a */
.L_x_657:
[----:B------:R-:W-:Y:S05]  /*5050*/  BSYNC B1 ;  /* 0x0000000000017941 */ /* 0x000fea0003800000 */
.L_x_656:
        /* <DEDUP_REMOVED lines=9> */
[--C-:B------:R-:W-:Y:S02]  /*50f0*/  SHF.R.U64 R71, R68, 0x10, R69.reuse ;  /* 0x0000001044477819 */ /* 0x100fe40000001245 */
[----:B------:R-:W-:Y:S02]  /*5100*/  SHF.R.U32.HI R68, RZ, 0x10, R69 ;  /* 0x00000010ff447819 */ /* 0x000fe40000011645 */
[----:B------:R-:W-:Y:S02]  /*5110*/  SHF.R.U32.HI R52, RZ, 0x10, R67 ;  /* 0x00000010ff347819 */ /* 0x000fe40000011643 */
[----:B------:R-:W-:Y:S02]  /*5120*/  PRMT R166, R166, 0x5410, R73 ;  /* 0x00005410a6a67816 */ /* 0x000fe40000000049 */
        /* <DEDUP_REMOVED lines=11> */
[C---:B------:R-:W-:Y:S01]  /*51e0*/  LOP3.LUT R67, R43.reuse, 0xffff0000, RZ, 0xc0, !PT ;  /* 0xffff00002b437812 */ /* 0x040fe200078ec0ff */
[----:B------:R-:W-:Y:S01]  /*51f0*/  FMUL.FTZ R73, R52, R68 ;  /* 0x0000004434497220 */ /* 0x000fe20000410000 */
[----:B------:R-:W-:-:S02]  /*5200*/  IMAD.U32 R42, R43, 0x10000, RZ ;  /* 0x000100002b2a7824 */ /* 0x000fc400078e00ff */
[C---:B------:R-:W-:Y:S01]  /*5210*/  FMUL.FTZ R52, R66.reuse, R71 ;  /* 0x0000004742347220 */ /* 0x040fe20000410000 */
[----:B------:R-:W-:Y:S02]  /*5220*/  IMAD.U32 R43, R41, 0x10000, RZ ;  /* 0x00010000292b7824 */ /* 0x000fe400078e00ff */
[-C--:B------:R-:W-:Y:S01]  /*5230*/  FMUL.FTZ R66, R66, R69.reuse ;  /* 0x0000004542427220 */ /* 0x080fe20000410000 */
[----:B------:R-:W-:Y:S01]  /*5240*/  LOP3.LUT R171, R171, 0xffff0000, RZ, 0xc0, !PT ;  /* 0xffff0000abab7812 */ /* 0x000fe200078ec0ff */
[C---:B------:R-:W-:Y:S01]  /*5250*/  IMAD.U32 R41, R40.reuse, 0x10000, RZ ;  /* 0x0001000028297824 */ /* 0x040fe200078e00ff */
[----:B------:R-:W-:Y:S01]  /*5260*/  LOP3.LUT R167, R167, 0xffff0000, RZ, 0xc0, !PT ;  /* 0xffff0000a7a77812 */ /* 0x000fe200078ec0ff */
[----:B------:R-:W-:Y:S01]  /*5270*/  FFMA.FTZ R72, R43, R68, -R72 ;  /* 0x000000442b487223 */ /* 0x000fe20000010848 */
[----:B------:R-:W-:Y:S01]  /*5280*/  LOP3.LUT R40, R40, 0xffff0000, RZ, 0xc0, !PT ;  /* 0xffff000028287812 */ /* 0x000fe200078ec0ff */
[C---:B------:R-:W-:Y:S01]  /*5290*/  FFMA.FTZ R69, R53.reuse, R69, -R52 ;  /* 0x0000004535457223 */ /* 0x040fe20000010834 */
[----:B------:R-:W-:Y:S01]  /*52a0*/  FFMA.FTZ R66, R53, R71, R66 ;  /* 0x0000004735427223 */ /* 0x000fe20000010042 */
[----:B------:R-:W-:-:S02]  /*52b0*/  IMAD.U32 R166, R166, 0x10000, RZ ;  /* 0x00010000a6a67824 */ /* 0x000fc400078e00ff */
[C---:B------:R-:W-:Y:S01]  /*52c0*/  FMUL.FTZ R53, R67.reuse, R171 ;  /* 0x000000ab43357220 */ /* 0x040fe20000410000 */
[-C--:B------:R-:W-:Y:S01]  /*52d0*/  FMUL.FTZ R68, R67, R167.reuse ;  /* 0x000000a743447220 */ /* 0x080fe20000410000 */
[----:B------:R-:W-:Y:S01]  /*52e0*/  FFMA.FTZ R73, R43, R70, R73 ;  /* 0x000000462b497223 */ /* 0x000fe20000010049 */
[C---:B------:R-:W-:Y:S01]  /*52f0*/  FMUL.FTZ R52, R40.reuse, R170 ;  /* 0x000000aa28347220 */ /* 0x040fe20000410000 */
[-C--:B------:R-:W-:Y:S01]  /*5300*/  FMUL.FTZ R43, R40, R166.reuse ;  /* 0x000000a6282b7220 */ /* 0x080fe20000410000 */
[C---:B------:R-:W-:Y:S01]  /*5310*/  FFMA.FTZ R53, R42.reuse, R167, -R53 ;  /* 0x000000a72a357223 */ /* 0x040fe20000010835 */
[----:B------:R-:W-:Y:S01]  /*5320*/  FFMA.FTZ R68, R42, R171, R68 ;  /* 0x000000ab2a447223 */ /* 0x000fe20000010044 */
[C---:B------:R-:W-:Y:S01]  /*5330*/  FFMA.FTZ R52, R41.reuse, R166, -R52 ;  /* 0x000000a629347223 */ /* 0x040fe20000010834 */
[----:B------:R-:W-:Y:S01]  /*5340*/  FFMA.FTZ R43, R41, R170, R43 ;  /* 0x000000aa292b7223 */ /* 0x000fe2000001002b */
[----:B------:R-:W-:Y:S02]  /*5350*/  F2FP.BF16.F32.PACK_AB R41, R73, R72 ;  /* 0x000000484929723e */ /* 0x000fe400000010ff */
[----:B------:R-:W-:-:S02]  /*5360*/  F2FP.BF16.F32.PACK_AB R53, R68, R53 ;  /* 0x000000354435723e */ /* 0x000fc400000010ff */
[----:B------:R-:W-:Y:S02]  /*5370*/  F2FP.BF16.F32.PACK_AB R40, R43, R52 ;  /* 0x000000342b28723e */ /* 0x000fe400000010ff */
[----:B------:R-:W-:Y:S01]  /*5380*/  F2FP.BF16.F32.PACK_AB R42, R66, R69 ;  /* 0x00000045422a723e */ /* 0x000fe200000010ff */
[----:B------:R-:W-:-:S07]  /*5390*/  IMAD.MOV.U32 R43, RZ, RZ, R53 ;  /* 0x000000ffff2b7224 */ /* 0x000fce00078e0035 */
.L_x_663:
[----:B------:R-:W-:Y:S05]  /*53a0*/  BSYNC B2 ;  /* 0x0000000000027941 */ /* 0x000fea0003800000 */
.L_x_662:
[----:B--2---:R0:W-:Y:S02]  /*53b0*/  STG.E.128 desc[UR42][R48.64+0x40], R40 ;  /* 0x0000402830007986 */ /* 0x0041e4000c101d2a */
.L_x_661:
[----:B------:R-:W-:Y:S05]  /*53c0*/  BSYNC B1 ;  /* 0x0000000000017941 */ /* 0x000fea0003800000 */
.L_x_660:
        /* <DEDUP_REMOVED lines=9> */
[----:B------:R-:W-:Y:S01]  /*5460*/  SHF.R.U64 R69, R62, 0x10, R63 ;  /* 0x000000103e457819 */ /* 0x000fe2000000123f */
[----:B------:R-:W-:Y:S01]  /*5470*/  IMAD.U32 R62, R43, 0x10000, RZ ;  /* 0x000100002b3e7824 */ /* 0x000fe200078e00ff */
[----:B------:R-:W-:Y:S02]  /*5480*/  SHF.R.U32.HI R64, RZ, 0x10, R65 ;  /* 0x00000010ff407819 */ /* 0x000fe40000011641 */
[----:B------:R-:W-:Y:S02]  /*5490*/  SHF.R.U32.HI R67, RZ, 0x10, R63 ;  /* 0x00000010ff437819 */ /* 0x000fe4000001163f */
[----:B------:R-:W-:Y:S02]  /*54a0*/  PRMT R163, R163, 0x5410, R66 ;  /* 0x00005410a3a37816 */ /* 0x000fe40000000042 */
[----:B------:R-:W-:-:S02]  /*54b0*/  PRMT R160, R160, 0x5410, R69 ;  /* 0x00005410a0a07816 */ /* 0x000fc40000000045 */
[----:B------:R-:W-:Y:S02]  /*54c0*/  PRMT R165, R165, 0x5410, R64 ;  /* 0x00005410a5a57816 */ /* 0x000fe40000000040 */
[----:B------:R-:W-:Y:S02]  /*54d0*/  LOP3.LUT R63, R43, 0xffff0000, RZ, 0xc0, !PT ;  /* 0xffff00002b3f7812 */ /* 0x000fe400078ec0ff */
[----:B------:R-:W-:Y:S01]  /*54e0*/  PRMT R162, R162, 0x5410, R67 ;  /* 0x00005410a2a27816 */ /* 0x000fe20000000043 */
[----:B------:R-:W-:Y:S01]  /*54f0*/  IMAD.U32 R67, R165, 0x10000, RZ ;  /* 0x00010000a5437824 */ /* 0x000fe200078e00ff */
[----:B------:R-:W-:Y:S02]  /*5500*/  LOP3.LUT R43, R41, 0xffff0000, RZ, 0xc0, !PT ;  /* 0xffff0000292b7812 */ /* 0x000fe400078ec0ff */
[----:B------:R-:W-:Y:S01]  /*5510*/  LOP3.LUT R66, R163, 0xffff0000, RZ, 0xc0, !PT ;  /* 0xffff0000a3427812 */ /* 0x000fe200078ec0ff */
[----:B------:R-:W-:Y:S01]  /*5520*/  IMAD.U32 R65, R162, 0x10000, RZ ;  /* 0x00010000a2417824 */ /* 0x000fe200078e00ff */
[C---:B------:R-:W-:Y:S01]  /*5530*/  LOP3.LUT R64, R160.reuse, 0xffff0000, RZ, 0xc0, !PT ;  /* 0xffff0000a0407812 */ /* 0x040fe200078ec0ff */
[----:B------:R-:W-:Y:S01]  /*5540*/  IMAD.U32 R160, R160, 0x10000, RZ ;  /* 0x00010000a0a07824 */ /* 0x000fe200078e00ff */
[----:B------:R-:W-:Y:S01]  /*5550*/  LOP3.LUT R53, R42, 0xffff0000, RZ, 0xc0, !PT ;  /* 0xffff00002a357812 */ /* 0x000fe200078ec0ff */
[----:B------:R-:W-:-:S02]  /*5560*/  IMAD.U32 R42, R41, 0x10000, RZ ;  /* 0x00010000292a7824 */ /* 0x000fc400078e00ff */
[C---:B------:R-:W-:Y:S01]  /*5570*/  FMUL.FTZ R69, R43.reuse, R66 ;  /* 0x000000422b457220 */ /* 0x040fe20000410000 */
[C---:B------:R-:W-:Y:S02]  /*5580*/  IMAD.U32 R41, R40.reuse, 0x10000, RZ ;  /* 0x0001000028297824 */ /* 0x040fe400078e00ff */
[-C--:B------:R-:W-:Y:S01]  /*5590*/  FMUL.FTZ R43, R43, R64.reuse ;  /* 0x000000402b2b7220 */ /* 0x080fe20000410000 */
[----:B------:R-:W-:Y:S01]  /*55a0*/  LOP3.LUT R40, R40, 0xffff0000, RZ, 0xc0, !PT ;  /* 0xffff000028287812 */ /* 0x000fe200078ec0ff */
[----:B------:R-:W-:Y:S01]  /*55b0*/  FMUL.FTZ R71, R53, R67 ;  /* 0x0000004335477220 */ /* 0x000fe20000410000 */
[----:B------:R-:W-:Y:S01]  /*55c0*/  SHF.L.U32 R163, R163, 0x10, RZ ;  /* 0x00000010a3a37819 */ /* 0x000fe200000006ff */
[-C--:B------:R-:W-:Y:S01]  /*55d0*/  FMUL.FTZ R53, R53, R65.reuse ;  /* 0x0000004135357220 */ /* 0x080fe20000410000 */
[----:B------:R-:W-:Y:S01]  /*55e0*/  LOP3.LUT R165, R165, 0xffff0000, RZ, 0xc0, !PT ;  /* 0xffff0000a5a57812 */ /* 0x000fe200078ec0ff */
[----:B------:R-:W-:Y:S01]  /*55f0*/  FFMA.FTZ R69, R42, R64, -R69 ;  /* 0x000000402a457223 */ /* 0x000fe20000010845 */
[----:B------:R-:W-:Y:S01]  /*5600*/  LOP3.LUT R162, R162, 0xffff0000, RZ, 0xc0, !PT ;  /* 0xffff0000a2a27812 */ /* 0x000fe200078ec0ff */
[----:B------:R-:W-:Y:S01]  /*5610*/  FFMA.FTZ R66, R42, R66, R43 ;  /* 0x000000422a427223 */ /* 0x000fe2000001002b */
[----:B------:R-:W-:Y:S01]  /*5620*/  FFMA.FTZ R71, R52, R65, -R71 ;  /* 0x0000004134477223 */ /* 0x000fe20000010847 */
[----:B------:R-:W-:Y:S01]  /*5630*/  FMUL.FTZ R42, R40, R163 ;  /* 0x000000a3282a7220 */ /* 0x000fe20000410000 */
[----:B------:R-:W-:Y:S01]  /*5640*/  FFMA.FTZ R52, R52, R67, R53 ;  /* 0x0000004334347223 */ /* 0x000fe20000010035 */
[----:B------:R-:W-:Y:S01]  /*5650*/  FMUL.FTZ R40, R40, R160 ;  /* 0x000000a028287220 */ /* 0x000fe20000410000 */
[C---:B------:R-:W-:Y:S01]  /*5660*/  FMUL.FTZ R43, R63.reuse, R165 ;  /* 0x000000a53f2b7220 */ /* 0x040fe20000410000 */
[----:B------:R-:W-:Y:S01]  /*5670*/  FMUL.FTZ R64, R63, R162 ;  /* 0x000000a23f407220 */ /* 0x000fe20000410000 */
        /* <DEDUP_REMOVED lines=8> */
[----:B------:R-:W-:Y:S01]  /*5700*/  F2FP.BF16.F32.PACK_AB R43, R64, R43 ;  /* 0x0000002b402b723e */ /* 0x000fe200000010ff */
[----:B------:R-:W-:-:S07]  /*5710*/  IMAD.MOV.U32 R42, RZ, RZ, R52 ;  /* 0x000000ffff2a7224 */ /* 0x000fce00078e0034 */
.L_x_667:
[----:B------:R-:W-:Y:S05]  /*5720*/  BSYNC B2 ;  /* 0x0000000000027941 */ /* 0x000fea0003800000 */
.L_x_666:
[----:B--2---:R0:W-:Y:S02]  /*5730*/  STG.E.128 desc[UR42][R48.64+0x80], R40 ;  /* 0x0000802830007986 */ /* 0x0041e4000c101d2a */
.L_x_665:
[----:B------:R-:W-:Y:S05]  /*5740*/  BSYNC B1 ;  /* 0x0000000000017941 */ /* 0x000fea0003800000 */
.L_x_664:
[----:B------:R-:W-:Y:S01]  /*5750*/  ISETP.NE.AND P3, PT, R8, RZ, PT ;  /* 0x000000ff0800720c */ /* 0x000fe20003f65270 */
[----:B------:R-:W-:-:S12]  /*5760*/  BSSY B1, `(.L_x_668) ;  /* 0x0000036000017945 */ /* 0x000fd80003800000 */
[----:B------:R-:W-:Y:S05]  /*5770*/  @!P3 BRA `(.L_x_669) ;  /* 0x0000000000d0b947 */ /* 0x000fea0003800000 */
[----:B0-234-:R0:W2:Y:S01]  /*5780*/  LDS.128 R40, [R50+0x6000] ;  /* 0x0060000032287984 */ /* 0x01d0a20000000c00 */
[----:B------:R-:W-:Y:S01]  /*5790*/  ISETP.GE.AND P3, PT, R189, R117, PT ;  /* 0x00000075bd00720c */ /* 0x000fe20003f66270 */
[----:B------:R-:W-:-:S12]  /*57a0*/  BSSY B2, `(.L_x_670) ;  /* 0x0000030000027945 */ /* 0x000fd80003800000 */
[----:B0-----:R-:W-:Y:S05]  /*57b0*/  @P3 BRA `(.L_x_671) ;  /* 0x0000000000b83947 */ /* 0x001fea0003800000 */
[--C-:B------:R-:W-:Y:S01]  /*57c0*/  SHF.R.U64 R63, R60, 0x10, R61.reuse ;  /* 0x000000103c3f7819 */ /* 0x100fe2000000123d */
[----:B--2---:R-:W-:Y:S01]  /*57d0*/  IMAD.U32 R52, R42, 0x10000, RZ ;  /* 0x000100002a347824 */ /* 0x004fe200078e00ff */
[----:B------:R-:W-:Y:S02]  /*57e0*/  SHF.R.U32.HI R60, RZ, 0x10, R61 ;  /* 0x00000010ff3c7819 */ /* 0x000fe4000001163d */
[--C-:B------:R-:W-:Y:S02]  /*57f0*/  SHF.R.U32.HI R62, RZ, 0x10, R59.reuse ;  /* 0x00000010ff3e7819 */ /* 0x100fe4000001163b */
[----:B------:R-:W-:Y:S02]  /*5800*/  PRMT R155, R155, 0x5410, R60 ;  /* 0x000054109b9b7816 */ /* 0x000fe4000000003c */
[----:B------:R-:W-:Y:S01]  /*5810*/  SHF.R.U64 R65, R58, 0x10, R59 ;  /* 0x000000103a417819 */ /* 0x000fe2000000123b */
[----:B------:R-:W-:Y:S01]  /*5820*/  IMAD.U32 R58, R43, 0x10000, RZ ;  /* 0x000100002b3a7824 */ /* 0x000fe200078e00ff */
[----:B------:R-:W-:-:S02]  /*5830*/  PRMT R153, R153, 0x5410, R62 ;  /* 0x0000541099997816 */ /* 0x000fc4000000003e */
[----:B------:R-:W-:Y:S01]  /*5840*/  PRMT R154, R154, 0x5410, R63 ;  /* 0x000054109a9a7816 */ /* 0x000fe2000000003f */
[----:B------:R-:W-:Y:S01]  /*5850*/  IMAD.U32 R63, R155, 0x10000, RZ ;  /* 0x000100009b3f7824 */ /* 0x000fe200078e00ff */
[----:B------:R-:W-:Y:S01]  /*5860*/  LOP3.LUT R53, R42, 0xffff0000, RZ, 0xc0, !PT ;  /* 0xffff00002a357812 */ /* 0x000fe200078ec0ff */
[----:B------:R-:W-:Y:S01]  /*5870*/  IMAD.U32 R61, R153, 0x10000, RZ ;  /* 0x00010000993d7824 */ /* 0x000fe200078e00ff */
[----:B------:R-:W-:Y:S01]  /*5880*/  LOP3.LUT R59, R43, 0xffff0000, RZ, 0xc0, !PT ;  /* 0xffff00002b3b7812 */ /* 0x000fe200078ec0ff */
[----:B------:R-:W-:Y:S01]  /*5890*/  IMAD.U32 R42, R41, 0x10000, RZ ;  /* 0x00010000292a7824 */ /* 0x000fe200078e00ff */
[----:B------:R-:W-:Y:S01]  /*58a0*/  PRMT R152, R152, 0x5410, R65 ;  /* 0x0000541098987816 */ /* 0x000fe20000000041 */
[----:B------:R-:W-:Y:S01]  /*58b0*/  FMUL.FTZ R67, R53, R63 ;  /* 0x0000003f35437220 */ /* 0x000fe20000410000 */
[----:B------:R-:W-:Y:S01]  /*58c0*/  LOP3.LUT R43, R41, 0xffff0000, RZ, 0xc0, !PT ;  /* 0xffff0000292b7812 */ /* 0x000fe200078ec0ff */
[-C--:B------:R-:W-:Y:S01]  /*58d0*/  FMUL.FTZ R53, R53, R61.reuse ;  /* 0x0000003d35357220 */ /* 0x080fe20000410000 */
[----:B------:R-:W-:Y:S01]  /*58e0*/  LOP3.LUT R62, R154, 0xffff0000, RZ, 0xc0, !PT ;  /* 0xffff00009a3e7812 */ /* 0x000fe200078ec0ff */
[----:B------:R-:W-:Y:S01]  /*58f0*/  IMAD.U32 R41, R40, 0x10000, RZ ;  /* 0x0001000028297824 */ /* 0x000fe200078e00ff */
[----:B------:R-:W-:Y:S01]  /*5900*/  LOP3.LUT R60, R152, 0xffff0000, RZ, 0xc0, !PT ;  /* 0xffff0000983c7812 */ /* 0x000fe200078ec0ff */
[----:B------:R-:W-:Y:S01]  /*5910*/  FFMA.FTZ R67, R52, R61, -R67 ;  /* 0x0000003d34437223 */ /* 0x000fe20000010843 */
[----:B------:R-:W-:Y:S01]  /*5920*/  LOP3.LUT R155, R155, 0xffff0000, RZ, 0xc0, !PT ;  /* 0xffff00009b9b7812 */ /* 0x000fe200078ec0ff */
[----:B------:R-:W-:Y:S01]  /*5930*/  FMUL.FTZ R65, R43, R62 ;  /* 0x0000003e2b417220 */ /* 0x000fe20000410000 */
[----:B------:R-:W-:Y:S01]  /*5940*/  LOP3.LUT R153, R153, 0xffff0000, RZ, 0xc0, !PT ;  /* 0xffff000099997812 */ /* 0x000fe200078ec0ff */
[-C--:B------:R-:W-:Y:S01]  /*5950*/  FMUL.FTZ R43, R43, R60.reuse ;  /* 0x0000003c2b2b7220 */ /* 0x080fe20000410000 */
[----:B------:R-:W-:Y:S01]  /*5960*/  LOP3.LUT R40, R40, 0xffff0000, RZ, 0xc0, !PT ;  /* 0xffff000028287812 */ /* 0x000fe200078ec0ff */
[----:B------:R-:W-:Y:S01]  /*5970*/  FFMA.FTZ R65, R42, R60, -R65 ;  /* 0x0000003c2a417223 */ /* 0x000fe20000010841 */
[----:B------:R-:W-:Y:S01]  /*5980*/  FFMA.FTZ R52, R52, R63, R53 ;  /* 0x0000003f34347223 */ /* 0x000fe20000010035 */
[----:B------:R-:W-:-:S02]  /*5990*/  IMAD.U32 R154, R154, 0x10000, RZ ;  /* 0x000100009a9a7824 */ /* 0x000fc400078e00ff */
[C---:B------:R-:W-:Y:S01]  /*59a0*/  FMUL.FTZ R53, R59.reuse, R155 ;  /* 0x0000009b3b357220 */ /* 0x040fe20000410000 */
[----:B------:R-:W-:Y:S02]  /*59b0*/  IMAD.U32 R152, R152, 0x10000, RZ ;  /* 0x0001000098987824 */ /* 0x000fe400078e00ff */
        /* <DEDUP_REMOVED lines=14> */
.L_x_671:
[----:B------:R-:W-:Y:S05]  /*5aa0*/  BSYNC B2 ;  /* 0x0000000000027941 */ /* 0x000fea0003800000 */
.L_x_670:
[----:B--2---:R0:W-:Y:S02]  /*5ab0*/  STG.E.128 desc[UR42][R48.64+0xc0], R40 ;  /* 0x0000c02830007986 */ /* 0x0041e4000c101d2a */
.L_x_669:
[----:B------:R-:W-:Y:S05]  /*5ac0*/  BSYNC B1 ;  /* 0x0000000000017941 */ /* 0x000fea0003800000 */
.L_x_668:
        /* <DEDUP_REMOVED lines=9> */
[--C-:B------:R-:W-:Y:S01]  /*5b60*/  SHF.R.U64 R56, R56, 0x10, R57.reuse ;  /* 0x0000001038387819 */ /* 0x100fe20000001239 */
[----:B------:R-:W-:Y:S01]  /*5b70*/  IMAD.U32 R51, R42, 0x10000, RZ ;  /* 0x000100002a337824 */ /* 0x000fe200078e00ff */
        /* <DEDUP_REMOVED lines=10> */
[C---:B------:R-:W-:Y:S01]  /*5c20*/  LOP3.LUT R57, R147.reuse, 0xffff0000, RZ, 0xc0, !PT ;  /* 0xffff000093397812 */ /* 0x040fe200078ec0ff */
        /* <DEDUP_REMOVED lines=9> */
[C---:B------:R-:W-:Y:S01]  /*5cc0*/  FMUL.FTZ R62, R52.reuse, R58 ;  /* 0x0000003a343e7220 */ /* 0x040fe20000410000 */
[-C--:B------:R-:W-:Y:S01]  /*5cd0*/  FMUL.FTZ R52, R52, R56.reuse ;  /* 0x0000003834347220 */ /* 0x080fe20000410000 */
[----:B------:R-:W-:Y:S01]  /*5ce0*/  LOP3.LUT R148, R148, 0xffff0000, RZ, 0xc0, !PT ;  /* 0xffff000094947812 */ /* 0x000fe200078ec0ff */
[----:B------:R-:W-:Y:S01]  /*5cf0*/  FFMA.FTZ R59, R42, R55, -R59 ;  /* 0x000000372a3b7223 */ /* 0x000fe2000001083b */
[----:B------:R-:W-:Y:S01]  /*5d00*/  LOP3.LUT R132, R132, 0xffff0000, RZ, 0xc0, !PT ;  /* 0xffff000084847812 */ /* 0x000fe200078ec0ff */
[----:B------:R-:W-:Y:S01]  /*5d10*/  FFMA.FTZ R60, R42, R57, R60 ;  /* 0x000000392a3c7223 */ /* 0x000fe2000001003c */
[C---:B------:R-:W-:Y:S01]  /*5d20*/  FFMA.FTZ R62, R51.reuse, R56, -R62 ;  /* 0x00000038333e7223 */ /* 0x040fe2000001083e */
[C---:B------:R-:W-:Y:S01]  /*5d30*/  FMUL.FTZ R42, R40.reuse, R147 ;  /* 0x00000093282a7220 */ /* 0x040fe20000410000 */
[----:B------:R-:W-:Y:S01]  /*5d40*/  FFMA.FTZ R51, R51, R58, R52 ;  /* 0x0000003a33337223 */ /* 0x000fe20000010034 */
[-C--:B------:R-:W-:Y:S01]  /*5d50*/  FMUL.FTZ R40, R40, R133.reuse ;  /* 0x0000008528287220 */ /* 0x080fe20000410000 */
        /* <DEDUP_REMOVED lines=12> */
.L_x_675:
[----:B------:R-:W-:Y:S05]  /*5e20*/  BSYNC B2 ;  /* 0x0000000000027941 */ /* 0x000fea0003800000 */
.L_x_674:
[----:B--2---:R0:W-:Y:S02]  /*5e30*/  STG.E.128 desc[UR42][R48.64+0x100], R40 ;  /* 0x0001002830007986 */ /* 0x0041e4000c101d2a */
.L_x_673:
[----:B------:R-:W-:Y:S05]  /*5e40*/  BSYNC B1 ;  /* 0x0000000000017941 */ /* 0x000fea0003800000 */
.L_x_672:
[----:B------:R-:W-:-:S13]  /*5e50*/  ISETP.NE.AND P3, PT, R6, RZ, PT ;  /* 0x000000ff0600720c */ /* 0x000fda0003f65270 */
[----:B------:R-:W-:Y:S05]  /*5e60*/  @!P3 BRA `(.L_x_655) ;  /* 0x000000440034b947 */ /* 0x000fea0003800000 */
[----:B0-234-:R0:W2:Y:S01]  /*5e70*/  LDS.128 R40, [R50+0xa000] ;  /* 0x00a0000032287984 */ /* 0x01d0a20000000c00 */
[----:B------:R-:W-:Y:S01]  /*5e80*/  ISETP.GE.AND P3, PT, R190, R117, PT ;  /* 0x00000075be00720c */ /* 0x000fe20003f66270 */
[----:B------:R-:W-:-:S12]  /*5e90*/  BSSY B1, `(.L_x_676) ;  /* 0x0000030000017945 */ /* 0x000fd80003800000 */
[----:B0-----:R-:W-:Y:S05]  /*5ea0*/  @P3 BRA `(.L_x_677) ;  /* 0x0000000000b83947 */ /* 0x001fea0003800000 */
[----:B------:R-:W-:Y:S02]  /*5eb0*/  SHF.R.U32.HI R50, RZ, 0x10, R47 ;  /* 0x00000010ff327819 */ /* 0x000fe4000001162f */
[----:B------:R-:W-:Y:S02]  /*5ec0*/  SHF.R.U32.HI R53, RZ, 0x10, R45 ;  /* 0x00000010ff357819 */ /* 0x000fe4000001162d */
[----:B------:R-:W-:Y:S01]  /*5ed0*/  SHF.R.U64 R51, R46, 0x10, R47 ;  /* 0x000000102e337819 */ /* 0x000fe2000000122f */
[----:B--2---:R-:W-:Y:S01]  /*5ee0*/  IMAD.U32 R46, R43, 0x10000, RZ ;  /* 0x000100002b2e7824 */ /* 0x004fe200078e00ff */
[----:B------:R-:W-:Y:S01]  /*5ef0*/  SHF.R.U64 R52, R44, 0x10, R45 ;  /* 0x000000102c347819 */ /* 0x000fe2000000122d */
[----:B------:R-:W-:Y:S01]  /*5f00*/  IMAD.U32 R44, R42, 0x10000, RZ ;  /* 0x000100002a2c7824 */ /* 0x000fe200078e00ff */
[----:B------:R-:W-:Y:S02]  /*5f10*/  PRMT R91, R91, 0x5410, R50 ;  /* 0x000054105b5b7816 */ /* 0x000fe40000000032 */
        /* <DEDUP_REMOVED lines=16> */
[C---:B------:R-:W-:Y:S01]  /*6020*/  FMUL.FTZ R55, R43.reuse, R52 ;  /* 0x000000342b377220 */ /* 0x040fe20000410000 */
[----:B------:R-:W-:Y:S01]  /*6030*/  LOP3.LUT R88, R88, 0xffff0000, RZ, 0xc0, !PT ;  /* 0xffff000058587812 */ /* 0x000fe200078ec0ff */
[-C--:B------:R-:W-:Y:S01]  /*6040*/  FMUL.FTZ R43, R43, R50.reuse ;  /* 0x000000322b2b7220 */ /* 0x080fe20000410000 */
[----:B------:R-:W-:Y:S01]  /*6050*/  LOP3.LUT R40, R40, 0xffff0000, RZ, 0xc0, !PT ;  /* 0xffff000028287812 */ /* 0x000fe200078ec0ff */
[----:B------:R-:W-:Y:S01]  /*6060*/  FFMA.FTZ R55, R42, R50, -R55 ;  /* 0x000000322a377223 */ /* 0x000fe20000010837 */
[----:B------:R-:W-:Y:S01]  /*6070*/  FFMA.FTZ R44, R44, R53, R45 ;  /* 0x000000352c2c7223 */ /* 0x000fe2000001002d */
[----:B------:R-:W-:-:S02]  /*6080*/  IMAD.U32 R90, R90, 0x10000, RZ ;  /* 0x000100005a5a7824 */ /* 0x000fc400078e00ff */
[----:B------:R-:W-:Y:S01]  /*6090*/  FMUL.FTZ R45, R47, R91 ;  /* 0x0000005b2f2d7220 */ /* 0x000fe20000410000 */
[----:B------:R-:W-:Y:S02]  /*60a0*/  IMAD.U32 R89, R89, 0x10000, RZ ;  /* 0x0001000059597824 */ /* 0x000fe400078e00ff */
[----:B------:R-:W-:Y:S01]  /*60b0*/  FMUL.FTZ R50, R47, R88 ;  /* 0x000000582f327220 */ /* 0x000fe20000410000 */
[----:B------:R-:W-:Y:S01]  /*60c0*/  FFMA.FTZ R52, R42, R52, R43 ;  /* 0x000000342a347223 */ /* 0x000fe2000001002b */
        /* <DEDUP_REMOVED lines=12> */
.L_x_677:
[----:B------:R-:W-:Y:S05]  /*6190*/  BSYNC B1 ;  /* 0x0000000000017941 */ /* 0x000fea0003800000 */
.L_x_676:
[----:B--2---:R0:W-:Y:S01]  /*61a0*/  STG.E.128 desc[UR42][R48.64+0x140], R40 ;  /* 0x0001402830007986 */ /* 0x0041e2000c101d2a */
[----:B------:R-:W-:Y:S05]  /*61b0*/  BRA `(.L_x_655) ;  /* 0x0000004000607947 */ /* 0x000fea0003800000 */
.L_x_623:
[----:B------:R-:W-:Y:S01]  /*61c0*/  ISETP.GE.AND P4, PT, R17, R4, PT ;  /* 0x000000041100720c */ /* 0x000fe20003f86270 */
[----:B------:R-:W-:Y:S01]  /*61d0*/  BSSY B1, `(.L_x_678) ;  /* 0x000002e000017945 */ /* 0x000fe20003800000 */
[----:B------:R-:W-:Y:S02]  /*61e0*/  CS2R R66, SRZ ;  /* 0x0000000000427805 */ /* 0x000fe4000001ff00 */
[----:B0-----:R-:W-:Y:S02]  /*61f0*/  CS2R R42, SRZ ;  /* 0x00000000002a7805 */ /* 0x001fe4000001ff00 */
        /* <DEDUP_REMOVED lines=14> */
[----:B------:R-:W-:Y:S02]  /*62e0*/  IADD3 R40, P3, R108, R88, RZ ;  /* 0x000000586c287210 */ /* 0x000fe40007f7e0ff */
[----:B------:R-:W-:Y:S02]  /*62f0*/  CS2R R50, SRZ ;  /* 0x0000000000327805 */ /* 0x000fe4000001ff00 */
[----:B------:R-:W-:Y:S02]  /*6300*/  IADD3.X R42, R0, R28, RZ, P2, !PT ;  /* 0x0000001c002a7210 */ /* 0x000fe400017fe4ff */
[----:B------:R-:W-:Y:S02]  /*6310*/  CS2R R48, SRZ ;  /* 0x0000000000307805 */ /* 0x000fe4000001ff00 */
[----:B------:R-:W-:-:S02]  /*6320*/  LEA R64, P2, R41, UR4, 0x1 ;  /* 0x0000000429407c11 */ /* 0x000fc4000f8408ff */
[----:B------:R-:W-:Y:S02]  /*6330*/  CS2R R62, SRZ ;  /* 0x00000000003e7805 */ /* 0x000fe4000001ff00 */
[----:B------:R-:W-:Y:S02]  /*6340*/  CS2R R60, SRZ ;  /* 0x00000000003c7805 */ /* 0x000fe4000001ff00 */
[----:B------:R-:W-:Y:S01]  /*6350*/  LEA.HI.X R65, R41, UR5, R42, 0x1, P2 ;  /* 0x0000000529417c11 */ /* 0x000fe200090f0c2a */
[----:B------:R-:W-:Y:S01]  /*6360*/  ULDC.64 UR4, c[0x0][0x400] ;  /* 0x0001000000047ab9 */ /* 0x000fe20000000a00 */
[----:B------:R-:W-:Y:S01]  /*6370*/  ISETP.GE.AND P2, PT, R18, R117, PT ;  /* 0x000000751200720c */ /* 0x000fe20003f46270 */
[----:B------:R-:W-:Y:S01]  /*6380*/  IMAD.X R41, R3, 0x1, R30, P3 ;  /* 0x0000000103297824 */ /* 0x000fe200018e061e */
[----:B------:R-:W-:-:S04]  /*6390*/  LEA R68, P3, R40, UR4, 0x1 ;  /* 0x0000000428447c11 */ /* 0x000fc8000f8608ff */
[----:B------:R-:W-:Y:S02]  /*63a0*/  LEA.HI.X R69, R40, UR5, R41, 0x1, P3 ;  /* 0x0000000528457c11 */ /* 0x000fe400098f0c29 */
[----:B------:R-:W-:-:S05]  /*63b0*/  ISETP.GE.AND P3, PT, R101, R117, PT ;  /* 0x000000756500720c */ /* 0x000fca0003f66270 */
[----:B------:R0:W5:Y:S04]  /*63c0*/  @!P2 LDG.E.128 R48, desc[UR42][R64.64] ;  /* 0x0000002a4030a981 */ /* 0x000168000c1e1d00 */
[----:B------:R0:W5:Y:S01]  /*63d0*/  @!P2 LDG.E.128 R60, desc[UR42][R68.64] ;  /* 0x0000002a443ca981 */ /* 0x000162000c1e1d00 */
[----:B------:R-:W-:Y:S02]  /*63e0*/  ISETP.GE.AND P2, PT, R100, R117, PT ;  /* 0x000000756400720c */ /* 0x000fe40003f46270 */
        /* <DEDUP_REMOVED lines=8> */
[----:B------:R0:W5:Y:S04]  /*6470*/  @!P3 LDG.E.128 R44, desc[UR42][R64.64+0x40] ;  /* 0x0000402a402cb981 */ /* 0x000168000c1e1d00 */
[----:B------:R0:W5:Y:S04]  /*6480*/  @!P2 LDG.E.128 R40, desc[UR42][R64.64+0x80] ;  /* 0x0000802a4028a981 */ /* 0x000168000c1e1d00 */
[----:B------:R0:W5:Y:S04]  /*6490*/  @!P3 LDG.E.128 R56, desc[UR42][R68.64+0x40] ;  /* 0x0000402a4438b981 */ /* 0x000168000c1e1d00 */
[----:B------:R0:W5:Y:S02]  /*64a0*/  @!P2 LDG.E.128 R52, desc[UR42][R68.64+0x80] ;  /* 0x0000802a4434a981 */ /* 0x000164000c1e1d00 */
.L_x_679:
[----:B------:R-:W-:Y:S05]  /*64b0*/  BSYNC B1 ;  /* 0x0000000000017941 */ /* 0x000fea0003800000 */
.L_x_678:
[----:B------:R-:W-:Y:S01]  /*64c0*/  ISETP.GE.AND P3, PT, R205, R4, PT ;  /* 0x00000004cd00720c */ /* 0x000fe20003f66270 */
[----:B------:R-:W-:Y:S01]  /*64d0*/  BSSY B1, `(.L_x_680) ;  /* 0x000002e000017945 */ /* 0x000fe20003800000 */
[----:B0-----:R-:W-:Y:S02]  /*64e0*/  CS2R R64, SRZ ;  /* 0x0000000000407805 */ /* 0x001fe4000001ff00 */
        /* <DEDUP_REMOVED lines=17> */
[----:B------:R-:W-:Y:S02]  /*6600*/  IADD3.X R65, R28, R0, R35, P2, P5 ;  /* 0x000000001c417210 */ /* 0x000fe400017ea423 */
[----:B------:R-:W-:Y:S02]  /*6610*/  CS2R R72, SRZ ;  /* 0x0000000000487805 */ /* 0x000fe4000001ff00 */
[----:B------:R-:W-:Y:S02]  /*6620*/  IADD3 R0, P2, P5, R108, R88, R36 ;  /* 0x000000586c007210 */ /* 0x000fe40007d5e024 */
[----:B------:R-:W-:-:S02]  /*6630*/  CS2R R86, SRZ ;  /* 0x0000000000567805 */ /* 0x000fc4000001ff00 */
[----:B------:R-:W-:Y:S02]  /*6640*/  CS2R R84, SRZ ;  /* 0x0000000000547805 */ /* 0x000fe4000001ff00 */
[----:B------:R-:W-:Y:S02]  /*6650*/  IADD3.X R3, R30, R3, R38, P2, P5 ;  /* 0x000000031e037210 */ /* 0x000fe400017ea426 */
[----:B------:R-:W-:-:S04]  /*6660*/  LEA R88, P2, R90, UR4, 0x1 ;  /* 0x000000045a587c11 */ /* 0x000fc8000f8408ff */
[----:B------:R-:W-:Y:S02]  /*6670*/  LEA.HI.X R89, R90, UR5, R65, 0x1, P2 ;  /* 0x000000055a597c11 */ /* 0x000fe400090f0c41 */
[----:B------:R-:W-:-:S04]  /*6680*/  LEA R90, P2, R0, UR6, 0x1 ;  /* 0x00000006005a7c11 */ /* 0x000fc8000f8408ff */
[----:B------:R-:W-:Y:S02]  /*6690*/  LEA.HI.X R91, R0, UR7, R3, 0x1, P2 ;  /* 0x00000007005b7c11 */ /* 0x000fe400090f0c03 */
[----:B------:R-:W-:Y:S02]  /*66a0*/  ISETP.GE.AND P2, PT, R18, R117, PT ;  /* 0x000000751200720c */ /* 0x000fe40003f46270 */
[----:B------:R-:W-:Y:S02]  /*66b0*/  CS2R R70, SRZ ;  /* 0x0000000000467805 */ /* 0x000fe4000001ff00 */
[----:B------:R-:W-:Y:S02]  /*66c0*/  CS2R R68, SRZ ;  /* 0x0000000000447805 */ /* 0x000fe4000001ff00 */
[----:B------:R-:W-:Y:S02]  /*66d0*/  CS2R R82, SRZ ;  /* 0x0000000000527805 */ /* 0x000fe4000001ff00 */
[----:B------:R-:W-:-:S05]  /*66e0*/  CS2R R80, SRZ ;  /* 0x0000000000507805 */ /* 0x000fca000001ff00 */
[----:B------:R0:W5:Y:S04]  /*66f0*/  @!P2 LDG.E.128 R72, desc[UR42][R88.64] ;  /* 0x0000002a5848a981 */ /* 0x000168000c1e1d00 */
[----:B------:R0:W5:Y:S01]  /*6700*/  @!P2 LDG.E.128 R84, desc[UR42][R90.64] ;  /* 0x0000002a5a54a981 */ /* 0x000162000c1e1d00 */
[----:B------:R-:W-:Y:S02]  /*6710*/  ISETP.GE.AND P2, PT, R101, R117, PT ;  /* 0x000000756500720c */ /* 0x000fe40003f46270 */
[----:B------:R-:W-:Y:S02]  /*6720*/  CS2R R66, SRZ ;  /* 0x0000000000427805 */ /* 0x000fe4000001ff00 */
[----:B------:R-:W-:Y:S02]  /*6730*/  CS2R R64, SRZ ;  /* 0x0000000000407805 */ /* 0x000fe4000001ff00 */
[----:B------:R-:W-:-:S02]  /*6740*/  CS2R R78, SRZ ;  /* 0x00000000004e7805 */ /* 0x000fc4000001ff00 */
[----:B------:R-:W-:-:S05]  /*6750*/  CS2R R76, SRZ ;  /* 0x00000000004c7805 */ /* 0x000fca000001ff00 */
[----:B------:R0:W5:Y:S04]  /*6760*/  @!P2 LDG.E.128 R68, desc[UR42][R88.64+0x40] ;  /* 0x0000402a5844a981 */ /* 0x000168000c1e1d00 */
[----:B------:R0:W5:Y:S01]  /*6770*/  @!P2 LDG.E.128 R80, desc[UR42][R90.64+0x40] ;  /* 0x0000402a5a50a981 */ /* 0x000162000c1e1d00 */
[----:B------:R-:W-:-:S13]  /*6780*/  ISETP.GE.AND P2, PT, R100, R117, PT ;  /* 0x000000756400720c */ /* 0x000fda0003f46270 */
[----:B------:R0:W5:Y:S04]  /*6790*/  @!P2 LDG.E.128 R64, desc[UR42][R88.64+0x80] ;  /* 0x0000802a5840a981 */ /* 0x000168000c1e1d00 */
[----:B------:R0:W5:Y:S02]  /*67a0*/  @!P2 LDG.E.128 R76, desc[UR42][R90.64+0x80] ;  /* 0x0000802a5a4ca981 */ /* 0x000164000c1e1d00 */
.L_x_681:
[----:B------:R-:W-:Y:S05]  /*67b0*/  BSYNC B1 ;  /* 0x0000000000017941 */ /* 0x000fea0003800000 */
.L_x_680:
[----:B------:R-:W-:Y:S01]  /*67c0*/  IMAD.MOV.U32 R0, RZ, RZ, R40 ;  /* 0x000000ffff007224 */ /* 0x000fe200078e0028 */
[----:B------:R-:W-:Y:S01]  /*67d0*/  PRMT R174, R174, 0x5410, R93 ;  /* 0x00005410aeae7816 */ /* 0x000fe2000000005d */
[----:B------:R-:W-:Y:S01]  /*67e0*/  IMAD.MOV.U32 R3, RZ, RZ, R41 ;  /* 0x000000ffff037224 */ /* 0x000fe200078e0029 */
[----:B------:R-:W-:Y:S01]  /*67f0*/  UISETP.NE.AND UP0, UPT, UR37, 0x3, UPT ;  /* 0x000000032500788c */ /* 0x000fe2000bf05270 */
[----:B0-----:R-:W-:Y:S01]  /*6800*/  IMAD.MOV.U32 R88, RZ, RZ, R46 ;  /* 0x000000ffff587224 */ /* 0x001fe200078e002e */
        /* <DEDUP_REMOVED lines=22> */
[----:B------:R-:W-:Y:S01]  /*6970*/  PLOP3.LUT P2, PT, PT, PT, UP0, 0x80, 0x0 ;  /* 0x000000000000781c */ /* 0x000fe20003f4f008 */
        /* <DEDUP_REMOVED lines=22> */
[----:B------:R-:W-:-:S02]  /*6ae0*/  IMAD.MOV.U32 R0, RZ, RZ, R70 ;  /* 0x000000ffff007224 */ /* 0x000fc400078e0046 */
[----:B------:R-:W-:Y:S01]  /*6af0*/  IMAD.MOV.U32 R89, RZ, RZ, R67 ;  /* 0x000000ffff597224 */ /* 0x000fe200078e0043 */
[----:B------:R-:W-:Y:S01]  /*6b00*/  PRMT R153, R88, 0x5410, R3 ;  /* 0x0000541058997816 */ /* 0x000fe20000000003 */
[----:B------:R-:W-:Y:S01]  /*6b10*/  IMAD.MOV.U32 R88, RZ, RZ, R68 ;  /* 0x000000ffff587224 */ /* 0x000fe200078e0044 */
[----:B------:R-:W-:Y:S01]  /*6b20*/  PRMT R156, R0, 0x7610, R156 ;  /* 0x00007610009c7816 */ /* 0x000fe2000000009c */
[----:B------:R-:W-:Y:S01]  /*6b30*/  IMAD.MOV.U32 R3, RZ, RZ, R69 ;  /* 0x000000ffff037224 */ /* 0x000fe200078e0045 */
[----:B------:R-:W-:Y:S02]  /*6b40*/  MOV R0, R74 ;  /* 0x0000004a00007202 */ /* 0x000fe40000000f00 */
        /* <DEDUP_REMOVED lines=13> */
[----:B------:R-:W-:Y:S01]  /*6c20*/  PRMT R167, R167, 0x5410, R89 ;  /* 0x00005410a7a77816 */ /* 0x000fe20000000059 */
[----:B------:R-:W-:Y:S02]  /*6c30*/  IMAD.MOV.U32 R0, RZ, RZ, R82 ;  /* 0x000000ffff007224 */ /* 0x000fe400078e0052 */
        /* <DEDUP_REMOVED lines=11> */
[----:B------:R-:W-:Y:S02]  /*6cf0*/  IMAD.MOV.U32 R3, RZ, RZ, R84 ;  /* 0x000000ffff037224 */ /* 0x000fe400078e0054 */
[----:B------:R-:W-:Y:S01]  /*6d00*/  IMAD.MOV.U32 R0, RZ, RZ, R85 ;  /* 0x000000ffff007224 */ /* 0x000fe200078e0055 */
[----:B------:R-:W-:-:S04]  /*6d10*/  PRMT R169, R89, 0x5410, R88 ;  /* 0x0000541059a97816 */ /* 0x000fc80000000058 */
[----:B------:R-:W-:Y:S01]  /*6d20*/  PRMT R170, R3, 0x5410, R0 ;  /* 0x0000541003aa7816 */ /* 0x000fe20000000000 */
[----:B------:R-:W-:Y:S06]  /*6d30*/  @!P2 BRA `(.L_x_682) ;  /* 0x000000000004a947 */ /* 0x000fec0003800000 */
[----:B------:R-:W-:Y:S01]  /*6d40*/  BPT.TRAP 0x1 ;  /* 0x000000040000795c */ /* 0x000fe20000300000 */
.L_x_682:
[----:B------:R-:W-:Y:S01]  /*6d50*/  IMAD R3, R16, 0x8, R2 ;  /* 0x0000000810037824 */ /* 0x000fe200078e0202 */
[----:B------:R-:W-:Y:S01]  /*6d60*/  SHF.L.U32 R0, R184, 0x1f, RZ ;  /* 0x0000001fb8007819 */ /* 0x000fe200000006ff */
[----:B------:R-:W0:Y:S01]  /*6d70*/  LDC R147, c[0x0][0x2f4] ;  /* 0x0000bd00ff937b82 */ /* 0x000e220000000800 */
[----:B------:R-:W-:Y:S01]  /*6d80*/  BSSY B1, `(.L_x_683) ;  /* 0x0000005000017945 */ /* 0x000fe20003800000 */
[----:B------:R-:W-:Y:S01]  /*6d90*/  IMAD.MOV.U32 R127, RZ, RZ, R92 ;  /* 0x000000ffff7f7224 */ /* 0x000fe200078e005c */
[----:B------:R-:W1:Y:S05]  /*6da0*/  SYNCS.PHASECHK.TRANS64.TRYWAIT P5, [R3+URZ+0x34890], R0 ;  /* 0x03489000030075a7 */ /* 0x000e6a00080a017f */
[----:B------:R-:W2:Y:S01]  /*6db0*/  LDC.64 R128, c[0x0][0x300] ;  /* 0x0000c000ff807b82 */ /* 0x000ea20000000a00 */
[----:B-1----:R-:W-:Y:S05]  /*6dc0*/  @!P5 BRA `(.L_x_684) ;  /* 0x0000019c00b4d947 */ /* 0x002fea0003800000 */
.L_x_979:
[----:B------:R-:W-:Y:S05]  /*6dd0*/  BSYNC B1 ;  /* 0x0000000000017941 */ /* 0x000fea0003800000 */
.L_x_683:
[----:B------:R-:W-:Y:S01]  /*6de0*/  BSSY B1, `(.L_x_685) ;  /* 0x0000194000017945 */ /* 0x000fe20003800000 */
[----:B0-----:R-:W-:-:S03]  /*6df0*/  IMAD.IADD R148, R147, 0x1, -R122 ;  /* 0x0000000193947824 */ /* 0x001fc600078e0a7a */
[----:B------:R-:W-:Y:S05]  /*6e00*/  @P4 BRA `(.L_x_686) ;  /* 0x0000001800444947 */ /* 0x000fea0003800000 */
[----:B------:R-:W-:Y:S01]  /*6e10*/  ISETP.NE.AND P4, PT, R14, RZ, PT ;  /* 0x000000ff0e00720c */ /* 0x000fe20003f85270 */
[-C--:B--2---:R-:W-:Y:S01]  /*6e20*/  IMAD R157, R145, R128.reuse, RZ ;  /* 0x00000080919d7224 */ /* 0x084fe200078e02ff */
[----:B------:R-:W-:Y:S01]  /*6e30*/  BSSY B2, `(.L_x_687) ;  /* 0x0000087000027945 */ /* 0x000fe20003800000 */
[----:B------:R-:W-:-:S04]  /*6e40*/  IMAD.WIDE.U32 R132, R17, R128, R126 ;  /* 0x0000008011847225 */ /* 0x000fc800078e007e */
[----:B------:R-:W-:-:S04]  /*6e50*/  IMAD R157, R17, R129, R157 ;  /* 0x00000081119d7224 */ /* 0x000fc800078e029d */
[----:B------:R-:W-:Y:S02]  /*6e60*/  IMAD.IADD R157, R157, 0x1, R133 ;  /* 0x000000019d9d7824 */ /* 0x000fe400078e0285 */
[----:B------:R-:W-:Y:S05]  /*6e70*/  @!P4 BRA `(.L_x_688) ;  /* 0x000000080008c947 */ /* 0x000fea0003800000 */
[----:B------:R-:W-:Y:S01]  /*6e80*/  SEL R88, R122, R148, !P0 ;  /* 0x000000947a587207 */ /* 0x000fe20004000000 */
[----:B------:R-:W-:Y:S01]  /*6e90*/  BSSY B3, `(.L_x_689) ;  /* 0x0000074000037945 */ /* 0x000fe20003800000 */
[----:B------:R-:W-:Y:S02]  /*6ea0*/  ISETP.GE.AND P4, PT, R18, R117, PT ;  /* 0x000000751200720c */ /* 0x000fe40003f86270 */
[----:B------:R-:W-:-:S04]  /*6eb0*/  SHF.R.S32.HI R89, RZ, 0x1f, R88 ;  /* 0x0000001fff597819 */ /* 0x000fc80000011458 */
[----:B------:R-:W-:-:S04]  /*6ec0*/  LEA.HI R89, R89, R88, RZ, 0x4 ;  /* 0x0000005859597211 */ /* 0x000fc800078f20ff */
[----:B------:R-:W-:-:S04]  /*6ed0*/  LEA.HI.SX32 R161, R89, R114, 0x1c ;  /* 0x0000007259a17211 */ /* 0x000fc800078fe2ff */
[----:B------:R-:W-:-:S04]  /*6ee0*/  SHF.R.S32.HI R88, RZ, 0x1f, R161 ;  /* 0x0000001fff587819 */ /* 0x000fc800000114a1 */
[----:B------:R-:W-:Y:S01]  /*6ef0*/  LEA.HI R88, R88, R161, RZ, 0x3 ;  /* 0x000000a158587211 */ /* 0x000fe200078f18ff */
[----:B------:R-:W-:-:S04]  /*6f00*/  IMAD.SHL.U32 R161, R161, 0x8, RZ ;  /* 0x00000008a1a17824 */ /* 0x000fc800078e00ff */
[----:B------:R-:W-:Y:S01]  /*6f10*/  IMAD.SHL.U32 R88, R88, 0x400, RZ ;  /* 0x0000040058587824 */ /* 0x000fe200078e00ff */
[----:B------:R-:W-:-:S04]  /*6f20*/  LOP3.LUT R89, R191, 0x38, R161, 0xf8, !PT ;  /* 0x00000038bf597812 */ /* 0x000fc800078ef8a1 */
[----:B------:R-:W-:Y:S02]  /*6f30*/  LOP3.LUT R88, R88, 0x7fffe000, RZ, 0xc0, !PT ;  /* 0x7fffe00058587812 */ /* 0x000fe400078ec0ff */
[----:B------:R-:W-:-:S03]  /*6f40*/  LOP3.LUT R89, R89, R193, RZ, 0x3c, !PT ;  /* 0x000000c159597212 */ /* 0x000fc600078e3cff */
[----:B------:R-:W-:-:S04]  /*6f50*/  IMAD R88, R192, 0x200, R88 ;  /* 0x00000200c0587824 */ /* 0x000fc800078e0258 */
[----:B------:R-:W-:-:S04]  /*6f60*/  IMAD.IADD R88, R88, 0x1, R89 ;  /* 0x0000000158587824 */ /* 0x000fc800078e0259 */
[C---:B------:R-:W-:Y:S02]  /*6f70*/  IMAD R92, R16.reuse, 0x6000, R88 ;  /* 0x00006000105c7824 */ /* 0x040fe400078e0258 */
[----:B------:R-:W-:Y:S02]  /*6f80*/  IMAD R88, R16, 0x6000, R143 ;  /* 0x0000600010587824 */ /* 0x000fe400078e028f */
[--C-:B------:R-:W-:Y:S02]  /*6f90*/  IMAD R92, R92, 0x2, R2.reuse ;  /* 0x000000025c5c7824 */ /* 0x100fe400078e0202 */
[----:B------:R-:W-:-:S04]  /*6fa0*/  IMAD R88, R88, 0x2, R2 ;  /* 0x0000000258587824 */ /* 0x000fc800078e0202 */
[----:B------:R-:W0:Y:S04]  /*6fb0*/  LDS.128 R92, [R92+0x1c400] ;  /* 0x01c400005c5c7984 */ /* 0x000e280000000c00 */
[----:B------:R-:W2:Y:S01]  /*6fc0*/  LDS.128 R88, [R88+0x1c400] ;  /* 0x01c4000058587984 */ /* 0x000ea20000000c00 */
[----:B------:R-:W-:Y:S05]  /*6fd0*/  @P4 BRA `(.L_x_690) ;  /* 0x00000004007c4947 */ /* 0x000fea0003800000 */
[--C-:B------:R-:W-:Y:S02]  /*6fe0*/  SHF.R.U64 R164, R48, 0x10, R49.reuse ;  /* 0x0000001030a47819 */ /* 0x100fe40000001231 */
[----:B------:R-:W-:Y:S02]  /*6ff0*/  SHF.R.U32.HI R48, RZ, 0x10, R49 ;  /* 0x00000010ff307819 */ /* 0x000fe40000011631 */
[--C-:B------:R-:W-:Y:S02]  /*7000*/  SHF.R.U64 R49, R60, 0x10, R61.reuse ;  /* 0x000000103c317819 */ /* 0x100fe4000000123d */
[----:B------:R-:W-:Y:S02]  /*7010*/  SHF.R.U32.HI R60, RZ, 0x10, R61 ;  /* 0x00000010ff3c7819 */ /* 0x000fe4000001163d */
[--C-:B------:R-:W-:Y:S02]  /*7020*/  SHF.R.U64 R50, R50, 0x10, R51.reuse ;  /* 0x0000001032327819 */ /* 0x100fe40000001233 */
[----:B------:R-:W-:-:S02]  /*7030*/  SHF.R.U32.HI R162, RZ, 0x10, R51 ;  /* 0x00000010ffa27819 */ /* 0x000fc40000011633 */
[--C-:B------:R-:W-:Y:S02]  /*7040*/  SHF.R.U64 R61, R62, 0x10, R63.reuse ;  /* 0x000000103e3d7819 */ /* 0x100fe4000000123f */
[----:B------:R-:W-:Y:S02]  /*7050*/  SHF.R.U32.HI R51, RZ, 0x10, R63 ;  /* 0x00000010ff337819 */ /* 0x000fe4000001163f */
[----:B------:R-:W-:Y:S02]  /*7060*/  PRMT R60, R178, 0x5432, R60 ;  /* 0x00005432b23c7816 */ /* 0x000fe4000000003c */
[----:B------:R-:W-:Y:S02]  /*7070*/  PRMT R63, R176, 0x5432, R48 ;  /* 0x00005432b03f7816 */ /* 0x000fe40000000030 */
[----:B------:R-:W-:Y:S01]  /*7080*/  PRMT R62, R163, 0x5432, R50 ;  /* 0x00005432a33e7816 */ /* 0x000fe20000000032 */
[----:B------:R-:W-:Y:S01]  /*7090*/  IMAD.U32 R50, R60, 0x10000, RZ ;  /* 0x000100003c327824 */ /* 0x000fe200078e00ff */
[----:B------:R-:W-:Y:S01]  /*70a0*/  PRMT R48, R165, 0x5432, R162 ;  /* 0x00005432a5307816 */ /* 0x000fe200000000a2 */
[----:B0-----:R-:W-:Y:S01]  /*70b0*/  IMAD.U32 R165, R93, 0x10000, RZ ;  /* 0x000100005da57824 */ /* 0x001fe200078e00ff */
[----:B------:R-:W-:Y:S01]  /*70c0*/  PRMT R49, R163, 0x5410, R49 ;  /* 0x00005410a3317816 */ /* 0x000fe20000000031 */
[----:B------:R-:W-:Y:S01]  /*70d0*/  IMAD.U32 R163, R63, 0x10000, RZ ;  /* 0x000100003fa37824 */ /* 0x000fe200078e00ff */
[----:B------:R-:W-:Y:S01]  /*70e0*/  PRMT R164, R166, 0x5432, R164 ;  /* 0x00005432a6a47816 */ /* 0x000fe200000000a4 */
[----:B--2---:R-:W-:-:S02]  /*70f0*/  IMAD.U32 R162, R89, 0x10000, RZ ;  /* 0x0001000059a27824 */ /* 0x004fc400078e00ff */
[CC--:B------:R-:W-:Y:S01]  /*7100*/  FMUL.FTZ R166, R165.reuse, R50.reuse ;  /* 0x00000032a5a67220 */ /* 0x0c0fe20000410000 */
[-C--:B------:R-:W-:Y:S01]  /*7110*/  FMUL.FTZ R165, R165, R163.reuse ;  /* 0x000000a3a5a57220 */ /* 0x080fe20000410000 */
[----:B------:R-:W-:Y:S02]  /*7120*/  LOP3.LUT R93, R93, 0xffff0000, RZ, 0xc0, !PT ;  /* 0xffff00005d5d7812 */ /* 0x000fe400078ec0ff */
[C---:B------:R-:W-:Y:S01]  /*7130*/  FFMA.FTZ R163, R162.reuse, R163, -R166 ;  /* 0x000000a3a2a37223 */ /* 0x040fe200000108a6 */
[----:B------:R-:W-:Y:S01]  /*7140*/  FFMA.FTZ R162, R162, R50, R165 ;  /* 0x00000032a2a27223 */ /* 0x000fe200000100a5 */
[----:B------:R-:W-:Y:S01]  /*7150*/  LOP3.LUT R165, R63, 0xffff0000, RZ, 0xc0, !PT ;  /* 0xffff00003fa57812 */ /* 0x000fe200078ec0ff */
[----:B------:R-:W-:Y:S01]  /*7160*/  IMAD.U32 R166, R95, 0x10000, RZ ;  /* 0x000100005fa67824 */ /* 0x000fe200078e00ff */
[----:B------:R-:W-:Y:S02]  /*7170*/  LOP3.LUT R63, R60, 0xffff0000, RZ, 0xc0, !PT ;  /* 0xffff00003c3f7812 */ /* 0x000fe400078ec0ff */
[----:B------:R-:W-:Y:S01]  /*7180*/  LOP3.LUT R50, R89, 0xffff0000, RZ, 0xc0, !PT ;  /* 0xffff000059327812 */ /* 0x000fe200078ec0ff */
[C---:B------:R-:W-:Y:S01]  /*7190*/  FMUL.FTZ R89, R93.reuse, R165 ;  /* 0x000000a55d597220 */ /* 0x040fe20000410000 */
[----:B------:R-:W-:Y:S01]  /*71a0*/  PRMT R51, R182, 0x5410, R51 ;  /* 0x00005410b6337816 */ /* 0x000fe20000000033 */
[----:B------:R-:W-:Y:S01]  /*71b0*/  FMUL.FTZ R60, R93, R63 ;  /* 0x0000003f5d3c7220 */ /* 0x000fe20000410000 */
[----:B------:R-:W-:Y:S01]  /*71c0*/  IMAD.U32 R93, R91, 0x10000, RZ ;  /* 0x000100005b5d7824 */ /* 0x000fe200078e00ff */
[----:B------:R-:W-:-:S02]  /*71d0*/  LOP3.LUT R95, R95, 0xffff0000, RZ, 0xc0, !PT ;  /* 0xffff00005f5f7812 */ /* 0x000fc400078ec0ff */
[C---:B------:R-:W-:Y:S01]  /*71e0*/  FFMA.FTZ R60, R50.reuse, R165, -R60 ;  /* 0x000000a5323c7223 */ /* 0x040fe2000001083c */
[----:B------:R-:W-:Y:S02]  /*71f0*/  IMAD.U32 R165, R51, 0x10000, RZ ;  /* 0x0001000033a57824 */ /* 0x000fe400078e00ff */
[----:B------:R-:W-:Y:S01]  /*7200*/  FFMA.FTZ R50, R50, R63, R89 ;  /* 0x0000003f32327223 */ /* 0x000fe20000010059 */
[C---:B------:R-:W-:Y:S01]  /*7210*/  IMAD.U32 R63, R48.reuse, 0x10000, RZ ;  /* 0x00010000303f7824 */ /* 0x040fe200078e00ff */
[----:B------:R-:W-:Y:S01]  /*7220*/  LOP3.LUT R48, R48, 0xffff0000, RZ, 0xc0, !PT ;  /* 0xffff000030307812 */ /* 0x000fe200078ec0ff */
[C---:B------:R-:W-:Y:S01]  /*7230*/  FMUL.FTZ R89, R166.reuse, R165 ;  /* 0x000000a5a6597220 */ /* 0x040fe20000410000 */
[----:B------:R-:W-:Y:S02]  /*7240*/  LOP3.LUT R91, R91, 0xffff0000, RZ, 0xc0, !PT ;  /* 0xffff00005b5b7812 */ /* 0x000fe400078ec0ff */
[----:B------:R-:W-:Y:S01]  /*7250*/  PRMT R61, R181, 0x5410, R61 ;  /* 0x00005410b53d7816 */ /* 0x000fe2000000003d */
[-C--:B------:R-:W-:Y:S01]  /*7260*/  FFMA.FTZ R89, R93, R63.reuse, -R89 ;  /* 0x0000003f5d597223 */ /* 0x080fe20000010859 */
[----:B------:R-:W-:Y:S01]  /*7270*/  FMUL.FTZ R63, R166, R63 ;  /* 0x0000003fa63f7220 */ /* 0x000fe20000410000 */
[----:B------:R-:W-:-:S02]  /*7280*/  F2FP.BF16.F32.PACK_AB R60, R60, R163 ;  /* 0x000000a33c3c723e */ /* 0x000fc400000010ff */
[----:B------:R-:W-:Y:S01]  /*7290*/  F2FP.BF16.F32.PACK_AB R50, R50, R162 ;  /* 0x000000a23232723e */ /* 0x000fe200000010ff */
[----:B------:R-:W-:Y:S01]  /*72a0*/  FFMA.FTZ R63, R93, R165, R63 ;  /* 0x000000a55d3f7223 */ /* 0x000fe2000001003f */
[----:B------:R-:W-:Y:S01]  /*72b0*/  LOP3.LUT R93, R51, 0xffff0000, RZ, 0xc0, !PT ;  /* 0xffff0000335d7812 */ /* 0x000fe200078ec0ff */
[----:B------:R-:W-:-:S04]  /*72c0*/  IMAD.U32 R165, R164, 0x10000, RZ ;  /* 0x00010000a4a57824 */ /* 0x000fc800078e00ff */
[----:B------:R-:W-:-:S04]  /*72d0*/  FMUL.FTZ R51, R95, R93 ;  /* 0x0000005d5f337220 */ /* 0x000fc80000410000 */
[-C--:B------:R-:W-:Y:S01]  /*72e0*/  FFMA.FTZ R51, R91, R48.reuse, -R51 ;  /* 0x000000305b337223 */ /* 0x080fe20000010833 */
[----:B------:R-:W-:Y:S01]  /*72f0*/  FMUL.FTZ R48, R95, R48 ;  /* 0x000000305f307220 */ /* 0x000fe20000410000 */
[C---:B------:R-:W-:Y:S02]  /*7300*/  SHF.L.U32 R95, R92.reuse, 0x10, RZ ;  /* 0x000000105c5f7819 */ /* 0x040fe400000006ff */
[----:B------:R-:W-:Y:S01]  /*7310*/  LOP3.LUT R92, R92, 0xffff0000, RZ, 0xc0, !PT ;  /* 0xffff00005c5c7812 */ /* 0x000fe200078ec0ff */
[----:B------:R-:W-:Y:S01]  /*7320*/  FFMA.FTZ R48, R91, R93, R48 ;  /* 0x0000005d5b307223 */ /* 0x000fe20000010030 */
[----:B------:R-:W-:Y:S01]  /*7330*/  IMAD.U32 R93, R49, 0x10000, RZ ;  /* 0x00010000315d7824 */ /* 0x000fe200078e00ff */
[----:B------:R-:W-:Y:S01]  /*7340*/  F2FP.BF16.F32.PACK_AB R51, R51, R89 ;  /* 0x000000593333723e */ /* 0x000fe200000010ff */
[C---:B------:R-:W-:Y:S01]  /*7350*/  IMAD.U32 R91, R88.reuse, 0x10000, RZ ;  /* 0x00010000585b7824 */ /* 0x040fe200078e00ff */
[----:B------:R-:W-:Y:S01]  /*7360*/  LOP3.LUT R88, R88, 0xffff0000, RZ, 0xc0, !PT ;  /* 0xffff000058587812 */ /* 0x000fe200078ec0ff */
[C---:B------:R-:W-:Y:S01]  /*7370*/  FMUL.FTZ R166, R95.reuse, R93 ;  /* 0x0000005d5fa67220 */ /* 0x040fe20000410000 */
[----:B------:R-:W-:Y:S01]  /*7380*/  FMUL.FTZ R95, R95, R165 ;  /* 0x000000a55f5f7220 */ /* 0x000fe20000410000 */
[----:B------:R-:W-:Y:S01]  /*7390*/  F2FP.BF16.F32.PACK_AB R48, R48, R63 ;  /* 0x0000003f3030723e */ /* 0x000fe200000010ff */
[----:B------:R-:W-:-:S02]  /*73a0*/  IMAD.MOV.U32 R89, RZ, RZ, R60 ;  /* 0x000000ffff597224 */ /* 0x000fc400078e003c */
[C---:B------:R-:W-:Y:S01]  /*73b0*/  FFMA.FTZ R166, R91.reuse, R165, -R166 ;  /* 0x000000a55ba67223 */ /* 0x040fe200000108a6 */
[----:B------:R-:W-:Y:S01]  /*73c0*/  FFMA.FTZ R95, R91, R93, R95 ;  /* 0x0000005d5b5f7223 */ /* 0x000fe2000001005f */
[----:B------:R-:W-:Y:S02]  /*73d0*/  LOP3.LUT R91, R49, 0xffff0000, RZ, 0xc0, !PT ;  /* 0xffff0000315b7812 */ /* 0x000fe400078ec0ff */
[----:B------:R-:W-:Y:S01]  /*73e0*/  LOP3.LUT R49, R164, 0xffff0000, RZ, 0xc0, !PT ;  /* 0xffff0000a4317812 */ /* 0x000fe200078ec0ff */
[C---:B------:R-:W-:Y:S01]  /*73f0*/  IMAD.U32 R164, R62.reuse, 0x10000, RZ ;  /* 0x000100003ea47824 */ /* 0x040fe200078e00ff */
[----:B------:R-:W-:Y:S01]  /*7400*/  LOP3.LUT R62, R62, 0xffff0000, RZ, 0xc0, !PT ;  /* 0xffff00003e3e7812 */ /* 0x000fe200078ec0ff */
[C---:B------:R-:W-:Y:S02]  /*7410*/  FMUL.FTZ R93, R92.reuse, R91 ;  /* 0x0000005b5c5d7220 */ /* 0x040fe40000410000 */
[-C--:B------:R-:W-:Y:S02]  /*7420*/  FMUL.FTZ R92, R92, R49.reuse ;  /* 0x000000315c5c7220 */ /* 0x080fe40000410000 */
[----:B------:R-:W-:Y:S01]  /*7430*/  FFMA.FTZ R49, R88, R49, -R93 ;  /* 0x0000003158317223 */ /* 0x000fe2000001085d */
[----:B------:R-:W-:-:S02]  /*7440*/  IMAD.U32 R93, R94, 0x10000, RZ ;  /* 0x000100005e5d7824 */ /* 0x000fc400078e00ff */
[----:B------:R-:W-:Y:S01]  /*7450*/  FFMA.FTZ R88, R88, R91, R92 ;  /* 0x0000005b58587223 */ /* 0x000fe2000001005c */
[C---:B------:R-:W-:Y:S01]  /*7460*/  IMAD.U32 R92, R61.reuse, 0x10000, RZ ;  /* 0x000100003d5c7824 */ /* 0x040fe200078e00ff */
[----:B------:R-:W-:Y:S01]  /*7470*/  LOP3.LUT R94, R94, 0xffff0000, RZ, 0xc0, !PT ;  /* 0xffff00005e5e7812 */ /* 0x000fe200078ec0ff */
[C---:B------:R-:W-:Y:S01]  /*7480*/  IMAD.U32 R91, R90.reuse, 0x10000, RZ ;  /* 0x000100005a5b7824 */ /* 0x040fe200078e00ff */
[----:B------:R-:W-:Y:S01]  /*7490*/  LOP3.LUT R61, R61, 0xffff0000, RZ, 0xc0, !PT ;  /* 0xffff00003d3d7812 */ /* 0x000fe200078ec0ff */
[C---:B------:R-:W-:Y:S01]  /*74a0*/  FMUL.FTZ R165, R93.reuse, R92 ;  /* 0x0000005c5da57220 */ /* 0x040fe20000410000 */
[-C--:B------:R-:W-:Y:S01]  /*74b0*/  FMUL.FTZ R93, R93, R164.reuse ;  /* 0x000000a45d5d7220 */ /* 0x080fe20000410000 */
[----:B------:R-:W-:Y:S02]  /*74c0*/  LOP3.LUT R90, R90, 0xffff0000, RZ, 0xc0, !PT ;  /* 0xffff00005a5a7812 */ /* 0x000fe400078ec0ff */
[C---:B------:R-:W-:Y:S01]  /*74d0*/  FFMA.FTZ R165, R91.reuse, R164, -R165 ;  /* 0x000000a45ba57223 */ /* 0x040fe200000108a5 */
[----:B------:R-:W-:Y:S01]  /*74e0*/  FFMA.FTZ R93, R91, R92, R93 ;  /* 0x0000005c5b5d7223 */ /* 0x000fe2000001005d */
[C---:B------:R-:W-:Y:S01]  /*74f0*/  FMUL.FTZ R91, R94.reuse, R61 ;  /* 0x0000003d5e5b7220 */ /* 0x040fe20000410000 */
[----:B------:R-:W-:Y:S01]  /*7500*/  FMUL.FTZ R94, R94, R62 ;  /* 0x0000003e5e5e7220 */ /* 0x000fe20000410000 */
[----:B------:R-:W-:-:S02]  /*7510*/  F2FP.BF16.F32.PACK_AB R95, R88, R95 ;  /* 0x0000005f585f723e */ /* 0x000fc400000010ff */
[C---:B------:R-:W-:Y:S01]  /*7520*/  FFMA.FTZ R91, R90.reuse, R62, -R91 ;  /* 0x0000003e5a5b7223 */ /* 0x040fe2000001085b */
[----:B------:R-:W-:Y:S01]  /*7530*/  FFMA.FTZ R94, R90, R61, R94 ;  /* 0x0000003d5a5e7223 */ /* 0x000fe2000001005e */
[----:B------:R-:W-:Y:S01]  /*7540*/  F2FP.BF16.F32.PACK_AB R49, R49, R166 ;  /* 0x000000a63131723e */ /* 0x000fe200000010ff */
[----:B------:R-:W-:Y:S02]  /*7550*/  IMAD.MOV.U32 R92, RZ, RZ, R95 ;  /* 0x000000ffff5c7224 */ /* 0x000fe400078e005f */
[----:B------:R-:W-:Y:S01]  /*7560*/  F2FP.BF16.F32.PACK_AB R91, R91, R165 ;  /* 0x000000a55b5b723e */ /* 0x000fe200000010ff */
[----:B------:R-:W-:Y:S01]  /*7570*/  IMAD.MOV.U32 R95, RZ, RZ, R48 ;  /* 0x000000ffff5f7224 */ /* 0x000fe200078e0030 */
[----:B------:R-:W-:Y:S01]  /*7580*/  F2FP.BF16.F32.PACK_AB R94, R94, R93 ;  /* 0x0000005d5e5e723e */ /* 0x000fe200000010ff */
[----:B------:R-:W-:Y:S02]  /*7590*/  IMAD.MOV.U32 R88, RZ, RZ, R49 ;  /* 0x000000ffff587224 */ /* 0x000fe400078e0031 */
[----:B------:R-:W-:-:S02]  /*75a0*/  IMAD.MOV.U32 R90, RZ, RZ, R91 ;  /* 0x000000ffff5a7224 */ /* 0x000fc400078e005b */
[----:B------:R-:W-:Y:S02]  /*75b0*/  IMAD.MOV.U32 R93, RZ, RZ, R50 ;  /* 0x000000ffff5d7224 */ /* 0x000fe400078e0032 */
[----:B------:R-:W-:-:S07]  /*75c0*/  IMAD.MOV.U32 R91, RZ, RZ, R51 ;  /* 0x000000ffff5b7224 */ /* 0x000fce00078e0033 */
.L_x_690:
[----:B------:R-:W-:Y:S05]  /*75d0*/  BSYNC B3 ;  /* 0x0000000000037941 */ /* 0x000fea0003800000 */
.L_x_689:
[----:B------:R-:W-:-:S13]  /*75e0*/  ISETP.GE.AND P4, PT, R161, R147, PT ;  /* 0x00000093a100720c */ /* 0x000fda0003f86270 */
[--C-:B------:R-:W-:Y:S02]  /*75f0*/  @!P4 SHF.R.S32.HI R51, RZ, 0x1f, R161.reuse ;  /* 0x0000001fff33c819 */ /* 0x100fe400000114a1 */
[----:B------:R-:W-:-:S04]  /*7600*/  @!P4 IADD3 R161, P5, P6, R102, R132, R161 ;  /* 0x0000008466a1c210 */ /* 0x000fc80007ebe0a1 */
[----:B------:R-:W-:Y:S02]  /*7610*/  @!P4 IADD3.X R51, R97, R157, R51, P5, P6 ;  /* 0x0000009d6133c210 */ /* 0x000fe40002fec433 */
[----:B------:R-:W-:-:S04]  /*7620*/  IADD3 R49, P5, P6, R102, R132, R27 ;  /* 0x0000008466317210 */ /* 0x000fc80007ebe01b */
[----:B------:R-:W-:Y:S02]  /*7630*/  IADD3.X R50, R97, R157, R13, P5, P6 ;  /* 0x0000009d61327210 */ /* 0x000fe40002fec40d */
[----:B------:R-:W-:-:S04]  /*7640*/  LEA R48, P5, R49, R120, 0x1 ;  /* 0x0000007831307211 */ /* 0x000fc800078a08ff */
[----:B------:R-:W-:Y:S02]  /*7650*/  LEA.HI.X R49, R49, R121, R50, 0x1, P5 ;  /* 0x0000007931317211 */ /* 0x000fe400028f0c32 */
[----:B------:R-:W-:-:S03]  /*7660*/  @!P4 LEA R50, P5, R161, R120, 0x1 ;  /* 0x00000078a132c211 */ /* 0x000fc600078a08ff */
[----:B--2---:R2:W-:Y:S01]  /*7670*/  STG.E.128 desc[UR42][R48.64], R88 ;  /* 0x0000005830007986 */ /* 0x0045e2000c101d2a */
[----:B------:R-:W-:-:S05]  /*7680*/  @!P4 LEA.HI.X R51, R161, R121, R51, 0x1, P5 ;  /* 0x00000079a133c211 */ /* 0x000fca00028f0c33 */
[----:B0-----:R2:W-:Y:S04]  /*7690*/  @!P4 STG.E.128 desc[UR42][R50.64], R92 ;  /* 0x0000005c3200c986 */ /* 0x0015e8000c101d2a */
.L_x_688:
[----:B------:R-:W-:Y:S05]  /*76a0*/  BSYNC B2 ;  /* 0x0000000000027941 */ /* 0x000fea0003800000 */
.L_x_687:
[----:B------:R-:W-:Y:S01]  /*76b0*/  ISETP.NE.AND P4, PT, R10, RZ, PT ;  /* 0x000000ff0a00720c */ /* 0x000fe20003f85270 */
[----:B------:R-:W-:-:S12]  /*76c0*/  BSSY B2, `(.L_x_691) ;  /* 0x0000083000027945 */ /* 0x000fd80003800000 */
[----:B------:R-:W-:Y:S05]  /*76d0*/  @!P4 BRA `(.L_x_692) ;  /* 0x000000080004c947 */ /* 0x000fea0003800000 */
[----:B--2---:R-:W-:Y:S01]  /*76e0*/  SEL R48, R122, R148, !P1 ;  /* 0x000000947a307207 */ /* 0x004fe20004800000 */
[----:B------:R-:W-:Y:S01]  /*76f0*/  BSSY B3, `(.L_x_693) ;  /* 0x000007d000037945 */ /* 0x000fe20003800000 */
[----:B------:R-:W-:Y:S02]  /*7700*/  IADD3 R60, P4, P5, R102, R132, R21 ;  /* 0x00000084663c7210 */ /* 0x000fe40007d9e015 */
[----:B------:R-:W-:Y:S02]  /*7710*/  SHF.R.S32.HI R49, RZ, 0x1f, R48 ;  /* 0x0000001fff317819 */ /* 0x000fe40000011430 */
[----:B------:R-:W-:Y:S02]  /*7720*/  IADD3.X R61, R97, R157, R12, P4, P5 ;  /* 0x0000009d613d7210 */ /* 0x000fe400027ea40c */
[----:B------:R-:W-:-:S04]  /*7730*/  LEA.HI R48, R49, R48, RZ, 0x4 ;  /* 0x0000003031307211 */ /* 0x000fc800078f20ff */
[----:B------:R-:W-:-:S05]  /*7740*/  LEA.HI.SX32 R48, R48, R26, 0x1c ;  /* 0x0000001a30307211 */ /* 0x000fca00078fe2ff */
[----:B------:R-:W-:-:S05]  /*7750*/  IMAD.SHL.U32 R49, R48, 0x8, RZ ;  /* 0x0000000830317824 */ /* 0x000fca00078e00ff */
[----:B------:R-:W-:-:S13]  /*7760*/  ISETP.GE.AND P4, PT, R49, R147, PT ;  /* 0x000000933100720c */ /* 0x000fda0003f86270 */
[--C-:B------:R-:W-:Y:S02]  /*7770*/  @!P4 SHF.R.S32.HI R51, RZ, 0x1f, R49.reuse ;  /* 0x0000001fff33c819 */ /* 0x100fe40000011431 */
[--C-:B------:R-:W-:Y:S02]  /*7780*/  @!P4 IADD3 R50, P5, P6, R102, R132, R49.reuse ;  /* 0x000000846632c210 */ /* 0x100fe40007ebe031 */
[----:B------:R-:W-:Y:S02]  /*7790*/  LOP3.LUT R49, R191, 0x38, R49, 0xf8, !PT ;  /* 0x00000038bf317812 */ /* 0x000fe400078ef831 */
[----:B------:R-:W-:Y:S02]  /*77a0*/  @!P4 IADD3.X R51, R97, R157, R51, P5, P6 ;  /* 0x0000009d6133c210 */ /* 0x000fe40002fec433 */
[----:B------:R-:W-:Y:S02]  /*77b0*/  LEA R88, P5, R60, R120, 0x1 ;  /* 0x000000783c587211 */ /* 0x000fe400078a08ff */
[----:B------:R-:W-:-:S02]  /*77c0*/  LOP3.LUT R49, R49, R193, RZ, 0x3c, !PT ;  /* 0x000000c131317212 */ /* 0x000fc400078e3cff */
[----:B------:R-:W-:Y:S02]  /*77d0*/  LEA.HI.X R89, R60, R121, R61, 0x1, P5 ;  /* 0x000000793c597211 */ /* 0x000fe400028f0c3d */
[----:B------:R-:W-:-:S04]  /*77e0*/  @!P4 LEA R90, P5, R50, R120, 0x1 ;  /* 0x00000078325ac211 */ /* 0x000fc800078a08ff */
[----:B------:R-:W-:Y:S02]  /*77f0*/  @!P4 LEA.HI.X R91, R50, R121, R51, 0x1, P5 ;  /* 0x00000079325bc211 */ /* 0x000fe400028f0c33 */
[----:B------:R-:W-:Y:S02]  /*7800*/  SHF.R.S32.HI R50, RZ, 0x1f, R48 ;  /* 0x0000001fff327819 */ /* 0x000fe40000011430 */
[----:B------:R-:W-:Y:S02]  /*7810*/  ISETP.GE.AND P5, PT, R101, R117, PT ;  /* 0x000000756500720c */ /* 0x000fe40003fa6270 */
[----:B------:R-:W-:-:S05]  /*7820*/  LEA.HI R48, R50, R48, RZ, 0x3 ;  /* 0x0000003032307211 */ /* 0x000fca00078f18ff */
[----:B------:R-:W-:-:S05]  /*7830*/  IMAD.SHL.U32 R48, R48, 0x400, RZ ;  /* 0x0000040030307824 */ /* 0x000fca00078e00ff */
[----:B------:R-:W-:-:S05]  /*7840*/  LOP3.LUT R48, R48, 0x7fffe000, RZ, 0xc0, !PT ;  /* 0x7fffe00030307812 */ /* 0x000fca00078ec0ff */
[----:B------:R-:W-:-:S04]  /*7850*/  IMAD R48, R192, 0x200, R48 ;  /* 0x00000200c0307824 */ /* 0x000fc800078e0230 */
[----:B------:R-:W-:Y:S02]  /*7860*/  IMAD.IADD R49, R48, 0x1, R49 ;  /* 0x0000000130317824 */ /* 0x000fe400078e0231 */
[C---:B------:R-:W-:Y:S02]  /*7870*/  IMAD R48, R16.reuse, 0x6000, R142 ;  /* 0x0000600010307824 */ /* 0x040fe400078e028e */
[----:B------:R-:W-:Y:S02]  /*7880*/  IMAD R60, R16, 0x6000, R49 ;  /* 0x00006000103c7824 */ /* 0x000fe400078e0231 */
[--C-:B------:R-:W-:Y:S02]  /*7890*/  IMAD R48, R48, 0x2, R2.reuse ;  /* 0x0000000230307824 */ /* 0x100fe400078e0202 */
[----:B------:R-:W-:-:S04]  /*78a0*/  IMAD R60, R60, 0x2, R2 ;  /* 0x000000023c3c7824 */ /* 0x000fc800078e0202 */
[----:B------:R-:W0:Y:S04]  /*78b0*/  LDS.128 R48, [R48+0x1c400] ;  /* 0x01c4000030307984 */ /* 0x000e280000000c00 */
[----:B------:R-:W2:Y:S01]  /*78c0*/  LDS.128 R60, [R60+0x1c400] ;  /* 0x01c400003c3c7984 */ /* 0x000ea20000000c00 */
[----:B------:R-:W-:Y:S05]  /*78d0*/  @P5 BRA `(.L_x_694) ;  /* 0x0000000400785947 */ /* 0x000fea0003800000 */
[----:B------:R-:W-:Y:S01]  /*78e0*/  SHF.R.U32.HI R92, RZ, 0x10, R57 ;  /* 0x00000010ff5c7819 */ /* 0x000fe20000011639 */
[----:B--2---:R-:W-:Y:S01]  /*78f0*/  IMAD.U32 R162, R61, 0x10000, RZ ;  /* 0x000100003da27824 */ /* 0x004fe200078e00ff */
[----:B------:R-:W-:Y:S01]  /*7900*/  SHF.R.U32.HI R93, RZ, 0x10, R45 ;  /* 0x00000010ff5d7819 */ /* 0x000fe2000001162d */
[----:B0-----:R-:W-:Y:S01]  /*7910*/  IMAD.U32 R94, R49, 0x10000, RZ ;  /* 0x00010000315e7824 */ /* 0x001fe200078e00ff */
[----:B------:R-:W-:Y:S02]  /*7920*/  PRMT R92, R177, 0x5432, R92 ;  /* 0x00005432b15c7816 */ /* 0x000fe4000000005c */
[----:B------:R-:W-:Y:S02]  /*7930*/  PRMT R93, R180, 0x5410, R93 ;  /* 0x00005410b45d7816 */ /* 0x000fe4000000005d */
[----:B------:R-:W-:Y:S01]  /*7940*/  LOP3.LUT R61, R61, 0xffff0000, RZ, 0xc0, !PT ;  /* 0xffff00003d3d7812 */ /* 0x000fe200078ec0ff */
[----:B------:R-:W-:Y:S01]  /*7950*/  IMAD.U32 R161, R92, 0x10000, RZ ;  /* 0x000100005ca17824 */ /* 0x000fe200078e00ff */
[----:B------:R-:W-:Y:S01]  /*7960*/  LOP3.LUT R49, R49, 0xffff0000, RZ, 0xc0, !PT ;  /* 0xffff000031317812 */ /* 0x000fe200078ec0ff */
[----:B------:R-:W-:Y:S01]  /*7970*/  IMAD.U32 R95, R93, 0x10000, RZ ;  /* 0x000100005d5f7824 */ /* 0x000fe200078e00ff */
[----:B------:R-:W-:Y:S01]  /*7980*/  SHF.R.U64 R57, R56, 0x10, R57 ;  /* 0x0000001038397819 */ /* 0x000fe20000001239 */
[C---:B------:R-:W-:Y:S01]  /*7990*/  FMUL.FTZ R163, R162.reuse, R161 ;  /* 0x000000a1a2a37220 */ /* 0x040fe20000410000 */
[----:B------:R-:W-:Y:S01]  /*79a0*/  LOP3.LUT R56, R63, 0xffff0000, RZ, 0xc0, !PT ;  /* 0xffff00003f387812 */ /* 0x000fe200078ec0ff */
[-C--:B------:R-:W-:Y:S01]  /*79b0*/  FMUL.FTZ R162, R162, R95.reuse ;  /* 0x0000005fa2a27220 */ /* 0x080fe20000410000 */
[----:B------:R-:W-:Y:S01]  /*79c0*/  SHF.R.U64 R45, R44, 0x10, R45 ;  /* 0x000000102c2d7819 */ /* 0x000fe2000000122d */
[C---:B------:R-:W-:Y:S01]  /*79d0*/  FFMA.FTZ R95, R94.reuse, R95, -R163 ;  /* 0x0000005f5e5f7223 */ /* 0x040fe200000108a3 */
[----:B------:R-:W-:Y:S01]  /*79e0*/  LOP3.LUT R44, R51, 0xffff0000, RZ, 0xc0, !PT ;  /* 0xffff0000332c7812 */ /* 0x000fe200078ec0ff */
[----:B------:R-:W-:Y:S01]  /*79f0*/  FFMA.FTZ R94, R94, R161, R162 ;  /* 0x000000a15e5e7223 */ /* 0x000fe200000100a2 */
[----:B------:R-:W-:Y:S01]  /*7a00*/  LOP3.LUT R161, R93, 0xffff0000, RZ, 0xc0, !PT ;  /* 0xffff00005da17812 */ /* 0x000fe200078ec0ff */
[----:B------:R-:W-:Y:S01]  /*7a10*/  IMAD.U32 R163, R63, 0x10000, RZ ;  /* 0x000100003fa37824 */ /* 0x000fe200078e00ff */
[----:B------:R-:W-:-:S02]  /*7a20*/  LOP3.LUT R93, R92, 0xffff0000, RZ, 0xc0, !PT ;  /* 0xffff00005c5d7812 */ /* 0x000fc400078ec0ff */
[----:B------:R-:W-:Y:S02]  /*7a30*/  SHF.R.U64 R46, R46, 0x10, R47 ;  /* 0x000000102e2e7819 */ /* 0x000fe4000000122f */
[----:B------:R-:W-:Y:S01]  /*7a40*/  SHF.R.U64 R58, R58, 0x10, R59 ;  /* 0x000000103a3a7819 */ /* 0x000fe2000000123b */
[C---:B------:R-:W-:Y:S01]  /*7a50*/  FMUL.FTZ R92, R61.reuse, R93 ;  /* 0x0000005d3d5c7220 */ /* 0x040fe20000410000 */
[-C--:B------:R-:W-:Y:S01]  /*7a60*/  FMUL.FTZ R61, R61, R161.reuse ;  /* 0x000000a13d3d7220 */ /* 0x080fe20000410000 */
[----:B------:R-:W-:Y:S02]  /*7a70*/  PRMT R46, R175, 0x5432, R46 ;  /* 0x00005432af2e7816 */ /* 0x000fe4000000002e */
[C---:B------:R-:W-:Y:S01]  /*7a80*/  FFMA.FTZ R92, R49.reuse, R161, -R92 ;  /* 0x000000a1315c7223 */ /* 0x040fe2000001085c */
[----:B------:R-:W-:Y:S01]  /*7a90*/  FFMA.FTZ R49, R49, R93, R61 ;  /* 0x0000005d31317223 */ /* 0x000fe2000001003d */
[----:B------:R-:W-:Y:S01]  /*7aa0*/  SHF.R.U32.HI R61, RZ, 0x10, R59 ;  /* 0x00000010ff3d7819 */ /* 0x000fe2000001163b */
[----:B------:R-:W-:Y:S01]  /*7ab0*/  IMAD.U32 R161, R51, 0x10000, RZ ;  /* 0x0001000033a17824 */ /* 0x000fe200078e00ff */
[----:B------:R-:W-:-:S02]  /*7ac0*/  SHF.R.U32.HI R93, RZ, 0x10, R47 ;  /* 0x00000010ff5d7819 */ /* 0x000fc4000001162f */
[----:B------:R-:W-:Y:S02]  /*7ad0*/  PRMT R61, R178, 0x5410, R61 ;  /* 0x00005410b23d7816 */ /* 0x000fe4000000003d */
[----:B------:R-:W-:Y:S02]  /*7ae0*/  PRMT R93, R179, 0x5410, R93 ;  /* 0x00005410b35d7816 */ /* 0x000fe4000000005d */
[----:B------:R-:W-:Y:S01]  /*7af0*/  PRMT R58, R175, 0x5410, R58 ;  /* 0x00005410af3a7816 */ /* 0x000fe2000000003a */
[C---:B------:R-:W-:Y:S01]  /*7b00*/  IMAD.U32 R162, R61.reuse, 0x10000, RZ ;  /* 0x000100003da27824 */ /* 0x040fe200078e00ff */
[----:B------:R-:W-:Y:S01]  /*7b10*/  LOP3.LUT R61, R61, 0xffff0000, RZ, 0xc0, !PT ;  /* 0xffff00003d3d7812 */ /* 0x000fe200078ec0ff */
[C---:B------:R-:W-:Y:S01]  /*7b20*/  IMAD.U32 R164, R93.reuse, 0x10000, RZ ;  /* 0x000100005da47824 */ /* 0x040fe200078e00ff */
[----:B------:R-:W-:Y:S01]  /*7b30*/  LOP3.LUT R93, R93, 0xffff0000, RZ, 0xc0, !PT ;  /* 0xffff00005d5d7812 */ /* 0x000fe200078ec0ff */
[C---:B------:R-:W-:Y:S01]  /*7b40*/  FMUL.FTZ R165, R163.reuse, R162 ;  /* 0x000000a2a3a57220 */ /* 0x040fe20000410000 */
[----:B------:R-:W-:Y:S01]  /*7b50*/  F2FP.BF16.F32.PACK_AB R92, R92, R95 ;  /* 0x0000005f5c5c723e */ /* 0x000fe200000010ff */
[C---:B------:R-:W-:Y:S01]  /*7b60*/  FMUL.FTZ R51, R56.reuse, R61 ;  /* 0x0000003d38337220 */ /* 0x040fe20000410000 */
[-C--:B------:R-:W-:Y:S01]  /*7b70*/  FMUL.FTZ R163, R163, R164.reuse ;  /* 0x000000a4a3a37220 */ /* 0x080fe20000410000 */
[-C--:B------:R-:W-:Y:S01]  /*7b80*/  FMUL.FTZ R56, R56, R93.reuse ;  /* 0x0000005d38387220 */ /* 0x080fe20000410000 */
[C---:B------:R-:W-:Y:S01]  /*7b90*/  FFMA.FTZ R164, R161.reuse, R164, -R165 ;  /* 0x000000a4a1a47223 */ /* 0x040fe200000108a5 */
[C---:B------:R-:W-:Y:S01]  /*7ba0*/  FFMA.FTZ R51, R44.reuse, R93, -R51 ;  /* 0x0000005d2c337223 */ /* 0x040fe20000010833 */
[----:B------:R-:W-:Y:S01]  /*7bb0*/  FFMA.FTZ R163, R161, R162, R163 ;  /* 0x000000a2a1a37223 */ /* 0x000fe200000100a3 */
[----:B------:R-:W-:Y:S01]  /*7bc0*/  FFMA.FTZ R44, R44, R61, R56 ;  /* 0x0000003d2c2c7223 */ /* 0x000fe20000010038 */
[----:B------:R-:W-:Y:S01]  /*7bd0*/  PRMT R56, R177, 0x5410, R45 ;  /* 0x00005410b1387816 */ /* 0x000fe2000000002d */
[----:B------:R-:W-:Y:S01]  /*7be0*/  IMAD.U32 R161, R60, 0x10000, RZ ;  /* 0x000100003ca17824 */ /* 0x000fe200078e00ff */
[----:B------:R-:W-:Y:S01]  /*7bf0*/  PRMT R45, R176, 0x5410, R57 ;  /* 0x00005410b02d7816 */ /* 0x000fe20000000039 */
[----:B------:R-:W-:Y:S01]  /*7c00*/  IMAD.U32 R57, R48, 0x10000, RZ ;  /* 0x0001000030397824 */ /* 0x000fe200078e00ff */
[----:B------:R-:W-:Y:S01]  /*7c10*/  LOP3.LUT R60, R60, 0xffff0000, RZ, 0xc0, !PT ;  /* 0xffff00003c3c7812 */ /* 0x000fe200078ec0ff */
[C---:B------:R-:W-:Y:S01]  /*7c20*/  IMAD.U32 R63, R56.reuse, 0x10000, RZ ;  /* 0x00010000383f7824 */ /* 0x040fe200078e00ff */
[C---:B------:R-:W-:Y:S01]  /*7c30*/  LOP3.LUT R47, R45.reuse, 0xffff0000, RZ, 0xc0, !PT ;  /* 0xffff00002d2f7812 */ /* 0x040fe200078ec0ff */
[----:B------:R-:W-:Y:S01]  /*7c40*/  IMAD.U32 R61, R45, 0x10000, RZ ;  /* 0x000100002d3d7824 */ /* 0x000fe200078e00ff */
[----:B------:R-:W-:-:S02]  /*7c50*/  LOP3.LUT R45, R56, 0xffff0000, RZ, 0xc0, !PT ;  /* 0xffff0000382d7812 */ /* 0x000fc400078ec0ff */
[----:B------:R-:W-:Y:S01]  /*7c60*/  LOP3.LUT R48, R48, 0xffff0000, RZ, 0xc0, !PT ;  /* 0xffff000030307812 */ /* 0x000fe200078ec0ff */
[C---:B------:R-:W-:Y:S01]  /*7c70*/  FMUL.FTZ R56, R60.reuse, R47 ;  /* 0x0000002f3c387220 */ /* 0x040fe20000410000 */
[C---:B------:R-:W-:Y:S01]  /*7c80*/  FMUL.FTZ R93, R161.reuse, R61 ;  /* 0x0000003da15d7220 */ /* 0x040fe20000410000 */
[----:B------:R-:W-:Y:S01]  /*7c90*/  FMUL.FTZ R60, R60, R45 ;  /* 0x0000002d3c3c7220 */ /* 0x000fe20000410000 */
[----:B------:R-:W-:Y:S01]  /*7ca0*/  FMUL.FTZ R161, R161, R63 ;  /* 0x0000003fa1a17220 */ /* 0x000fe20000410000 */
[----:B------:R-:W-:Y:S01]  /*7cb0*/  FFMA.FTZ R45, R48, R45, -R56 ;  /* 0x0000002d302d7223 */ /* 0x000fe20000010838 */
[----:B------:R-:W-:Y:S01]  /*7cc0*/  SHF.L.U32 R56, R58, 0x10, RZ ;  /* 0x000000103a387819 */ /* 0x000fe200000006ff */
[----:B------:R-:W-:Y:S01]  /*7cd0*/  FFMA.FTZ R47, R48, R47, R60 ;  /* 0x0000002f302f7223 */ /* 0x000fe2000001003c */
[C---:B------:R-:W-:Y:S01]  /*7ce0*/  FFMA.FTZ R93, R57.reuse, R63, -R93 ;  /* 0x0000003f395d7223 */ /* 0x040fe2000001085d */
[----:B------:R-:W-:Y:S01]  /*7cf0*/  FFMA.FTZ R161, R57, R61, R161 ;  /* 0x0000003d39a17223 */ /* 0x000fe200000100a1 */
[C---:B------:R-:W-:Y:S01]  /*7d00*/  IMAD.U32 R60, R62.reuse, 0x10000, RZ ;  /* 0x000100003e3c7824 */ /* 0x040fe200078e00ff */
[----:B------:R-:W-:Y:S01]  /*7d10*/  LOP3.LUT R62, R62, 0xffff0000, RZ, 0xc0, !PT ;  /* 0xffff00003e3e7812 */ /* 0x000fe200078ec0ff */
[----:B------:R-:W-:Y:S01]  /*7d20*/  IMAD.U32 R57, R46, 0x10000, RZ ;  /* 0x000100002e397824 */ /* 0x000fe200078e00ff */
[----:B------:R-:W-:Y:S01]  /*7d30*/  LOP3.LUT R58, R58, 0xffff0000, RZ, 0xc0, !PT ;  /* 0xffff00003a3a7812 */ /* 0x000fe200078ec0ff */
[----:B------:R-:W-:Y:S01]  /*7d40*/  FMUL.FTZ R59, R60, R56 ;  /* 0x000000383c3b7220 */ /* 0x000fe20000410000 */
[----:B------:R-:W-:-:S02]  /*7d50*/  IMAD.U32 R48, R50, 0x10000, RZ ;  /* 0x0001000032307824 */ /* 0x000fc400078e00ff */
[-C--:B------:R-:W-:Y:S01]  /*7d60*/  FMUL.FTZ R60, R60, R57.reuse ;  /* 0x000000393c3c7220 */ /* 0x080fe20000410000 */
[----:B------:R-:W-:Y:S01]  /*7d70*/  LOP3.LUT R46, R46, 0xffff0000, RZ, 0xc0, !PT ;  /* 0xffff00002e2e7812 */ /* 0x000fe200078ec0ff */
[C---:B------:R-:W-:Y:S02]  /*7d80*/  FFMA.FTZ R59, R48.reuse, R57, -R59 ;  /* 0x00000039303b7223 */ /* 0x040fe4000001083b */
[----:B------:R-:W-:Y:S01]  /*7d90*/  FFMA.FTZ R60, R48, R56, R60 ;  /* 0x00000038303c7223 */ /* 0x000fe2000001003c */
[----:B------:R-:W-:Y:S01]  /*7da0*/  LOP3.LUT R50, R50, 0xffff0000, RZ, 0xc0, !PT ;  /* 0xffff000032327812 */ /* 0x000fe200078ec0ff */
[C---:B------:R-:W-:Y:S01]  /*7db0*/  FMUL.FTZ R48, R62.reuse, R58 ;  /* 0x0000003a3e307220 */ /* 0x040fe20000410000 */
[----:B------:R-:W-:Y:S01]  /*7dc0*/  FMUL.FTZ R62, R62, R46 ;  /* 0x0000002e3e3e7220 */ /* 0x000fe20000410000 */
[----:B------:R-:W-:Y:S01]  /*7dd0*/  F2FP.BF16.F32.PACK_AB R94, R49, R94 ;  /* 0x0000005e315e723e */ /* 0x000fe200000010ff */
[----:B------:R-:W-:Y:S02]  /*7de0*/  IMAD.MOV.U32 R49, RZ, RZ, R92 ;  /* 0x000000ffff317224 */ /* 0x000fe400078e005c */
[C---:B------:R-:W-:Y:S01]  /*7df0*/  FFMA.FTZ R48, R50.reuse, R46, -R48 ;  /* 0x0000002e32307223 */ /* 0x040fe20000010830 */
[----:B------:R-:W-:Y:S01]  /*7e00*/  FFMA.FTZ R62, R50, R58, R62 ;  /* 0x0000003a323e7223 */ /* 0x000fe2000001003e */
[----:B------:R-:W-:Y:S01]  /*7e10*/  F2FP.BF16.F32.PACK_AB R44, R44, R163 ;  /* 0x000000a32c2c723e */ /* 0x000fe200000010ff */
[----:B------:R-:W-:Y:S01]  /*7e20*/  IMAD.MOV.U32 R61, RZ, RZ, R94 ;  /* 0x000000ffff3d7224 */ /* 0x000fe200078e005e */
[----:B------:R-:W-:-:S02]  /*7e30*/  F2FP.BF16.F32.PACK_AB R45, R45, R93 ;  /* 0x0000005d2d2d723e */ /* 0x000fc400000010ff */
[----:B------:R-:W-:Y:S01]  /*7e40*/  F2FP.BF16.F32.PACK_AB R47, R47, R161 ;  /* 0x000000a12f2f723e */ /* 0x000fe200000010ff */
[----:B------:R-:W-:Y:S01]  /*7e50*/  IMAD.MOV.U32 R63, RZ, RZ, R44 ;  /* 0x000000ffff3f7224 */ /* 0x000fe200078e002c */
[----:B------:R-:W-:Y:S01]  /*7e60*/  F2FP.BF16.F32.PACK_AB R59, R48, R59 ;  /* 0x0000003b303b723e */ /* 0x000fe200000010ff */
[----:B------:R-:W-:Y:S01]  /*7e70*/  IMAD.MOV.U32 R48, RZ, RZ, R45 ;  /* 0x000000ffff307224 */ /* 0x000fe200078e002d */
[----:B------:R-:W-:Y:S01]  /*7e80*/  F2FP.BF16.F32.PACK_AB R62, R62, R60 ;  /* 0x0000003c3e3e723e */ /* 0x000fe200000010ff */
[----:B------:R-:W-:Y:S01]  /*7e90*/  IMAD.MOV.U32 R60, RZ, RZ, R47 ;  /* 0x000000ffff3c7224 */ /* 0x000fe200078e002f */
[----:B------:R-:W-:Y:S01]  /*7ea0*/  F2FP.BF16.F32.PACK_AB R51, R51, R164 ;  /* 0x000000a43333723e */ /* 0x000fe200000010ff */
[----:B------:R-:W-:-:S07]  /*7eb0*/  IMAD.MOV.U32 R50, RZ, RZ, R59 ;  /* 0x000000ffff327224 */ /* 0x000fce00078e003b */
.L_x_694:
[----:B------:R-:W-:Y:S05]  /*7ec0*/  BSYNC B3 ;  /* 0x0000000000037941 */ /* 0x000fea0003800000 */
.L_x_693:
[----:B0-----:R0:W-:Y:S04]  /*7ed0*/  STG.E.128 desc[UR42][R88.64], R48 ;  /* 0x0000003058007986 */ /* 0x0011e8000c101d2a */
[----:B--2---:R0:W-:Y:S02]  /*7ee0*/  @!P4 STG.E.128 desc[UR42][R90.64], R60 ;  /* 0x0000003c5a00c986 */ /* 0x0041e4000c101d2a */
.L_x_692:
[----:B------:R-:W-:Y:S05]  /*7ef0*/  BSYNC B2 ;  /* 0x0000000000027941 */ /* 0x000fea0003800000 */
.L_x_691:
[----:B------:R-:W-:-:S13]  /*7f00*/  ISETP.NE.AND P4, PT, R9, RZ, PT ;  /* 0x000000ff0900720c */ /* 0x000fda0003f85270 */
[----:B------:R-:W-:Y:S05]  /*7f10*/  @!P4 BRA `(.L_x_686) ;  /* 0x000000080000c947 */ /* 0x000fea0003800000 */
[----:B------:R-:W3:Y:S01]  /*7f20*/  LDL R44, [R1+0x10] ;  /* 0x00001000012c7983 */ /* 0x000ee20000100800 */
[----:B------:R-:W-:Y:S01]  /*7f30*/  IADD3 R47, P4, P5, R102, R132, R15 ;  /* 0x00000084662f7210 */ /* 0x000fe20007d9e00f */
[----:B------:R-:W-:Y:S03]  /*7f40*/  BSSY B2, `(.L_x_695) ;  /* 0x000007b000027945 */ /* 0x000fe60003800000 */
[----:B------:R-:W-:Y:S02]  /*7f50*/  IADD3.X R46, R97, R157, R11, P4, P5 ;  /* 0x0000009d612e7210 */ /* 0x000fe400027ea40b */
[----:B---3--:R-:W-:-:S04]  /*7f60*/  LOP3.LUT P6, RZ, R44, 0x1, RZ, 0xc0, !PT ;  /* 0x000000012cff7812 */ /* 0x008fc800078cc0ff */
[----:B------:R-:W-:-:S04]  /*7f70*/  SEL R44, R122, R148, !P6 ;  /* 0x000000947a2c7207 */ /* 0x000fc80007000000 */
[----:B------:R-:W-:-:S04]  /*7f80*/  SHF.R.S32.HI R45, RZ, 0x1f, R44 ;  /* 0x0000001fff2d7819 */ /* 0x000fc8000001142c */
[----:B------:R-:W-:-:S04]  /*7f90*/  LEA.HI R45, R45, R44, RZ, 0x4 ;  /* 0x0000002c2d2d7211 */ /* 0x000fc800078f20ff */
[----:B------:R-:W-:-:S05]  /*7fa0*/  LEA.HI.SX32 R45, R45, R20, 0x1c ;  /* 0x000000142d2d7211 */ /* 0x000fca00078fe2ff */
[----:B------:R-:W-:-:S05]  /*7fb0*/  IMAD.SHL.U32 R44, R45, 0x8, RZ ;  /* 0x000000082d2c7824 */ /* 0x000fca00078e00ff */
[----:B------:R-:W-:-:S13]  /*7fc0*/  ISETP.GE.AND P4, PT, R44, R147, PT ;  /* 0x000000932c00720c */ /* 0x000fda0003f86270 */
[--C-:B0-2---:R-:W-:Y:S02]  /*7fd0*/  @!P4 SHF.R.S32.HI R48, RZ, 0x1f, R44.reuse ;  /* 0x0000001fff30c819 */ /* 0x105fe4000001142c */
[--C-:B------:R-:W-:Y:S02]  /*7fe0*/  @!P4 IADD3 R132, P5, P6, R102, R132, R44.reuse ;  /* 0x000000846684c210 */ /* 0x100fe40007ebe02c */
[----:B------:R-:W-:Y:S02]  /*7ff0*/  LOP3.LUT R44, R191, 0x38, R44, 0xf8, !PT ;  /* 0x00000038bf2c7812 */ /* 0x000fe400078ef82c */
[----:B------:R-:W-:Y:S02]  /*8000*/  @!P4 IADD3.X R157, R97, R157, R48, P5, P6 ;  /* 0x0000009d619dc210 */ /* 0x000fe40002fec430 */
[----:B------:R-:W-:Y:S02]  /*8010*/  LEA R56, P5, R47, R120, 0x1 ;  /* 0x000000782f387211 */ /* 0x000fe400078a08ff */
[----:B------:R-:W-:-:S02]  /*8020*/  LOP3.LUT R44, R44, R193, RZ, 0x3c, !PT ;  /* 0x000000c12c2c7212 */ /* 0x000fc400078e3cff */
[----:B------:R-:W-:Y:S02]  /*8030*/  LEA.HI.X R57, R47, R121, R46, 0x1, P5 ;  /* 0x000000792f397211 */ /* 0x000fe400028f0c2e */
[----:B------:R-:W-:Y:S02]  /*8040*/  SHF.R.S32.HI R46, RZ, 0x1f, R45 ;  /* 0x0000001fff2e7819 */ /* 0x000fe4000001142d */
[----:B------:R-:W-:Y:S02]  /*8050*/  @!P4 LEA R58, P5, R132, R120, 0x1 ;  /* 0x00000078843ac211 */ /* 0x000fe400078a08ff */
[----:B------:R-:W-:Y:S02]  /*8060*/  LEA.HI R45, R46, R45, RZ, 0x3 ;  /* 0x0000002d2e2d7211 */ /* 0x000fe400078f18ff */
[----:B------:R-:W-:Y:S02]  /*8070*/  @!P4 LEA.HI.X R59, R132, R121, R157, 0x1, P5 ;  /* 0x00000079843bc211 */ /* 0x000fe400028f0c9d */
[----:B------:R-:W-:Y:S01]  /*8080*/  ISETP.GE.AND P5, PT, R100, R117, PT ;  /* 0x000000756400720c */ /* 0x000fe20003fa6270 */
        /* <DEDUP_REMOVED lines=11> */
[--C-:B------:R-:W-:Y:S01]  /*8140*/  SHF.R.U64 R42, R42, 0x10, R43.reuse ;  /* 0x000000102a2a7819 */ /* 0x100fe2000000122b */
[----:B--2---:R-:W-:Y:S01]  /*8150*/  IMAD.U32 R62, R49, 0x10000, RZ ;  /* 0x00010000313e7824 */ /* 0x004fe200078e00ff */
[----:B------:R-:W-:Y:S01]  /*8160*/  SHF.R.U32.HI R60, RZ, 0x10, R43 ;  /* 0x00000010ff3c7819 */ /* 0x000fe2000001162b */
[----:B------:R-:W-:Y:S01]  /*8170*/  IMAD.U32 R90, R51, 0x10000, RZ ;  /* 0x00010000335a7824 */ /* 0x000fe200078e00ff */
[--C-:B------:R-:W-:Y:S01]  /*8180*/  SHF.R.U64 R43, R52, 0x10, R53.reuse ;  /* 0x00000010342b7819 */ /* 0x100fe20000001235 */
[----:B0-----:R-:W-:Y:S01]  /*8190*/  IMAD.U32 R89, R47, 0x10000, RZ ;  /* 0x000100002f597824 */ /* 0x001fe200078e00ff */
[----:B------:R-:W-:Y:S01]  /*81a0*/  SHF.R.U32.HI R52, RZ, 0x10, R53 ;  /* 0x00000010ff347819 */ /* 0x000fe20000011635 */
[----:B------:R-:W-:Y:S01]  /*81b0*/  IMAD.U32 R91, R50, 0x10000, RZ ;  /* 0x00010000325b7824 */ /* 0x000fe200078e00ff */
[--C-:B------:R-:W-:Y:S01]  /*81c0*/  SHF.R.U64 R40, R40, 0x10, R41.reuse ;  /* 0x0000001028287819 */ /* 0x100fe20000001229 */
[----:B------:R-:W-:Y:S01]  /*81d0*/  IMAD.U32 R88, R46, 0x10000, RZ ;  /* 0x000100002e587824 */ /* 0x000fe200078e00ff */
[----:B------:R-:W-:-:S02]  /*81e0*/  SHF.R.U32.HI R41, RZ, 0x10, R41 ;  /* 0x00000010ff297819 */ /* 0x000fc40000011629 */
[----:B------:R-:W-:Y:S02]  /*81f0*/  PRMT R52, R173, 0x5432, R52 ;  /* 0x00005432ad347816 */ /* 0x000fe40000000034 */
[----:B------:R-:W-:Y:S02]  /*8200*/  SHF.R.U64 R53, R54, 0x10, R55 ;  /* 0x0000001036357819 */ /* 0x000fe40000001237 */
[----:B------:R-:W-:Y:S01]  /*8210*/  PRMT R41, R171, 0x5410, R41 ;  /* 0x00005410ab297816 */ /* 0x000fe20000000029 */
[----:B------:R-:W-:Y:S01]  /*8220*/  IMAD.U32 R92, R52, 0x10000, RZ ;  /* 0x00010000345c7824 */ /* 0x000fe200078e00ff */
[----:B------:R-:W-:Y:S01]  /*8230*/  SHF.R.U32.HI R54, RZ, 0x10, R55 ;  /* 0x00000010ff367819 */ /* 0x000fe20000011637 */
[----:B------:R-:W-:Y:S01]  /*8240*/  IMAD.U32 R55, R45, 0x10000, RZ ;  /* 0x000100002d377824 */ /* 0x000fe200078e00ff */
[----:B------:R-:W-:Y:S01]  /*8250*/  PRMT R43, R172, 0x5432, R43 ;  /* 0x00005432ac2b7816 */ /* 0x000fe2000000002b */
[----:B------:R-:W-:Y:S01]  /*8260*/  IMAD.U32 R93, R41, 0x10000, RZ ;  /* 0x00010000295d7824 */ /* 0x000fe200078e00ff */
[----:B------:R-:W-:Y:S01]  /*8270*/  LOP3.LUT R63, R49, 0xffff0000, RZ, 0xc0, !PT ;  /* 0xffff0000313f7812 */ /* 0x000fe200078ec0ff */
[----:B------:R-:W-:Y:S01]  /*8280*/  IMAD.U32 R49, R48, 0x10000, RZ ;  /* 0x0001000030317824 */ /* 0x000fe200078e00ff */
[----:B------:R-:W-:Y:S01]  /*8290*/  PRMT R172, R172, 0x5410, R53 ;  /* 0x00005410acac7816 */ /* 0x000fe20000000035 */
[----:B------:R-:W-:Y:S01]  /*82a0*/  FMUL.FTZ R53, R62, R92 ;  /* 0x0000005c3e357220 */ /* 0x000fe20000410000 */
[----:B------:R-:W-:Y:S01]  /*82b0*/  LOP3.LUT R52, R52, 0xffff0000, RZ, 0xc0, !PT ;  /* 0xffff000034347812 */ /* 0x000fe200078ec0ff */
[-C--:B------:R-:W-:Y:S01]  /*82c0*/  FMUL.FTZ R62, R62, R93.reuse ;  /* 0x0000005d3e3e7220 */ /* 0x080fe20000410000 */
[----:B------:R-:W-:Y:S01]  /*82d0*/  PRMT R54, R173, 0x5410, R54 ;  /* 0x00005410ad367816 */ /* 0x000fe20000000036 */
[----:B------:R-:W-:Y:S01]  /*82e0*/  FFMA.FTZ R53, R55, R93, -R53 ;  /* 0x0000005d37357223 */ /* 0x000fe20000010835 */
[----:B------:R-:W-:Y:S01]  /*82f0*/  LOP3.LUT R41, R41, 0xffff0000, RZ, 0xc0, !PT ;  /* 0xffff000029297812 */ /* 0x000fe200078ec0ff */
[----:B------:R-:W-:Y:S01]  /*8300*/  FMUL.FTZ R94, R63, R52 ;  /* 0x000000343f5e7220 */ /* 0x000fe20000410000 */
[----:B------:R-:W-:Y:S01]  /*8310*/  LOP3.LUT R61, R45, 0xffff0000, RZ, 0xc0, !PT ;  /* 0xffff00002d3d7812 */ /* 0x000fe200078ec0ff */
[C---:B------:R-:W-:Y:S01]  /*8320*/  IMAD.U32 R93, R54.reuse, 0x10000, RZ ;  /* 0x00010000365d7824 */ /* 0x040fe200078e00ff */
[----:B------:R-:W-:Y:S01]  /*8330*/  PRMT R60, R171, 0x5432, R60 ;  /* 0x00005432ab3c7816 */ /* 0x000fe2000000003c */
[-C--:B------:R-:W-:Y:S01]  /*8340*/  FMUL.FTZ R63, R63, R41.reuse ;  /* 0x000000293f3f7220 */ /* 0x080fe20000410000 */
[----:B------:R-:W-:Y:S01]  /*8350*/  LOP3.LUT R51, R51, 0xffff0000, RZ, 0xc0, !PT ;  /* 0xffff000033337812 */ /* 0x000fe200078ec0ff */
[----:B------:R-:W-:Y:S01]  /*8360*/  FFMA.FTZ R62, R55, R92, R62 ;  /* 0x0000005c373e7223 */ /* 0x000fe2000001003e */
[----:B------:R-:W-:Y:S01]  /*8370*/  LOP3.LUT R54, R54, 0xffff0000, RZ, 0xc0, !PT ;  /* 0xffff000036367812 */ /* 0x000fe200078ec0ff */
[----:B------:R-:W-:Y:S01]  /*8380*/  FFMA.FTZ R94, R61, R41, -R94 ;  /* 0x000000293d5e7223 */ /* 0x000fe2000001085e */
[----:B------:R-:W-:-:S02]  /*8390*/  IMAD.U32 R55, R60, 0x10000, RZ ;  /* 0x000100003c377824 */ /* 0x000fc400078e00ff */
[----:B------:R-:W-:Y:S01]  /*83a0*/  FMUL.FTZ R41, R90, R93 ;  /* 0x0000005d5a297220 */ /* 0x000fe20000410000 */
[----:B------:R-:W-:Y:S01]  /*83b0*/  PRMT R40, R174, 0x5410, R40 ;  /* 0x00005410ae287816 */ /* 0x000fe20000000028 */
[----:B------:R-:W-:Y:S01]  /*83c0*/  FFMA.FTZ R63, R61, R52, R63 ;  /* 0x000000343d3f7223 */ /* 0x000fe2000001003f */
[----:B------:R-:W-:Y:S01]  /*83d0*/  LOP3.LUT R47, R47, 0xffff0000, RZ, 0xc0, !PT ;  /* 0xffff00002f2f7812 */ /* 0x000fe200078ec0ff */
[----:B------:R-:W-:Y:S01]  /*83e0*/  FMUL.FTZ R61, R51, R54 ;  /* 0x00000036333d7220 */ /* 0x000fe20000410000 */
[----:B------:R-:W-:Y:S01]  /*83f0*/  LOP3.LUT R60, R60, 0xffff0000, RZ, 0xc0, !PT ;  /* 0xffff00003c3c7812 */ /* 0x000fe200078ec0ff */
[-C--:B------:R-:W-:Y:S01]  /*8400*/  FMUL.FTZ R90, R90, R55.reuse ;  /* 0x000000375a5a7220 */ /* 0x080fe20000410000 */
[----:B------:R-:W-:Y:S01]  /*8410*/  FFMA.FTZ R41, R89, R55, -R41 ;  /* 0x0000003759297223 */ /* 0x000fe20000010829 */
[----:B------:R-:W-:Y:S01]  /*8420*/  IMAD.U32 R55, R43, 0x10000, RZ ;  /* 0x000100002b377824 */ /* 0x000fe200078e00ff */
[----:B------:R-:W-:Y:S01]  /*8430*/  LOP3.LUT R48, R48, 0xffff0000, RZ, 0xc0, !PT ;  /* 0xffff000030307812 */ /* 0x000fe200078ec0ff */
[----:B------:R-:W-:-:S02]  /*8440*/  IMAD.U32 R52, R40, 0x10000, RZ ;  /* 0x0001000028347824 */ /* 0x000fc400078e00ff */
[-C--:B------:R-:W-:Y:S01]  /*8450*/  FMUL.FTZ R51, R51, R60.reuse ;  /* 0x0000003c33337220 */ /* 0x080fe20000410000 */
[----:B------:R-:W-:Y:S01]  /*8460*/  FFMA.FTZ R61, R47, R60, -R61 ;  /* 0x0000003c2f3d7223 */ /* 0x000fe2000001083d */
[----:B------:R-:W-:Y:S01]  /*8470*/  LOP3.LUT R60, R40, 0xffff0000, RZ, 0xc0, !PT ;  /* 0xffff0000283c7812 */ /* 0x000fe200078ec0ff */
[-C--:B------:R-:W-:Y:S01]  /*8480*/  FMUL.FTZ R40, R49, R55.reuse ;  /* 0x0000003731287220 */ /* 0x080fe20000410000 */
[----:B------:R-:W-:Y:S01]  /*8490*/  IMAD.U32 R45, R44, 0x10000, RZ ;  /* 0x000100002c2d7824 */ /* 0x000fe200078e00ff */
[----:B------:R-:W-:Y:S01]  /*84a0*/  LOP3.LUT R43, R43, 0xffff0000, RZ, 0xc0, !PT ;  /* 0xffff00002b2b7812 */ /* 0x000fe200078ec0ff */
[----:B------:R-:W-:Y:S01]  /*84b0*/  FMUL.FTZ R49, R49, R52 ;  /* 0x0000003431317220 */ /* 0x000fe20000410000 */
[----:B------:R-:W-:Y:S01]  /*84c0*/  PRMT R42, R174, 0x5432, R42 ;  /* 0x00005432ae2a7816 */ /* 0x000fe2000000002a */
[----:B------:R-:W-:Y:S01]  /*84d0*/  FFMA.FTZ R51, R47, R54, R51 ;  /* 0x000000362f337223 */ /* 0x000fe20000010033 */
[C---:B------:R-:W-:Y:S01]  /*84e0*/  FFMA.FTZ R40, R45.reuse, R52, -R40 ;  /* 0x000000342d287223 */ /* 0x040fe20000010828 */
[----:B------:R-:W-:Y:S01]  /*84f0*/  FFMA.FTZ R49, R45, R55, R49 ;  /* 0x000000372d317223 */ /* 0x000fe20000010031 */
[----:B------:R-:W-:Y:S01]  /*8500*/  LOP3.LUT R44, R44, 0xffff0000, RZ, 0xc0, !PT ;  /* 0xffff00002c2c7812 */ /* 0x000fe200078ec0ff */
[-C--:B------:R-:W-:Y:S01]  /*8510*/  FMUL.FTZ R47, R48, R43.reuse ;  /* 0x0000002b302f7220 */ /* 0x080fe20000410000 */
[----:B------:R-:W-:Y:S01]  /*8520*/  IMAD.U32 R45, R172, 0x10000, RZ ;  /* 0x00010000ac2d7824 */ /* 0x000fe200078e00ff */
[----:B------:R-:W-:Y:S01]  /*8530*/  LOP3.LUT R50, R50, 0xffff0000, RZ, 0xc0, !PT ;  /* 0xffff000032327812 */ /* 0x000fe200078ec0ff */
[-C--:B------:R-:W-:Y:S01]  /*8540*/  FMUL.FTZ R48, R48, R60.reuse ;  /* 0x0000003c30307220 */ /* 0x080fe20000410000 */
[----:B------:R-:W-:Y:S01]  /*8550*/  IMAD.U32 R52, R42, 0x10000, RZ ;  /* 0x000100002a347824 */ /* 0x000fe200078e00ff */
[----:B------:R-:W-:Y:S01]  /*8560*/  LOP3.LUT R172, R172, 0xffff0000, RZ, 0xc0, !PT ;  /* 0xffff0000acac7812 */ /* 0x000fe200078ec0ff */
[----:B------:R-:W-:Y:S01]  /*8570*/  FFMA.FTZ R47, R44, R60, -R47 ;  /* 0x0000003c2c2f7223 */ /* 0x000fe2000001082f */
[----:B------:R-:W-:Y:S01]  /*8580*/  LOP3.LUT R42, R42, 0xffff0000, RZ, 0xc0, !PT ;  /* 0xffff00002a2a7812 */ /* 0x000fe200078ec0ff */
[----:B------:R-:W-:Y:S01]  /*8590*/  FFMA.FTZ R48, R44, R43, R48 ;  /* 0x0000002b2c307223 */ /* 0x000fe20000010030 */
[----:B------:R-:W-:Y:S01]  /*85a0*/  LOP3.LUT R46, R46, 0xffff0000, RZ, 0xc0, !PT ;  /* 0xffff00002e2e7812 */ /* 0x000fe200078ec0ff */
[C---:B------:R-:W-:Y:S01]  /*85b0*/  FMUL.FTZ R43, R91.reuse, R45 ;  /* 0x0000002d5b2b7220 */ /* 0x040fe20000410000 */
[C---:B------:R-:W-:Y:S01]  /*85c0*/  FMUL.FTZ R44, R50.reuse, R172 ;  /* 0x000000ac322c7220 */ /* 0x040fe20000410000 */
[----:B------:R-:W-:Y:S01]  /*85d0*/  FMUL.FTZ R91, R91, R52 ;  /* 0x000000345b5b7220 */ /* 0x000fe20000410000 */
[----:B------:R-:W-:Y:S01]  /*85e0*/  FMUL.FTZ R50, R50, R42 ;  /* 0x0000002a32327220 */ /* 0x000fe20000410000 */
[----:B------:R-:W-:Y:S01]  /*85f0*/  FFMA.FTZ R43, R88, R52, -R43 ;  /* 0x00000034582b7223 */ /* 0x000fe2000001082b */
[----:B------:R-:W-:Y:S01]  /*8600*/  FFMA.FTZ R44, R46, R42, -R44 ;  /* 0x0000002a2e2c7223 */ /* 0x000fe2000001082c */
[----:B------:R-:W-:Y:S01]  /*8610*/  FFMA.FTZ R90, R89, R93, R90 ;  /* 0x0000005d595a7223 */ /* 0x000fe2000001005a */
[----:B------:R-:W-:Y:S01]  /*8620*/  FFMA.FTZ R91, R88, R45, R91 ;  /* 0x0000002d585b7223 */ /* 0x000fe2000001005b */
[----:B------:R-:W-:Y:S01]  /*8630*/  FFMA.FTZ R50, R46, R172, R50 ;  /* 0x000000ac2e327223 */ /* 0x000fe20000010032 */
[----:B------:R-:W-:-:S02]  /*8640*/  F2FP.BF16.F32.PACK_AB R41, R61, R41 ;  /* 0x000000293d29723e */ /* 0x000fc400000010ff */
[----:B------:R-:W-:Y:S02]  /*8650*/  F2FP.BF16.F32.PACK_AB R62, R63, R62 ;  /* 0x0000003e3f3e723e */ /* 0x000fe400000010ff */
[----:B------:R-:W-:Y:S01]  /*8660*/  F2FP.BF16.F32.PACK_AB R40, R47, R40 ;  /* 0x000000282f28723e */ /* 0x000fe200000010ff */
[----:B------:R-:W-:Y:S01]  /*8670*/  IMAD.MOV.U32 R47, RZ, RZ, R41 ;  /* 0x000000ffff2f7224 */ /* 0x000fe200078e0029 */
[----:B------:R-:W-:Y:S01]  /*8680*/  F2FP.BF16.F32.PACK_AB R48, R48, R49 ;  /* 0x000000313030723e */ /* 0x000fe200000010ff */
[----:B------:R-:W-:Y:S01]  /*8690*/  IMAD.MOV.U32 R49, RZ, RZ, R62 ;  /* 0x000000ffff317224 */ /* 0x000fe200078e003e */
[----:B------:R-:W-:Y:S01]  /*86a0*/  F2FP.BF16.F32.PACK_AB R46, R44, R43 ;  /* 0x0000002b2c2e723e */ /* 0x000fe200000010ff */
[----:B------:R-:W-:Y:S01]  /*86b0*/  IMAD.MOV.U32 R44, RZ, RZ, R40 ;  /* 0x000000ffff2c7224 */ /* 0x000fe200078e0028 */
[----:B------:R-:W-:Y:S02]  /*86c0*/  F2FP.BF16.F32.PACK_AB R45, R94, R53 ;  /* 0x000000355e2d723e */ /* 0x000fe400000010ff */
[----:B------:R-:W-:-:S02]  /*86d0*/  F2FP.BF16.F32.PACK_AB R51, R51, R90 ;  /* 0x0000005a3333723e */ /* 0x000fc400000010ff */
[----:B------:R-:W-:-:S07]  /*86e0*/  F2FP.BF16.F32.PACK_AB R50, R50, R91 ;  /* 0x0000005b3232723e */ /* 0x000fce00000010ff */
.L_x_696:
[----:B------:R-:W-:Y:S05]  /*86f0*/  BSYNC B2 ;  /* 0x0000000000027941 */ /* 0x000fea0003800000 */
.L_x_695:
[----:B0-----:R3:W-:Y:S04]  /*8700*/  STG.E.128 desc[UR42][R56.64], R44 ;  /* 0x0000002c38007986 */ /* 0x0017e8000c101d2a */
[----:B--2---:R3:W-:Y:S02]  /*8710*/  @!P4 STG.E.128 desc[UR42][R58.64], R48 ;  /* 0x000000303a00c986 */ /* 0x0047e4000c101d2a */
.L_x_686:
[----:B------:R-:W-:Y:S05]  /*8720*/  BSYNC B1 ;  /* 0x0000000000017941 */ /* 0x000fea0003800000 */
.L_x_685:
[-C--:B--2---:R-:W-:Y:S02]  /*8730*/  IMAD R40, R146, R128.reuse, RZ ;  /* 0x0000008092287224 */ /* 0x084fe400078e02ff */
[----:B------:R-:W-:-:S04]  /*8740*/  IMAD.WIDE.U32 R126, R205, R128, R126 ;  /* 0x00000080cd7e7225 */ /* 0x000fc800078e007e */
[----:B------:R-:W-:Y:S01]  /*8750*/  IMAD R129, R205, R129, R40 ;  /* 0x00000081cd817224 */ /* 0x000fe200078e0228 */
[----:B------:R-:W-:Y:S06]  /*8760*/  @P3 BRA `(.L_x_655) ;  /* 0x0000001800f43947 */ /* 0x000fec0003800000 */
[----:B------:R-:W-:Y:S01]  /*8770*/  ISETP.NE.AND P3, PT, R14, RZ, PT ;  /* 0x000000ff0e00720c */ /* 0x000fe20003f65270 */
[----:B------:R-:W-:Y:S01]  /*8780*/  BSSY B1, `(.L_x_697) ;  /* 0x0000083000017945 */ /* 0x000fe20003800000 */
[----:B------:R-:W-:-:S11]  /*8790*/  IADD3 R52, R127, R129, RZ ;  /* 0x000000817f347210 */ /* 0x000fd60007ffe0ff */
[----:B------:R-:W-:Y:S05]  /*87a0*/  @!P3 BRA `(.L_x_698) ;  /* 0x000000080000b947 */ /* 0x000fea0003800000 */
[----:B------:R-:W-:Y:S01]  /*87b0*/  SEL R40, R122, R148, !P0 ;  /* 0x000000947a287207 */ /* 0x000fe20004000000 */
[----:B------:R-:W-:Y:S01]  /*87c0*/  BSSY B2, `(.L_x_699) ;  /* 0x000007c000027945 */ /* 0x000fe20003800000 */
[----:B---3--:R-:W-:Y:S02]  /*87d0*/  IADD3 R44, P3, P4, R102, R126, R27 ;  /* 0x0000007e662c7210 */ /* 0x008fe40007c7e01b */
[----:B------:R-:W-:Y:S02]  /*87e0*/  SHF.R.S32.HI R41, RZ, 0x1f, R40 ;  /* 0x0000001fff297819 */ /* 0x000fe40000011428 */
[----:B------:R-:W-:Y:S02]  /*87f0*/  IADD3.X R46, R97, R52, R13, P3, P4 ;  /* 0x00000034612e7210 */ /* 0x000fe40001fe840d */
[----:B------:R-:W-:-:S04]  /*8800*/  LEA.HI R41, R41, R40, RZ, 0x4 ;  /* 0x0000002829297211 */ /* 0x000fc800078f20ff */
[----:B------:R-:W-:-:S04]  /*8810*/  LEA.HI.SX32 R41, R41, R114, 0x1c ;  /* 0x0000007229297211 */ /* 0x000fc800078fe2ff */
[----:B0-----:R-:W-:Y:S01]  /*8820*/  SHF.R.S32.HI R48, RZ, 0x1f, R41 ;  /* 0x0000001fff307819 */ /* 0x001fe20000011429 */
[----:B------:R-:W-:-:S03]  /*8830*/  IMAD.SHL.U32 R40, R41, 0x8, RZ ;  /* 0x0000000829287824 */ /* 0x000fc600078e00ff */
[----:B------:R-:W-:Y:S02]  /*8840*/  LEA.HI R48, R48, R41, RZ, 0x3 ;  /* 0x0000002930307211 */ /* 0x000fe400078f18ff */
[----:B------:R-:W-:Y:S02]  /*8850*/  ISETP.GE.AND P3, PT, R40, R147, PT ;  /* 0x000000932800720c */ /* 0x000fe40003f66270 */
[----:B------:R-:W-:Y:S01]  /*8860*/  LOP3.LUT R41, R185, 0x38, R40, 0xf8, !PT ;  /* 0x00000038b9297812 */ /* 0x000fe200078ef828 */
[----:B------:R-:W-:-:S05]  /*8870*/  IMAD.SHL.U32 R48, R48, 0x400, RZ ;  /* 0x0000040030307824 */ /* 0x000fca00078e00ff */
[----:B------:R-:W-:-:S05]  /*8880*/  LOP3.LUT R43, R48, 0x7fffe000, RZ, 0xc0, !PT ;  /* 0x7fffe000302b7812 */ /* 0x000fca00078ec0ff */
[--C-:B------:R-:W-:Y:S02]  /*8890*/  @!P3 SHF.R.S32.HI R45, RZ, 0x1f, R40.reuse ;  /* 0x0000001fff2db819 */ /* 0x100fe40000011428 */
[----:B------:R-:W-:Y:S02]  /*88a0*/  @!P3 IADD3 R42, P4, P5, R102, R126, R40 ;  /* 0x0000007e662ab210 */ /* 0x000fe40007d9e028 */
[----:B------:R-:W-:Y:S01]  /*88b0*/  LOP3.LUT R40, R41, R230, RZ, 0x3c, !PT ;  /* 0x000000e629287212 */ /* 0x000fe200078e3cff */
[----:B------:R-:W-:Y:S01]  /*88c0*/  IMAD R41, R16, 0x6000, R141 ;  /* 0x0000600010297824 */ /* 0x000fe200078e028d */
[----:B------:R-:W-:Y:S02]  /*88d0*/  @!P3 IADD3.X R45, R97, R52, R45, P4, P5 ;  /* 0x00000034612db210 */ /* 0x000fe400027ea42d */
[----:B------:R-:W-:Y:S01]  /*88e0*/  IADD3 R43, R40, R43, R195 ;  /* 0x0000002b282b7210 */ /* 0x000fe20007ffe0c3 */
[----:B------:R-:W-:Y:S01]  /*88f0*/  IMAD R41, R41, 0x2, R2 ;  /* 0x0000000229297824 */ /* 0x000fe200078e0202 */
[----:B------:R-:W-:-:S03]  /*8900*/  LEA R48, P4, R44, R120, 0x1 ;  /* 0x000000782c307211 */ /* 0x000fc600078808ff */
[----:B------:R-:W-:Y:S01]  /*8910*/  IMAD R43, R16, 0x6000, R43 ;  /* 0x00006000102b7824 */ /* 0x000fe200078e022b */
[----:B------:R-:W-:Y:S02]  /*8920*/  LEA.HI.X R49, R44, R121, R46, 0x1, P4 ;  /* 0x000000792c317211 */ /* 0x000fe400020f0c2e */
[----:B------:R-:W-:Y:S01]  /*8930*/  @!P3 LEA R50, P4, R42, R120, 0x1 ;  /* 0x000000782a32b211 */ /* 0x000fe200078808ff */
[----:B------:R-:W-:-:S03]  /*8940*/  IMAD R44, R43, 0x2, R2 ;  /* 0x000000022b2c7824 */ /* 0x000fc600078e0202 */
[----:B------:R-:W-:Y:S02]  /*8950*/  @!P3 LEA.HI.X R51, R42, R121, R45, 0x1, P4 ;  /* 0x000000792a33b211 */ /* 0x000fe400020f0c2d */
[----:B------:R-:W0:Y:S01]  /*8960*/  LDS.128 R40, [R41+0x1c400] ;  /* 0x01c4000029287984 */ /* 0x000e220000000c00 */
[----:B------:R-:W-:-:S03]  /*8970*/  ISETP.GE.AND P4, PT, R18, R117, PT ;  /* 0x000000751200720c */ /* 0x000fc60003f86270 */
[----:B------:R-:W2:Y:S10]  /*8980*/  LDS.128 R44, [R44+0x1c400] ;  /* 0x01c400002c2c7984 */ /* 0x000eb40000000c00 */
[----:B------:R-:W-:Y:S05]  /*8990*/  @P4 BRA `(.L_x_700) ;  /* 0x0000000400784947 */ /* 0x000fea0003800000 */
[----:B------:R-:W-:Y:S01]  /*89a0*/  SHF.R.U64 R53, R72, 0x10, R73 ;  /* 0x0000001048357819 */ /* 0x000fe20000001249 */
[----:B--2---:R-:W-:Y:S01]  /*89b0*/  IMAD.U32 R59, R45, 0x10000, RZ ;  /* 0x000100002d3b7824 */ /* 0x004fe200078e00ff */
[----:B------:R-:W-:Y:S01]  /*89c0*/  SHF.R.U64 R55, R84, 0x10, R85 ;  /* 0x0000001054377819 */ /* 0x000fe20000001255 */
[----:B0-----:R-:W-:Y:S01]  /*89d0*/  IMAD.U32 R57, R41, 0x10000, RZ ;  /* 0x0001000029397824 */ /* 0x001fe200078e00ff */
[----:B------:R-:W-:Y:S01]  /*89e0*/  SHF.R.U32.HI R73, RZ, 0x10, R73 ;  /* 0x00000010ff497819 */ /* 0x000fe20000011649 */
[----:B------:R-:W-:Y:S01]  /*89f0*/  IMAD.U32 R72, R47, 0x10000, RZ ;  /* 0x000100002f487824 */ /* 0x000fe200078e00ff */
[----:B------:R-:W-:Y:S01]  /*8a00*/  SHF.R.U32.HI R85, RZ, 0x10, R85 ;  /* 0x00000010ff557819 */ /* 0x000fe20000011655 */
[----:B------:R-:W-:Y:S01]  /*8a10*/  IMAD.U32 R62, R43, 0x10000, RZ ;  /* 0x000100002b3e7824 */ /* 0x000fe200078e00ff */
[----:B------:R-:W-:Y:S01]  /*8a20*/  PRMT R73, R168, 0x5432, R73 ;  /* 0x00005432a8497816 */ /* 0x000fe20000000049 */
[----:B------:R-:W-:Y:S01]  /*8a30*/  IMAD.U32 R61, R42, 0x10000, RZ ;  /* 0x000100002a3d7824 */ /* 0x000fe200078e00ff */
[----:B------:R-:W-:-:S02]  /*8a40*/  PRMT R85, R170, 0x5432, R85 ;  /* 0x00005432aa557816 */ /* 0x000fc40000000055 */
[----:B------:R-:W-:Y:S01]  /*8a50*/  SHF.R.U64 R56, R86, 0x10, R87 ;  /* 0x0000001056387819 */ /* 0x000fe20000001257 */
[----:B------:R-:W-:Y:S01]  /*8a60*/  IMAD.U32 R88, R73, 0x10000, RZ ;  /* 0x0001000049587824 */ /* 0x000fe200078e00ff */
[----:B------:R-:W-:Y:S01]  /*8a70*/  SHF.R.U64 R54, R74, 0x10, R75 ;  /* 0x000000104a367819 */ /* 0x000fe2000000124b */
[----:B------:R-:W-:Y:S01]  /*8a80*/  IMAD.U32 R84, R85, 0x10000, RZ ;  /* 0x0001000055547824 */ /* 0x000fe200078e00ff */
[----:B------:R-:W-:Y:S01]  /*8a90*/  SHF.R.U32.HI R86, RZ, 0x10, R87 ;  /* 0x00000010ff567819 */ /* 0x000fe20000011657 */
[C---:B------:R-:W-:Y:S01]  /*8aa0*/  FMUL.FTZ R92, R59.reuse, R88 ;  /* 0x000000583b5c7220 */ /* 0x040fe20000410000 */
[----:B------:R-:W-:Y:S01]  /*8ab0*/  SHF.R.U32.HI R74, RZ, 0x10, R75 ;  /* 0x00000010ff4a7819 */ /* 0x000fe2000001164b */
[----:B------:R-:W-:Y:S01]  /*8ac0*/  FMUL.FTZ R90, R59, R84 ;  /* 0x000000543b5a7220 */ /* 0x000fe20000410000 */
[----:B------:R-:W-:Y:S01]  /*8ad0*/  LOP3.LUT R60, R45, 0xffff0000, RZ, 0xc0, !PT ;  /* 0xffff00002d3c7812 */ /* 0x000fe200078ec0ff */
[----:B------:R-:W-:Y:S01]  /*8ae0*/  IMAD.U32 R45, R44, 0x10000, RZ ;  /* 0x000100002c2d7824 */ /* 0x000fe200078e00ff */
[----:B------:R-:W-:-:S02]  /*8af0*/  LOP3.LUT R85, R85, 0xffff0000, RZ, 0xc0, !PT ;  /* 0xffff000055557812 */ /* 0x000fc400078ec0ff */
[----:B------:R-:W-:Y:S02]  /*8b00*/  PRMT R86, R169, 0x5432, R86 ;  /* 0x00005432a9567816 */ /* 0x000fe40000000056 */
[----:B------:R-:W-:Y:S01]  /*8b10*/  PRMT R74, R167, 0x5432, R74 ;  /* 0x00005432a74a7816 */ /* 0x000fe2000000004a */
[----:B------:R-:W-:Y:S01]  /*8b20*/  FMUL.FTZ R87, R60, R85 ;  /* 0x000000553c577220 */ /* 0x000fe20000410000 */
[----:B------:R-:W-:Y:S01]  /*8b30*/  LOP3.LUT R59, R73, 0xffff0000, RZ, 0xc0, !PT ;  /* 0xffff0000493b7812 */ /* 0x000fe200078ec0ff */
[----:B------:R-:W-:Y:S01]  /*8b40*/  IMAD.U32 R73, R86, 0x10000, RZ ;  /* 0x0001000056497824 */ /* 0x000fe200078e00ff */
[----:B------:R-:W-:Y:S01]  /*8b50*/  LOP3.LUT R58, R41, 0xffff0000, RZ, 0xc0, !PT ;  /* 0xffff0000293a7812 */ /* 0x000fe200078ec0ff */
[----:B------:R-:W-:Y:S01]  /*8b60*/  IMAD.U32 R75, R74, 0x10000, RZ ;  /* 0x000100004a4b7824 */ /* 0x000fe200078e00ff */
[----:B------:R-:W-:Y:S01]  /*8b70*/  PRMT R170, R170, 0x5410, R55 ;  /* 0x00005410aaaa7816 */ /* 0x000fe20000000037 */
[C---:B------:R-:W-:Y:S01]  /*8b80*/  FFMA.FTZ R55, R57.reuse, R88, -R90 ;  /* 0x0000005839377223 */ /* 0x040fe2000001085a */
[-C--:B------:R-:W-:Y:S01]  /*8b90*/  FMUL.FTZ R89, R60, R59.reuse ;  /* 0x0000003b3c597220 */ /* 0x080fe20000410000 */
[----:B------:R-:W-:Y:S01]  /*8ba0*/  FFMA.FTZ R57, R57, R84, R92 ;  /* 0x0000005439397223 */ /* 0x000fe2000001005c */
[----:B------:R-:W-:Y:S01]  /*8bb0*/  FFMA.FTZ R60, R58, R59, -R87 ;  /* 0x0000003b3a3c7223 */ /* 0x000fe20000010857 */
[----:B------:R-:W-:Y:S01]  /*8bc0*/  LOP3.LUT R47, R47, 0xffff0000, RZ, 0xc0, !PT ;  /* 0xffff00002f2f7812 */ /* 0x000fe200078ec0ff */
[----:B------:R-:W-:Y:S01]  /*8bd0*/  FMUL.FTZ R59, R72, R73 ;  /* 0x00000049483b7220 */ /* 0x000fe20000410000 */
[----:B------:R-:W-:Y:S01]  /*8be0*/  LOP3.LUT R84, R86, 0xffff0000, RZ, 0xc0, !PT ;  /* 0xffff000056547812 */ /* 0x000fe200078ec0ff */
[-C--:B------:R-:W-:Y:S01]  /*8bf0*/  FMUL.FTZ R86, R72, R75.reuse ;  /* 0x0000004b48567220 */ /* 0x080fe20000410000 */
[----:B------:R-:W-:Y:S01]  /*8c00*/  PRMT R53, R168, 0x5410, R53 ;  /* 0x00005410a8357816 */ /* 0x000fe20000000035 */
[----:B------:R-:W-:Y:S01]  /*8c10*/  FFMA.FTZ R59, R62, R75, -R59 ;  /* 0x0000004b3e3b7223 */ /* 0x000fe2000001083b */
[----:B------:R-:W-:Y:S01]  /*8c20*/  LOP3.LUT R72, R74, 0xffff0000, RZ, 0xc0, !PT ;  /* 0xffff00004a487812 */ /* 0x000fe200078ec0ff */
[----:B------:R-:W-:Y:S01]  /*8c30*/  FFMA.FTZ R62, R62, R73, R86 ;  /* 0x000000493e3e7223 */ /* 0x000fe20000010056 */
[----:B------:R-:W-:Y:S01]  /*8c40*/  LOP3.LUT R43, R43, 0xffff0000, RZ, 0xc0, !PT ;  /* 0xffff00002b2b7812 */ /* 0x000fe200078ec0ff */
[----:B------:R-:W-:Y:S01]  /*8c50*/  FMUL.FTZ R88, R47, R84 ;  /* 0x000000542f587220 */ /* 0x000fe20000410000 */
[----:B------:R-:W-:-:S02]  /*8c60*/  IMAD.U32 R86, R170, 0x10000, RZ ;  /* 0x00010000aa567824 */ /* 0x000fc400078e00ff */
[-C--:B------:R-:W-:Y:S01]  /*8c70*/  FMUL.FTZ R90, R47, R72.reuse ;  /* 0x000000482f5a7220 */ /* 0x080fe20000410000 */
[----:B------:R-:W-:Y:S02]  /*8c80*/  IMAD.U32 R74, R53, 0x10000, RZ ;  /* 0x00010000354a7824 */ /* 0x000fe400078e00ff */
[----:B------:R-:W-:Y:S01]  /*8c90*/  FFMA.FTZ R72, R43, R72, -R88 ;  /* 0x000000482b487223 */ /* 0x000fe20000010858 */
[----:B------:R-:W-:Y:S01]  /*8ca0*/  IMAD.U32 R41, R40, 0x10000, RZ ;  /* 0x0001000028297824 */ /* 0x000fe200078e00ff */
[----:B------:R-:W-:Y:S01]  /*8cb0*/  LOP3.LUT R44, R44, 0xffff0000, RZ, 0xc0, !PT ;  /* 0xffff00002c2c7812 */ /* 0x000fe200078ec0ff */
[C---:B------:R-:W-:Y:S01]  /*8cc0*/  FMUL.FTZ R88, R45.reuse, R86 ;  /* 0x000000562d587220 */ /* 0x040fe20000410000 */
[----:B------:R-:W-:Y:S01]  /*8cd0*/  LOP3.LUT R47, R170, 0xffff0000, RZ, 0xc0, !PT ;  /* 0xffff0000aa2f7812 */ /* 0x000fe200078ec0ff */
[-C--:B------:R-:W-:Y:S01]  /*8ce0*/  FMUL.FTZ R73, R45, R74.reuse ;  /* 0x0000004a2d497220 */ /* 0x080fe20000410000 */
[----:B------:R-:W-:Y:S01]  /*8cf0*/  PRMT R56, R169, 0x5410, R56 ;  /* 0x00005410a9387816 */ /* 0x000fe20000000038 */
[----:B------:R-:W-:Y:S01]  /*8d00*/  FFMA.FTZ R45, R41, R74, -R88 ;  /* 0x0000004a292d7223 */ /* 0x000fe20000010858 */
[----:B------:R-:W-:Y:S01]  /*8d10*/  LOP3.LUT R53, R53, 0xffff0000, RZ, 0xc0, !PT ;  /* 0xffff000035357812 */ /* 0x000fe200078ec0ff */
[----:B------:R-:W-:Y:S01]  /*8d20*/  FMUL.FTZ R75, R44, R47 ;  /* 0x0000002f2c4b7220 */ /* 0x000fe20000410000 */
[----:B------:R-:W-:Y:S01]  /*8d30*/  LOP3.LUT R40, R40, 0xffff0000, RZ, 0xc0, !PT ;  /* 0xffff000028287812 */ /* 0x000fe200078ec0ff */
[----:B------:R-:W-:Y:S01]  /*8d40*/  FFMA.FTZ R41, R41, R86, R73 ;  /* 0x0000005629297223 */ /* 0x000fe20000010049 */
[----:B------:R-:W-:Y:S01]  /*8d50*/  LOP3.LUT R63, R42, 0xffff0000, RZ, 0xc0, !PT ;  /* 0xffff00002a3f7812 */ /* 0x000fe200078ec0ff */
[----:B------:R-:W-:Y:S01]  /*8d60*/  IMAD.U32 R42, R46, 0x10000, RZ ;  /* 0x000100002e2a7824 */ /* 0x000fe200078e00ff */
[----:B------:R-:W-:Y:S01]  /*8d70*/  PRMT R54, R167, 0x5410, R54 ;  /* 0x00005410a7367816 */ /* 0x000fe20000000036 */
[----:B------:R-:W-:Y:S01]  /*8d80*/  IMAD.U32 R73, R56, 0x10000, RZ ;  /* 0x0001000038497824 */ /* 0x000fe200078e00ff */
[----:B------:R-:W-:Y:S01]  /*8d90*/  LOP3.LUT R46, R46, 0xffff0000, RZ, 0xc0, !PT ;  /* 0xffff00002e2e7812 */ /* 0x000fe200078ec0ff */
[----:B------:R-:W-:Y:S01]  /*8da0*/  FFMA.FTZ R58, R58, R85, R89 ;  /* 0x000000553a3a7223 */ /* 0x000fe20000010059 */
[----:B------:R-:W-:Y:S01]  /*8db0*/  LOP3.LUT R56, R56, 0xffff0000, RZ, 0xc0, !PT ;  /* 0xffff000038387812 */ /* 0x000fe200078ec0ff */
[-C--:B------:R-:W-:Y:S01]  /*8dc0*/  FMUL.FTZ R85, R44, R53.reuse ;  /* 0x000000352c557220 */ /* 0x080fe20000410000 */
[----:B------:R-:W-:Y:S01]  /*8dd0*/  FFMA.FTZ R44, R40, R53, -R75 ;  /* 0x00000035282c7223 */ /* 0x000fe2000001084b */
[----:B------:R-:W-:-:S02]  /*8de0*/  IMAD.U32 R53, R54, 0x10000, RZ ;  /* 0x0001000036357824 */ /* 0x000fc400078e00ff */
[----:B------:R-:W-:Y:S01]  /*8df0*/  FFMA.FTZ R43, R43, R84, R90 ;  /* 0x000000542b2b7223 */ /* 0x000fe2000001005a */
[----:B------:R-:W-:Y:S01]  /*8e00*/  LOP3.LUT R54, R54, 0xffff0000, RZ, 0xc0, !PT ;  /* 0xffff000036367812 */ /* 0x000fe200078ec0ff */
[----:B------:R-:W-:Y:S01]  /*8e10*/  FMUL.FTZ R74, R42, R73 ;  /* 0x000000492a4a7220 */ /* 0x000fe20000410000 */
[----:B------:R-:W-:Y:S01]  /*8e20*/  FMUL.FTZ R84, R46, R56 ;  /* 0x000000382e547220 */ /* 0x000fe20000410000 */
[----:B------:R-:W-:Y:S01]  /*8e30*/  FFMA.FTZ R40, R40, R47, R85 ;  /* 0x0000002f28287223 */ /* 0x000fe20000010055 */
[-C--:B------:R-:W-:Y:S01]  /*8e40*/  FMUL.FTZ R42, R42, R53.reuse ;  /* 0x000000352a2a7220 */ /* 0x080fe20000410000 */
[-C--:B------:R-:W-:Y:S01]  /*8e50*/  FMUL.FTZ R75, R46, R54.reuse ;  /* 0x000000362e4b7220 */ /* 0x080fe20000410000 */
[----:B------:R-:W-:Y:S01]  /*8e60*/  FFMA.FTZ R74, R61, R53, -R74 ;  /* 0x000000353d4a7223 */ /* 0x000fe2000001084a */
[----:B------:R-:W-:Y:S01]  /*8e70*/  FFMA.FTZ R47, R63, R54, -R84 ;  /* 0x000000363f2f7223 */ /* 0x000fe20000010854 */
[----:B------:R-:W-:Y:S01]  /*8e80*/  FFMA.FTZ R42, R61, R73, R42 ;  /* 0x000000493d2a7223 */ /* 0x000fe2000001002a */
[----:B------:R-:W-:Y:S01]  /*8e90*/  FFMA.FTZ R75, R63, R56, R75 ;  /* 0x000000383f4b7223 */ /* 0x000fe2000001004b */
[----:B------:R-:W-:-:S02]  /*8ea0*/  F2FP.BF16.F32.PACK_AB R57, R58, R57 ;  /* 0x000000393a39723e */ /* 0x000fc400000010ff */
[----:B------:R-:W-:Y:S02]  /*8eb0*/  F2FP.BF16.F32.PACK_AB R55, R60, R55 ;  /* 0x000000373c37723e */ /* 0x000fe400000010ff */
[----:B------:R-:W-:Y:S02]  /*8ec0*/  F2FP.BF16.F32.PACK_AB R59, R72, R59 ;  /* 0x0000003b483b723e */ /* 0x000fe400000010ff */
[----:B------:R-:W-:Y:S02]  /*8ed0*/  F2FP.BF16.F32.PACK_AB R62, R43, R62 ;  /* 0x0000003e2b3e723e */ /* 0x000fe400000010ff */
[----:B------:R-:W-:Y:S01]  /*8ee0*/  F2FP.BF16.F32.PACK_AB R54, R44, R45 ;  /* 0x0000002d2c36723e */ /* 0x000fe200000010ff */
[----:B------:R-:W-:Y:S01]  /*8ef0*/  IMAD.MOV.U32 R45, RZ, RZ, R57 ;  /* 0x000000ffff2d7224 */ /* 0x000fe200078e0039 */
[----:B------:R-:W-:Y:S01]  /*8f00*/  F2FP.BF16.F32.PACK_AB R58, R47, R74 ;  /* 0x0000004a2f3a723e */ /* 0x000fe200000010ff */
[----:B------:R-:W-:Y:S01]  /*8f10*/  IMAD.MOV.U32 R43, RZ, RZ, R59 ;  /* 0x000000ffff2b7224 */ /* 0x000fe200078e003b */
[----:B------:R-:W-:Y:S01]  /*8f20*/  F2FP.BF16.F32.PACK_AB R44, R40, R41 ;  /* 0x00000029282c723e */ /* 0x000fe200000010ff */
[----:B------:R-:W-:Y:S01]  /*8f30*/  IMAD.MOV.U32 R40, RZ, RZ, R54 ;  /* 0x000000ffff287224 */ /* 0x000fe200078e0036 */
[----:B------:R-:W-:Y:S01]  /*8f40*/  F2FP.BF16.F32.PACK_AB R46, R75, R42 ;  /* 0x0000002a4b2e723e */ /* 0x000fe200000010ff */
[----:B------:R-:W-:-:S02]  /*8f50*/  IMAD.MOV.U32 R41, RZ, RZ, R55 ;  /* 0x000000ffff297224 */ /* 0x000fc400078e0037 */
[----:B------:R-:W-:Y:S02]  /*8f60*/  IMAD.MOV.U32 R42, RZ, RZ, R58 ;  /* 0x000000ffff2a7224 */ /* 0x000fe400078e003a */
[----:B------:R-:W-:-:S07]  /*8f70*/  IMAD.MOV.U32 R47, RZ, RZ, R62 ;  /* 0x000000ffff2f7224 */ /* 0x000fce00078e003e */
.L_x_700:
[----:B------:R-:W-:Y:S05]  /*8f80*/  BSYNC B2 ;  /* 0x0000000000027941 */ /* 0x000fea0003800000 */
.L_x_699:
[----:B0-----:R4:W-:Y:S04]  /*8f90*/  STG.E.128 desc[UR42][R48.64], R40 ;  /* 0x0000002830007986 */ /* 0x0019e8000c101d2a */
[----:B--2---:R4:W-:Y:S02]  /*8fa0*/  @!P3 STG.E.128 desc[UR42][R50.64], R44 ;  /* 0x0000002c3200b986 */ /* 0x0049e4000c101d2a */
.L_x_698:
[----:B------:R-:W-:Y:S05]  /*8fb0*/  BSYNC B1 ;  /* 0x0000000000017941 */ /* 0x000fea0003800000 */
.L_x_697:
[----:B------:R-:W-:Y:S01]  /*8fc0*/  ISETP.NE.AND P3, PT, R10, RZ, PT ;  /* 0x000000ff0a00720c */ /* 0x000fe20003f65270 */
[----:B------:R-:W-:-:S12]  /*8fd0*/  BSSY B1, `(.L_x_701) ;  /* 0x000007e000017945 */ /* 0x000fd80003800000 */
[----:B------:R-:W-:Y:S05]  /*8fe0*/  @!P3 BRA `(.L_x_702) ;  /* 0x0000000400f0b947 */ /* 0x000fea0003800000 */
[----:B----4-:R-:W-:Y:S01]  /*8ff0*/  SEL R40, R122, R148, !P1 ;  /* 0x000000947a287207 */ /* 0x010fe20004800000 */
        /* <DEDUP_REMOVED lines=30> */
[--C-:B------:R-:W-:Y:S01]  /*91e0*/  SHF.R.U64 R75, R68, 0x10, R69.reuse ;  /* 0x00000010444b7819 */ /* 0x100fe20000001245 */
[----:B--2---:R-:W-:Y:S01]  /*91f0*/  IMAD.U32 R56, R45, 0x10000, RZ ;  /* 0x000100002d387824 */ /* 0x004fe200078e00ff */
[----:B------:R-:W-:Y:S01]  /*9200*/  SHF.R.U32.HI R73, RZ, 0x10, R69 ;  /* 0x00000010ff497819 */ /* 0x000fe20000011645 */
[----:B------:R-:W-:Y:S01]  /*9210*/  IMAD.U32 R68, R47, 0x10000, RZ ;  /* 0x000100002f447824 */ /* 0x000fe200078e00ff */
[----:B------:R-:W-:Y:S01]  /*9220*/  SHF.R.U32.HI R69, RZ, 0x10, R81 ;  /* 0x00000010ff457819 */ /* 0x000fe20000011651 */
[----:B0-----:R-:W-:Y:S01]  /*9230*/  IMAD.U32 R61, R41, 0x10000, RZ ;  /* 0x00010000293d7824 */ /* 0x001fe200078e00ff */
[----:B------:R-:W-:Y:S01]  /*9240*/  PRMT R60, R158, 0x5410, R75 ;  /* 0x000054109e3c7816 */ /* 0x000fe2000000004b */
[----:B------:R-:W-:Y:S01]  /*9250*/  IMAD.U32 R59, R43, 0x10000, RZ ;  /* 0x000100002b3b7824 */ /* 0x000fe200078e00ff */
[----:B------:R-:W-:Y:S02]  /*9260*/  PRMT R69, R160, 0x5432, R69 ;  /* 0x00005432a0457816 */ /* 0x000fe40000000045 */
[----:B------:R-:W-:-:S02]  /*9270*/  SHF.R.U64 R63, R70, 0x10, R71 ;  /* 0x00000010463f7819 */ /* 0x000fc40000001247 */
[----:B------:R-:W-:Y:S01]  /*9280*/  SHF.R.U64 R55, R80, 0x10, R81 ;  /* 0x0000001050377819 */ /* 0x000fe20000001251 */
[----:B------:R-:W-:Y:S01]  /*9290*/  IMAD.U32 R70, R69, 0x10000, RZ ;  /* 0x0001000045467824 */ /* 0x000fe200078e00ff */
[----:B------:R-:W-:Y:S02]  /*92a0*/  PRMT R158, R158, 0x5432, R73 ;  /* 0x000054329e9e7816 */ /* 0x000fe40000000049 */
[----:B------:R-:W-:Y:S02]  /*92b0*/  SHF.R.U64 R72, R82, 0x10, R83 ;  /* 0x0000001052487819 */ /* 0x000fe40000001253 */
[----:B------:R-:W-:Y:S02]  /*92c0*/  SHF.R.U32.HI R71, RZ, 0x10, R71 ;  /* 0x00000010ff477819 */ /* 0x000fe40000011647 */
[----:B------:R-:W-:Y:S02]  /*92d0*/  LOP3.LUT R57, R47, 0xffff0000, RZ, 0xc0, !PT ;  /* 0xffff00002f397812 */ /* 0x000fe400078ec0ff */
[----:B------:R-:W-:-:S02]  /*92e0*/  SHF.R.U32.HI R82, RZ, 0x10, R83 ;  /* 0x00000010ff527819 */ /* 0x000fc40000011653 */
[----:B------:R-:W-:Y:S01]  /*92f0*/  PRMT R47, R156, 0x5410, R63 ;  /* 0x000054109c2f7816 */ /* 0x000fe2000000003f */
[----:B------:R-:W-:Y:S01]  /*9300*/  IMAD.U32 R63, R158, 0x10000, RZ ;  /* 0x000100009e3f7824 */ /* 0x000fe200078e00ff */
[----:B------:R-:W-:Y:S02]  /*9310*/  PRMT R160, R160, 0x5410, R55 ;  /* 0x00005410a0a07816 */ /* 0x000fe40000000037 */
[----:B------:R-:W-:Y:S01]  /*9320*/  PRMT R55, R159, 0x5410, R72 ;  /* 0x000054109f377816 */ /* 0x000fe20000000048 */
[-C--:B------:R-:W-:Y:S01]  /*9330*/  FMUL.FTZ R72, R56, R70.reuse ;  /* 0x0000004638487220 */ /* 0x080fe20000410000 */
[----:B------:R-:W-:Y:S01]  /*9340*/  PRMT R156, R156, 0x5432, R71 ;  /* 0x000054329c9c7816 */ /* 0x000fe20000000047 */
[-C--:B------:R-:W-:Y:S01]  /*9350*/  FMUL.FTZ R74, R56, R63.reuse ;  /* 0x0000003f384a7220 */ /* 0x080fe20000410000 */
[----:B------:R-:W-:Y:S01]  /*9360*/  LOP3.LUT R62, R45, 0xffff0000, RZ, 0xc0, !PT ;  /* 0xffff00002d3e7812 */ /* 0x000fe200078ec0ff */
[----:B------:R-:W-:Y:S01]  /*9370*/  FFMA.FTZ R56, R61, R63, -R72 ;  /* 0x0000003f3d387223 */ /* 0x000fe20000010848 */
[----:B------:R-:W-:Y:S01]  /*9380*/  PRMT R159, R159, 0x5432, R82 ;  /* 0x000054329f9f7816 */ /* 0x000fe20000000052 */
[----:B------:R-:W-:Y:S01]  /*9390*/  FFMA.FTZ R61, R61, R70, R74 ;  /* 0x000000463d3d7223 */ /* 0x000fe2000001004a */
[----:B------:R-:W-:Y:S01]  /*93a0*/  LOP3.LUT R71, R69, 0xffff0000, RZ, 0xc0, !PT ;  /* 0xffff000045477812 */ /* 0x000fe200078ec0ff */
[----:B------:R-:W-:Y:S01]  /*93b0*/  IMAD.U32 R69, R156, 0x10000, RZ ;  /* 0x000100009c457824 */ /* 0x000fe200078e00ff */
[----:B------:R-:W-:Y:S01]  /*93c0*/  LOP3.LUT R63, R158, 0xffff0000, RZ, 0xc0, !PT ;  /* 0xffff00009e3f7812 */ /* 0x000fe200078ec0ff */
[----:B------:R-:W-:Y:S01]  /*93d0*/  IMAD.U32 R72, R159, 0x10000, RZ ;  /* 0x000100009f487824 */ /* 0x000fe200078e00ff */
[----:B------:R-:W-:Y:S01]  /*93e0*/  LOP3.LUT R58, R41, 0xffff0000, RZ, 0xc0, !PT ;  /* 0xffff0000293a7812 */ /* 0x000fe200078ec0ff */
[C---:B------:R-:W-:Y:S01]  /*93f0*/  FMUL.FTZ R73, R62.reuse, R71 ;  /* 0x000000473e497220 */ /* 0x040fe20000410000 */
[----:B------:R-:W-:Y:S01]  /*9400*/  LOP3.LUT R74, R159, 0xffff0000, RZ, 0xc0, !PT ;  /* 0xffff00009f4a7812 */ /* 0x000fe200078ec0ff */
[-C--:B------:R-:W-:Y:S01]  /*9410*/  FMUL.FTZ R75, R62, R63.reuse ;  /* 0x0000003f3e4b7220 */ /* 0x080fe20000410000 */
[----:B------:R-:W-:Y:S01]  /*9420*/  FMUL.FTZ R62, R68, R72 ;  /* 0x00000048443e7220 */ /* 0x000fe20000410000 */
[----:B------:R-:W-:Y:S01]  /*9430*/  FFMA.FTZ R63, R58, R63, -R73 ;  /* 0x0000003f3a3f7223 */ /* 0x000fe20000010849 */
[-C--:B------:R-:W-:Y:S01]  /*9440*/  FMUL.FTZ R73, R68, R69.reuse ;  /* 0x0000004544497220 */ /* 0x080fe20000410000 */
[----:B------:R-:W-:Y:S01]  /*9450*/  LOP3.LUT R156, R156, 0xffff0000, RZ, 0xc0, !PT ;  /* 0xffff00009c9c7812 */ /* 0x000fe200078ec0ff */
[----:B------:R-:W-:Y:S01]  /*9460*/  FFMA.FTZ R62, R59, R69, -R62 ;  /* 0x000000453b3e7223 */ /* 0x000fe2000001083e */
[----:B------:R-:W-:Y:S01]  /*9470*/  SHF.L.U32 R45, R44, 0x10, RZ ;  /* 0x000000102c2d7819 */ /* 0x000fe200000006ff */
[----:B------:R-:W-:-:S02]  /*9480*/  IMAD.U32 R70, R160, 0x10000, RZ ;  /* 0x00010000a0467824 */ /* 0x000fc400078e00ff */
[----:B------:R-:W-:Y:S01]  /*9490*/  FFMA.FTZ R59, R59, R72, R73 ;  /* 0x000000483b3b7223 */ /* 0x000fe20000010049 */
[----:B------:R-:W-:Y:S01]  /*94a0*/  IMAD.U32 R68, R60, 0x10000, RZ ;  /* 0x000100003c447824 */ /* 0x000fe200078e00ff */
[----:B------:R-:W-:Y:S01]  /*94b0*/  LOP3.LUT R53, R43, 0xffff0000, RZ, 0xc0, !PT ;  /* 0xffff00002b357812 */ /* 0x000fe200078ec0ff */
[C---:B------:R-:W-:Y:S01]  /*94c0*/  FMUL.FTZ R72, R57.reuse, R74 ;  /* 0x0000004a39487220 */ /* 0x040fe20000410000 */
[----:B------:R-:W-:Y:S01]  /*94d0*/  FMUL.FTZ R80, R57, R156 ;  /* 0x0000009c39507220 */ /* 0x000fe20000410000 */
[----:B------:R-:W-:Y:S01]  /*94e0*/  LOP3.LUT R44, R44, 0xffff0000, RZ, 0xc0, !PT ;  /* 0xffff00002c2c7812 */ /* 0x000fe200078ec0ff */
[----:B------:R-:W-:Y:S01]  /*94f0*/  IMAD.U32 R41, R40, 0x10000, RZ ;  /* 0x0001000028297824 */ /* 0x000fe200078e00ff */
[----:B------:R-:W-:Y:S01]  /*9500*/  LOP3.LUT R69, R160, 0xffff0000, RZ, 0xc0, !PT ;  /* 0xffff0000a0457812 */ /* 0x000fe200078ec0ff */
[----:B------:R-:W-:Y:S01]  /*9510*/  FFMA.FTZ R58, R58, R71, R75 ;  /* 0x000000473a3a7223 */ /* 0x000fe2000001004b */
[----:B------:R-:W-:Y:S01]  /*9520*/  LOP3.LUT R57, R60, 0xffff0000, RZ, 0xc0, !PT ;  /* 0xffff00003c397812 */ /* 0x000fe200078ec0ff */
[C---:B------:R-:W-:Y:S01]  /*9530*/  FMUL.FTZ R60, R45.reuse, R70 ;  /* 0x000000462d3c7220 */ /* 0x040fe20000410000 */
[----:B------:R-:W-:Y:S01]  /*9540*/  FMUL.FTZ R45, R45, R68 ;  /* 0x000000442d2d7220 */ /* 0x000fe20000410000 */
[C---:B------:R-:W-:Y:S01]  /*9550*/  FFMA.FTZ R73, R53.reuse, R156, -R72 ;  /* 0x0000009c35497223 */ /* 0x040fe20000010848 */
[----:B------:R-:W-:Y:S01]  /*9560*/  FFMA.FTZ R80, R53, R74, R80 ;  /* 0x0000004a35507223 */ /* 0x000fe20000010050 */
[----:B------:R-:W-:Y:S01]  /*9570*/  LOP3.LUT R40, R40, 0xffff0000, RZ, 0xc0, !PT ;  /* 0xffff000028287812 */ /* 0x000fe200078ec0ff */
[C---:B------:R-:W-:Y:S01]  /*9580*/  IMAD.U32 R43, R42.reuse, 0x10000, RZ ;  /* 0x000100002a2b7824 */ /* 0x040fe200078e00ff */
[----:B------:R-:W-:Y:S01]  /*9590*/  LOP3.LUT R54, R42, 0xffff0000, RZ, 0xc0, !PT ;  /* 0xffff00002a367812 */ /* 0x000fe200078ec0ff */
[C---:B------:R-:W-:Y:S01]  /*95a0*/  FMUL.FTZ R53, R44.reuse, R69 ;  /* 0x000000452c357220 */ /* 0x040fe20000410000 */
[----:B------:R-:W-:Y:S01]  /*95b0*/  FMUL.FTZ R71, R44, R57 ;  /* 0x000000392c477220 */ /* 0x000fe20000410000 */
[----:B------:R-:W-:-:S02]  /*95c0*/  IMAD.U32 R42, R46, 0x10000, RZ ;  /* 0x000100002e2a7824 */ /* 0x000fc400078e00ff */
[C---:B------:R-:W-:Y:S01]  /*95d0*/  FFMA.FTZ R60, R41.reuse, R68, -R60 ;  /* 0x00000044293c7223 */ /* 0x040fe2000001083c */
[----:B------:R-:W-:Y:S01]  /*95e0*/  FFMA.FTZ R45, R41, R70, R45 ;  /* 0x00000046292d7223 */ /* 0x000fe2000001002d */
[----:B------:R-:W-:Y:S01]  /*95f0*/  IMAD.U32 R44, R55, 0x10000, RZ ;  /* 0x00010000372c7824 */ /* 0x000fe200078e00ff */
[----:B------:R-:W-:Y:S01]  /*9600*/  LOP3.LUT R46, R46, 0xffff0000, RZ, 0xc0, !PT ;  /* 0xffff00002e2e7812 */ /* 0x000fe200078ec0ff */
[----:B------:R-:W-:Y:S01]  /*9610*/  IMAD.U32 R41, R47, 0x10000, RZ ;  /* 0x000100002f297824 */ /* 0x000fe200078e00ff */
[----:B------:R-:W-:Y:S01]  /*9620*/  LOP3.LUT R55, R55, 0xffff0000, RZ, 0xc0, !PT ;  /* 0xffff000037377812 */ /* 0x000fe200078ec0ff */
[C---:B------:R-:W-:Y:S01]  /*9630*/  FFMA.FTZ R53, R40.reuse, R57, -R53 ;  /* 0x0000003928357223 */ /* 0x040fe20000010835 */
[----:B------:R-:W-:Y:S01]  /*9640*/  LOP3.LUT R47, R47, 0xffff0000, RZ, 0xc0, !PT ;  /* 0xffff00002f2f7812 */ /* 0x000fe200078ec0ff */
[----:B------:R-:W-:Y:S01]  /*9650*/  FFMA.FTZ R40, R40, R69, R71 ;  /* 0x0000004528287223 */ /* 0x000fe20000010047 */
[-C--:B------:R-:W-:Y:S01]  /*9660*/  FMUL.FTZ R68, R42, R44.reuse ;  /* 0x0000002c2a447220 */ /* 0x080fe20000410000 */
[----:B------:R-:W-:Y:S01]  /*9670*/  FMUL.FTZ R69, R46, R55 ;  /* 0x000000372e457220 */ /* 0x000fe20000410000 */
[----:B------:R-:W-:Y:S01]  /*9680*/  FMUL.FTZ R57, R42, R41 ;  /* 0x000000292a397220 */ /* 0x000fe20000410000 */
[----:B------:R-:W-:Y:S01]  /*9690*/  FMUL.FTZ R46, R46, R47 ;  /* 0x0000002f2e2e7220 */ /* 0x000fe20000410000 */
        /* <DEDUP_REMOVED lines=10> */
[----:B------:R-:W-:Y:S02]  /*9740*/  F2FP.BF16.F32.PACK_AB R43, R73, R62 ;  /* 0x0000003e492b723e */ /* 0x000fe400000010ff */
[----:B------:R-:W-:Y:S02]  /*9750*/  F2FP.BF16.F32.PACK_AB R47, R80, R59 ;  /* 0x0000003b502f723e */ /* 0x000fe400000010ff */
[----:B------:R-:W-:-:S02]  /*9760*/  F2FP.BF16.F32.PACK_AB R42, R69, R68 ;  /* 0x00000044452a723e */ /* 0x000fc400000010ff */
[----:B------:R-:W-:-:S07]  /*9770*/  F2FP.BF16.F32.PACK_AB R46, R46, R57 ;  /* 0x000000392e2e723e */ /* 0x000fce00000010ff */
.L_x_704:
[----:B------:R-:W-:Y:S05]  /*9780*/  BSYNC B2 ;  /* 0x0000000000027941 */ /* 0x000fea0003800000 */
.L_x_703:
[----:B0-----:R0:W-:Y:S04]  /*9790*/  STG.E.128 desc[UR42][R48.64], R40 ;  /* 0x0000002830007986 */ /* 0x0011e8000c101d2a */
[----:B--2---:R0:W-:Y:S02]  /*97a0*/  @!P3 STG.E.128 desc[UR42][R50.64], R44 ;  /* 0x0000002c3200b986 */ /* 0x0041e4000c101d2a */
.L_x_702:
[----:B------:R-:W-:Y:S05]  /*97b0*/  BSYNC B1 ;  /* 0x0000000000017941 */ /* 0x000fea0003800000 */
.L_x_701:
[----:B------:R-:W-:-:S13]  /*97c0*/  ISETP.NE.AND P3, PT, R9, RZ, PT ;  /* 0x000000ff0900720c */ /* 0x000fda0003f65270 */
[----:B------:R-:W-:Y:S05]  /*97d0*/  @!P3 BRA `(.L_x_655) ;  /* 0x0000000800d8b947 */ /* 0x000fea0003800000 */
[----:B0---4-:R-:W2:Y:S01]  /*97e0*/  LDL R40, [R1+0x10] ;  /* 0x0000100001287983 */ /* 0x011ea20000100800 */
[----:B------:R-:W-:Y:S01]  /*97f0*/  BSSY B1, `(.L_x_705) ;  /* 0x0000074000017945 */ /* 0x000fe20003800000 */
[----:B--2---:R-:W-:-:S04]  /*9800*/  LOP3.LUT P4, RZ, R40, 0x1, RZ, 0xc0, !PT ;  /* 0x0000000128ff7812 */ /* 0x004fc8000788c0ff */
[----:B------:R-:W-:Y:S02]  /*9810*/  SEL R148, R122, R148, !P4 ;  /* 0x000000947a947207 */ /* 0x000fe40006000000 */
[----:B---3--:R-:W-:Y:S02]  /*9820*/  IADD3 R49, P3, P4, R102, R126, R15 ;  /* 0x0000007e66317210 */ /* 0x008fe40007c7e00f */
[----:B------:R-:W-:Y:S02]  /*9830*/  SHF.R.S32.HI R41, RZ, 0x1f, R148 ;  /* 0x0000001fff297819 */ /* 0x000fe40000011494 */
[----:B------:R-:W-:Y:S02]  /*9840*/  IADD3.X R54, R97, R52, R11, P3, P4 ;  /* 0x0000003461367210 */ /* 0x000fe40001fe840b */
[----:B------:R-:W-:Y:S02]  /*9850*/  LEA.HI R41, R41, R148, RZ, 0x4 ;  /* 0x0000009429297211 */ /* 0x000fe400078f20ff */
[----:B------:R-:W-:-:S02]  /*9860*/  ISETP.GE.AND P4, PT, R100, R117, PT ;  /* 0x000000756400720c */ /* 0x000fc40003f86270 */
[----:B------:R-:W-:Y:S02]  /*9870*/  LEA.HI.SX32 R41, R41, R20, 0x1c ;  /* 0x0000001429297211 */ /* 0x000fe400078fe2ff */
[----:B------:R-:W-:Y:S02]  /*9880*/  LEA R48, P3, R49, R120, 0x1 ;  /* 0x0000007831307211 */ /* 0x000fe400078608ff */
[----:B------:R-:W-:Y:S01]  /*9890*/  SHF.R.S32.HI R40, RZ, 0x1f, R41 ;  /* 0x0000001fff287819 */ /* 0x000fe20000011429 */
[----:B------:R-:W-:Y:S01]  /*98a0*/  IMAD.SHL.U32 R50, R41, 0x8, RZ ;  /* 0x0000000829327824 */ /* 0x000fe200078e00ff */
[----:B------:R-:W-:Y:S02]  /*98b0*/  LEA.HI.X R49, R49, R121, R54, 0x1, P3 ;  /* 0x0000007931317211 */ /* 0x000fe400018f0c36 */
[----:B------:R-:W-:Y:S02]  /*98c0*/  LEA.HI R40, R40, R41, RZ, 0x3 ;  /* 0x0000002928287211 */ /* 0x000fe400078f18ff */
[----:B------:R-:W-:-:S03]  /*98d0*/  LOP3.LUT R41, R185, 0x38, R50, 0xf8, !PT ;  /* 0x00000038b9297812 */ /* 0x000fc600078ef832 */
[----:B------:R-:W-:Y:S01]  /*98e0*/  IMAD.SHL.U32 R42, R40, 0x400, RZ ;  /* 0x00000400282a7824 */ /* 0x000fe200078e00ff */
[----:B------:R-:W-:Y:S01]  /*98f0*/  LOP3.LUT R40, R41, R230, RZ, 0x3c, !PT ;  /* 0x000000e629287212 */ /* 0x000fe200078e3cff */
[----:B------:R-:W-:-:S03]  /*9900*/  IMAD R41, R16, 0x6000, R138 ;  /* 0x0000600010297824 */ /* 0x000fc600078e028a */
[----:B------:R-:W-:Y:S01]  /*9910*/  LOP3.LUT R42, R42, 0x7fffe000, RZ, 0xc0, !PT ;  /* 0x7fffe0002a2a7812 */ /* 0x000fe200078ec0ff */
[----:B------:R-:W-:-:S03]  /*9920*/  IMAD R41, R41, 0x2, R2 ;  /* 0x0000000229297824 */ /* 0x000fc600078e0202 */
[----:B------:R-:W-:-:S05]  /*9930*/  IADD3 R43, R40, R42, R195 ;  /* 0x0000002a282b7210 */ /* 0x000fca0007ffe0c3 */
[----:B------:R-:W-:-:S04]  /*9940*/  IMAD R43, R16, 0x6000, R43 ;  /* 0x00006000102b7824 */ /* 0x000fc800078e022b */
[----:B------:R-:W-:Y:S02]  /*9950*/  IMAD R44, R43, 0x2, R2 ;  /* 0x000000022b2c7824 */ /* 0x000fe400078e0202 */
[----:B------:R-:W0:Y:S04]  /*9960*/  LDS.128 R40, [R41+0x1c400] ;  /* 0x01c4000029287984 */ /* 0x000e280000000c00 */
[----:B------:R-:W2:Y:S01]  /*9970*/  LDS.128 R44, [R44+0x1c400] ;  /* 0x01c400002c2c7984 */ /* 0x000ea20000000c00 */
[----:B------:R-:W-:Y:S05]  /*9980*/  @P4 BRA `(.L_x_706) ;  /* 0x0000000400684947 */ /* 0x000fea0003800000 */
[----:B------:R-:W-:Y:S01]  /*9990*/  SHF.R.U64 R68, R64, 0x10, R65 ;  /* 0x0000001040447819 */ /* 0x000fe20000001241 */
[----:B--2---:R-:W-:Y:S01]  /*99a0*/  IMAD.U32 R58, R45, 0x10000, RZ ;  /* 0x000100002d3a7824 */ /* 0x004fe200078e00ff */
[----:B------:R-:W-:Y:S01]  /*99b0*/  SHF.R.U64 R63, R66, 0x10, R67 ;  /* 0x00000010423f7819 */ /* 0x000fe20000001243 */
[----:B0-----:R-:W-:Y:S01]  /*99c0*/  IMAD.U32 R55, R41, 0x10000, RZ ;  /* 0x0001000029377824 */ /* 0x001fe200078e00ff */
[----:B------:R-:W-:Y:S01]  /*99d0*/  SHF.R.U64 R62, R76, 0x10, R77 ;  /* 0x000000104c3e7819 */ /* 0x000fe2000000124d */
[----:B------:R-:W-:Y:S01]  /*99e0*/  IMAD.U32 R60, R47, 0x10000, RZ ;  /* 0x000100002f3c7824 */ /* 0x000fe200078e00ff */
[----:B------:R-:W-:Y:S01]  /*99f0*/  SHF.R.U32.HI R64, RZ, 0x10, R65 ;  /* 0x00000010ff407819 */ /* 0x000fe20000011641 */
[----:B------:R-:W-:Y:S01]  /*9a00*/  IMAD.U32 R57, R43, 0x10000, RZ ;  /* 0x000100002b397824 */ /* 0x000fe200078e00ff */
[----:B------:R-:W-:Y:S01]  /*9a10*/  SHF.R.U32.HI R76, RZ, 0x10, R77 ;  /* 0x00000010ff4c7819 */ /* 0x000fe2000001164d */
[----:B------:R-:W-:Y:S01]  /*9a20*/  IMAD.U32 R53, R44, 0x10000, RZ ;  /* 0x000100002c357824 */ /* 0x000fe200078e00ff */
[----:B------:R-:W-:Y:S01]  /*9a30*/  LOP3.LUT R59, R45, 0xffff0000, RZ, 0xc0, !PT ;  /* 0xffff00002d3b7812 */ /* 0x000fe200078ec0ff */
[----:B------:R-:W-:Y:S01]  /*9a40*/  IMAD.U32 R51, R40, 0x10000, RZ ;  /* 0x0001000028337824 */ /* 0x000fe200078e00ff */
[----:B------:R-:W-:-:S02]  /*9a50*/  PRMT R61, R153, 0x5410, R68 ;  /* 0x00005410993d7816 */ /* 0x000fc40000000044 */
[----:B------:R-:W-:Y:S02]  /*9a60*/  PRMT R45, R152, 0x5410, R63 ;  /* 0x00005410982d7816 */ /* 0x000fe4000000003f */
[----:B------:R-:W-:Y:S02]  /*9a70*/  PRMT R153, R153, 0x5432, R64 ;  /* 0x0000543299997816 */ /* 0x000fe40000000040 */
[C---:B------:R-:W-:Y:S02]  /*9a80*/  PRMT R63, R155.reuse, 0x5432, R76 ;  /* 0x000054329b3f7816 */ /* 0x040fe4000000004c */
[----:B------:R-:W-:Y:S01]  /*9a90*/  PRMT R155, R155, 0x5410, R62 ;  /* 0x000054109b9b7816 */ /* 0x000fe2000000003e */
[----:B------:R-:W-:Y:S01]  /*9aa0*/  IMAD.U32 R62, R153, 0x10000, RZ ;  /* 0x00010000993e7824 */ /* 0x000fe200078e00ff */
[----:B------:R-:W-:Y:S01]  /*9ab0*/  SHF.R.U32.HI R67, RZ, 0x10, R67 ;  /* 0x00000010ff437819 */ /* 0x000fe20000011643 */
[----:B------:R-:W-:Y:S01]  /*9ac0*/  IMAD.U32 R64, R63, 0x10000, RZ ;  /* 0x000100003f407824 */ /* 0x000fe200078e00ff */
[--C-:B------:R-:W-:Y:S01]  /*9ad0*/  SHF.R.U64 R65, R78, 0x10, R79.reuse ;  /* 0x000000104e417819 */ /* 0x100fe2000000124f */
[C---:B------:R-:W-:Y:S01]  /*9ae0*/  FMUL.FTZ R68, R58.reuse, R62 ;  /* 0x0000003e3a447220 */ /* 0x040fe20000410000 */
[----:B------:R-:W-:Y:S01]  /*9af0*/  SHF.R.U32.HI R79, RZ, 0x10, R79 ;  /* 0x00000010ff4f7819 */ /* 0x000fe2000001164f */
[-C--:B------:R-:W-:Y:S01]  /*9b00*/  FMUL.FTZ R66, R58, R64.reuse ;  /* 0x000000403a427220 */ /* 0x080fe20000410000 */
[----:B------:R-:W-:Y:S01]  /*9b10*/  PRMT R152, R152, 0x5432, R67 ;  /* 0x0000543298987816 */ /* 0x000fe20000000043 */
[C---:B------:R-:W-:Y:S01]  /*9b20*/  FFMA.FTZ R68, R55.reuse, R64, R68 ;  /* 0x0000004037447223 */ /* 0x040fe20000010044 */
[C---:B------:R-:W-:Y:S01]  /*9b30*/  PRMT R65, R154.reuse, 0x5410, R65 ;  /* 0x000054109a417816 */ /* 0x040fe20000000041 */
[----:B------:R-:W-:Y:S01]  /*9b40*/  FFMA.FTZ R66, R55, R62, -R66 ;  /* 0x0000003e37427223 */ /* 0x000fe20000010842 */
[----:B------:R-:W-:Y:S01]  /*9b50*/  PRMT R154, R154, 0x5432, R79 ;  /* 0x000054329a9a7816 */ /* 0x000fe2000000004f */
[----:B------:R-:W-:Y:S01]  /*9b60*/  IMAD.U32 R55, R152, 0x10000, RZ ;  /* 0x0001000098377824 */ /* 0x000fe200078e00ff */
[----:B------:R-:W-:-:S02]  /*9b70*/  LOP3.LUT R63, R63, 0xffff0000, RZ, 0xc0, !PT ;  /* 0xffff00003f3f7812 */ /* 0x000fc400078ec0ff */
[----:B------:R-:W-:Y:S01]  /*9b80*/  LOP3.LUT R153, R153, 0xffff0000, RZ, 0xc0, !PT ;  /* 0xffff000099997812 */ /* 0x000fe200078ec0ff */
[----:B------:R-:W-:Y:S02]  /*9b90*/  IMAD.U32 R58, R154, 0x10000, RZ ;  /* 0x000100009a3a7824 */ /* 0x000fe400078e00ff */
[C---:B------:R-:W-:Y:S01]  /*9ba0*/  FMUL.FTZ R69, R60.reuse, R55 ;  /* 0x000000373c457220 */ /* 0x040fe20000410000 */
[----:B------:R-:W-:Y:S01]  /*9bb0*/  LOP3.LUT R56, R41, 0xffff0000, RZ, 0xc0, !PT ;  /* 0xffff000029387812 */ /* 0x000fe200078ec0ff */
[----:B------:R-:W-:Y:S01]  /*9bc0*/  FMUL.FTZ R67, R59, R63 ;  /* 0x0000003f3b437220 */ /* 0x000fe20000410000 */
[----:B------:R-:W-:Y:S01]  /*9bd0*/  LOP3.LUT R47, R47, 0xffff0000, RZ, 0xc0, !PT ;  /* 0xffff00002f2f7812 */ /* 0x000fe200078ec0ff */
[----:B------:R-:W-:Y:S01]  /*9be0*/  FMUL.FTZ R59, R59, R153 ;  /* 0x000000993b3b7220 */ /* 0x000fe20000410000 */
[-C--:B------:R-:W-:Y:S01]  /*9bf0*/  FMUL.FTZ R62, R60, R58.reuse ;  /* 0x0000003a3c3e7220 */ /* 0x080fe20000410000 */
[----:B------:R-:W-:Y:S01]  /*9c00*/  LOP3.LUT R154, R154, 0xffff0000, RZ, 0xc0, !PT ;  /* 0xffff00009a9a7812 */ /* 0x000fe200078ec0ff */
[----:B------:R-:W-:Y:S01]  /*9c10*/  FFMA.FTZ R69, R57, R58, R69 ;  /* 0x0000003a39457223 */ /* 0x000fe20000010045 */
[----:B------:R-:W-:Y:S01]  /*9c20*/  LOP3.LUT R152, R152, 0xffff0000, RZ, 0xc0, !PT ;  /* 0xffff000098987812 */ /* 0x000fe200078ec0ff */
[----:B------:R-:W-:-:S02]  /*9c30*/  IMAD.U32 R58, R155, 0x10000, RZ ;  /* 0x000100009b3a7824 */ /* 0x000fc400078e00ff */
[C---:B------:R-:W-:Y:S01]  /*9c40*/  FFMA.FTZ R67, R56.reuse, R153, -R67 ;  /* 0x0000009938437223 */ /* 0x040fe20000010843 */
[----:B------:R-:W-:Y:S01]  /*9c50*/  FFMA.FTZ R59, R56, R63, R59 ;  /* 0x0000003f383b7223 */ /* 0x000fe2000001003b */
[----:B------:R-:W-:Y:S01]  /*9c60*/  FFMA.FTZ R62, R57, R55, -R62 ;  /* 0x00000037393e7223 */ /* 0x000fe2000001083e */
[----:B------:R-:W-:Y:S01]  /*9c70*/  LOP3.LUT R54, R43, 0xffff0000, RZ, 0xc0, !PT ;  /* 0xffff00002b367812 */ /* 0x000fe200078ec0ff */
[----:B------:R-:W-:Y:S01]  /*9c80*/  FMUL.FTZ R55, R47, R154 ;  /* 0x0000009a2f377220 */ /* 0x000fe20000410000 */
[----:B------:R-:W-:Y:S01]  /*9c90*/  IMAD.U32 R56, R61, 0x10000, RZ ;  /* 0x000100003d387824 */ /* 0x000fe200078e00ff */
[----:B------:R-:W-:Y:S01]  /*9ca0*/  LOP3.LUT R44, R44, 0xffff0000, RZ, 0xc0, !PT ;  /* 0xffff00002c2c7812 */ /* 0x000fe200078ec0ff */
[----:B------:R-:W-:Y:S01]  /*9cb0*/  FMUL.FTZ R47, R47, R152 ;  /* 0x000000982f2f7220 */ /* 0x000fe20000410000 */
[----:B------:R-:W-:Y:S01]  /*9cc0*/  LOP3.LUT R155, R155, 0xffff0000, RZ, 0xc0, !PT ;  /* 0xffff00009b9b7812 */ /* 0x000fe200078ec0ff */
[----:B------:R-:W-:Y:S01]  /*9cd0*/  FMUL.FTZ R60, R53, R58 ;  /* 0x0000003a353c7220 */ /* 0x000fe20000410000 */
[----:B------:R-:W-:Y:S01]  /*9ce0*/  LOP3.LUT R61, R61, 0xffff0000, RZ, 0xc0, !PT ;  /* 0xffff00003d3d7812 */ /* 0x000fe200078ec0ff */
[C---:B------:R-:W-:Y:S01]  /*9cf0*/  FFMA.FTZ R55, R54.reuse, R152, -R55 ;  /* 0x0000009836377223 */ /* 0x040fe20000010837 */
[----:B------:R-:W-:Y:S01]  /*9d00*/  FMUL.FTZ R53, R53, R56 ;  /* 0x0000003835357220 */ /* 0x000fe20000410000 */
[----:B------:R-:W-:Y:S01]  /*9d10*/  FFMA.FTZ R154, R54, R154, R47 ;  /* 0x0000009a369a7223 */ /* 0x000fe2000001002f */
[----:B------:R-:W-:Y:S01]  /*9d20*/  FFMA.FTZ R60, R51, R56, -R60 ;  /* 0x00000038333c7223 */ /* 0x000fe2000001083c */
[----:B------:R-:W-:Y:S01]  /*9d30*/  LOP3.LUT R41, R40, 0xffff0000, RZ, 0xc0, !PT ;  /* 0xffff000028297812 */ /* 0x000fe200078ec0ff */
[C---:B------:R-:W-:Y:S01]  /*9d40*/  FMUL.FTZ R54, R44.reuse, R155 ;  /* 0x0000009b2c367220 */ /* 0x040fe20000410000 */
[-C--:B------:R-:W-:Y:S01]  /*9d50*/  FMUL.FTZ R56, R44, R61.reuse ;  /* 0x0000003d2c387220 */ /* 0x080fe20000410000 */
[C---:B------:R-:W-:Y:S01]  /*9d60*/  IMAD.U32 R43, R46.reuse, 0x10000, RZ ;  /* 0x000100002e2b7824 */ /* 0x040fe200078e00ff */
[----:B------:R-:W-:Y:S01]  /*9d70*/  SHF.L.U32 R44, R45, 0x10, RZ ;  /* 0x000000102d2c7819 */ /* 0x000fe200000006ff */
[C---:B------:R-:W-:Y:S01]  /*9d80*/  IMAD.U32 R47, R65.reuse, 0x10000, RZ ;  /* 0x00010000412f7824 */ /* 0x040fe200078e00ff */
[----:B------:R-:W-:Y:S01]  /*9d90*/  LOP3.LUT R46, R46, 0xffff0000, RZ, 0xc0, !PT ;  /* 0xffff00002e2e7812 */ /* 0x000fe200078ec0ff */
[C---:B------:R-:W-:Y:S01]  /*9da0*/  IMAD.U32 R40, R42.reuse, 0x10000, RZ ;  /* 0x000100002a287824 */ /* 0x040fe200078e00ff */
[----:B------:R-:W-:Y:S01]  /*9db0*/  LOP3.LUT R65, R65, 0xffff0000, RZ, 0xc0, !PT ;  /* 0xffff000041417812 */ /* 0x000fe200078ec0ff */
[----:B------:R-:W-:Y:S01]  /*9dc0*/  FFMA.FTZ R61, R41, R61, -R54 ;  /* 0x0000003d293d7223 */ /* 0x000fe20000010836 */
[----:B------:R-:W-:Y:S01]  /*9dd0*/  LOP3.LUT R45, R45, 0xffff0000, RZ, 0xc0, !PT ;  /* 0xffff00002d2d7812 */ /* 0x000fe200078ec0ff */
[----:B------:R-:W-:Y:S01]  /*9de0*/  FFMA.FTZ R56, R41, R155, R56 ;  /* 0x0000009b29387223 */ /* 0x000fe20000010038 */
[----:B------:R-:W-:Y:S01]  /*9df0*/  LOP3.LUT R42, R42, 0xffff0000, RZ, 0xc0, !PT ;  /* 0xffff00002a2a7812 */ /* 0x000fe200078ec0ff */
[C---:B------:R-:W-:Y:S01]  /*9e00*/  FMUL.FTZ R41, R43.reuse, R47 ;  /* 0x0000002f2b297220 */ /* 0x040fe20000410000 */
[-C--:B------:R-:W-:Y:S01]  /*9e10*/  FMUL.FTZ R54, R43, R44.reuse ;  /* 0x0000002c2b367220 */ /* 0x080fe20000410000 */
[C---:B------:R-:W-:Y:S01]  /*9e20*/  FMUL.FTZ R43, R46.reuse, R65 ;  /* 0x000000412e2b7220 */ /* 0x040fe20000410000 */
[----:B------:R-:W-:Y:S01]  /*9e30*/  FMUL.FTZ R46, R46, R45 ;  /* 0x0000002d2e2e7220 */ /* 0x000fe20000410000 */
[C---:B------:R-:W-:Y:S01]  /*9e40*/  FFMA.FTZ R41, R40.reuse, R44, -R41 ;  /* 0x0000002c28297223 */ /* 0x040fe20000010829 */
[----:B------:R-:W-:Y:S01]  /*9e50*/  FFMA.FTZ R54, R40, R47, R54 ;  /* 0x0000002f28367223 */ /* 0x000fe20000010036 */
        /* <DEDUP_REMOVED lines=13> */
.L_x_706:
[----:B------:R-:W-:Y:S05]  /*9f30*/  BSYNC B1 ;  /* 0x0000000000017941 */ /* 0x000fea0003800000 */
.L_x_705:
[----:B0-----:R0:W-:Y:S01]  /*9f40*/  STG.E.128 desc[UR42][R48.64], R40 ;  /* 0x0000002830007986 */ /* 0x0011e2000c101d2a */
[----:B------:R-:W-:-:S13]  /*9f50*/  ISETP.GE.AND P3, PT, R50, R147, PT ;  /* 0x000000933200720c */ /* 0x000fda0003f66270 */
[----:B------:R-:W-:Y:S05]  /*9f60*/  @P3 BRA `(.L_x_655) ;  /* 0x0000000000f43947 */ /* 0x000fea0003800000 */
[--C-:B------:R-:W-:Y:S02]  /*9f70*/  IADD3 R126, P3, P4, R102, R126, R50.reuse ;  /* 0x0000007e667e7210 */ /* 0x100fe40007c7e032 */
[----:B------:R-:W-:-:S04]  /*9f80*/  SHF.R.S32.HI R50, RZ, 0x1f, R50 ;  /* 0x0000001fff327819 */ /* 0x000fc80000011432 */
[----:B------:R-:W-:Y:S02]  /*9f90*/  IADD3.X R52, R97, R52, R50, P3, P4 ;  /* 0x0000003461347210 */ /* 0x000fe40001fe8432 */
[----:B------:R-:W-:-:S04]  /*9fa0*/  LEA R120, P3, R126, R120, 0x1 ;  /* 0x000000787e787211 */ /* 0x000fc800078608ff */
[----:B------:R-:W-:-:S05]  /*9fb0*/  LEA.HI.X R121, R126, R121, R52, 0x1, P3 ;  /* 0x000000797e797211 */ /* 0x000fca00018f0c34 */
[----:B--2---:R2:W-:Y:S01]  /*9fc0*/  STG.E.128 desc[UR42][R120.64], R44 ;  /* 0x0000002c78007986 */ /* 0x0045e2000c101d2a */
[----:B------:R-:W-:Y:S05]  /*9fd0*/  BRA `(.L_x_655) ;  /* 0x0000000000d87947 */ /* 0x000fea0003800000 */
.L_x_622:
[----:B------:R-:W-:-:S06]  /*9fe0*/  UISETP.NE.AND UP0, UPT, UR37, 0x3, UPT ;  /* 0x000000032500788c */ /* 0x000fcc000bf05270 */
[----:B------:R-:W-:-:S13]  /*9ff0*/  PLOP3.LUT P2, PT, PT, PT, UP0, 0x80, 0x0 ;  /* 0x000000000000781c */ /* 0x000fda0003f4f008 */
[----:B------:R-:W-:Y:S05]  /*a000*/  @!P2 BRA `(.L_x_707) ;  /* 0x000000000004a947 */ /* 0x000fea0003800000 */
[----:B------:R-:W-:Y:S01]  /*a010*/  BPT.TRAP 0x1 ;  /* 0x000000040000795c */ /* 0x000fe20000300000 */
.L_x_707:
[----:B------:R-:W-:Y:S01]  /*a020*/  IMAD R3, R16, 0x8, R2 ;  /* 0x0000000810037824 */ /* 0x000fe200078e0202 */
[----:B------:R-:W-:Y:S01]  /*a030*/  SHF.L.U32 R0, R184, 0x1f, RZ ;  /* 0x0000001fb8007819 */ /* 0x000fe200000006ff */
[----:B------:R-:W-:Y:S01]  /*a040*/  IMAD R4, R24, -0x80, R25 ;  /* 0xffffff8018047824 */ /* 0x000fe200078e0219 */
[----:B------:R-:W-:Y:S02]  /*a050*/  BSSY B1, `(.L_x_708) ;  /* 0x0000005000017945 */ /* 0x000fe40003800000 */
[----:B------:R-:W1:Y:S02]  /*a060*/  SYNCS.PHASECHK.TRANS64.TRYWAIT P4, [R3+URZ+0x34890], R0 ;  /* 0x03489000030075a7 */ /* 0x000e64000808017f */
[----:B------:R-:W-:-:S04]  /*a070*/  VIMNMX R4, R4, 0x80, PT ;  /* 0x0000008004047848 */ /* 0x000fc80003fe0100 */
[----:B------:R-:W-:Y:S01]  /*a080*/  ISETP.GE.AND P3, PT, R17, R4, PT ;  /* 0x000000041100720c */ /* 0x000fe20003f66270 */
[----:B-1----:R-:W-:-:S12]  /*a090*/  @!P4 BRA `(.L_x_709) ;  /* 0x0000016c0014c947 */ /* 0x002fd80003800000 */
.L_x_980:
[----:B------:R-:W-:Y:S05]  /*a0a0*/  BSYNC B1 ;  /* 0x0000000000017941 */ /* 0x000fea0003800000 */
.L_x_708:
[----:B------:R-:W-:Y:S04]  /*a0b0*/  BSSY B1, `(.L_x_710) ;  /* 0x0000014000017945 */ /* 0x000fe80003800000 */
[----:B------:R-:W-:Y:S05]  /*a0c0*/  @P3 BRA `(.L_x_711) ;  /* 0x0000000000483947 */ /* 0x000fea0003800000 */
[----:B------:R-:W-:Y:S02]  /*a0d0*/  ISETP.NE.AND P4, PT, R14, RZ, PT ;  /* 0x000000ff0e00720c */ /* 0x000fe40003f85270 */
[----:B------:R-:W-:-:S11]  /*a0e0*/  ISETP.NE.AND P3, PT, R10, RZ, PT ;  /* 0x000000ff0a00720c */ /* 0x000fd60003f65270 */
[----:B0-----:R-:W0:Y:S04]  /*a0f0*/  @P4 LDS.128 R40, [R51] ;  /* 0x0000000033284984 */ /* 0x001e280000000c00 */
[----:B------:R-:W2:Y:S04]  /*a100*/  @P3 LDS.128 R44, [R50] ;  /* 0x00000000322c3984 */ /* 0x000ea80000000c00 */
[----:B0-----:R-:W-:Y:S01]  /*a110*/  @P4 STG.E.128 desc[UR42][R52.64], R40 ;  /* 0x0000002834004986 */ /* 0x001fe2000c101d2a */
[----:B------:R-:W-:-:S03]  /*a120*/  ISETP.NE.AND P4, PT, R9, RZ, PT ;  /* 0x000000ff0900720c */ /* 0x000fc60003f85270 */
[----:B--2---:R-:W-:Y:S01]  /*a130*/  @P3 STG.E.128 desc[UR42][R52.64+0x40], R44 ;  /* 0x0000402c34003986 */ /* 0x004fe2000c101d2a */
[----:B------:R-:W-:-:S09]  /*a140*/  ISETP.NE.AND P3, PT, R8, RZ, PT ;  /* 0x000000ff0800720c */ /* 0x000fd20003f65270 */
[----:B------:R-:W0:Y:S04]  /*a150*/  @P4 LDS.128 R40, [R51+0x4000] ;  /* 0x0040000033284984 */ /* 0x000e280000000c00 */
[----:B------:R-:W2:Y:S04]  /*a160*/  @P3 LDS.128 R44, [R50+0x4000] ;  /* 0x00400000322c3984 */ /* 0x000ea80000000c00 */
[----:B0-----:R-:W-:Y:S01]  /*a170*/  @P4 STG.E.128 desc[UR42][R52.64+0x80], R40 ;  /* 0x0000802834004986 */ /* 0x001fe2000c101d2a */
[----:B------:R-:W-:-:S03]  /*a180*/  ISETP.NE.AND P4, PT, R6, RZ, PT ;  /* 0x000000ff0600720c */ /* 0x000fc60003f85270 */
[----:B--2---:R-:W-:Y:S01]  /*a190*/  @P3 STG.E.128 desc[UR42][R52.64+0xc0], R44 ;  /* 0x0000c02c34003986 */ /* 0x004fe2000c101d2a */
[----:B------:R-:W-:-:S09]  /*a1a0*/  ISETP.NE.AND P3, PT, R7, RZ, PT ;  /* 0x000000ff0700720c */ /* 0x000fd20003f65270 */
[----:B------:R-:W0:Y:S04]  /*a1b0*/  @P4 LDS.128 R44, [R50+0x8000] ;  /* 0x00800000322c4984 */ /* 0x000e280000000c00 */
[----:B------:R-:W2:Y:S04]  /*a1c0*/  @P3 LDS.128 R40, [R51+0x8000] ;  /* 0x0080000033283984 */ /* 0x000ea80000000c00 */
[----:B0-----:R3:W-:Y:S04]  /*a1d0*/  @P4 STG.E.128 desc[UR42][R52.64+0x140], R44 ;  /* 0x0001402c34004986 */ /* 0x0017e8000c101d2a */
[----:B--2---:R3:W-:Y:S02]  /*a1e0*/  @P3 STG.E.128 desc[UR42][R52.64+0x100], R40 ;  /* 0x0001002834003986 */ /* 0x0047e4000c101d2a */
.L_x_711:
[----:B------:R-:W-:Y:S05]  /*a1f0*/  BSYNC B1 ;  /* 0x0000000000017941 */ /* 0x000fea0003800000 */
.L_x_710:
[----:B------:R-:W-:-:S13]  /*a200*/  ISETP.GE.AND P3, PT, R205, R4, PT ;  /* 0x00000004cd00720c */ /* 0x000fda0003f66270 */
[----:B------:R-:W-:Y:S05]  /*a210*/  @P3 BRA `(.L_x_655) ;  /* 0x0000000000483947 */ /* 0x000fea0003800000 */
[----:B------:R-:W-:Y:S02]  /*a220*/  ISETP.NE.AND P4, PT, R14, RZ, PT ;  /* 0x000000ff0e00720c */ /* 0x000fe40003f85270 */
[----:B------:R-:W-:-:S11]  /*a230*/  ISETP.NE.AND P3, PT, R9, RZ, PT ;  /* 0x000000ff0900720c */ /* 0x000fd60003f65270 */
[----:B0--3--:R-:W0:Y:S04]  /*a240*/  @P4 LDS.128 R40, [R51+0x2000] ;  /* 0x0020000033284984 */ /* 0x009e280000000c00 */
[----:B------:R-:W2:Y:S04]  /*a250*/  @P3 LDS.128 R44, [R51+0x6000] ;  /* 0x00600000332c3984 */ /* 0x000ea80000000c00 */
        /* <DEDUP_REMOVED lines=14> */
.L_x_655:
[----:B------:R-:W-:Y:S05]  /*a340*/  BSYNC B0 ;  /* 0x0000000000007941 */ /* 0x000fea0003800000 */
.L_x_621:
[----:B0-234-:R-:W0:Y:S01]  /*a350*/  S2R R40, SR_TID.X ;  /* 0x0000000000287919 */ /* 0x01de220000002100 */
[----:B------:R-:W-:Y:S01]  /*a360*/  @!PT LDS RZ, [RZ] ;  /* 0x00000000fffff984 */ /* 0x000fe20000000800 */
[----:B------:R-:W-:Y:S01]  /*a370*/  @!PT LDS RZ, [RZ] ;  /* 0x00000000fffff984 */ /* 0x000fe20000000800 */
[----:B------:R-:W-:Y:S01]  /*a380*/  @!PT LDS RZ, [RZ] ;  /* 0x00000000fffff984 */ /* 0x000fe20000000800 */
[----:B------:R-:W-:Y:S01]  /*a390*/  @!PT LDS RZ, [RZ] ;  /* 0x00000000fffff984 */ /* 0x000fe20000000800 */
[----:B------:R2:W-:Y:S06]  /*a3a0*/  MEMBAR.ALL.CTA ;  /* 0x0000000000007992 */ /* 0x0005ec0000008000 */
[----:B--2---:R-:W2:Y:S01]  /*a3b0*/  FENCE.VIEW.ASYNC.S ;  /* 0x00000000000073c6 */ /* 0x004ea20000000000 */
[----:B------:R-:W-:Y:S05]  /*a3c0*/  WARPSYNC.ALL ;  /* 0x0000000000007948 */ /* 0x000fea0003800000 */
[----:B------:R-:W-:Y:S01]  /*a3d0*/  BSSY B0, `(.L_x_712) ;  /* 0x0000009000007945 */ /* 0x000fe20003800000 */
[----:B0-----:R-:W-:Y:S01]  /*a3e0*/  LOP3.LUT R40, R40, 0x7f, RZ, 0xc0, !PT ;  /* 0x0000007f28287812 */ /* 0x001fe200078ec0ff */
[----:B--2---:R0:W-:Y:S03]  /*a3f0*/  BAR.SYNC.DEFER_BLOCKING R151, 0x80 ;  /* 0x000200970000751d */ /* 0x0041e60000010000 */
[----:B------:R-:W-:-:S13]  /*a400*/  ISETP.NE.AND P3, PT, R40, RZ, PT ;  /* 0x000000ff2800720c */ /* 0x000fda0003f65270 */
[----:B------:R-:W-:-:S05]  /*a410*/  @!P3 VIADD R40, R3, 0x348a0 ;  /* 0x000348a00328b836 */ /* 0x000fca0000000000 */
[----:B------:R-:W-:-:S04]  /*a420*/  @!P3 PRMT R40, RZ, 0x654, R40 ;  /* 0x00000654ff28b816 */ /* 0x000fc80000000028 */
[----:B------:R0:W-:Y:S01]  /*a430*/  @!P3 SYNCS.ARRIVE.TRANS64.RED.A1T0 RZ, [R40+URZ], RZ ;  /* 0x000000ff28ffb9a7 */ /* 0x0001e2000810043f */
[----:B------:R-:W-:Y:S05]  /*a440*/  @!P2 BRA `(.L_x_713) ;  /* 0x000000000004a947 */ /* 0x000fea0003800000 */
[----:B------:R-:W-:Y:S01]  /*a450*/  BPT.TRAP 0x1 ;  /* 0x000000040000795c */ /* 0x000fe20000300000 */
.L_x_713:
[----:B------:R-:W-:Y:S05]  /*a460*/  BSYNC B0 ;  /* 0x0000000000007941 */ /* 0x000fea0003800000 */
.L_x_712:
[----:B------:R-:W2:Y:S01]  /*a470*/  SYNCS.PHASECHK.TRANS64.TRYWAIT P4, [R3+URZ+0x348b0], R0 ;  /* 0x0348b000030075a7 */ /* 0x000ea2000808017f */
[----:B0-----:R-:W-:Y:S01]  /*a480*/  IMAD R40, R16, 0x4000, R32 ;  /* 0x0000400010287824 */ /* 0x001fe200078e0220 */
[----:B------:R-:W-:Y:S01]  /*a490*/  ULDC UR60, c[0x0][0x320] ;  /* 0x0000c800003c7ab9 */ /* 0x000fe20000000800 */
[----:B------:R-:W-:Y:S01]  /*a4a0*/  ULDC.64 UR40, c[0x0][0x328] ;  /* 0x0000ca0000287ab9 */ /* 0x000fe20000000a00 */
[----:B------:R-:W-:Y:S01]  /*a4b0*/  ULDC.64 UR38, c[0x0][0x318] ;  /* 0x0000c60000267ab9 */ /* 0x000fe20000000a00 */
[----:B------:R-:W-:Y:S01]  /*a4c0*/  BSSY B0, `(.L_x_714) ;  /* 0x0000004000007945 */ /* 0x000fe20003800000 */
[----:B------:R-:W-:Y:S01]  /*a4d0*/  ISETP.GE.AND P2, PT, R17, R4, PT ;  /* 0x000000041100720c */ /* 0x000fe20003f46270 */
[----:B------:R-:W-:Y:S02]  /*a4e0*/  IMAD.IADD R42, R124, 0x1, R40 ;  /* 0x000000017c2a7824 */ /* 0x000fe400078e0228 */
[----:B--2---:R-:W-:Y:S10]  /*a4f0*/  @!P4 BRA `(.L_x_715) ;  /* 0x000001680010c947 */ /* 0x004ff40003800000 */
.L_x_981:
[----:B------:R-:W-:Y:S05]  /*a500*/  BSYNC B0 ;  /* 0x0000000000007941 */ /* 0x000fea0003800000 */
.L_x_714:
[----:B------:R-:W-:Y:S01]  /*a510*/  BSSY B0, `(.L_x_716) ;  /* 0x0000019000007945 */ /* 0x000fe20003800000 */
[----:B01----:R-:W-:Y:S02]  /*a520*/  IMAD R0, R40, 0x2, R115 ;  /* 0x0000000228007824 */ /* 0x003fe400078e0273 */
[----:B------:R-:W-:-:S04]  /*a530*/  IMAD.WIDE R48, R24, 0x80, R118 ;  /* 0x0000008018307825 */ /* 0x000fc800078e0276 */
[----:B------:R-:W-:Y:S01]  /*a540*/  IMAD R52, R42, 0x2, R115 ;  /* 0x000000022a347824 */ /* 0x000fe200078e0273 */
[----:B------:R-:W-:Y:S06]  /*a550*/  @P2 BRA `(.L_x_717) ;  /* 0x0000000000502947 */ /* 0x000fec0003800000 */
[----:B------:R-:W-:Y:S01]  /*a560*/  IMAD R43, R49, UR40, RZ ;  /* 0x00000028312b7c24 */ /* 0x000fe2000f8e02ff */
[----:B------:R-:W-:Y:S01]  /*a570*/  ISETP.GE.AND P4, PT, R18, UR60, PT ;  /* 0x0000003c12007c0c */ /* 0x000fe2000bf86270 */
[----:B------:R-:W-:Y:S02]  /*a580*/  IMAD.MOV.U32 R40, RZ, RZ, R104 ;  /* 0x000000ffff287224 */ /* 0x000fe400078e0068 */
[----:B------:R-:W-:Y:S02]  /*a590*/  IMAD.MOV.U32 R41, RZ, RZ, R5 ;  /* 0x000000ffff297224 */ /* 0x000fe400078e0005 */
[C---:B------:R-:W-:Y:S02]  /*a5a0*/  IMAD R43, R48.reuse, UR41, R43 ;  /* 0x00000029302b7c24 */ /* 0x040fe4000f8e022b */
[----:B------:R-:W-:-:S04]  /*a5b0*/  IMAD.WIDE.U32 R40, R48, UR40, R40 ;  /* 0x0000002830287c25 */ /* 0x000fc8000f8e0028 */
[----:B------:R-:W-:Y:S01]  /*a5c0*/  IMAD.IADD R41, R41, 0x1, R43 ;  /* 0x0000000129297824 */ /* 0x000fe200078e022b */
[----:B------:R-:W-:-:S04]  /*a5d0*/  LEA R50, P2, R40, UR38, 0x1 ;  /* 0x0000002628327c11 */ /* 0x000fc8000f8408ff */
[----:B------:R-:W-:Y:S02]  /*a5e0*/  LEA.HI.X R51, R40, UR39, R41, 0x1, P2 ;  /* 0x0000002728337c11 */ /* 0x000fe400090f0c29 */
[----:B------:R-:W-:Y:S01]  /*a5f0*/  ISETP.GE.AND P2, PT, R101, UR60, PT ;  /* 0x0000003c65007c0c */ /* 0x000fe2000bf46270 */
[----:B------:R-:W0:-:S12]  /*a600*/  @!P4 LDS.128 R40, [R0] ;  /* 0x000000000028c984 */ /* 0x000e180000000c00 */
[----:B------:R-:W1:Y:S04]  /*a610*/  @!P2 LDS.128 R44, [R52] ;  /* 0x00000000342ca984 */ /* 0x000e680000000c00 */
[----:B0-----:R-:W-:Y:S01]  /*a620*/  @!P4 STG.E.128 desc[UR42][R50.64], R40 ;  /* 0x000000283200c986 */ /* 0x001fe2000c101d2a */
[----:B------:R-:W-:-:S03]  /*a630*/  ISETP.GE.AND P4, PT, R100, UR60, PT ;  /* 0x0000003c64007c0c */ /* 0x000fc6000bf86270 */
[----:B-1----:R-:W-:Y:S01]  /*a640*/  @!P2 STG.E.128 desc[UR42][R50.64+0x40], R44 ;  /* 0x0000402c3200a986 */ /* 0x002fe2000c101d2a */
[----:B------:R-:W-:-:S09]  /*a650*/  ISETP.GE.AND P2, PT, R99, UR60, PT ;  /* 0x0000003c63007c0c */ /* 0x000fd2000bf46270 */
[----:B------:R-:W0:Y:S04]  /*a660*/  @!P4 LDS.128 R40, [R0+0x4000] ;  /* 0x004000000028c984 */ /* 0x000e280000000c00 */
[----:B------:R-:W1:Y:S04]  /*a670*/  @!P2 LDS.128 R44, [R52+0x4000] ;  /* 0x00400000342ca984 */ /* 0x000e680000000c00 */
[----:B0-----:R0:W-:Y:S04]  /*a680*/  @!P4 STG.E.128 desc[UR42][R50.64+0x80], R40 ;  /* 0x000080283200c986 */ /* 0x0011e8000c101d2a */
[----:B-1----:R0:W-:Y:S02]  /*a690*/  @!P2 STG.E.128 desc[UR42][R50.64+0xc0], R44 ;  /* 0x0000c02c3200a986 */ /* 0x0021e4000c101d2a */
.L_x_717:
[----:B------:R-:W-:Y:S05]  /*a6a0*/  BSYNC B0 ;  /* 0x0000000000007941 */ /* 0x000fea0003800000 */
.L_x_716:
[----:B------:R-:W-:Y:S01]  /*a6b0*/  ISETP.GE.AND P2, PT, R205, R4, PT ;  /* 0x00000004cd00720c */ /* 0x000fe20003f46270 */
[----:B------:R-:W-:-:S12]  /*a6c0*/  BSSY B0, `(.L_x_718) ;  /* 0x0000017000007945 */ /* 0x000fd80003800000 */
[----:B------:R-:W-:Y:S05]  /*a6d0*/  @P2 BRA `(.L_x_719) ;  /* 0x0000000000542947 */ /* 0x000fea0003800000 */
[----:B0-----:R-:W-:Y:S01]  /*a6e0*/  IADD3 R43, P2, R48, 0x40, RZ ;  /* 0x00000040302b7810 */ /* 0x001fe20007f5e0ff */
[----:B------:R-:W-:Y:S01]  /*a6f0*/  IMAD.MOV.U32 R4, RZ, RZ, R104 ;  /* 0x000000ffff047224 */ /* 0x000fe200078e0068 */
[----:B------:R-:W-:-:S03]  /*a700*/  ISETP.GE.AND P4, PT, R18, UR60, PT ;  /* 0x0000003c12007c0c */ /* 0x000fc6000bf86270 */
[----:B------:R-:W-:Y:S02]  /*a710*/  IMAD.X R48, RZ, RZ, R49, P2 ;  /* 0x000000ffff307224 */ /* 0x000fe400010e0631 */
[----:B------:R-:W-:-:S04]  /*a720*/  IMAD.WIDE.U32 R40, R43, UR40, R4 ;  /* 0x000000282b287c25 */ /* 0x000fc8000f8e0004 */
[----:B------:R-:W-:-:S04]  /*a730*/  IMAD R48, R48, UR40, RZ ;  /* 0x0000002830307c24 */ /* 0x000fc8000f8e02ff */
[----:B------:R-:W-:Y:S01]  /*a740*/  IMAD R43, R43, UR41, R48 ;  /* 0x000000292b2b7c24 */ /* 0x000fe2000f8e0230 */
[----:B------:R-:W-:-:S03]  /*a750*/  LEA R48, P2, R40, UR38, 0x1 ;  /* 0x0000002628307c11 */ /* 0x000fc6000f8408ff */
[----:B------:R-:W-:-:S05]  /*a760*/  IMAD.IADD R41, R41, 0x1, R43 ;  /* 0x0000000129297824 */ /* 0x000fca00078e022b */
[----:B------:R-:W-:Y:S02]  /*a770*/  LEA.HI.X R49, R40, UR39, R41, 0x1, P2 ;  /* 0x0000002728317c11 */ /* 0x000fe400090f0c29 */
[----:B------:R-:W-:Y:S01]  /*a780*/  ISETP.GE.AND P2, PT, R100, UR60, PT ;  /* 0x0000003c64007c0c */ /* 0x000fe2000bf46270 */
[----:B------:R-:W0:-:S12]  /*a790*/  @!P4 LDS.128 R40, [R0+0x2000] ;  /* 0x002000000028c984 */ /* 0x000e180000000c00 */
[----:B------:R-:W1:Y:S04]  /*a7a0*/  @!P2 LDS.128 R44, [R0+0x6000] ;  /* 0x00600000002ca984 */ /* 0x000e680000000c00 */
        /* <DEDUP_REMOVED lines=8> */
.L_x_719:
[----:B------:R-:W-:Y:S05]  /*a830*/  BSYNC B0 ;  /* 0x0000000000007941 */ /* 0x000fea0003800000 */
.L_x_718:
[----:B------:R-:W3:Y:S01]  /*a840*/  LDL R0, [R1+0x10] ;  /* 0x0000100001007983 */ /* 0x000ee20000100800 */
[----:B------:R-:W-:Y:S01]  /*a850*/  @!P3 VIADD R3, R3, 0x348c0 ;  /* 0x000348c00303b836 */ /* 0x000fe20000000000 */
[----:B------:R-:W-:Y:S01]  /*a860*/  PLOP3.LUT P2, PT, PT, PT, PT, 0x8, 0x0 ;  /* 0x000000000000781c */ /* 0x000fe20003f4e170 */
[----:B------:R-:W-:Y:S01]  /*a870*/  VIADD R16, R16, 0x1 ;  /* 0x0000000110107836 */ /* 0x000fe20000000000 */
[----:B------:R-:W-:Y:S01]  /*a880*/  @!PT LDS RZ, [RZ] ;  /* 0x00000000fffff984 */ /* 0x000fe20000000800 */
[----:B------:R-:W-:Y:S01]  /*a890*/  @!PT LDS RZ, [RZ] ;  /* 0x00000000fffff984 */ /* 0x000fe20000000800 */
[----:B------:R-:W-:Y:S01]  /*a8a0*/  @!PT LDS RZ, [RZ] ;  /* 0x00000000fffff984 */ /* 0x000fe20000000800 */
[----:B------:R-:W-:Y:S01]  /*a8b0*/  @!PT LDS RZ, [RZ] ;  /* 0x00000000fffff984 */ /* 0x000fe20000000800 */
[----:B------:R1:W-:Y:S06]  /*a8c0*/  MEMBAR.ALL.CTA ;  /* 0x0000000000007992 */ /* 0x0003ec0000008000 */
[----:B-1----:R-:W1:Y:S01]  /*a8d0*/  FENCE.VIEW.ASYNC.S ;  /* 0x00000000000073c6 */ /* 0x002e620000000000 */
[----:B------:R-:W-:Y:S01]  /*a8e0*/  @!P3 PRMT R3, RZ, 0x654, R3 ;  /* 0x00000654ff03b816 */ /* 0x000fe20000000003 */
[----:B-1----:R1:W-:Y:S06]  /*a8f0*/  BAR.SYNC.DEFER_BLOCKING R151, 0x80 ;  /* 0x000200970000751d */ /* 0x0023ec0000010000 */
[----:B------:R4:W-:Y:S01]  /*a900*/  @!P3 SYNCS.ARRIVE.TRANS64.RED.A1T0 RZ, [R3+URZ], RZ ;  /* 0x000000ff03ffb9a7 */ /* 0x0009e2000810043f */
[----:B------:R-:W-:-:S04]  /*a910*/  ISETP.NE.AND P3, PT, R16, 0x2, PT ;  /* 0x000000021000780c */ /* 0x000fc80003f65270 */
[----:B------:R-:W-:Y:S02]  /*a920*/  SEL R16, R16, RZ, P3 ;  /* 0x000000ff10107207 */ /* 0x000fe40001800000 */
[----:B----4-:R-:W-:-:S04]  /*a930*/  SEL R3, RZ, 0x1, P3 ;  /* 0x00000001ff037807 */ /* 0x010fc80001800000 */
[----:B------:R-:W-:Y:S02]  /*a940*/  LOP3.LUT R184, R184, R3, RZ, 0x3c, !PT ;  /* 0x00000003b8b87212 */ /* 0x000fe400078e3cff */
[----:B---3--:R-:W-:-:S13]  /*a950*/  LOP3.LUT P4, RZ, R0, 0x2, RZ, 0xc0, !PT ;  /* 0x0000000200ff7812 */ /* 0x008fda000788c0ff */
[----:B-1----:R-:W-:Y:S05]  /*a960*/  @P4 BRA `(.L_x_720) ;  /* 0xffffff7c009c4947 */ /* 0x002fea000383ffff */
.L_x_616:
[----:B------:R-:W-:Y:S01]  /*a970*/  BSSY B0, `(.L_x_721) ;  /* 0x000002a000007945 */ /* 0x000fe20003800000 */
[----:B------:R-:W-:Y:S01]  /*a980*/  ISETP.GE.AND P1, PT, R150, 0x1, PT ;  /* 0x000000019600780c */ /* 0x000fe20003f26270 */
[----:B------:R-:W-:Y:S01]  /*a990*/  IMAD.MOV.U32 R3, RZ, RZ, RZ ;  /* 0x000000ffff037224 */ /* 0x000fe200078e00ff */
[----:B------:R-:W-:Y:S01]  /*a9a0*/  PLOP3.LUT P0, PT, PT, PT, PT, 0x80, 0x0 ;  /* 0x000000000000781c */ /* 0x000fe20003f0f070 */
[----:B------:R-:W-:Y:S01]  /*a9b0*/  IMAD.MOV.U32 R0, RZ, RZ, RZ ;  /* 0x000000ffff007224 */ /* 0x000fe200078e00ff */
        /* <DEDUP_REMOVED lines=19> */
[----:B0-----:R-:W-:Y:S02]  /*aaf0*/  CS2R R50, SRZ ;  /* 0x0000000000327805 */ /* 0x001fe4000001ff00 */
[----:B--2---:R-:W-:Y:S02]  /*ab00*/  CS2R R48, SRZ ;  /* 0x0000000000307805 */ /* 0x004fe4000001ff00 */
[----:B------:R-:W-:-:S02]  /*ab10*/  CS2R R46, SRZ ;  /* 0x00000000002e7805 */ /* 0x000fc4000001ff00 */
[----:B------:R-:W-:Y:S02]  /*ab20*/  CS2R R44, SRZ ;  /* 0x00000000002c7805 */ /* 0x000fe4000001ff00 */
[----:B------:R-:W-:Y:S02]  /*ab30*/  CS2R R42, SRZ ;  /* 0x00000000002a7805 */ /* 0x000fe4000001ff00 */
[----:B------:R-:W-:Y:S02]  /*ab40*/  CS2R R40, SRZ ;  /* 0x0000000000287805 */ /* 0x000fe4000001ff00 */
[----:B------:R-:W-:Y:S01]  /*ab50*/  CS2R R36, SRZ ;  /* 0x0000000000247805 */ /* 0x000fe2000001ff00 */
[----:B------:R-:W-:Y:S01]  /*ab60*/  IMAD.MOV.U32 R91, RZ, RZ, RZ ;  /* 0x000000ffff5b7224 */ /* 0x000fe200078e00ff */
[----:B------:R-:W-:Y:S01]  /*ab70*/  CS2R R32, SRZ ;  /* 0x0000000000207805 */ /* 0x000fe2000001ff00 */
[----:B------:R-:W-:Y:S01]  /*ab80*/  IMAD.MOV.U32 R88, RZ, RZ, RZ ;  /* 0x000000ffff587224 */ /* 0x000fe200078e00ff */
[----:B------:R-:W-:Y:S01]  /*ab90*/  CS2R R10, SRZ ;  /* 0x00000000000a7805 */ /* 0x000fe2000001ff00 */
[----:B------:R-:W-:-:S02]  /*aba0*/  IMAD.MOV.U32 R26, RZ, RZ, RZ ;  /* 0x000000ffff1a7224 */ /* 0x000fc400078e00ff */
[----:B------:R-:W-:Y:S02]  /*abb0*/  IMAD.MOV.U32 R93, RZ, RZ, RZ ;  /* 0x000000ffff5d7224 */ /* 0x000fe400078e00ff */
[----:B------:R-:W-:Y:S02]  /*abc0*/  IMAD.MOV.U32 R28, RZ, RZ, RZ ;  /* 0x000000ffff1c7224 */ /* 0x000fe400078e00ff */
[----:B------:R-:W-:Y:S01]  /*abd0*/  IMAD.MOV.U32 R95, RZ, RZ, RZ ;  /* 0x000000ffff5f7224 */ /* 0x000fe200078e00ff */
[----:B------:R-:W-:Y:S06]  /*abe0*/  @P2 BRA `(.L_x_722) ;  /* 0x0000000000082947 */ /* 0x000fec0003800000 */
[----:B------:R-:W0:Y:S02]  /*abf0*/  FENCE.VIEW.ASYNC.G ;  /* 0x00000000000073c6 */ /* 0x000e240000000100 */
[----:B0-----:R-:W-:Y:S06]  /*ac00*/  BAR.ARV 0xc, 0x180 ;  /* 0x0306000000007b1d */ /* 0x001fec0000002000 */
.L_x_722:
[----:B------:R-:W-:Y:S05]  /*ac10*/  BSYNC B0 ;  /* 0x0000000000007941 */ /* 0x000fea0003800000 */
.L_x_721:
[----:B------:R-:W-:Y:S02]  /*ac20*/  IMAD.MOV.U32 R89, RZ, RZ, RZ ;  /* 0x000000ffff597224 */ /* 0x000fe400078e00ff */
[----:B------:R-:W-:Y:S01]  /*ac30*/  IMAD.MOV.U32 R24, RZ, RZ, RZ ;  /* 0x000000ffff187224 */ /* 0x000fe200078e00ff */
[----:B------:R-:W-:Y:S06]  /*ac40*/  @!P1 BRA `(.L_x_723) ;  /* 0x000000c800589947 */ /* 0x000fec0003800000 */
[----:B------:R-:W0:Y:S02]  /*ac50*/  SHFL.IDX PT, R0, R231, RZ, 0x1f ;  /* 0x00001fffe7007589 */ /* 0x000e2400000e0000 */
[----:B0-----:R-:W-:-:S04]  /*ac60*/  LEA.HI R3, R0, R0, RZ, 0x1 ;  /* 0x0000000000037211 */ /* 0x001fc800078f08ff */
[----:B------:R-:W-:-:S05]  /*ac70*/  LOP3.LUT R3, R3, 0x1e, RZ, 0xc0, !PT ;  /* 0x0000001e03037812 */ /* 0x000fca00078ec0ff */
[----:B------:R-:W-:Y:S02]  /*ac80*/  IMAD.IADD R3, R0, 0x1, -R3 ;  /* 0x0000000100037824 */ /* 0x000fe400078e0a03 */
[----:B------:R-:W-:-:S03]  /*ac90*/  IMAD.U32 R0, RZ, RZ, UR61 ;  /* 0x0000003dff007e24 */ /* 0x000fc6000f8e00ff */
[----:B------:R-:W-:Y:S02]  /*aca0*/  LEA R3, R3, UR61, 0xd ;  /* 0x0000003d03037c11 */ /* 0x000fe4000f8e68ff */
[----:B------:R-:W-:Y:S02]  /*acb0*/  LOP3.LUT P0, RZ, R0, 0x3ff, RZ, 0xc0, !PT ;  /* 0x000003ff00ff7812 */ /* 0x000fe4000780c0ff */
[----:B------:R-:W-:Y:S02]  /*acc0*/  SHF.R.U32.HI R3, RZ, 0x4, R3 ;  /* 0x00000004ff037819 */ /* 0x000fe40000011603 */
[----:B------:R-:W-:Y:S02]  /*acd0*/  P2R R24, PR, RZ, 0x1 ;  /* 0x00000001ff187803 */ /* 0x000fe40000000000 */
[----:B------:R-:W-:-:S07]  /*ace0*/  LOP3.LUT R36, R3, 0x3fff, RZ, 0xc0, !PT ;  /* 0x00003fff03247812 */ /* 0x000fce00078ec0ff */
        /* <DEDUP_REMOVED lines=16> */
[----:B-1---5:R-:W-:Y:S05]  /*adf0*/  CALL.ABS.NOINC R14 ;  /* 0x000000000e007343 */ /* 0x022fea0003c00000 */
.L_x_724:
[----:B------:R-:W-:Y:S02]  /*ae00*/  ULDC UR4, c[0x0][0x3f4] ;  /* 0x0000fd0000047ab9 */ /* 0x000fe40000000800 */
[----:B------:R-:W-:-:S13]  /*ae10*/  ISETP.LT.AND P0, PT, RZ, UR4, PT ;  /* 0x00000004ff007c0c */ /* 0x000fda000bf01270 */
[----:B------:R-:W-:Y:S05]  /*ae20*/  @P0 BRA `(.L_x_725) ;  /* 0x00000000003c0947 */ /* 0x000fea0003800000 */
[----:B------:R-:W-:-:S04]  /*ae30*/  LEA.HI R0, R204, R204, RZ, 0x1 ;  /* 0x000000cccc007211 */ /* 0x000fc800078f08ff */
[----:B------:R-:W-:-:S05]  /*ae40*/  LOP3.LUT R3, R0, 0xfffffffe, RZ, 0xc0, !PT ;  /* 0xfffffffe00037812 */ /* 0x000fca00078ec0ff */
[----:B------:R-:W-:-:S05]  /*ae50*/  IMAD.IADD R3, R204, 0x1, -R3 ;  /* 0x00000001cc037824 */ /* 0x000fca00078e0a03 */
[----:B------:R-:W-:-:S04]  /*ae60*/  SHF.L.U32 R3, R3, 0x1f, RZ ;  /* 0x0000001f03037819 */ /* 0x000fc800000006ff */
[----:B------:R0:W1:Y:S03]  /*ae70*/  SYNCS.PHASECHK.TRANS64.TRYWAIT P0, [R2+URZ+0x34800], R3 ;  /* 0x03480003020075a7 */ /* 0x000066000800017f */
[----:B-1----:R-:W-:Y:S05]  /*ae80*/  @!P0 NANOSLEEP.SYNCS 0x989680 ;  /* 0x009896800000895d */ /* 0x002fea0003900000 */
[----:B------:R-:W1:Y:S01]  /*ae90*/  @!P0 SYNCS.PHASECHK.TRANS64 P0, [R2+URZ+0x34800], R3 ;  /* 0x03480003020085a7 */ /* 0x000e62000800007f */
[----:B------:R-:W-:Y:S04]  /*aea0*/  BSSY B0, `(.L_x_726) ;  /* 0x0000006000007945 */ /* 0x000fe80003800000 */
[----:B-1----:R-:W-:Y:S05]  /*aeb0*/  @P0 BRA `(.L_x_727) ;  /* 0x0000000000100947 */ /* 0x002fea0003800000 */
.L_x_728:
[----:B-1----:R1:W2:Y:S02]  /*aec0*/  SYNCS.PHASECHK.TRANS64.TRYWAIT P0, [R2+URZ+0x34800], R3 ;  /* 0x03480003020075a7 */ /* 0x0022a4000800017f */
[----:B--2---:R-:W-:Y:S05]  /*aed0*/  @!P0 NANOSLEEP.SYNCS 0x989680 ;  /* 0x009896800000895d */ /* 0x004fea0003900000 */
[----:B------:R-:W2:Y:S02]  /*aee0*/  @!P0 SYNCS.PHASECHK.TRANS64 P0, [R2+URZ+0x34800], R3 ;  /* 0x03480003020085a7 */ /* 0x000ea4000800007f */
[----:B--2---:R-:W-:Y:S05]  /*aef0*/  @!P0 BRA `(.L_x_728) ;  /* 0xfffffffc00f08947 */ /* 0x004fea000383ffff */
.L_x_727:
[----:B------:R-:W-:Y:S05]  /*af00*/  BSYNC B0 ;  /* 0x0000000000007941 */ /* 0x000fea0003800000 */
.L_x_726:
[----:B------:R-:W-:Y:S05]  /*af10*/  BRA `(.L_x_729) ;  /* 0x0000005800487947 */ /* 0x000fea0003800000 */
.L_x_725:
[----:B-----5:R-:W-:Y:S01]  /*af20*/  SHF.R.S32.HI R0, RZ, 0x1f, R144 ;  /* 0x0000001fff007819 */ /* 0x020fe20000011490 */
[----:B------:R-:W-:Y:S01]  /*af30*/  ULDC.64 UR4, c[0x0][0x3f8] ;  /* 0x0000fe0000047ab9 */ /* 0x000fe20000000a00 */
[----:B------:R-:W-:Y:S01]  /*af40*/  ULDC.64 UR6, c[0x0][0x408] ;  /* 0x0001020000067ab9 */ /* 0x000fe20000000a00 */
[----:B------:R-:W-:Y:S01]  /*af50*/  ISETP.NE.AND P2, PT, R24, RZ, PT ;  /* 0x000000ff1800720c */ /* 0x000fe20003f45270 */
[----:B------:R-:W-:-:S04]  /*af60*/  IMAD.WIDE.U32 R4, R144, UR4, RZ ;  /* 0x0000000490047c25 */ /* 0x000fc8000f8e00ff */
[C---:B------:R-:W-:Y:S02]  /*af70*/  IMAD R3, R0.reuse, UR4, RZ ;  /* 0x0000000400037c24 */ /* 0x040fe4000f8e02ff */
[----:B------:R-:W-:Y:S02]  /*af80*/  IMAD R9, R0, UR6, RZ ;  /* 0x0000000600097c24 */ /* 0x000fe4000f8e02ff */
[C---:B------:R-:W-:Y:S01]  /*af90*/  IMAD R3, R144.reuse, UR5, R3 ;  /* 0x0000000590037c24 */ /* 0x040fe2000f8e0203 */
[----:B------:R-:W-:Y:S01]  /*afa0*/  ULDC.64 UR4, c[0x0][0x3e8] ;  /* 0x0000fa0000047ab9 */ /* 0x000fe20000000a00 */
[----:B------:R-:W-:Y:S01]  /*afb0*/  IMAD.WIDE.U32 R6, R144, UR6, RZ ;  /* 0x0000000690067c25 */ /* 0x000fe2000f8e00ff */
[----:B------:R-:W-:-:S03]  /*afc0*/  LEA R24, P0, R4, UR4, 0x1 ;  /* 0x0000000404187c11 */ /* 0x000fc6000f8008ff */
[----:B------:R-:W-:Y:S01]  /*afd0*/  IMAD R9, R144, UR7, R9 ;  /* 0x0000000790097c24 */ /* 0x000fe2000f8e0209 */
[----:B------:R-:W-:Y:S01]  /*afe0*/  ULDC.64 UR6, c[0x0][0x400] ;  /* 0x0001000000067ab9 */ /* 0x000fe20000000a00 */
[----:B------:R-:W-:Y:S01]  /*aff0*/  IMAD.IADD R25, R3, 0x1, R5 ;  /* 0x0000000103197824 */ /* 0x000fe200078e0205 */
[----:B------:R-:W-:Y:S01]  /*b000*/  LEA R26, P1, R6, UR6, 0x1 ;  /* 0x00000006061a7c11 */ /* 0x000fe2000f8208ff */
[----:B------:R-:W-:-:S03]  /*b010*/  IMAD.IADD R27, R9, 0x1, R7 ;  /* 0x00000001091b7824 */ /* 0x000fc600078e0207 */
[----:B------:R-:W-:Y:S02]  /*b020*/  LEA.HI.X R25, R4, UR5, R25, 0x1, P0 ;  /* 0x0000000504197c11 */ /* 0x000fe400080f0c19 */
[----:B------:R-:W-:Y:S01]  /*b030*/  LEA.HI.X R27, R6, UR7, R27, 0x1, P1 ;  /* 0x00000007061b7c11 */ /* 0x000fe200088f0c1b */
[----:B------:R-:W-:Y:S06]  /*b040*/  @!P2 BRA `(.L_x_730) ;  /* 0x000000000040a947 */ /* 0x000fec0003800000 */
        /* <DEDUP_REMOVED lines=16> */
.L_x_730:
[----:B------:R-:W-:Y:S01]  /*b150*/  ULDC.U8 UR4, c[0x0][0x410] ;  /* 0x0001040000047ab9 */ /* 0x000fe20000000000 */
[----:B------:R-:W-:Y:S01]  /*b160*/  BSSY B0, `(.L_x_731) ;  /* 0x0000565000007945 */ /* 0x000fe20003800000 */
[----:B------:R-:W-:Y:S01]  /*b170*/  ISETP.NE.AND P0, PT, RZ, UR4, PT ;  /* 0x00000004ff007c0c */ /* 0x000fe2000bf05270 */
[----:B------:R-:W-:-:S12]  /*b180*/  IMAD R6, R125, 0x80, R17 ;  /* 0x000000807d067824 */ /* 0x000fd800078e0211 */
[----:B------:R-:W-:Y:S05]  /*b190*/  @!P0 BRA `(.L_x_732) ;  /* 0x0000002800a08947 */ /* 0x000fea0003800000 */
[----:B------:R-:W-:-:S03]  /*b1a0*/  UMOV UR4, 0xffffffff ;  /* 0xffffffff00047882 */ /* 0x000fc60000000000 */
[----:B------:R-:W-:Y:S05]  /*b1b0*/  BRA.DIV UR4, `(.L_x_733) ;  /* 0x0000015a04f47947 */ /* 0x000fea000b800000 */
[----:B------:R0:W1:Y:S04]  /*b1c0*/  SHFL.IDX PT, R0, R25, RZ, 0x1c1f ;  /* 0x001c1fff19007589 */ /* 0x00006800000e0000 */
[----:B------:R0:W2:Y:S04]  /*b1d0*/  SHFL.IDX PT, R3, R24, RZ, 0x1c1f ;  /* 0x001c1fff18037589 */ /* 0x0000a800000e0000 */
[----:B------:R0:W3:Y:S04]  /*b1e0*/  SHFL.IDX PT, R4, R27, RZ, 0x1c1f ;  /* 0x001c1fff1b047589 */ /* 0x0000e800000e0000 */
[----:B------:R0:W4:Y:S02]  /*b1f0*/  SHFL.IDX PT, R5, R26, RZ, 0x1c1f ;  /* 0x001c1fff1a057589 */ /* 0x00012400000e0000 */
.L_x_987:
[----:B------:R-:W-:Y:S01]  /*b200*/  ULDC UR4, c[0x0][0x448] ;  /* 0x0001120000047ab9 */ /* 0x000fe20000000800 */
[----:B------:R-:W-:Y:S01]  /*b210*/  LOP3.LUT R8, R191, 0x18, R18, 0xf8, !PT ;  /* 0x00000018bf087812 */ /* 0x000fe200078ef812 */
[----:B------:R-:W-:Y:S01]  /*b220*/  IMAD R37, R149, UR4, RZ ;  /* 0x0000000495257c24 */ /* 0x000fe2000f8e02ff */
[----:B------:R-:W-:Y:S01]  /*b230*/  BSSY B1, `(.L_x_734) ;  /* 0x000004f000017945 */ /* 0x000fe20003800000 */
[----:B------:R-:W-:Y:S02]  /*b240*/  LOP3.LUT P0, RZ, R213, 0x4, RZ, 0xc0, !PT ;  /* 0x00000004d5ff7812 */ /* 0x000fe4000780c0ff */
[----:B0-----:R-:W-:Y:S02]  /*b250*/  CS2R R24, SRZ ;  /* 0x0000000000187805 */ /* 0x001fe4000001ff00 */
[----:B------:R-:W-:Y:S02]  /*b260*/  LOP3.LUT R9, R8, R193, RZ, 0x3c, !PT ;  /* 0x000000c108097212 */ /* 0x000fe400078e3cff */
[----:B------:R-:W-:-:S02]  /*b270*/  CS2R R12, SRZ ;  /* 0x00000000000c7805 */ /* 0x000fc4000001ff00 */
[----:B------:R-:W-:Y:S01]  /*b280*/  ISETP.GE.AND P1, PT, R6, R37, PT ;  /* 0x000000250600720c */ /* 0x000fe20003f26270 */
[----:B------:R-:W-:Y:S01]  /*b290*/  IMAD R37, R125, -0x80, R37 ;  /* 0xffffff807d257824 */ /* 0x000fe200078e0225 */
[----:B------:R-:W-:Y:S01]  /*b2a0*/  CS2R R6, SRZ ;  /* 0x0000000000067805 */ /* 0x000fe2000001ff00 */
[----:B------:R-:W-:Y:S01]  /*b2b0*/  IMAD R9, R192, 0x200, R9 ;  /* 0x00000200c0097824 */ /* 0x000fe200078e0209 */
[----:B------:R-:W-:Y:S02]  /*b2c0*/  CS2R R14, SRZ ;  /* 0x00000000000e7805 */ /* 0x000fe4000001ff00 */
[----:B------:R-:W-:Y:S02]  /*b2d0*/  CS2R R20, SRZ ;  /* 0x0000000000147805 */ /* 0x000fe4000001ff00 */
[----:B------:R-:W-:Y:S01]  /*b2e0*/  CS2R R10, SRZ ;  /* 0x00000000000a7805 */ /* 0x000fe2000001ff00 */
[----:B------:R-:W-:Y:S01]  /*b2f0*/  IMAD R9, R9, 0x2, R2 ;  /* 0x0000000209097824 */ /* 0x000fe200078e0202 */
[----:B------:R-:W-:-:S02]  /*b300*/  CS2R R30, SRZ ;  /* 0x00000000001e7805 */ /* 0x000fc4000001ff00 */
[----:B------:R-:W-:Y:S02]  /*b310*/  CS2R R32, SRZ ;  /* 0x0000000000207805 */ /* 0x000fe4000001ff00 */
[----:B------:R-:W-:Y:S02]  /*b320*/  CS2R R34, SRZ ;  /* 0x0000000000227805 */ /* 0x000fe4000001ff00 */
[----:B------:R-:W-:Y:S02]  /*b330*/  CS2R R38, SRZ ;  /* 0x0000000000267805 */ /* 0x000fe4000001ff00 */
[----:B------:R-:W-:Y:S01]  /*b340*/  CS2R R28, SRZ ;  /* 0x00000000001c7805 */ /* 0x000fe2000001ff00 */
[C---:B------:R-:W-:Y:S01]  /*b350*/  VIADD R52, R9.reuse, 0x10400 ;  /* 0x0001040009347836 */ /* 0x040fe20000000000 */
[----:B------:R-:W-:Y:S01]  /*b360*/  CS2R R26, SRZ ;  /* 0x00000000001a7805 */ /* 0x000fe2000001ff00 */
[----:B------:R-:W-:Y:S01]  /*b370*/  VIADD R8, R9, 0x10440 ;  /* 0x0001044009087836 */ /* 0x000fe20000000000 */
[----:B------:R-:W-:Y:S06]  /*b380*/  @P1 BRA `(.L_x_735) ;  /* 0x0000000000e41947 */ /* 0x000fec0003800000 */
[----:B------:R-:W-:Y:S01]  /*b390*/  ULDC UR4, c[0x0][0x3f4] ;  /* 0x0000fd0000047ab9 */ /* 0x000fe20000000800 */
[----:B------:R-:W-:Y:S02]  /*b3a0*/  CS2R R30, SRZ ;  /* 0x00000000001e7805 */ /* 0x000fe4000001ff00 */
[----:B------:R-:W-:Y:S02]  /*b3b0*/  ISETP.GE.AND P2, PT, R22, UR4, PT ;  /* 0x0000000416007c0c */ /* 0x000fe4000bf46270 */
[----:B------:R-:W-:Y:S02]  /*b3c0*/  CS2R R6, SRZ ;  /* 0x0000000000067805 */ /* 0x000fe4000001ff00 */
[----:B------:R-:W-:Y:S02]  /*b3d0*/  ISETP.GE.AND P3, PT, R187, UR4, PT ;  /* 0x00000004bb007c0c */ /* 0x000fe4000bf66270 */
[----:B------:R-:W-:Y:S02]  /*b3e0*/  CS2R R32, SRZ ;  /* 0x0000000000207805 */ /* 0x000fe4000001ff00 */
[----:B------:R-:W-:-:S05]  /*b3f0*/  ISETP.GE.AND P4, PT, R186, UR4, PT ;  /* 0x00000004ba007c0c */ /* 0x000fca000bf86270 */
[----:B--2---:R-:W-:Y:S02]  /*b400*/  @!P2 IMAD.MOV.U32 R10, RZ, RZ, R3 ;  /* 0x000000ffff0aa224 */ /* 0x004fe400078e0003 */
[----:B-1----:R-:W-:Y:S02]  /*b410*/  @!P2 IMAD.MOV.U32 R11, RZ, RZ, R0 ;  /* 0x000000ffff0ba224 */ /* 0x002fe400078e0000 */
[----:B------:R-:W-:Y:S01]  /*b420*/  @!P3 IADD3 R14, P1, R3, R216, RZ ;  /* 0x000000d8030eb210 */ /* 0x000fe20007f3e0ff */
[----:B----4-:R-:W-:Y:S02]  /*b430*/  @!P2 IMAD.MOV.U32 R12, RZ, RZ, R5 ;  /* 0x000000ffff0ca224 */ /* 0x010fe400078e0005 */
[----:B---3--:R-:W-:Y:S02]  /*b440*/  @!P2 IMAD.MOV.U32 R13, RZ, RZ, R4 ;  /* 0x000000ffff0da224 */ /* 0x008fe400078e0004 */
[----:B------:R-:W-:-:S04]  /*b450*/  @!P2 IMAD.WIDE R10, R22, 0x2, R10 ;  /* 0x00000002160aa825 */ /* 0x000fc800078e020a */
[----:B------:R-:W-:Y:S01]  /*b460*/  @!P2 IMAD.WIDE R12, R22, 0x2, R12 ;  /* 0x00000002160ca825 */ /* 0x000fe200078e020c */
[----:B------:R-:W5:Y:S03]  /*b470*/  @!P2 LD.E.64 R30, desc[UR42][R10.64] ;  /* 0x0000002a0a1ea980 */ /* 0x000f66000c101b00 */
[----:B------:R-:W-:Y:S01]  /*b480*/  @!P3 IMAD.X R15, R0, 0x1, R215, P1 ;  /* 0x00000001000fb824 */ /* 0x000fe200008e06d7 */
[----:B------:R0:W5:Y:S01]  /*b490*/  @!P2 LD.E.64 R6, desc[UR42][R12.64] ;  /* 0x0000002a0c06a980 */ /* 0x000162000c101b00 */
[----:B------:R-:W-:Y:S02]  /*b4a0*/  @!P3 IADD3 R20, P1, R5, R216, RZ ;  /* 0x000000d80514b210 */ /* 0x000fe40007f3e0ff */
[----:B------:R-:W-:Y:S02]  /*b4b0*/  ISETP.GE.AND P2, PT, R189, UR4, PT ;  /* 0x00000004bd007c0c */ /* 0x000fe4000bf46270 */
[----:B------:R-:W-:-:S02]  /*b4c0*/  CS2R R24, SRZ ;  /* 0x0000000000187805 */ /* 0x000fc4000001ff00 */
[-C--:B------:R-:W-:Y:S02]  /*b4d0*/  @!P4 IADD3 R26, P5, R3, R218.reuse, RZ ;  /* 0x000000da031ac210 */ /* 0x080fe40007fbe0ff */
[----:B------:R-:W-:Y:S01]  /*b4e0*/  @!P4 IADD3 R40, P6, R5, R218, RZ ;  /* 0x000000da0528c210 */ /* 0x000fe20007fde0ff */
[----:B------:R-:W-:Y:S01]  /*b4f0*/  @!P3 IMAD.X R21, R4, 0x1, R215, P1 ;  /* 0x000000010415b824 */ /* 0x000fe200008e06d7 */
[----:B------:R-:W-:Y:S02]  /*b500*/  CS2R R34, SRZ ;  /* 0x0000000000227805 */ /* 0x000fe4000001ff00 */
[----:B0-----:R-:W-:Y:S01]  /*b510*/  CS2R R12, SRZ ;  /* 0x00000000000c7805 */ /* 0x001fe2000001ff00 */
[--C-:B------:R-:W-:Y:S01]  /*b520*/  @!P4 IMAD.X R27, R0, 0x1, R217.reuse, P5 ;  /* 0x00000001001bc824 */ /* 0x100fe200028e06d9 */
[----:B------:R0:W5:Y:S01]  /*b530*/  @!P3 LD.E.64 R32, desc[UR42][R14.64] ;  /* 0x0000002a0e20b980 */ /* 0x000162000c101b00 */
[----:B------:R-:W-:Y:S01]  /*b540*/  @!P4 IMAD.X R41, R4, 0x1, R217, P6 ;  /* 0x000000010429c824 */ /* 0x000fe200030e06d9 */
[----:B------:R-:W-:-:S02]  /*b550*/  ISETP.GE.AND P1, PT, R188, UR4, PT ;  /* 0x00000004bc007c0c */ /* 0x000fc4000bf26270 */
[----:B------:R-:W5:Y:S01]  /*b560*/  @!P3 LD.E.64 R24, desc[UR42][R20.64] ;  /* 0x0000002a1418b980 */ /* 0x000f62000c101b00 */
[----:B------:R-:W-:Y:S02]  /*b570*/  ISETP.GE.AND P3, PT, R190, UR4, PT ;  /* 0x00000004be007c0c */ /* 0x000fe4000bf66270 */
[-C--:B------:R-:W-:Y:S01]  /*b580*/  @!P2 IADD3 R44, P5, R5, R220.reuse, RZ ;  /* 0x000000dc052ca210 */ /* 0x080fe20007fbe0ff */
[----:B------:R-:W5:Y:S04]  /*b590*/  @!P4 LD.E.64 R34, desc[UR42][R26.64] ;  /* 0x0000002a1a22c980 */ /* 0x000f68000c101b00 */
[----:B------:R1:W5:Y:S01]  /*b5a0*/  @!P4 LD.E.64 R12, desc[UR42][R40.64] ;  /* 0x0000002a280cc980 */ /* 0x000362000c101b00 */
[----:B------:R-:W-:Y:S02]  /*b5b0*/  @!P2 IADD3 R42, P4, R3, R220, RZ ;  /* 0x000000dc032aa210 */ /* 0x000fe40007f9e0ff */
[----:B------:R-:W-:-:S02]  /*b5c0*/  CS2R R38, SRZ ;  /* 0x0000000000267805 */ /* 0x000fc4000001ff00 */
[----:B0-----:R-:W-:Y:S01]  /*b5d0*/  CS2R R14, SRZ ;  /* 0x00000000000e7805 */ /* 0x001fe2000001ff00 */
[--C-:B------:R-:W-:Y:S02]  /*b5e0*/  @!P2 IMAD.X R45, R4, 0x1, R219.reuse, P5 ;  /* 0x00000001042da824 */ /* 0x100fe400028e06db */
[----:B------:R-:W-:Y:S01]  /*b5f0*/  @!P2 IMAD.X R43, R0, 0x1, R219, P4 ;  /* 0x00000001002ba824 */ /* 0x000fe200020e06db */
[C---:B------:R-:W-:Y:S02]  /*b600*/  @!P1 IADD3 R46, P6, R3.reuse, R222, RZ ;  /* 0x000000de032e9210 */ /* 0x040fe40007fde0ff */
[----:B------:R0:W5:Y:S01]  /*b610*/  @!P2 LD.E.64 R14, desc[UR42][R44.64] ;  /* 0x0000002a2c0ea980 */ /* 0x000162000c101b00 */
[----:B------:R-:W-:-:S03]  /*b620*/  @!P3 IADD3 R48, P4, R3, R224, RZ ;  /* 0x000000e00330b210 */ /* 0x000fc60007f9e0ff */
[----:B------:R0:W5:Y:S01]  /*b630*/  @!P2 LD.E.64 R38, desc[UR42][R42.64] ;  /* 0x0000002a2a26a980 */ /* 0x000162000c101b00 */
[C---:B-1----:R-:W-:Y:S02]  /*b640*/  @!P1 IADD3 R40, P2, R5.reuse, R222, RZ ;  /* 0x000000de05289210 */ /* 0x042fe40007f5e0ff */
[----:B------:R-:W-:Y:S02]  /*b650*/  @!P3 IADD3 R50, P5, R5, R224, RZ ;  /* 0x000000e00532b210 */ /* 0x000fe40007fbe0ff */
[----:B------:R-:W-:Y:S02]  /*b660*/  CS2R R28, SRZ ;  /* 0x00000000001c7805 */ /* 0x000fe4000001ff00 */
[----:B------:R-:W-:Y:S02]  /*b670*/  CS2R R20, SRZ ;  /* 0x0000000000147805 */ /* 0x000fe4000001ff00 */
[----:B------:R-:W-:Y:S02]  /*b680*/  CS2R R26, SRZ ;  /* 0x00000000001a7805 */ /* 0x000fe4000001ff00 */
[----:B------:R-:W-:Y:S01]  /*b690*/  CS2R R10, SRZ ;  /* 0x00000000000a7805 */ /* 0x000fe2000001ff00 */
[--C-:B------:R-:W-:Y:S01]  /*b6a0*/  @!P1 IMAD.X R47, R0, 0x1, R221.reuse, P6 ;  /* 0x00000001002f9824 */ /* 0x100fe200030e06dd */
[C---:B------:R-:W-:Y:S01]  /*b6b0*/  @!P3 IADD3.X R51, R4.reuse, R223, RZ, P5, !PT ;  /* 0x000000df0433b210 */ /* 0x040fe20002ffe4ff */
[----:B------:R-:W-:-:S02]  /*b6c0*/  @!P1 IMAD.X R41, R4, 0x1, R221, P2 ;  /* 0x0000000104299824 */ /* 0x000fc400010e06dd */
[----:B------:R-:W-:Y:S01]  /*b6d0*/  @!P3 IMAD.X R49, R0, 0x1, R223, P4 ;  /* 0x000000010031b824 */ /* 0x000fe200020e06df */
[----:B------:R0:W5:Y:S04]  /*b6e0*/  @!P1 LD.E.64 R28, desc[UR42][R46.64] ;  /* 0x0000002a2e1c9980 */ /* 0x000168000c101b00 */
[----:B------:R0:W5:Y:S04]  /*b6f0*/  @!P1 LD.E.64 R20, desc[UR42][R40.64] ;  /* 0x0000002a28149980 */ /* 0x000168000c101b00 */
[----:B------:R0:W5:Y:S04]  /*b700*/  @!P3 LD.E.64 R26, desc[UR42][R48.64] ;  /* 0x0000002a301ab980 */ /* 0x000168000c101b00 */
[----:B------:R0:W5:Y:S02]  /*b710*/  @!P3 LD.E.64 R10, desc[UR42][R50.64] ;  /* 0x0000002a320ab980 */ /* 0x000164000c101b00 */
.L_x_735:
[----:B------:R-:W-:Y:S05]  /*b720*/  BSYNC B1 ;  /* 0x0000000000017941 */ /* 0x000fea0003800000 */
.L_x_734:
[----:B---3--:R-:W-:Y:S01]  /*b730*/  LEA.HI R4, R204, R204, RZ, 0x1 ;  /* 0x000000cccc047211 */ /* 0x008fe200078f08ff */
[----:B------:R-:W-:Y:S01]  /*b740*/  @P0 VIADD R8, R52, 0xffffffc0 ;  /* 0xffffffc034080836 */ /* 0x000fe20000000000 */
[----:B-----5:R-:W-:Y:S01]  /*b750*/  SHF.R.U64 R67, R34, 0x10, R35 ;  /* 0x0000001022437819 */ /* 0x020fe20000001223 */
[----:B0-----:R-:W-:Y:S01]  /*b760*/  IMAD.MOV.U32 R40, RZ, RZ, R34 ;  /* 0x000000ffff287224 */ /* 0x001fe200078e0022 */
[----:B----4-:R-:W-:Y:S01]  /*b770*/  LOP3.LUT R5, R4, 0xfffffffe, RZ, 0xc0, !PT ;  /* 0xfffffffe04057812 */ /* 0x010fe200078ec0ff */
[----:B-1----:R-:W-:Y:S01]  /*b780*/  IMAD.MOV.U32 R0, RZ, RZ, R30 ;  /* 0x000000ffff007224 */ /* 0x002fe200078e001e */
[--C-:B------:R-:W-:Y:S01]  /*b790*/  SHF.R.U64 R71, R30, 0x10, R31.reuse ;  /* 0x000000101e477819 */ /* 0x100fe2000000121f */
[--C-:B--2---:R-:W-:Y:S01]  /*b7a0*/  IMAD.MOV.U32 R3, RZ, RZ, R31.reuse ;  /* 0x000000ffff037224 */ /* 0x104fe200078e001f */
[----:B------:R-:W-:Y:S01]  /*b7b0*/  SHF.R.U32.HI R68, RZ, 0x10, R31 ;  /* 0x00000010ff447819 */ /* 0x000fe2000001161f */
[----:B------:R-:W-:Y:S01]  /*b7c0*/  IMAD.IADD R5, R204, 0x1, -R5 ;  /* 0x00000001cc057824 */ /* 0x000fe200078e0a05 */
[--C-:B------:R-:W-:Y:S01]  /*b7d0*/  SHF.R.U64 R69, R32, 0x10, R33.reuse ;  /* 0x0000001020457819 */ /* 0x100fe20000001221 */
[----:B------:R-:W-:Y:S01]  /*b7e0*/  IMAD.MOV.U32 R30, RZ, RZ, R32 ;  /* 0x000000ffff1e7224 */ /* 0x000fe200078e0020 */
[--C-:B------:R-:W-:Y:S01]  /*b7f0*/  SHF.R.U32.HI R66, RZ, 0x10, R33.reuse ;  /* 0x00000010ff427819 */ /* 0x100fe20000011621 */
[----:B------:R-:W-:Y:S01]  /*b800*/  IMAD.MOV.U32 R31, RZ, RZ, R33 ;  /* 0x000000ffff1f7224 */ /* 0x000fe200078e0021 */
[----:B------:R-:W-:Y:S01]  /*b810*/  SHF.L.U32 R5, R5, 0x1f, RZ ;  /* 0x0000001f05057819 */ /* 0x000fe200000006ff */
[--C-:B------:R-:W-:Y:S01]  /*b820*/  IMAD.MOV.U32 R43, RZ, RZ, R39.reuse ;  /* 0x000000ffff2b7224 */ /* 0x100fe200078e0027 */
[--C-:B------:R-:W-:Y:S01]  /*b830*/  SHF.R.U64 R65, R38, 0x10, R39.reuse ;  /* 0x0000001026417819 */ /* 0x100fe20000001227 */
[----:B------:R-:W-:Y:S01]  /*b840*/  IMAD.MOV.U32 R42, RZ, RZ, R38 ;  /* 0x000000ffff2a7224 */ /* 0x000fe200078e0026 */
[----:B------:R-:W0:Y:S01]  /*b850*/  SYNCS.PHASECHK.TRANS64.TRYWAIT P0, [R2+URZ+0x34800], R5 ;  /* 0x03480005020075a7 */ /* 0x000e22000800017f */
[----:B------:R-:W-:Y:S01]  /*b860*/  SHF.R.U32.HI R62, RZ, 0x10, R39 ;  /* 0x00000010ff3e7819 */ /* 0x000fe20000011627 */
[----:B------:R-:W-:Y:S01]  /*b870*/  IMAD.MOV.U32 R39, RZ, RZ, R28 ;  /* 0x000000ffff277224 */ /* 0x000fe200078e001c */
[--C-:B------:R-:W-:Y:S01]  /*b880*/  SHF.R.U64 R60, R28, 0x10, R29.reuse ;  /* 0x000000101c3c7819 */ /* 0x100fe2000000121d */
[--C-:B------:R-:W-:Y:S01]  /*b890*/  IMAD.MOV.U32 R44, RZ, RZ, R29.reuse ;  /* 0x000000ffff2c7224 */ /* 0x100fe200078e001d */
[----:B------:R-:W-:Y:S01]  /*b8a0*/  SHF.R.U32.HI R63, RZ, 0x10, R29 ;  /* 0x00000010ff3f7819 */ /* 0x000fe2000001161d */
[----:B------:R-:W-:Y:S01]  /*b8b0*/  IMAD.MOV.U32 R45, RZ, RZ, R26 ;  /* 0x000000ffff2d7224 */ /* 0x000fe200078e001a */
[----:B------:R-:W-:Y:S01]  /*b8c0*/  SHF.R.U64 R58, R26, 0x10, R27 ;  /* 0x000000101a3a7819 */ /* 0x000fe2000000121b */
[----:B------:R-:W-:Y:S01]  /*b8d0*/  IMAD.MOV.U32 R32, RZ, RZ, R24 ;  /* 0x000000ffff207224 */ /* 0x000fe200078e0018 */
[--C-:B------:R-:W-:Y:S01]  /*b8e0*/  SHF.R.U64 R55, R24, 0x10, R25.reuse ;  /* 0x0000001018377819 */ /* 0x100fe20000001219 */
[--C-:B------:R-:W-:Y:S01]  /*b8f0*/  IMAD.MOV.U32 R33, RZ, RZ, R25.reuse ;  /* 0x000000ffff217224 */ /* 0x100fe200078e0019 */
[----:B------:R-:W-:Y:S01]  /*b900*/  SHF.R.U32.HI R56, RZ, 0x10, R25 ;  /* 0x00000010ff387819 */ /* 0x000fe20000011619 */
[----:B------:R-:W-:Y:S01]  /*b910*/  IMAD.MOV.U32 R41, RZ, RZ, R35 ;  /* 0x000000ffff297224 */ /* 0x000fe200078e0023 */
[----:B------:R-:W-:Y:S01]  /*b920*/  PRMT R26, R40, 0x5410, R67 ;  /* 0x00005410281a7816 */ /* 0x000fe20000000043 */
[----:B------:R-:W-:Y:S01]  /*b930*/  IMAD.MOV.U32 R46, RZ, RZ, R27 ;  /* 0x000000ffff2e7224 */ /* 0x000fe200078e001b */
[----:B------:R-:W-:Y:S01]  /*b940*/  SHF.R.U32.HI R64, RZ, 0x10, R35 ;  /* 0x00000010ff407819 */ /* 0x000fe20000011623 */
[----:B------:R-:W-:Y:S01]  /*b950*/  IMAD.MOV.U32 R4, RZ, RZ, R6 ;  /* 0x000000ffff047224 */ /* 0x000fe200078e0006 */
[----:B------:R-:W-:Y:S01]  /*b960*/  SHF.R.U32.HI R61, RZ, 0x10, R27 ;  /* 0x00000010ff3d7819 */ /* 0x000fe2000001161b */
[--C-:B------:R-:W-:Y:S01]  /*b970*/  IMAD.MOV.U32 R38, RZ, RZ, R7.reuse ;  /* 0x000000ffff267224 */ /* 0x100fe200078e0007 */
[--C-:B------:R-:W-:Y:S01]  /*b980*/  SHF.R.U64 R59, R6, 0x10, R7.reuse ;  /* 0x00000010063b7819 */ /* 0x100fe20000001207 */
        /* <DEDUP_REMOVED lines=8> */
[----:B------:R-:W-:Y:S01]  /*ba10*/  BSSY B1, `(.L_x_736) ;  /* 0x0000020000017945 */ /* 0x000fe20003800000 */
[----:B------:R-:W-:Y:S01]  /*ba20*/  SHF.R.U32.HI R52, RZ, 0x10, R15 ;  /* 0x00000010ff347819 */ /* 0x000fe2000001160f */
[----:B------:R-:W-:Y:S01]  /*ba30*/  IMAD.MOV.U32 R14, RZ, RZ, R20 ;  /* 0x000000ffff0e7224 */ /* 0x000fe200078e0014 */
[----:B------:R-:W-:Y:S01]  /*ba40*/  VIMNMX R40, R37, 0x80, PT ;  /* 0x0000008025287848 */ /* 0x000fe20003fe0100 */
[--C-:B------:R-:W-:Y:S01]  /*ba50*/  IMAD.MOV.U32 R15, RZ, RZ, R21.reuse ;  /* 0x000000ffff0f7224 */ /* 0x100fe200078e0015 */
[--C-:B------:R-:W-:Y:S01]  /*ba60*/  SHF.R.U64 R49, R20, 0x10, R21.reuse ;  /* 0x0000001014317819 */ /* 0x100fe20000001215 */
[----:B------:R-:W-:Y:S01]  /*ba70*/  IMAD.MOV.U32 R6, RZ, RZ, R10 ;  /* 0x000000ffff067224 */ /* 0x000fe200078e000a */
[----:B------:R-:W-:Y:S01]  /*ba80*/  SHF.R.U32.HI R50, RZ, 0x10, R21 ;  /* 0x00000010ff327819 */ /* 0x000fe20000011615 */
[----:B------:R-:W-:Y:S01]  /*ba90*/  IMAD.MOV.U32 R7, RZ, RZ, R11 ;  /* 0x000000ffff077224 */ /* 0x000fe200078e000b */
[----:B------:R-:W-:-:S02]  /*baa0*/  PRMT R34, R0, 0x5410, R71 ;  /* 0x0000541000227816 */ /* 0x000fc40000000047 */
[----:B------:R-:W-:Y:S02]  /*bab0*/  PRMT R35, R3, 0x5410, R68 ;  /* 0x0000541003237816 */ /* 0x000fe40000000044 */
[--C-:B------:R-:W-:Y:S02]  /*bac0*/  SHF.R.U64 R47, R10, 0x10, R11.reuse ;  /* 0x000000100a2f7819 */ /* 0x100fe4000000120b */
[----:B------:R-:W-:Y:S02]  /*bad0*/  SHF.R.U32.HI R48, RZ, 0x10, R11 ;  /* 0x00000010ff307819 */ /* 0x000fe4000001160b */
[----:B------:R-:W-:Y:S02]  /*bae0*/  PRMT R30, R30, 0x5410, R69 ;  /* 0x000054101e1e7816 */ /* 0x000fe40000000045 */
[----:B------:R-:W-:Y:S02]  /*baf0*/  PRMT R31, R31, 0x5410, R66 ;  /* 0x000054101f1f7816 */ /* 0x000fe40000000042 */
[----:B------:R-:W-:-:S02]  /*bb00*/  PRMT R27, R41, 0x5410, R64 ;  /* 0x00005410291b7816 */ /* 0x000fc40000000040 */
[----:B------:R-:W-:Y:S02]  /*bb10*/  PRMT R20, R42, 0x5410, R65 ;  /* 0x000054102a147816 */ /* 0x000fe40000000041 */
[----:B------:R-:W-:Y:S02]  /*bb20*/  PRMT R21, R43, 0x5410, R62 ;  /* 0x000054102b157816 */ /* 0x000fe4000000003e */
[----:B------:R-:W-:Y:S02]  /*bb30*/  PRMT R12, R39, 0x5410, R60 ;  /* 0x00005410270c7816 */ /* 0x000fe4000000003c */
[----:B------:R-:W-:Y:S02]  /*bb40*/  PRMT R13, R44, 0x5410, R63 ;  /* 0x000054102c0d7816 */ /* 0x000fe4000000003f */
[----:B------:R-:W-:Y:S02]  /*bb50*/  PRMT R0, R45, 0x5410, R58 ;  /* 0x000054102d007816 */ /* 0x000fe4000000003a */
[----:B------:R-:W-:-:S02]  /*bb60*/  PRMT R3, R46, 0x5410, R61 ;  /* 0x000054102e037816 */ /* 0x000fc4000000003d */
[----:B------:R-:W-:Y:S02]  /*bb70*/  PRMT R37, R4, 0x5410, R59 ;  /* 0x0000541004257816 */ /* 0x000fe4000000003b */
[----:B------:R-:W-:Y:S02]  /*bb80*/  ISETP.GE.AND P1, PT, R17, R40, PT ;  /* 0x000000281100720c */ /* 0x000fe40003f26270 */
[----:B------:R-:W-:Y:S02]  /*bb90*/  PRMT R38, R38, 0x5410, R57 ;  /* 0x0000541026267816 */ /* 0x000fe40000000039 */
[----:B------:R-:W-:Y:S02]  /*bba0*/  PRMT R32, R32, 0x5410, R55 ;  /* 0x0000541020207816 */ /* 0x000fe40000000037 */
[----:B------:R-:W-:Y:S02]  /*bbb0*/  PRMT R33, R33, 0x5410, R56 ;  /* 0x0000541021217816 */ /* 0x000fe40000000038 */
[----:B------:R-:W-:-:S02]  /*bbc0*/  PRMT R28, R28, 0x5410, R53 ;  /* 0x000054101c1c7816 */ /* 0x000fc40000000035 */
[----:B------:R-:W-:Y:S02]  /*bbd0*/  PRMT R29, R29, 0x5410, R54 ;  /* 0x000054101d1d7816 */ /* 0x000fe40000000036 */
[----:B------:R-:W-:Y:S02]  /*bbe0*/  PRMT R24, R24, 0x5410, R51 ;  /* 0x0000541018187816 */ /* 0x000fe40000000033 */
[----:B------:R-:W-:Y:S01]  /*bbf0*/  PRMT R25, R25, 0x5410, R52 ;  /* 0x0000541019197816 */ /* 0x000fe20000000034 */
[----:B0-----:R-:W-:Y:S06]  /*bc00*/  @!P0 BRA `(.L_x_737) ;  /* 0x0000015000d48947 */ /* 0x001fec0003800000 */
.L_x_988:
[----:B------:R-:W-:Y:S05]  /*bc10*/  BSYNC B1 ;  /* 0x0000000000017941 */ /* 0x000fea0003800000 */
.L_x_736:
[----:B------:R-:W-:Y:S01]  /*bc20*/  BSSY B1, `(.L_x_738) ;  /* 0x0000101000017945 */ /* 0x000fe20003800000 */
[----:B------:R-:W-:Y:S02]  /*bc30*/  PRMT R14, R14, 0x5410, R49 ;  /* 0x000054100e0e7816 */ /* 0x000fe40000000031 */
[----:B------:R-:W-:Y:S02]  /*bc40*/  PRMT R15, R15, 0x5410, R50 ;  /* 0x000054100f0f7816 */ /* 0x000fe40000000032 */
[----:B------:R-:W-:Y:S02]  /*bc50*/  PRMT R10, R6, 0x5410, R47 ;  /* 0x00005410060a7816 */ /* 0x000fe4000000002f */
[----:B------:R-:W-:Y:S01]  /*bc60*/  PRMT R11, R7, 0x5410, R48 ;  /* 0x00005410070b7816 */ /* 0x000fe20000000030 */
[----:B------:R-:W-:Y:S06]  /*bc70*/  @P1 BRA `(.L_x_739) ;  /* 0x0000000c00ec1947 */ /* 0x000fec0003800000 */
[----:B0-----:R-:W0:Y:S01]  /*bc80*/  LDC R5, c[0x0][0x3f4] ;  /* 0x0000fd00ff057b82 */ /* 0x001e220000000800 */
[----:B------:R-:W-:Y:S01]  /*bc90*/  BSSY B2, `(.L_x_740) ;  /* 0x000002e000027945 */ /* 0x000fe20003800000 */
[-C--:B0-----:R-:W-:Y:S02]  /*bca0*/  ISETP.GE.AND P0, PT, R22, R5.reuse, PT ;  /* 0x000000051600720c */ /* 0x081fe40003f06270 */
[-C--:B------:R-:W-:Y:S02]  /*bcb0*/  ISETP.GE.AND P1, PT, R187, R5.reuse, PT ;  /* 0x00000005bb00720c */ /* 0x080fe40003f26270 */
[-C--:B------:R-:W-:Y:S02]  /*bcc0*/  ISETP.GE.AND P2, PT, R186, R5.reuse, PT ;  /* 0x00000005ba00720c */ /* 0x080fe40003f46270 */
[-C--:B------:R-:W-:Y:S02]  /*bcd0*/  ISETP.GE.AND P3, PT, R189, R5.reuse, PT ;  /* 0x00000005bd00720c */ /* 0x080fe40003f66270 */
[----:B------:R-:W-:-:S02]  /*bce0*/  ISETP.GE.AND P4, PT, R188, R5, PT ;  /* 0x00000005bc00720c */ /* 0x000fc40003f86270 */
[----:B------:R-:W-:-:S03]  /*bcf0*/  ISETP.GE.AND P5, PT, R190, R5, PT ;  /* 0x00000005be00720c */ /* 0x000fc60003fa6270 */
[----:B------:R-:W-:Y:S10]  /*bd00*/  @P0 BRA `(.L_x_741) ;  /* 0x0000000000980947 */ /* 0x000ff40003800000 */
[----:B------:R-:W0:Y:S01]  /*bd10*/  LDS.128 R4, [R9+0x10400] ;  /* 0x0104000009047984 */ /* 0x000e220000000c00 */
[C---:B------:R-:W-:Y:S01]  /*bd20*/  IMAD.U32 R45, R37.reuse, 0x10000, RZ ;  /* 0x00010000252d7824 */ /* 0x040fe200078e00ff */
[C---:B------:R-:W-:Y:S01]  /*bd30*/  LOP3.LUT R46, R34.reuse, 0xffff0000, RZ, 0xc0, !PT ;  /* 0xffff0000222e7812 */ /* 0x040fe200078ec0ff */
[----:B------:R-:W-:Y:S01]  /*bd40*/  IMAD.U32 R44, R34, 0x10000, RZ ;  /* 0x00010000222c7824 */ /* 0x000fe200078e00ff */
[----:B------:R-:W-:Y:S01]  /*bd50*/  LOP3.LUT R48, R37, 0xffff0000, RZ, 0xc0, !PT ;  /* 0xffff000025307812 */ /* 0x000fe200078ec0ff */
[C---:B0-----:R-:W-:Y:S01]  /*bd60*/  IMAD.U32 R39, R4.reuse, 0x10000, RZ ;  /* 0x0001000004277824 */ /* 0x041fe200078e00ff */
[----:B------:R-:W-:Y:S01]  /*bd70*/  LOP3.LUT R4, R4, 0xffff0000, RZ, 0xc0, !PT ;  /* 0xffff000004047812 */ /* 0x000fe200078ec0ff */
[C---:B------:R-:W-:Y:S01]  /*bd80*/  IMAD.U32 R41, R5.reuse, 0x10000, RZ ;  /* 0x0001000005297824 */ /* 0x040fe200078e00ff */
[----:B------:R-:W-:Y:S01]  /*bd90*/  LOP3.LUT R5, R5, 0xffff0000, RZ, 0xc0, !PT ;  /* 0xffff000005057812 */ /* 0x000fe200078ec0ff */
[C---:B------:R-:W-:Y:S01]  /*bda0*/  IMAD.U32 R42, R6.reuse, 0x10000, RZ ;  /* 0x00010000062a7824 */ /* 0x040fe200078e00ff */
[----:B------:R-:W-:Y:S01]  /*bdb0*/  LOP3.LUT R6, R6, 0xffff0000, RZ, 0xc0, !PT ;  /* 0xffff000006067812 */ /* 0x000fe200078ec0ff */
[C---:B------:R-:W-:Y:S01]  /*bdc0*/  FMUL.FTZ R50, R4.reuse, R45 ;  /* 0x0000002d04327220 */ /* 0x040fe20000410000 */
[----:B------:R-:W-:Y:S01]  /*bdd0*/  FMUL.FTZ R4, R4, R44 ;  /* 0x0000002c04047220 */ /* 0x000fe20000410000 */
[----:B------:R-:W-:-:S02]  /*bde0*/  IMAD.U32 R43, R7, 0x10000, RZ ;  /* 0x00010000072b7824 */ /* 0x000fc400078e00ff */
[----:B------:R-:W-:Y:S01]  /*bdf0*/  FMUL.FTZ R52, R5, R48 ;  /* 0x0000003005347220 */ /* 0x000fe20000410000 */
[C---:B------:R-:W-:Y:S01]  /*be00*/  FFMA.FTZ R50, R39.reuse, R44, -R50 ;  /* 0x0000002c27327223 */ /* 0x040fe20000010832 */
[----:B------:R-:W-:Y:S01]  /*be10*/  FFMA.FTZ R45, R39, R45, R4 ;  /* 0x0000002d272d7223 */ /* 0x000fe20000010004 */
[-C--:B------:R-:W-:Y:S01]  /*be20*/  FMUL.FTZ R54, R5, R46.reuse ;  /* 0x0000002e05367220 */ /* 0x080fe20000410000 */
[----:B------:R-:W-:Y:S01]  /*be30*/  LOP3.LUT R7, R7, 0xffff0000, RZ, 0xc0, !PT ;  /* 0xffff000007077812 */ /* 0x000fe200078ec0ff */
[C---:B------:R-:W-:Y:S01]  /*be40*/  IMAD.U32 R39, R38.reuse, 0x10000, RZ ;  /* 0x0001000026277824 */ /* 0x040fe200078e00ff */
[----:B------:R-:W-:Y:S01]  /*be50*/  SHF.L.U32 R5, R35, 0x10, RZ ;  /* 0x0000001023057819 */ /* 0x000fe200000006ff */
[C---:B------:R-:W-:Y:S01]  /*be60*/  FFMA.FTZ R52, R41.reuse, R46, -R52 ;  /* 0x0000002e29347223 */ /* 0x040fe20000010834 */
[----:B------:R-:W-:Y:S01]  /*be70*/  LOP3.LUT R44, R38, 0xffff0000, RZ, 0xc0, !PT ;  /* 0xffff0000262c7812 */ /* 0x000fe200078ec0ff */
[----:B------:R-:W-:Y:S01]  /*be80*/  FFMA.FTZ R41, R41, R48, R54 ;  /* 0x0000003029297223 */ /* 0x000fe20000010036 */
[----:B------:R-:W-:Y:S01]  /*be90*/  LOP3.LUT R4, R35, 0xffff0000, RZ, 0xc0, !PT ;  /* 0xffff000023047812 */ /* 0x000fe200078ec0ff */
[C---:B------:R-:W-:Y:S01]  /*bea0*/  FMUL.FTZ R47, R6.reuse, R39 ;  /* 0x00000027062f7220 */ /* 0x040fe20000410000 */
[----:B------:R-:W-:Y:S01]  /*beb0*/  FMUL.FTZ R46, R6, R5 ;  /* 0x00000005062e7220 */ /* 0x000fe20000410000 */
[----:B------:R-:W-:-:S02]  /*bec0*/  FMUL.FTZ R48, R7, R44 ;  /* 0x0000002c07307220 */ /* 0x000fc40000410000 */
[-C--:B------:R-:W-:Y:S01]  /*bed0*/  FMUL.FTZ R49, R7, R4.reuse ;  /* 0x0000000407317220 */ /* 0x080fe20000410000 */
[C---:B------:R-:W-:Y:S01]  /*bee0*/  FFMA.FTZ R6, R42.reuse, R5, -R47 ;  /* 0x000000052a067223 */ /* 0x040fe2000001082f */
[----:B------:R-:W-:Y:S01]  /*bef0*/  FFMA.FTZ R39, R42, R39, R46 ;  /* 0x000000272a277223 */ /* 0x000fe2000001002e */
[C---:B------:R-:W-:Y:S01]  /*bf00*/  FFMA.FTZ R7, R43.reuse, R4, -R48 ;  /* 0x000000042b077223 */ /* 0x040fe20000010830 */
[----:B------:R-:W-:Y:S01]  /*bf10*/  FFMA.FTZ R44, R43, R44, R49 ;  /* 0x0000002c2b2c7223 */ /* 0x000fe20000010031 */
[----:B------:R-:W-:Y:S02]  /*bf20*/  F2FP.BF16.F32.PACK_AB R4, R45, R50 ;  /* 0x000000322d04723e */ /* 0x000fe400000010ff */
[----:B------:R-:W-:Y:S02]  /*bf30*/  F2FP.BF16.F32.PACK_AB R5, R41, R52 ;  /* 0x000000342905723e */ /* 0x000fe400000010ff */
[----:B------:R-:W-:Y:S02]  /*bf40*/  F2FP.BF16.F32.PACK_AB R6, R39, R6 ;  /* 0x000000062706723e */ /* 0x000fe400000010ff */
[----:B------:R-:W-:-:S05]  /*bf50*/  F2FP.BF16.F32.PACK_AB R7, R44, R7 ;  /* 0x000000072c07723e */ /* 0x000fca00000010ff */
[----:B------:R0:W-:Y:S02]  /*bf60*/  STS.128 [R9+0x10400], R4 ;  /* 0x0104000409007388 */ /* 0x0001e40000000c00 */
.L_x_741:
[----:B------:R-:W-:Y:S05]  /*bf70*/  BSYNC B2 ;  /* 0x0000000000027941 */ /* 0x000fea0003800000 */
.L_x_740:
[----:B------:R-:W-:Y:S04]  /*bf80*/  BSSY B2, `(.L_x_742) ;  /* 0x0000028000027945 */ /* 0x000fe80003800000 */
[----:B------:R-:W-:Y:S05]  /*bf90*/  @P1 BRA `(.L_x_743) ;  /* 0x0000000000981947 */ /* 0x000fea0003800000 */
[----:B0-----:R-:W0:Y:S01]  /*bfa0*/  LDS.128 R4, [R8] ;  /* 0x0000000008047984 */ /* 0x001e220000000c00 */
[C---:B------:R-:W-:Y:S01]  /*bfb0*/  IMAD.U32 R45, R32.reuse, 0x10000, RZ ;  /* 0x00010000202d7824 */ /* 0x040fe200078e00ff */
[----:B------:R-:W-:Y:S01]  /*bfc0*/  LOP3.LUT R48, R32, 0xffff0000, RZ, 0xc0, !PT ;  /* 0xffff000020307812 */ /* 0x000fe200078ec0ff */
[C---:B------:R-:W-:Y:S01]  /*bfd0*/  IMAD.U32 R44, R30.reuse, 0x10000, RZ ;  /* 0x000100001e2c7824 */ /* 0x040fe200078e00ff */
        /* <DEDUP_REMOVED lines=13> */
[----:B------:R-:W-:Y:S01]  /*c0b0*/  LOP3.LUT R7, R7, 0xffff0000, RZ, 0xc0, !PT ;  /* 0xffff000007077812 */ /* 0x000fe200078ec0ff */
[-C--:B------:R-:W-:Y:S01]  /*c0c0*/  FMUL.FTZ R54, R5, R46.reuse ;  /* 0x0000002e05367220 */ /* 0x080fe20000410000 */
[C---:B------:R-:W-:Y:S01]  /*c0d0*/  LOP3.LUT R44, R33.reuse, 0xffff0000, RZ, 0xc0, !PT ;  /* 0xffff0000212c7812 */ /* 0x040fe200078ec0ff */
[----:B------:R-:W-:Y:S01]  /*c0e0*/  IMAD.U32 R39, R33, 0x10000, RZ ;  /* 0x0001000021277824 */ /* 0x000fe200078e00ff */
[C---:B------:R-:W-:Y:S01]  /*c0f0*/  LOP3.LUT R4, R31.reuse, 0xffff0000, RZ, 0xc0, !PT ;  /* 0xffff00001f047812 */ /* 0x040fe200078ec0ff */
[----:B------:R-:W-:Y:S02]  /*c100*/  IMAD.U32 R5, R31, 0x10000, RZ ;  /* 0x000100001f057824 */ /* 0x000fe400078e00ff */
[C---:B------:R-:W-:Y:S01]  /*c110*/  FFMA.FTZ R52, R41.reuse, R46, -R52 ;  /* 0x0000002e29347223 */ /* 0x040fe20000010834 */
[----:B------:R-:W-:Y:S01]  /*c120*/  FFMA.FTZ R41, R41, R48, R54 ;  /* 0x0000003029297223 */ /* 0x000fe20000010036 */
[C---:B------:R-:W-:Y:S01]  /*c130*/  FMUL.FTZ R47, R6.reuse, R39 ;  /* 0x00000027062f7220 */ /* 0x040fe20000410000 */
        /* <DEDUP_REMOVED lines=9> */
[----:B------:R-:W-:Y:S02]  /*c1d0*/  F2FP.BF16.F32.PACK_AB R6, R39, R6 ;  /* 0x000000062706723e */ /* 0x000fe400000010ff */
[----:B------:R-:W-:-:S05]  /*c1e0*/  F2FP.BF16.F32.PACK_AB R7, R44, R7 ;  /* 0x000000072c07723e */ /* 0x000fca00000010ff */
[----:B------:R1:W-:Y:S02]  /*c1f0*/  STS.128 [R8], R4 ;  /* 0x0000000408007388 */ /* 0x0003e40000000c00 */
.L_x_743:
[----:B------:R-:W-:Y:S05]  /*c200*/  BSYNC B2 ;  /* 0x0000000000027941 */ /* 0x000fea0003800000 */
.L_x_742:
[----:B------:R-:W-:Y:S04]  /*c210*/  BSSY B2, `(.L_x_744) ;  /* 0x0000028000027945 */ /* 0x000fe80003800000 */
[----:B------:R-:W-:Y:S05]  /*c220*/  @P2 BRA `(.L_x_745) ;  /* 0x0000000000982947 */ /* 0x000fea0003800000 */
[----:B01----:R-:W0:Y:S01]  /*c230*/  LDS.128 R4, [R9+0x14400] ;  /* 0x0144000009047984 */ /* 0x003e220000000c00 */
        /* <DEDUP_REMOVED lines=36> */
[----:B------:R2:W-:Y:S02]  /*c480*/  STS.128 [R9+0x14400], R4 ;  /* 0x0144000409007388 */ /* 0x0005e40000000c00 */
.L_x_745:
[----:B------:R-:W-:Y:S05]  /*c490*/  BSYNC B2 ;  /* 0x0000000000027941 */ /* 0x000fea0003800000 */
.L_x_744:
[----:B------:R-:W-:Y:S04]  /*c4a0*/  BSSY B2, `(.L_x_746) ;  /* 0x0000028000027945 */ /* 0x000fe80003800000 */
[----:B------:R-:W-:Y:S05]  /*c4b0*/  @P3 BRA `(.L_x_747) ;  /* 0x0000000000983947 */ /* 0x000fea0003800000 */
[----:B012---:R-:W0:Y:S01]  /*c4c0*/  LDS.128 R4, [R8+0x4000] ;  /* 0x0040000008047984 */ /* 0x007e220000000c00 */
        /* <DEDUP_REMOVED lines=37> */
.L_x_747:
[----:B------:R-:W-:Y:S05]  /*c720*/  BSYNC B2 ;  /* 0x0000000000027941 */ /* 0x000fea0003800000 */
.L_x_746:
[----:B------:R-:W-:Y:S04]  /*c730*/  BSSY B2, `(.L_x_748) ;  /* 0x0000028000027945 */ /* 0x000fe80003800000 */
[----:B------:R-:W-:Y:S05]  /*c740*/  @P4 BRA `(.L_x_749) ;  /* 0x0000000000984947 */ /* 0x000fea0003800000 */
[----:B0123--:R-:W0:Y:S01]  /*c750*/  LDS.128 R4, [R9+0x18400] ;  /* 0x0184000009047984 */ /* 0x00fe220000000c00 */
        /* <DEDUP_REMOVED lines=37> */
.L_x_749:
[----:B------:R-:W-:Y:S05]  /*c9b0*/  BSYNC B2 ;  /* 0x0000000000027941 */ /* 0x000fea0003800000 */
.L_x_748:
[----:B------:R-:W-:Y:S05]  /*c9c0*/  @P5 BRA `(.L_x_739) ;  /* 0x0000000000985947 */ /* 0x000fea0003800000 */
[----:B01234-:R-:W0:Y:S01]  /*c9d0*/  LDS.128 R4, [R8+0x8000] ;  /* 0x0080000008047984 */ /* 0x01fe220000000c00 */
[C---:B------:R-:W-:Y:S01]  /*c9e0*/  IMAD.U32 R45, R10.reuse, 0x10000, RZ ;  /* 0x000100000a2d7824 */ /* 0x040fe200078e00ff */
[----:B------:R-:W-:Y:S01]  /*c9f0*/  LOP3.LUT R48, R10, 0xffff0000, RZ, 0xc0, !PT ;  /* 0xffff00000a307812 */ /* 0x000fe200078ec0ff */
[C---:B------:R-:W-:Y:S01]  /*ca00*/  IMAD.U32 R44, R0.reuse, 0x10000, RZ ;  /* 0x00010000002c7824 */ /* 0x040fe200078e00ff */
[----:B------:R-:W-:Y:S01]  /*ca10*/  LOP3.LUT R46, R0, 0xffff0000, RZ, 0xc0, !PT ;  /* 0xffff0000002e7812 */ /* 0x000fe200078ec0ff */
[C---:B0-----:R-:W-:Y:S01]  /*ca20*/  IMAD.U32 R39, R4.reuse, 0x10000, RZ ;  /* 0x0001000004277824 */ /* 0x041fe200078e00ff */
[----:B------:R-:W-:Y:S01]  /*ca30*/  LOP3.LUT R4, R4, 0xffff0000, RZ, 0xc0, !PT ;  /* 0xffff000004047812 */ /* 0x000fe200078ec0ff */
[----:B------:R-:W-:Y:S01]  /*ca40*/  IMAD.U32 R42, R6, 0x10000, RZ ;  /* 0x00010000062a7824 */ /* 0x000fe200078e00ff */
[----:B------:R-:W-:Y:S01]  /*ca50*/  SHF.L.U32 R41, R5, 0x10, RZ ;  /* 0x0000001005297819 */ /* 0x000fe200000006ff */
[----:B------:R-:W-:Y:S01]  /*ca60*/  IMAD.U32 R43, R7, 0x10000, RZ ;  /* 0x00010000072b7824 */ /* 0x000fe200078e00ff */
[----:B------:R-:W-:Y:S01]  /*ca70*/  LOP3.LUT R5, R5, 0xffff0000, RZ, 0xc0, !PT ;  /* 0xffff000005057812 */ /* 0x000fe200078ec0ff */
[C---:B------:R-:W-:Y:S01]  /*ca80*/  FMUL.FTZ R50, R4.reuse, R45 ;  /* 0x0000002d04327220 */ /* 0x040fe20000410000 */
[----:B------:R-:W-:Y:S01]  /*ca90*/  FMUL.FTZ R4, R4, R44 ;  /* 0x0000002c04047220 */ /* 0x000fe20000410000 */
[----:B------:R-:W-:-:S02]  /*caa0*/  LOP3.LUT R6, R6, 0xffff0000, RZ, 0xc0, !PT ;  /* 0xffff000006067812 */ /* 0x000fc400078ec0ff */
        /* <DEDUP_REMOVED lines=24> */
.L_x_739:
[----:B------:R-:W-:Y:S05]  /*cc30*/  BSYNC B1 ;  /* 0x0000000000017941 */ /* 0x000fea0003800000 */
.L_x_738:
[----:B------:R-:W-:-:S13]  /*cc40*/  ISETP.GE.AND P0, PT, R205, R40, PT ;  /* 0x00000028cd00720c */ /* 0x000fda0003f06270 */
[----:B------:R-:W-:Y:S05]  /*cc50*/  @P0 BRA `(.L_x_750) ;  /* 0x0000003800d40947 */ /* 0x000fea0003800000 */
[----:B01234-:R-:W0:Y:S01]  /*cc60*/  LDC R5, c[0x0][0x3f4] ;  /* 0x0000fd00ff057b82 */ /* 0x01fe220000000800 */
        /* <DEDUP_REMOVED lines=10> */
[----:B------:R-:W-:Y:S01]  /*cd10*/  LOP3.LUT R48, R37, 0xffff0000, RZ, 0xc0, !PT ;  /* 0xffff000025307812 */ /* 0x000fe200078ec0ff */
[C---:B------:R-:W-:Y:S01]  /*cd20*/  IMAD.U32 R43, R34.reuse, 0x10000, RZ ;  /* 0x00010000222b7824 */ /* 0x040fe200078e00ff */
[----:B------:R-:W-:Y:S02]  /*cd30*/  LOP3.LUT R46, R34, 0xffff0000, RZ, 0xc0, !PT ;  /* 0xffff0000222e7812 */ /* 0x000fe400078ec0ff */
[----:B------:R-:W-:Y:S01]  /*cd40*/  LOP3.LUT R47, R38, 0xffff0000, RZ, 0xc0, !PT ;  /* 0xffff0000262f7812 */ /* 0x000fe200078ec0ff */
[C---:B0-----:R-:W-:Y:S01]  /*cd50*/  IMAD.U32 R39, R4.reuse, 0x10000, RZ ;  /* 0x0001000004277824 */ /* 0x041fe200078e00ff */
[----:B------:R-:W-:Y:S01]  /*cd60*/  LOP3.LUT R4, R4, 0xffff0000, RZ, 0xc0, !PT ;  /* 0xffff000004047812 */ /* 0x000fe200078ec0ff */
[C---:B------:R-:W-:Y:S01]  /*cd70*/  IMAD.U32 R40, R5.reuse, 0x10000, RZ ;  /* 0x0001000005287824 */ /* 0x040fe200078e00ff */
[----:B------:R-:W-:Y:S01]  /*cd80*/  LOP3.LUT R5, R5, 0xffff0000, RZ, 0xc0, !PT ;  /* 0xffff000005057812 */ /* 0x000fe200078ec0ff */
[C---:B------:R-:W-:Y:S01]  /*cd90*/  IMAD.U32 R34, R6.reuse, 0x10000, RZ ;  /* 0x0001000006227824 */ /* 0x040fe200078e00ff */
[----:B------:R-:W-:Y:S01]  /*cda0*/  LOP3.LUT R6, R6, 0xffff0000, RZ, 0xc0, !PT ;  /* 0xffff000006067812 */ /* 0x000fe200078ec0ff */
[-C--:B------:R-:W-:Y:S01]  /*cdb0*/  FMUL.FTZ R42, R45, R4.reuse ;  /* 0x000000042d2a7220 */ /* 0x080fe20000410000 */
[----:B------:R-:W-:Y:S01]  /*cdc0*/  FMUL.FTZ R44, R43, R4 ;  /* 0x000000042b2c7220 */ /* 0x000fe20000410000 */
[----:B------:R-:W-:Y:S01]  /*cdd0*/  FMUL.FTZ R41, R48, R5 ;  /* 0x0000000530297220 */ /* 0x000fe20000410000 */
[----:B------:R-:W-:-:S02]  /*cde0*/  IMAD.U32 R37, R7, 0x10000, RZ ;  /* 0x0001000007257824 */ /* 0x000fc400078e00ff */
[-C--:B------:R-:W-:Y:S01]  /*cdf0*/  FFMA.FTZ R4, R43, R39.reuse, -R42 ;  /* 0x000000272b047223 */ /* 0x080fe2000001082a */
[----:B------:R-:W-:Y:S01]  /*ce00*/  FFMA.FTZ R39, R45, R39, R44 ;  /* 0x000000272d277223 */ /* 0x000fe2000001002c */
[C---:B------:R-:W-:Y:S01]  /*ce10*/  FMUL.FTZ R43, R46.reuse, R5 ;  /* 0x000000052e2b7220 */ /* 0x040fe20000410000 */
[----:B------:R-:W-:Y:S01]  /*ce20*/  LOP3.LUT R7, R7, 0xffff0000, RZ, 0xc0, !PT ;  /* 0xffff000007077812 */ /* 0x000fe200078ec0ff */
[-C--:B------:R-:W-:Y:S01]  /*ce30*/  FFMA.FTZ R5, R46, R40.reuse, -R41 ;  /* 0x000000282e057223 */ /* 0x080fe20000010829 */
[C---:B------:R-:W-:Y:S01]  /*ce40*/  LOP3.LUT R45, R35.reuse, 0xffff0000, RZ, 0xc0, !PT ;  /* 0xffff0000232d7812 */ /* 0x040fe200078ec0ff */
[----:B------:R-:W-:Y:S02]  /*ce50*/  IMAD.U32 R46, R38, 0x10000, RZ ;  /* 0x00010000262e7824 */ /* 0x000fe400078e00ff */
[----:B------:R-:W-:Y:S01]  /*ce60*/  FFMA.FTZ R40, R48, R40, R43 ;  /* 0x0000002830287223 */ /* 0x000fe2000001002b */
[----:B------:R-:W-:Y:S02]  /*ce70*/  IMAD.U32 R44, R35, 0x10000, RZ ;  /* 0x00010000232c7824 */ /* 0x000fe400078e00ff */
[-C--:B------:R-:W-:Y:S01]  /*ce80*/  FMUL.FTZ R38, R47, R7.reuse ;  /* 0x000000072f267220 */ /* 0x080fe20000410000 */
[-C--:B------:R-:W-:Y:S01]  /*ce90*/  FMUL.FTZ R35, R46, R6.reuse ;  /* 0x000000062e237220 */ /* 0x080fe20000410000 */
[C---:B------:R-:W-:Y:S01]  /*cea0*/  FMUL.FTZ R42, R45.reuse, R7 ;  /* 0x000000072d2a7220 */ /* 0x040fe20000410000 */
[C---:B------:R-:W-:Y:S01]  /*ceb0*/  FMUL.FTZ R41, R44.reuse, R6 ;  /* 0x000000062c297220 */ /* 0x040fe20000410000 */
[-C--:B------:R-:W-:Y:S01]  /*cec0*/  FFMA.FTZ R7, R45, R37.reuse, -R38 ;  /* 0x000000252d077223 */ /* 0x080fe20000010826 */
[-C--:B------:R-:W-:Y:S01]  /*ced0*/  FFMA.FTZ R6, R44, R34.reuse, -R35 ;  /* 0x000000222c067223 */ /* 0x080fe20000010823 */
[----:B------:R-:W-:Y:S01]  /*cee0*/  FFMA.FTZ R42, R47, R37, R42 ;  /* 0x000000252f2a7223 */ /* 0x000fe2000001002a */
[----:B------:R-:W-:Y:S01]  /*cef0*/  FFMA.FTZ R41, R46, R34, R41 ;  /* 0x000000222e297223 */ /* 0x000fe20000010029 */
[----:B------:R-:W-:-:S02]  /*cf00*/  F2FP.BF16.F32.PACK_AB R4, R39, R4 ;  /* 0x000000042704723e */ /* 0x000fc400000010ff */
[----:B------:R-:W-:Y:S02]  /*cf10*/  F2FP.BF16.F32.PACK_AB R5, R40, R5 ;  /* 0x000000052805723e */ /* 0x000fe400000010ff */
[----:B------:R-:W-:Y:S02]  /*cf20*/  F2FP.BF16.F32.PACK_AB R6, R41, R6 ;  /* 0x000000062906723e */ /* 0x000fe400000010ff */
[----:B------:R-:W-:-:S05]  /*cf30*/  F2FP.BF16.F32.PACK_AB R7, R42, R7 ;  /* 0x000000072a07723e */ /* 0x000fca00000010ff */
[----:B------:R0:W-:Y:S02]  /*cf40*/  STS.128 [R9+0x12400], R4 ;  /* 0x0124000409007388 */ /* 0x0001e40000000c00 */
.L_x_752:
[----:B------:R-:W-:Y:S05]  /*cf50*/  BSYNC B1 ;  /* 0x0000000000017941 */ /* 0x000fea0003800000 */
.L_x_751:
[----:B------:R-:W-:Y:S04]  /*cf60*/  BSSY B1, `(.L_x_753) ;  /* 0x0000028000017945 */ /* 0x000fe80003800000 */
[----:B------:R-:W-:Y:S05]  /*cf70*/  @P1 BRA `(.L_x_754) ;  /* 0x0000000000981947 */ /* 0x000fea0003800000 */
[----:B0-----:R-:W0:Y:S01]  /*cf80*/  LDS.128 R4, [R8+0x2000] ;  /* 0x0020000008047984 */ /* 0x001e220000000c00 */
[----:B------:R-:W-:Y:S01]  /*cf90*/  IMAD.U32 R40, R30, 0x10000, RZ ;  /* 0x000100001e287824 */ /* 0x000fe200078e00ff */
[C---:B------:R-:W-:Y:S01]  /*cfa0*/  LOP3.LUT R43, R32.reuse, 0xffff0000, RZ, 0xc0, !PT ;  /* 0xffff0000202b7812 */ /* 0x040fe200078ec0ff */
[----:B------:R-:W-:Y:S01]  /*cfb0*/  IMAD.U32 R42, R32, 0x10000, RZ ;  /* 0x00010000202a7824 */ /* 0x000fe200078e00ff */
        /* <DEDUP_REMOVED lines=17> */
[----:B------:R-:W-:Y:S01]  /*d0d0*/  LOP3.LUT R40, R31, 0xffff0000, RZ, 0xc0, !PT ;  /* 0xffff00001f287812 */ /* 0x000fe200078ec0ff */
[----:B------:R-:W-:Y:S02]  /*d0e0*/  IMAD.U32 R42, R33, 0x10000, RZ ;  /* 0x00010000212a7824 */ /* 0x000fe400078e00ff */
[----:B------:R-:W-:Y:S01]  /*d0f0*/  FFMA.FTZ R34, R43, R35, R34 ;  /* 0x000000232b227223 */ /* 0x000fe20000010022 */
[----:B------:R-:W-:Y:S02]  /*d100*/  IMAD.U32 R38, R31, 0x10000, RZ ;  /* 0x000100001f267824 */ /* 0x000fe400078e00ff */
[-C--:B------:R-:W-:Y:S01]  /*d110*/  FMUL.FTZ R35, R44, R7.reuse ;  /* 0x000000072c237220 */ /* 0x080fe20000410000 */
[-C--:B------:R-:W-:Y:S01]  /*d120*/  FMUL.FTZ R31, R42, R6.reuse ;  /* 0x000000062a1f7220 */ /* 0x080fe20000410000 */
[----:B------:R-:W-:Y:S01]  /*d130*/  FMUL.FTZ R37, R40, R7 ;  /* 0x0000000728257220 */ /* 0x000fe20000410000 */
[----:B------:R-:W-:Y:S01]  /*d140*/  FMUL.FTZ R33, R38, R6 ;  /* 0x0000000626217220 */ /* 0x000fe20000410000 */
[----:B------:R-:W-:Y:S01]  /*d150*/  FFMA.FTZ R7, R40, R32, -R35 ;  /* 0x0000002028077223 */ /* 0x000fe20000010823 */
[----:B------:R-:W-:Y:S01]  /*d160*/  FFMA.FTZ R6, R38, R30, -R31 ;  /* 0x0000001e26067223 */ /* 0x000fe2000001081f */
[----:B------:R-:W-:Y:S01]  /*d170*/  FFMA.FTZ R32, R44, R32, R37 ;  /* 0x000000202c207223 */ /* 0x000fe20000010025 */
[----:B------:R-:W-:Y:S01]  /*d180*/  FFMA.FTZ R33, R42, R30, R33 ;  /* 0x0000001e2a217223 */ /* 0x000fe20000010021 */
[----:B------:R-:W-:-:S02]  /*d190*/  F2FP.BF16.F32.PACK_AB R4, R39, R4 ;  /* 0x000000042704723e */ /* 0x000fc400000010ff */
[----:B------:R-:W-:Y:S02]  /*d1a0*/  F2FP.BF16.F32.PACK_AB R5, R34, R5 ;  /* 0x000000052205723e */ /* 0x000fe400000010ff */
[----:B------:R-:W-:Y:S02]  /*d1b0*/  F2FP.BF16.F32.PACK_AB R6, R33, R6 ;  /* 0x000000062106723e */ /* 0x000fe400000010ff */
[----:B------:R-:W-:-:S05]  /*d1c0*/  F2FP.BF16.F32.PACK_AB R7, R32, R7 ;  /* 0x000000072007723e */ /* 0x000fca00000010ff */
[----:B------:R1:W-:Y:S02]  /*d1d0*/  STS.128 [R8+0x2000], R4 ;  /* 0x0020000408007388 */ /* 0x0003e40000000c00 */
.L_x_754:
[----:B------:R-:W-:Y:S05]  /*d1e0*/  BSYNC B1 ;  /* 0x0000000000017941 */ /* 0x000fea0003800000 */
.L_x_753:
[----:B------:R-:W-:Y:S04]  /*d1f0*/  BSSY B1, `(.L_x_755) ;  /* 0x0000028000017945 */ /* 0x000fe80003800000 */
[----:B------:R-:W-:Y:S05]  /*d200*/  @P2 BRA `(.L_x_756) ;  /* 0x0000000000982947 */ /* 0x000fea0003800000 */
[----:B01----:R-:W0:Y:S01]  /*d210*/  LDS.128 R4, [R9+0x16400] ;  /* 0x0164000009047984 */ /* 0x003e220000000c00 */
        /* <DEDUP_REMOVED lines=37> */
.L_x_756:
[----:B------:R-:W-:Y:S05]  /*d470*/  BSYNC B1 ;  /* 0x0000000000017941 */ /* 0x000fea0003800000 */
.L_x_755:
[----:B------:R-:W-:Y:S04]  /*d480*/  BSSY B1, `(.L_x_757) ;  /* 0x0000028000017945 */ /* 0x000fe80003800000 */
[----:B------:R-:W-:Y:S05]  /*d490*/  @P3 BRA `(.L_x_758) ;  /* 0x0000000000983947 */ /* 0x000fea0003800000 */
[----:B012---:R-:W0:Y:S01]  /*d4a0*/  LDS.128 R4, [R8+0x6000] ;  /* 0x0060000008047984 */ /* 0x007e220000000c00 */
[----:B------:R-:W-:Y:S01]  /*d4b0*/  SHF.L.U32 R32, R24, 0x10, RZ ;  /* 0x0000001018207819 */ /* 0x000fe200000006ff */
[----:B------:R-:W-:Y:S01]  /*d4c0*/  IMAD.U32 R30, R20, 0x10000, RZ ;  /* 0x00010000141e7824 */ /* 0x000fe200078e00ff */
[----:B------:R-:W-:Y:S02]  /*d4d0*/  LOP3.LUT R35, R24, 0xffff0000, RZ, 0xc0, !PT ;  /* 0xffff000018237812 */ /* 0x000fe400078ec0ff */
        /* <DEDUP_REMOVED lines=34> */
.L_x_758:
[----:B------:R-:W-:Y:S05]  /*d700*/  BSYNC B1 ;  /* 0x0000000000017941 */ /* 0x000fea0003800000 */
.L_x_757:
[----:B------:R-:W-:Y:S04]  /*d710*/  BSSY B1, `(.L_x_759) ;  /* 0x0000028000017945 */ /* 0x000fe80003800000 */
[----:B------:R-:W-:Y:S05]  /*d720*/  @P4 BRA `(.L_x_760) ;  /* 0x0000000000984947 */ /* 0x000fea0003800000 */
[----:B0123--:R-:W0:Y:S01]  /*d730*/  LDS.128 R4, [R9+0x1a400] ;  /* 0x01a4000009047984 */ /* 0x00fe220000000c00 */
        /* <DEDUP_REMOVED lines=37> */
.L_x_760:
[----:B------:R-:W-:Y:S05]  /*d990*/  BSYNC B1 ;  /* 0x0000000000017941 */ /* 0x000fea0003800000 */
.L_x_759:
[----:B------:R-:W-:Y:S05]  /*d9a0*/  @P5 BRA `(.L_x_750) ;  /* 0x0000002c00805947 */ /* 0x000fea0003800000 */
[----:B01234-:R-:W0:Y:S01]  /*d9b0*/  LDS.128 R4, [R8+0xa000] ;  /* 0x00a0000008047984 */ /* 0x01fe220000000c00 */
        /* <DEDUP_REMOVED lines=17> */
[----:B------:R-:W-:Y:S01]  /*dad0*/  FMUL.FTZ R15, R24, R5 ;  /* 0x00000005180f7220 */ /* 0x000fe20000410000 */
        /* <DEDUP_REMOVED lines=18> */
[----:B------:R0:W-:Y:S01]  /*dc00*/  STS.128 [R8+0xa000], R4 ;  /* 0x00a0000408007388 */ /* 0x0001e20000000c00 */
[----:B------:R-:W-:Y:S05]  /*dc10*/  BRA `(.L_x_750) ;  /* 0x0000002800e47947 */ /* 0x000fea0003800000 */
.L_x_732:
[----:B------:R-:W-:-:S03]  /*dc20*/  UMOV UR4, 0xffffffff ;  /* 0xffffffff00047882 */ /* 0x000fc60000000000 */
[----:B------:R-:W-:Y:S05]  /*dc30*/  BRA.DIV UR4, `(.L_x_761) ;  /* 0x0000013204dc7947 */ /* 0x000fea000b800000 */
[----:B------:R-:W0:Y:S04]  /*dc40*/  SHFL.IDX PT, R3, R25, RZ, 0x1c1f ;  /* 0x001c1fff19037589 */ /* 0x000e2800000e0000 */
[----:B------:R-:W1:Y:S04]  /*dc50*/  SHFL.IDX PT, R0, R24, RZ, 0x1c1f ;  /* 0x001c1fff18007589 */ /* 0x000e6800000e0000 */
[----:B------:R2:W3:Y:S04]  /*dc60*/  SHFL.IDX PT, R5, R27, RZ, 0x1c1f ;  /* 0x001c1fff1b057589 */ /* 0x0004e800000e0000 */
[----:B------:R2:W4:Y:S01]  /*dc70*/  SHFL.IDX PT, R14, R26, RZ, 0x1c1f ;  /* 0x001c1fff1a0e7589 */ /* 0x00052200000e0000 */
[----:B0-----:R-:W-:-:S02]  /*dc80*/  IMAD.MOV.U32 R43, RZ, RZ, R3 ;  /* 0x000000ffff2b7224 */ /* 0x001fc400078e0003 */
[----:B-12---:R-:W-:-:S07]  /*dc90*/  IMAD.MOV.U32 R42, RZ, RZ, R0 ;  /* 0x000000ffff2a7224 */ /* 0x006fce00078e0000 */
.L_x_994:
[----:B------:R-:W-:Y:S01]  /*dca0*/  ULDC UR4, c[0x0][0x448] ;  /* 0x0001120000047ab9 */ /* 0x000fe20000000800 */
[----:B------:R-:W-:Y:S01]  /*dcb0*/  BSSY B1, `(.L_x_762) ;  /* 0x0000033000017945 */ /* 0x000fe20003800000 */
[----:B------:R-:W-:Y:S01]  /*dcc0*/  IMAD R37, R149, UR4, RZ ;  /* 0x0000000495257c24 */ /* 0x000fe2000f8e02ff */
[----:B------:R-:W-:Y:S01]  /*dcd0*/  CS2R R8, SRZ ;  /* 0x0000000000087805 */ /* 0x000fe2000001ff00 */
[----:B----4-:R-:W-:Y:S01]  /*dce0*/  IMAD.MOV.U32 R20, RZ, RZ, R14 ;  /* 0x000000ffff147224 */ /* 0x010fe200078e000e */
[----:B------:R-:W-:Y:S01]  /*dcf0*/  CS2R R10, SRZ ;  /* 0x00000000000a7805 */ /* 0x000fe2000001ff00 */
[----:B---3--:R-:W-:Y:S01]  /*dd00*/  IMAD.MOV.U32 R21, RZ, RZ, R5 ;  /* 0x000000ffff157224 */ /* 0x008fe200078e0005 */
[----:B------:R-:W-:Y:S01]  /*dd10*/  ISETP.GE.AND P0, PT, R6, R37, PT ;  /* 0x000000250600720c */ /* 0x000fe20003f06270 */
[----:B------:R-:W-:Y:S01]  /*dd20*/  IMAD R37, R125, -0x80, R37 ;  /* 0xffffff807d257824 */ /* 0x000fe200078e0225 */
        /* <DEDUP_REMOVED lines=11> */
[C---:B------:R-:W-:Y:S01]  /*dde0*/  VIADD R0, R18.reuse, 0x20 ;  /* 0x0000002012007836 */ /* 0x040fe20000000000 */
[----:B------:R-:W-:Y:S01]  /*ddf0*/  ULDC UR4, c[0x0][0x3f4] ;  /* 0x0000fd0000047ab9 */ /* 0x000fe20000000800 */
[C---:B------:R-:W-:Y:S01]  /*de00*/  VIADD R3, R18.reuse, 0x40 ;  /* 0x0000004012037836 */ /* 0x040fe20000000000 */
[----:B------:R-:W-:Y:S02]  /*de10*/  ISETP.GE.AND P0, PT, R18, UR4, PT ;  /* 0x0000000412007c0c */ /* 0x000fe4000bf06270 */
[----:B------:R-:W-:Y:S02]  /*de20*/  CS2R R24, SRZ ;  /* 0x0000000000187805 */ /* 0x000fe4000001ff00 */
[----:B------:R-:W-:Y:S02]  /*de30*/  ISETP.GE.AND P1, PT, R0, UR4, PT ;  /* 0x0000000400007c0c */ /* 0x000fe4000bf26270 */
[----:B------:R-:W-:Y:S02]  /*de40*/  CS2R R26, SRZ ;  /* 0x00000000001a7805 */ /* 0x000fe4000001ff00 */
[----:B------:R-:W-:-:S02]  /*de50*/  ISETP.GE.AND P2, PT, R3, UR4, PT ;  /* 0x0000000403007c0c */ /* 0x000fc4000bf46270 */
[----:B------:R-:W-:Y:S02]  /*de60*/  CS2R R4, SRZ ;  /* 0x0000000000047805 */ /* 0x000fe4000001ff00 */
[----:B------:R-:W-:Y:S02]  /*de70*/  CS2R R6, SRZ ;  /* 0x0000000000067805 */ /* 0x000fe4000001ff00 */
[----:B------:R-:W-:Y:S01]  /*de80*/  CS2R R28, SRZ ;  /* 0x00000000001c7805 */ /* 0x000fe2000001ff00 */
[----:B------:R-:W-:-:S04]  /*de90*/  @!P0 IMAD.WIDE R12, R18, 0x2, R42 ;  /* 0x00000002120c8825 */ /* 0x000fc800078e022a */
[----:B------:R-:W-:Y:S01]  /*dea0*/  @!P1 IMAD.SHL.U32 R41, R211, 0x8, RZ ;  /* 0x00000008d3299824 */ /* 0x000fe200078e00ff */
[----:B------:R0:W5:Y:S01]  /*deb0*/  @!P0 LD.E.128 R24, desc[UR42][R12.64] ;  /* 0x0000002a0c188980 */ /* 0x000162000c101d00 */
[----:B------:R-:W-:Y:S01]  /*dec0*/  @!P2 IMAD.SHL.U32 R45, R212, 0x8, RZ ;  /* 0x00000008d42da824 */ /* 0x000fe200078e00ff */
[----:B------:R-:W-:Y:S01]  /*ded0*/  CS2R R30, SRZ ;  /* 0x00000000001e7805 */ /* 0x000fe2000001ff00 */
[--C-:B------:R-:W-:Y:S01]  /*dee0*/  @!P1 IMAD.WIDE R38, R41, 0x2, R42.reuse ;  /* 0x0000000229269825 */ /* 0x100fe200078e022a */
[----:B------:R-:W-:Y:S02]  /*def0*/  CS2R R8, SRZ ;  /* 0x0000000000087805 */ /* 0x000fe4000001ff00 */
[----:B------:R-:W-:Y:S02]  /*df00*/  CS2R R10, SRZ ;  /* 0x00000000000a7805 */ /* 0x000fe4000001ff00 */
[----:B------:R-:W-:Y:S01]  /*df10*/  CS2R R32, SRZ ;  /* 0x0000000000207805 */ /* 0x000fe2000001ff00 */
[----:B------:R-:W-:Y:S01]  /*df20*/  @!P2 IMAD.WIDE R42, R45, 0x2, R42 ;  /* 0x000000022d2aa825 */ /* 0x000fe200078e022a */
[----:B------:R-:W-:-:S02]  /*df30*/  CS2R R34, SRZ ;  /* 0x0000000000227805 */ /* 0x000fc4000001ff00 */
[----:B------:R-:W-:Y:S02]  /*df40*/  CS2R R14, SRZ ;  /* 0x00000000000e7805 */ /* 0x000fe4000001ff00 */
[----:B0-----:R-:W-:Y:S01]  /*df50*/  CS2R R12, SRZ ;  /* 0x00000000000c7805 */ /* 0x001fe2000001ff00 */
[--C-:B------:R-:W-:Y:S01]  /*df60*/  @!P1 IMAD.WIDE R40, R41, 0x2, R20.reuse ;  /* 0x0000000229289825 */ /* 0x100fe200078e0214 */
[----:B------:R0:W5:Y:S03]  /*df70*/  @!P1 LD.E.128 R28, desc[UR42][R38.64] ;  /* 0x0000002a261c9980 */ /* 0x000166000c101d00 */
[--C-:B------:R-:W-:Y:S01]  /*df80*/  @!P2 IMAD.WIDE R44, R45, 0x2, R20.reuse ;  /* 0x000000022d2ca825 */ /* 0x100fe200078e0214 */
[----:B------:R0:W5:Y:S03]  /*df90*/  @!P1 LD.E.128 R8, desc[UR42][R40.64] ;  /* 0x0000002a28089980 */ /* 0x000166000c101d00 */
[----:B------:R-:W-:Y:S01]  /*dfa0*/  @!P0 IMAD.WIDE R20, R18, 0x2, R20 ;  /* 0x0000000212148825 */ /* 0x000fe200078e0214 */
[----:B------:R0:W5:Y:S04]  /*dfb0*/  @!P2 LD.E.128 R32, desc[UR42][R42.64] ;  /* 0x0000002a2a20a980 */ /* 0x000168000c101d00 */
[----:B------:R0:W5:Y:S04]  /*dfc0*/  @!P0 LD.E.128 R4, desc[UR42][R20.64] ;  /* 0x0000002a14048980 */ /* 0x000168000c101d00 */
[----:B------:R0:W5:Y:S02]  /*dfd0*/  @!P2 LD.E.128 R12, desc[UR42][R44.64] ;  /* 0x0000002a2c0ca980 */ /* 0x000164000c101d00 */
.L_x_763:
[----:B------:R-:W-:Y:S05]  /*dfe0*/  BSYNC B1 ;  /* 0x0000000000017941 */ /* 0x000fea0003800000 */
.L_x_762:
[----:B0-----:R-:W-:Y:S01]  /*dff0*/  LEA.HI R20, R204, R204, RZ, 0x1 ;  /* 0x000000cccc147211 */ /* 0x001fe200078f08ff */
[--C-:B-----5:R-:W-:Y:S01]  /*e000*/  IMAD.MOV.U32 R38, RZ, RZ, R5.reuse ;  /* 0x000000ffff267224 */ /* 0x120fe200078e0005 */
[----:B------:R-:W-:Y:S01]  /*e010*/  SHF.R.U64 R55, R4, 0x10, R5 ;  /* 0x0000001004377819 */ /* 0x000fe20000001205 */
[----:B------:R-:W-:Y:S01]  /*e020*/  IMAD.MOV.U32 R3, RZ, RZ, R25 ;  /* 0x000000ffff037224 */ /* 0x000fe200078e0019 */
[----:B------:R-:W-:Y:S01]  /*e030*/  LOP3.LUT R21, R20, 0xfffffffe, RZ, 0xc0, !PT ;  /* 0xfffffffe14157812 */ /* 0x000fe200078ec0ff */
[----:B------:R-:W-:Y:S01]  /*e040*/  IMAD.MOV.U32 R42, RZ, RZ, R31 ;  /* 0x000000ffff2a7224 */ /* 0x000fe200078e001f */
[----:B------:R-:W-:Y:S01]  /*e050*/  SHF.R.U32.HI R53, RZ, 0x10, R5 ;  /* 0x00000010ff357819 */ /* 0x000fe20000011605 */
[----:B------:R-:W-:Y:S01]  /*e060*/  IMAD.MOV.U32 R0, RZ, RZ, R24 ;  /* 0x000000ffff007224 */ /* 0x000fe200078e0018 */
[----:B------:R-:W-:Y:S01]  /*e070*/  SHF.R.U64 R67, R24, 0x10, R25 ;  /* 0x0000001018437819 */ /* 0x000fe20000001219 */
[----:B------:R-:W-:Y:S01]  /*e080*/  IMAD.IADD R21, R204, 0x1, -R21 ;  /* 0x00000001cc157824 */ /* 0x000fe200078e0a15 */
[----:B------:R-:W-:Y:S01]  /*e090*/  SHF.R.U32.HI R64, RZ, 0x10, R25 ;  /* 0x00000010ff407819 */ /* 0x000fe20000011619 */
[--C-:B------:R-:W-:Y:S01]  /*e0a0*/  IMAD.MOV.U32 R25, RZ, RZ, R27.reuse ;  /* 0x000000ffff197224 */ /* 0x100fe200078e001b */
[----:B------:R-:W-:Y:S01]  /*e0b0*/  SHF.R.U64 R65, R26, 0x10, R27 ;  /* 0x000000101a417819 */ /* 0x000fe2000000121b */
[----:B------:R-:W-:Y:S01]  /*e0c0*/  IMAD.MOV.U32 R46, RZ, RZ, R35 ;  /* 0x000000ffff2e7224 */ /* 0x000fe200078e0023 */
[----:B------:R-:W-:Y:S01]  /*e0d0*/  SHF.L.U32 R5, R21, 0x1f, RZ ;  /* 0x0000001f15057819 */ /* 0x000fe200000006ff */
[----:B------:R-:W-:Y:S01]  /*e0e0*/  IMAD.MOV.U32 R24, RZ, RZ, R26 ;  /* 0x000000ffff187224 */ /* 0x000fe200078e001a */
[----:B------:R-:W-:Y:S01]  /*e0f0*/  SHF.R.U32.HI R62, RZ, 0x10, R27 ;  /* 0x00000010ff3e7819 */ /* 0x000fe2000001161b */
[----:B------:R-:W-:Y:S01]  /*e100*/  IMAD.MOV.U32 R26, RZ, RZ, R28 ;  /* 0x000000ffff1a7224 */ /* 0x000fe200078e001c */
[----:B------:R-:W0:Y:S01]  /*e110*/  SYNCS.PHASECHK.TRANS64.TRYWAIT P0, [R2+URZ+0x34800], R5 ;  /* 0x03480005020075a7 */ /* 0x000e22000800017f */
[----:B------:R-:W-:Y:S01]  /*e120*/  MOV R27, R29 ;  /* 0x0000001d001b7202 */ /* 0x000fe20000000f00 */
[----:B------:R-:W-:Y:S01]  /*e130*/  IMAD.MOV.U32 R41, RZ, RZ, R30 ;  /* 0x000000ffff297224 */ /* 0x000fe200078e001e */
[----:B------:R-:W-:Y:S01]  /*e140*/  SHF.R.U32.HI R60, RZ, 0x10, R29 ;  /* 0x00000010ff3c7819 */ /* 0x000fe2000001161d */
[----:B------:R-:W-:Y:S01]  /*e150*/  IMAD.MOV.U32 R43, RZ, RZ, R32 ;  /* 0x000000ffff2b7224 */ /* 0x000fe200078e0020 */
[----:B------:R-:W-:Y:S01]  /*e160*/  SHF.R.U32.HI R61, RZ, 0x10, R31 ;  /* 0x00000010ff3d7819 */ /* 0x000fe2000001161f */
[----:B------:R-:W-:Y:S01]  /*e170*/  IMAD.MOV.U32 R44, RZ, RZ, R33 ;  /* 0x000000ffff2c7224 */ /* 0x000fe200078e0021 */
[--C-:B------:R-:W-:Y:S01]  /*e180*/  SHF.R.U64 R54, R34, 0x10, R35.reuse ;  /* 0x0000001022367819 */ /* 0x100fe20000001223 */
[----:B------:R-:W-:Y:S01]  /*e190*/  IMAD.MOV.U32 R45, RZ, RZ, R34 ;  /* 0x000000ffff2d7224 */ /* 0x000fe200078e0022 */
[----:B------:R-:W-:Y:S01]  /*e1a0*/  SHF.R.U32.HI R57, RZ, 0x10, R35 ;  /* 0x00000010ff397819 */ /* 0x000fe20000011623 */
[----:B------:R-:W-:Y:S01]  /*e1b0*/  IMAD.MOV.U32 R20, RZ, RZ, R4 ;  /* 0x000000ffff147224 */ /* 0x000fe200078e0004 */
[----:B------:R-:W-:Y:S01]  /*e1c0*/  PRMT R35, R25, 0x5410, R62 ;  /* 0x0000541019237816 */ /* 0x000fe2000000003e */
[----:B------:R-:W-:Y:S01]  /*e1d0*/  IMAD.MOV.U32 R39, RZ, RZ, R6 ;  /* 0x000000ffff277224 */ /* 0x000fe200078e0006 */
[----:B------:R-:W-:Y:S01]  /*e1e0*/  SHF.R.U64 R63, R28, 0x10, R29 ;  /* 0x000000101c3f7819 */ /* 0x000fe2000000121d */
[----:B------:R-:W-:Y:S01]  /*e1f0*/  IMAD.MOV.U32 R40, RZ, RZ, R7 ;  /* 0x000000ffff287224 */ /* 0x000fe200078e0007 */
[----:B------:R-:W-:Y:S01]  /*e200*/  SHF.R.U64 R58, R30, 0x10, R31 ;  /* 0x000000101e3a7819 */ /* 0x000fe2000000121f */
[----:B------:R-:W-:Y:S01]  /*e210*/  IMAD.MOV.U32 R28, RZ, RZ, R8 ;  /* 0x000000ffff1c7224 */ /* 0x000fe200078e0008 */
[----:B------:R-:W-:Y:S01]  /*e220*/  PRMT R25, R27, 0x5410, R60 ;  /* 0x000054101b197816 */ /* 0x000fe2000000003c */
[----:B------:R-:W-:Y:S01]  /*e230*/  IMAD.MOV.U32 R29, RZ, RZ, R9 ;  /* 0x000000ffff1d7224 */ /* 0x000fe200078e0009 */
[----:B------:R-:W-:Y:S01]  /*e240*/  PRMT R27, R42, 0x5410, R61 ;  /* 0x000054102a1b7816 */ /* 0x000fe2000000003d */
[----:B------:R-:W-:Y:S01]  /*e250*/  IMAD.MOV.U32 R30, RZ, RZ, R10 ;  /* 0x000000ffff1e7224 */ /* 0x000fe200078e000a */
[----:B------:R-:W-:Y:S01]  /*e260*/  SHF.R.U64 R56, R32, 0x10, R33 ;  /* 0x0000001020387819 */ /* 0x000fe20000001221 */
[----:B------:R-:W-:Y:S01]  /*e270*/  IMAD.MOV.U32 R31, RZ, RZ, R11 ;  /* 0x000000ffff1f7224 */ /* 0x000fe200078e000b */
[----:B------:R-:W-:Y:S01]  /*e280*/  SHF.R.U32.HI R59, RZ, 0x10, R33 ;  /* 0x00000010ff3b7819 */ /* 0x000fe20000011621 */
[----:B------:R-:W-:Y:S01]  /*e290*/  BSSY B1, `(.L_x_764) ;  /* 0x0000023000017945 */ /* 0x000fe20003800000 */
[--C-:B------:R-:W-:Y:S01]  /*e2a0*/  SHF.R.U64 R52, R6, 0x10, R7.reuse ;  /* 0x0000001006347819 */ /* 0x100fe20000001207 */
[----:B------:R-:W-:Y:S01]  /*e2b0*/  IMAD.MOV.U32 R4, RZ, RZ, R12 ;  /* 0x000000ffff047224 */ /* 0x000fe200078e000c */
[----:B------:R-:W-:Y:S01]  /*e2c0*/  SHF.R.U32.HI R51, RZ, 0x10, R7 ;  /* 0x00000010ff337819 */ /* 0x000fe20000011607 */
[----:B------:R-:W-:Y:S01]  /*e2d0*/  IMAD.MOV.U32 R6, RZ, RZ, R13 ;  /* 0x000000ffff067224 */ /* 0x000fe200078e000d */
[--C-:B------:R-:W-:Y:S01]  /*e2e0*/  SHF.R.U64 R49, R8, 0x10, R9.reuse ;  /* 0x0000001008317819 */ /* 0x100fe20000001209 */
[----:B------:R-:W-:Y:S01]  /*e2f0*/  IMAD.MOV.U32 R7, RZ, RZ, R14 ;  /* 0x000000ffff077224 */ /* 0x000fe200078e000e */
[----:B------:R-:W-:Y:S01]  /*e300*/  SHF.R.U32.HI R50, RZ, 0x10, R9 ;  /* 0x00000010ff327819 */ /* 0x000fe20000011609 */
[----:B------:R-:W-:Y:S01]  /*e310*/  IMAD.MOV.U32 R21, RZ, RZ, R15 ;  /* 0x000000ffff157224 */ /* 0x000fe200078e000f */
[----:B------:R-:W-:-:S02]  /*e320*/  SHF.R.U64 R47, R10, 0x10, R11 ;  /* 0x000000100a2f7819 */ /* 0x000fc4000000120b */
[----:B------:R-:W-:Y:S02]  /*e330*/  SHF.R.U32.HI R48, RZ, 0x10, R11 ;  /* 0x00000010ff307819 */ /* 0x000fe4000001160b */
[----:B------:R-:W-:Y:S02]  /*e340*/  VIMNMX R42, R37, 0x80, PT ;  /* 0x00000080252a7848 */ /* 0x000fe40003fe0100 */
[----:B------:R-:W-:Y:S02]  /*e350*/  PRMT R34, R24, 0x5410, R65 ;  /* 0x0000541018227816 */ /* 0x000fe40000000041 */
[--C-:B------:R-:W-:Y:S02]  /*e360*/  SHF.R.U64 R11, R12, 0x10, R13.reuse ;  /* 0x000000100c0b7819 */ /* 0x100fe4000000120d */
[----:B------:R-:W-:Y:S02]  /*e370*/  SHF.R.U32.HI R9, RZ, 0x10, R13 ;  /* 0x00000010ff097819 */ /* 0x000fe4000001160d */
[----:B------:R-:W-:-:S02]  /*e380*/  PRMT R32, R0, 0x5410, R67 ;  /* 0x0000541000207816 */ /* 0x000fc40000000043 */
[----:B------:R-:W-:Y:S02]  /*e390*/  PRMT R33, R3, 0x5410, R64 ;  /* 0x0000541003217816 */ /* 0x000fe40000000040 */
[----:B------:R-:W-:Y:S02]  /*e3a0*/  PRMT R24, R26, 0x5410, R63 ;  /* 0x000054101a187816 */ /* 0x000fe4000000003f */
[--C-:B------:R-:W-:Y:S02]  /*e3b0*/  SHF.R.U64 R10, R14, 0x10, R15.reuse ;  /* 0x000000100e0a7819 */ /* 0x100fe4000000120f */
[----:B------:R-:W-:Y:S02]  /*e3c0*/  SHF.R.U32.HI R8, RZ, 0x10, R15 ;  /* 0x00000010ff087819 */ /* 0x000fe4000001160f */
[----:B------:R-:W-:Y:S02]  /*e3d0*/  PRMT R26, R41, 0x5410, R58 ;  /* 0x00005410291a7816 */ /* 0x000fe4000000003a */
[----:B------:R-:W-:-:S02]  /*e3e0*/  PRMT R0, R43, 0x5410, R56 ;  /* 0x000054102b007816 */ /* 0x000fc40000000038 */
[----:B------:R-:W-:Y:S02]  /*e3f0*/  PRMT R3, R44, 0x5410, R59 ;  /* 0x000054102c037816 */ /* 0x000fe4000000003b */
[----:B------:R-:W-:Y:S02]  /*e400*/  PRMT R12, R45, 0x5410, R54 ;  /* 0x000054102d0c7816 */ /* 0x000fe40000000036 */
[----:B------:R-:W-:Y:S02]  /*e410*/  PRMT R13, R46, 0x5410, R57 ;  /* 0x000054102e0d7816 */ /* 0x000fe40000000039 */
[----:B------:R-:W-:Y:S02]  /*e420*/  PRMT R37, R20, 0x5410, R55 ;  /* 0x0000541014257816 */ /* 0x000fe40000000037 */
[----:B------:R-:W-:Y:S02]  /*e430*/  ISETP.GE.AND P1, PT, R17, R42, PT ;  /* 0x0000002a1100720c */ /* 0x000fe40003f26270 */
[----:B------:R-:W-:-:S02]  /*e440*/  PRMT R38, R38, 0x5410, R53 ;  /* 0x0000541026267816 */ /* 0x000fc40000000035 */
[----:B------:R-:W-:Y:S02]  /*e450*/  PRMT R39, R39, 0x5410, R52 ;  /* 0x0000541027277816 */ /* 0x000fe40000000034 */
[----:B------:R-:W-:Y:S02]  /*e460*/  PRMT R40, R40, 0x5410, R51 ;  /* 0x0000541028287816 */ /* 0x000fe40000000033 */
[----:B------:R-:W-:Y:S02]  /*e470*/  PRMT R28, R28, 0x5410, R49 ;  /* 0x000054101c1c7816 */ /* 0x000fe40000000031 */
[----:B------:R-:W-:Y:S02]  /*e480*/  PRMT R29, R29, 0x5410, R50 ;  /* 0x000054101d1d7816 */ /* 0x000fe40000000032 */
[----:B------:R-:W-:Y:S02]  /*e490*/  PRMT R30, R30, 0x5410, R47 ;  /* 0x000054101e1e7816 */ /* 0x000fe4000000002f */
[----:B------:R-:W-:Y:S01]  /*e4a0*/  PRMT R31, R31, 0x5410, R48 ;  /* 0x000054101f1f7816 */ /* 0x000fe20000000030 */
[----:B0-----:R-:W-:Y:S06]  /*e4b0*/  @!P0 BRA `(.L_x_765) ;  /* 0x0000012c00348947 */ /* 0x001fec0003800000 */
.L_x_995:
[----:B------:R-:W-:Y:S05]  /*e4c0*/  BSYNC B1 ;  /* 0x0000000000017941 */ /* 0x000fea0003800000 */
.L_x_764:
[----:B------:R-:W-:Y:S01]  /*e4d0*/  BSSY B1, `(.L_x_766) ;  /* 0x000011c000017945 */ /* 0x000fe20003800000 */
[----:B------:R-:W-:Y:S02]  /*e4e0*/  PRMT R14, R4, 0x5410, R11 ;  /* 0x00005410040e7816 */ /* 0x000fe4000000000b */
[----:B------:R-:W-:Y:S02]  /*e4f0*/  PRMT R15, R6, 0x5410, R9 ;  /* 0x00005410060f7816 */ /* 0x000fe40000000009 */
[----:B------:R-:W-:Y:S02]  /*e500*/  PRMT R20, R7, 0x5410, R10 ;  /* 0x0000541007147816 */ /* 0x000fe4000000000a */
[----:B------:R-:W-:Y:S01]  /*e510*/  PRMT R21, R21, 0x5410, R8 ;  /* 0x0000541015157816 */ /* 0x000fe20000000008 */
[----:B------:R-:W-:Y:S06]  /*e520*/  @P1 BRA `(.L_x_767) ;  /* 0x0000001000581947 */ /* 0x000fec0003800000 */
[----:B------:R-:W1:Y:S01]  /*e530*/  LDC R41, c[0x0][0x3f4] ;  /* 0x0000fd00ff297b82 */ /* 0x000e620000000800 */
[C---:B------:R-:W-:Y:S01]  /*e540*/  VIADD R4, R18.reuse, 0x20 ;  /* 0x0000002012047836 */ /* 0x040fe20000000000 */
[----:B------:R-:W-:Y:S01]  /*e550*/  BSSY B2, `(.L_x_768) ;  /* 0x0000061000027945 */ /* 0x000fe20003800000 */
[C---:B------:R-:W-:Y:S01]  /*e560*/  VIADD R6, R18.reuse, 0x40 ;  /* 0x0000004012067836 */ /* 0x040fe20000000000 */
[-C--:B-1----:R-:W-:Y:S02]  /*e570*/  ISETP.GE.AND P0, PT, R18, R41.reuse, PT ;  /* 0x000000291200720c */ /* 0x082fe40003f06270 */
[-C--:B------:R-:W-:Y:S02]  /*e580*/  ISETP.GE.AND P1, PT, R4, R41.reuse, PT ;  /* 0x000000290400720c */ /* 0x080fe40003f26270 */
[----:B------:R-:W-:-:S09]  /*e590*/  ISETP.GE.AND P2, PT, R6, R41, PT ;  /* 0x000000290600720c */ /* 0x000fd20003f46270 */
[----:B------:R-:W-:Y:S05]  /*e5a0*/  @P0 BRA `(.L_x_769) ;  /* 0x00000004006c0947 */ /* 0x000fea0003800000 */
[----:B0-----:R-:W-:Y:S01]  /*e5b0*/  LEA.HI R5, R41, R209, RZ, 0x1d ;  /* 0x000000d129057211 */ /* 0x001fe200078fe8ff */
[----:B------:R-:W-:Y:S01]  /*e5c0*/  IMAD.U32 R54, R37, 0x10000, RZ ;  /* 0x0001000025367824 */ /* 0x000fe200078e00ff */
[----:B------:R-:W-:Y:S01]  /*e5d0*/  LOP3.LUT R4, R191, 0x38, R18, 0xf8, !PT ;  /* 0x00000038bf047812 */ /* 0x000fe200078ef812 */
[----:B------:R-:W-:Y:S01]  /*e5e0*/  IMAD.U32 R52, R32, 0x10000, RZ ;  /* 0x0001000020347824 */ /* 0x000fe200078e00ff */
[----:B------:R-:W-:Y:S01]  /*e5f0*/  SHF.R.S32.HI R6, RZ, 0x1f, R5 ;  /* 0x0000001fff067819 */ /* 0x000fe20000011405 */
[----:B------:R-:W-:Y:S01]  /*e600*/  IMAD.U32 R53, R38, 0x10000, RZ ;  /* 0x0001000026357824 */ /* 0x000fe200078e00ff */
[----:B------:R-:W-:Y:S02]  /*e610*/  LOP3.LUT R51, R37, 0xffff0000, RZ, 0xc0, !PT ;  /* 0xffff000025337812 */ /* 0x000fe400078ec0ff */
[----:B------:R-:W-:Y:S01]  /*e620*/  LEA.HI R7, R6, R5, RZ, 0x3 ;  /* 0x0000000506077211 */ /* 0x000fe200078f18ff */
[----:B------:R-:W-:Y:S01]  /*e630*/  IMAD.SHL.U32 R6, R5, 0x8, RZ ;  /* 0x0000000805067824 */ /* 0x000fe200078e00ff */
[----:B------:R-:W-:-:S03]  /*e640*/  LOP3.LUT R5, R4, R193, RZ, 0x3c, !PT ;  /* 0x000000c104057212 */ /* 0x000fc600078e3cff */
[----:B------:R-:W-:Y:S01]  /*e650*/  IMAD.SHL.U32 R7, R7, 0x400, RZ ;  /* 0x0000040007077824 */ /* 0x000fe200078e00ff */
[----:B------:R-:W-:Y:S01]  /*e660*/  LOP3.LUT R6, R191, 0x38, R6, 0xf8, !PT ;  /* 0x00000038bf067812 */ /* 0x000fe200078ef806 */
[----:B------:R-:W-:-:S03]  /*e670*/  IMAD R5, R192, 0x200, R5 ;  /* 0x00000200c0057824 */ /* 0x000fc600078e0205 */
[----:B------:R-:W-:Y:S01]  /*e680*/  LOP3.LUT R7, R7, 0x7fffe000, RZ, 0xc0, !PT ;  /* 0x7fffe00007077812 */ /* 0x000fe200078ec0ff */
[----:B------:R-:W-:Y:S01]  /*e690*/  IMAD R61, R5, 0x2, R2 ;  /* 0x00000002053d7824 */ /* 0x000fe200078e0202 */
[----:B------:R-:W-:-:S03]  /*e6a0*/  LOP3.LUT R6, R6, R193, RZ, 0x3c, !PT ;  /* 0x000000c106067212 */ /* 0x000fc600078e3cff */
[----:B------:R-:W-:-:S04]  /*e6b0*/  IMAD R7, R192, 0x200, R7 ;  /* 0x00000200c0077824 */ /* 0x000fc800078e0207 */
[----:B------:R-:W-:Y:S02]  /*e6c0*/  IMAD.IADD R9, R7, 0x1, R6 ;  /* 0x0000000107097824 */ /* 0x000fe400078e0206 */
[----:B------:R-:W0:Y:S02]  /*e6d0*/  LDS.128 R4, [R61+0x10400] ;  /* 0x010400003d047984 */ /* 0x000e240000000c00 */
[----:B------:R-:W-:-:S05]  /*e6e0*/  IMAD R62, R9, 0x2, R2 ;  /* 0x00000002093e7824 */ /* 0x000fca00078e0202 */
[----:B------:R-:W1:Y:S01]  /*e6f0*/  LDS.128 R8, [R62+0x10400] ;  /* 0x010400003e087984 */ /* 0x000e620000000c00 */
[C---:B0-----:R-:W-:Y:S01]  /*e700*/  IMAD.U32 R43, R4.reuse, 0x10000, RZ ;  /* 0x00010000042b7824 */ /* 0x041fe200078e00ff */
[----:B------:R-:W-:Y:S01]  /*e710*/  LOP3.LUT R4, R4, 0xffff0000, RZ, 0xc0, !PT ;  /* 0xffff000004047812 */ /* 0x000fe200078ec0ff */
[C---:B------:R-:W-:Y:S01]  /*e720*/  IMAD.U32 R44, R5.reuse, 0x10000, RZ ;  /* 0x00010000052c7824 */ /* 0x040fe200078e00ff */
[----:B------:R-:W-:Y:S01]  /*e730*/  LOP3.LUT R5, R5, 0xffff0000, RZ, 0xc0, !PT ;  /* 0xffff000005057812 */ /* 0x000fe200078ec0ff */
[C---:B------:R-:W-:Y:S01]  /*e740*/  IMAD.U32 R45, R6.reuse, 0x10000, RZ ;  /* 0x00010000062d7824 */ /* 0x040fe200078e00ff */
[----:B------:R-:W-:Y:S01]  /*e750*/  LOP3.LUT R6, R6, 0xffff0000, RZ, 0xc0, !PT ;  /* 0xffff000006067812 */ /* 0x000fe200078ec0ff */
[----:B------:R-:W-:Y:S01]  /*e760*/  IMAD.U32 R46, R7, 0x10000, RZ ;  /* 0x00010000072e7824 */ /* 0x000fe200078e00ff */
[----:B-1----:R-:W-:Y:S01]  /*e770*/  SHF.L.U32 R48, R9, 0x10, RZ ;  /* 0x0000001009307819 */ /* 0x002fe200000006ff */
[C---:B------:R-:W-:Y:S01]  /*e780*/  IMAD.U32 R47, R8.reuse, 0x10000, RZ ;  /* 0x00010000082f7824 */ /* 0x040fe200078e00ff */
[----:B------:R-:W-:Y:S01]  /*e790*/  LOP3.LUT R8, R8, 0xffff0000, RZ, 0xc0, !PT ;  /* 0xffff000008087812 */ /* 0x000fe200078ec0ff */
[C---:B------:R-:W-:Y:S01]  /*e7a0*/  IMAD.U32 R49, R10.reuse, 0x10000, RZ ;  /* 0x000100000a317824 */ /* 0x040fe200078e00ff */
[----:B------:R-:W-:Y:S01]  /*e7b0*/  LOP3.LUT R10, R10, 0xffff0000, RZ, 0xc0, !PT ;  /* 0xffff00000a0a7812 */ /* 0x000fe200078ec0ff */
[C---:B------:R-:W-:Y:S01]  /*e7c0*/  FMUL.FTZ R56, R47.reuse, R54 ;  /* 0x000000362f387220 */ /* 0x040fe20000410000 */
[-C--:B------:R-:W-:Y:S01]  /*e7d0*/  FMUL.FTZ R58, R47, R52.reuse ;  /* 0x000000342f3a7220 */ /* 0x080fe20000410000 */
[----:B------:R-:W-:Y:S01]  /*e7e0*/  LOP3.LUT R47, R32, 0xffff0000, RZ, 0xc0, !PT ;  /* 0xffff0000202f7812 */ /* 0x000fe200078ec0ff */
[----:B------:R-:W-:Y:S01]  /*e7f0*/  FMUL.FTZ R55, R8, R51 ;  /* 0x0000003308377220 */ /* 0x000fe20000410000 */
[C---:B------:R-:W-:Y:S01]  /*e800*/  FFMA.FTZ R56, R43.reuse, R52, -R56 ;  /* 0x000000342b387223 */ /* 0x040fe20000010838 */
[----:B------:R-:W-:Y:S01]  /*e810*/  FFMA.FTZ R58, R43, R54, R58 ;  /* 0x000000362b3a7223 */ /* 0x000fe2000001003a */
[----:B------:R-:W-:-:S02]  /*e820*/  IMAD.U32 R43, R33, 0x10000, RZ ;  /* 0x00010000212b7824 */ /* 0x000fc400078e00ff */
[-C--:B------:R-:W-:Y:S01]  /*e830*/  FMUL.FTZ R57, R8, R47.reuse ;  /* 0x0000002f08397220 */ /* 0x080fe20000410000 */
[----:B------:R-:W-:Y:S01]  /*e840*/  FFMA.FTZ R55, R4, R47, -R55 ;  /* 0x0000002f04377223 */ /* 0x000fe20000010837 */
[C---:B------:R-:W-:Y:S01]  /*e850*/  FMUL.FTZ R47, R48.reuse, R53 ;  /* 0x00000035302f7220 */ /* 0x040fe20000410000 */
[----:B------:R-:W-:Y:S01]  /*e860*/  FMUL.FTZ R52, R48, R43 ;  /* 0x0000002b30347220 */ /* 0x000fe20000410000 */
[----:B------:R-:W-:Y:S01]  /*e870*/  FFMA.FTZ R57, R4, R51, R57 ;  /* 0x0000003304397223 */ /* 0x000fe20000010039 */
[C---:B------:R-:W-:Y:S01]  /*e880*/  LOP3.LUT R51, R39.reuse, 0xffff0000, RZ, 0xc0, !PT ;  /* 0xffff000027337812 */ /* 0x040fe200078ec0ff */
[----:B------:R-:W-:Y:S01]  /*e890*/  FFMA.FTZ R48, R44, R43, -R47 ;  /* 0x0000002b2c307223 */ /* 0x000fe2000001082f */
[----:B------:R-:W-:Y:S01]  /*e8a0*/  LOP3.LUT R43, R34, 0xffff0000, RZ, 0xc0, !PT ;  /* 0xffff0000222b7812 */ /* 0x000fe200078ec0ff */
[----:B------:R-:W-:Y:S02]  /*e8b0*/  IMAD.U32 R8, R39, 0x10000, RZ ;  /* 0x0001000027087824 */ /* 0x000fe400078e00ff */
[----:B------:R-:W-:Y:S01]  /*e8c0*/  FFMA.FTZ R52, R44, R53, R52 ;  /* 0x000000352c347223 */ /* 0x000fe20000010034 */
[----:B------:R-:W-:-:S02]  /*e8d0*/  IMAD.U32 R4, R34, 0x10000, RZ ;  /* 0x0001000022047824 */ /* 0x000fc400078e00ff */
[C---:B------:R-:W-:Y:S01]  /*e8e0*/  FMUL.FTZ R59, R10.reuse, R51 ;  /* 0x000000330a3b7220 */ /* 0x040fe20000410000 */
[C---:B------:R-:W-:Y:S01]  /*e8f0*/  FMUL.FTZ R44, R49.reuse, R8 ;  /* 0x00000008312c7220 */ /* 0x040fe20000410000 */
[----:B------:R-:W-:Y:S01]  /*e900*/  FMUL.FTZ R10, R10, R43 ;  /* 0x0000002b0a0a7220 */ /* 0x000fe20000410000 */
[-C--:B------:R-:W-:Y:S01]  /*e910*/  FMUL.FTZ R54, R49, R4.reuse ;  /* 0x0000000431367220 */ /* 0x080fe20000410000 */
[----:B------:R-:W-:Y:S02]  /*e920*/  IMAD.U32 R50, R11, 0x10000, RZ ;  /* 0x000100000b327824 */ /* 0x000fe400078e00ff */
[C---:B------:R-:W-:Y:S01]  /*e930*/  FFMA.FTZ R53, R45.reuse, R4, -R44 ;  /* 0x000000042d357223 */ /* 0x040fe2000001082c */
[----:B------:R-:W-:Y:S02]  /*e940*/  IMAD.U32 R49, R40, 0x10000, RZ ;  /* 0x0001000028317824 */ /* 0x000fe400078e00ff */
[----:B------:R-:W-:Y:S01]  /*e950*/  FFMA.FTZ R54, R45, R8, R54 ;  /* 0x000000082d367223 */ /* 0x000fe20000010036 */
[----:B------:R-:W-:-:S02]  /*e960*/  IMAD.U32 R47, R35, 0x10000, RZ ;  /* 0x00010000232f7824 */ /* 0x000fc400078e00ff */
[----:B------:R-:W-:Y:S01]  /*e970*/  FFMA.FTZ R51, R6, R51, R10 ;  /* 0x0000003306337223 */ /* 0x000fe2000001000a */
[----:B------:R-:W-:Y:S01]  /*e980*/  LOP3.LUT R9, R9, 0xffff0000, RZ, 0xc0, !PT ;  /* 0xffff000009097812 */ /* 0x000fe200078ec0ff */
[----:B------:R-:W-:Y:S01]  /*e990*/  FMUL.FTZ R45, R50, R49 ;  /* 0x00000031322d7220 */ /* 0x000fe20000410000 */
[----:B------:R-:W-:Y:S01]  /*e9a0*/  LOP3.LUT R11, R11, 0xffff0000, RZ, 0xc0, !PT ;  /* 0xffff00000b0b7812 */ /* 0x000fe200078ec0ff */
[----:B------:R-:W-:Y:S01]  /*e9b0*/  FFMA.FTZ R60, R6, R43, -R59 ;  /* 0x0000002b063c7223 */ /* 0x000fe2000001083b */
[----:B------:R-:W-:Y:S01]  /*e9c0*/  LOP3.LUT R8, R38, 0xffff0000, RZ, 0xc0, !PT ;  /* 0xffff000026087812 */ /* 0x000fe200078ec0ff */
[-C--:B------:R-:W-:Y:S01]  /*e9d0*/  FMUL.FTZ R43, R50, R47.reuse ;  /* 0x0000002f322b7220 */ /* 0x080fe20000410000 */
[----:B------:R-:W-:Y:S01]  /*e9e0*/  LOP3.LUT R10, R40, 0xffff0000, RZ, 0xc0, !PT ;  /* 0xffff0000280a7812 */ /* 0x000fe200078ec0ff */
[C---:B------:R-:W-:Y:S01]  /*e9f0*/  FFMA.FTZ R45, R46.reuse, R47, -R45 ;  /* 0x0000002f2e2d7223 */ /* 0x040fe2000001082d */
[----:B------:R-:W-:Y:S01]  /*ea00*/  LOP3.LUT R4, R33, 0xffff0000, RZ, 0xc0, !PT ;  /* 0xffff000021047812 */ /* 0x000fe200078ec0ff */
[----:B------:R-:W-:Y:S01]  /*ea10*/  FFMA.FTZ R46, R46, R49, R43 ;  /* 0x000000312e2e7223 */ /* 0x000fe2000001002b */
[----:B------:R-:W-:Y:S01]  /*ea20*/  LOP3.LUT R6, R35, 0xffff0000, RZ, 0xc0, !PT ;  /* 0xffff000023067812 */ /* 0x000fe200078ec0ff */
[----:B------:R-:W-:Y:S01]  /*ea30*/  FMUL.FTZ R44, R9, R8 ;  /* 0x00000008092c7220 */ /* 0x000fe20000410000 */
[----:B------:R-:W-:Y:S01]  /*ea40*/  LOP3.LUT R7, R7, 0xffff0000, RZ, 0xc0, !PT ;  /* 0xffff000007077812 */ /* 0x000fe200078ec0ff */
[----:B------:R-:W-:Y:S01]  /*ea50*/  FMUL.FTZ R50, R11, R10 ;  /* 0x0000000a0b327220 */ /* 0x000fe20000410000 */
        /* <DEDUP_REMOVED lines=10> */
[----:B------:R-:W-:Y:S02]  /*eb00*/  F2FP.BF16.F32.PACK_AB R10, R51, R54 ;  /* 0x00000036330a723e */ /* 0x000fe400000010ff */
[----:B------:R-:W-:Y:S01]  /*eb10*/  F2FP.BF16.F32.PACK_AB R8, R57, R58 ;  /* 0x0000003a3908723e */ /* 0x000fe200000010ff */
[----:B------:R1:W-:Y:S01]  /*eb20*/  STS.128 [R61+0x10400], R4 ;  /* 0x010400043d007388 */ /* 0x0003e20000000c00 */
[----:B------:R-:W-:-:S02]  /*eb30*/  F2FP.BF16.F32.PACK_AB R9, R43, R52 ;  /* 0x000000342b09723e */ /* 0x000fc400000010ff */
[----:B------:R-:W-:-:S05]  /*eb40*/  F2FP.BF16.F32.PACK_AB R11, R11, R46 ;  /* 0x0000002e0b0b723e */ /* 0x000fca00000010ff */
[----:B------:R1:W-:Y:S02]  /*eb50*/  STS.128 [R62+0x10400], R8 ;  /* 0x010400083e007388 */ /* 0x0003e40000000c00 */
.L_x_769:
[----:B------:R-:W-:Y:S05]  /*eb60*/  BSYNC B2 ;  /* 0x0000000000027941 */ /* 0x000fea0003800000 */
.L_x_768:
[----:B------:R-:W-:Y:S04]  /*eb70*/  BSSY B2, `(.L_x_770) ;  /* 0x0000059000027945 */ /* 0x000fe80003800000 */
[----:B------:R-:W-:Y:S05]  /*eb80*/  @P1 BRA `(.L_x_771) ;  /* 0x00000004005c1947 */ /* 0x000fea0003800000 */
[----:B-1----:R-:W-:Y:S01]  /*eb90*/  LEA.HI R4, R41, R211, RZ, 0x1d ;  /* 0x000000d329047211 */ /* 0x002fe200078fe8ff */
[C---:B------:R-:W-:Y:S01]  /*eba0*/  IMAD.U32 R55, R28.reuse, 0x10000, RZ ;  /* 0x000100001c377824 */ /* 0x040fe200078e00ff */
[----:B------:R-:W-:Y:S01]  /*ebb0*/  LOP3.LUT R57, R28, 0xffff0000, RZ, 0xc0, !PT ;  /* 0xffff00001c397812 */ /* 0x000fe200078ec0ff */
[----:B------:R-:W-:Y:S01]  /*ebc0*/  IMAD.U32 R53, R24, 0x10000, RZ ;  /* 0x0001000018357824 */ /* 0x000fe200078e00ff */
[----:B0-----:R-:W-:-:S04]  /*ebd0*/  SHF.R.S32.HI R5, RZ, 0x1f, R4 ;  /* 0x0000001fff057819 */ /* 0x001fc80000011404 */
[----:B------:R-:W-:Y:S01]  /*ebe0*/  LEA.HI R5, R5, R4, RZ, 0x3 ;  /* 0x0000000405057211 */ /* 0x000fe200078f18ff */
[----:B------:R-:W-:-:S04]  /*ebf0*/  IMAD.SHL.U32 R4, R4, 0x8, RZ ;  /* 0x0000000804047824 */ /* 0x000fc800078e00ff */
[----:B------:R-:W-:Y:S01]  /*ec00*/  IMAD.SHL.U32 R5, R5, 0x400, RZ ;  /* 0x0000040005057824 */ /* 0x000fe200078e00ff */
[----:B------:R-:W-:-:S04]  /*ec10*/  LOP3.LUT R4, R191, 0x38, R4, 0xf8, !PT ;  /* 0x00000038bf047812 */ /* 0x000fc800078ef804 */
[----:B------:R-:W-:Y:S02]  /*ec20*/  LOP3.LUT R5, R5, 0x7fffe000, RZ, 0xc0, !PT ;  /* 0x7fffe00005057812 */ /* 0x000fe400078ec0ff */
[----:B------:R-:W-:-:S03]  /*ec30*/  LOP3.LUT R4, R4, R193, RZ, 0x3c, !PT ;  /* 0x000000c104047212 */ /* 0x000fc600078e3cff */
[----:B------:R-:W-:-:S04]  /*ec40*/  IMAD R5, R192, 0x200, R5 ;  /* 0x00000200c0057824 */ /* 0x000fc800078e0205 */
[----:B------:R-:W-:Y:S02]  /*ec50*/  IMAD.IADD R9, R5, 0x1, R4 ;  /* 0x0000000105097824 */ /* 0x000fe400078e0204 */
[----:B------:R-:W0:Y:S02]  /*ec60*/  LDS.128 R4, [R229] ;  /* 0x00000000e5047984 */ /* 0x000e240000000c00 */
        /* <DEDUP_REMOVED lines=8> */
[C---:B------:R-:W-:Y:S01]  /*ecf0*/  IMAD.U32 R47, R7.reuse, 0x10000, RZ ;  /* 0x00010000072f7824 */ /* 0x040fe200078e00ff */
[----:B------:R-:W-:Y:S01]  /*ed00*/  LOP3.LUT R7, R7, 0xffff0000, RZ, 0xc0, !PT ;  /* 0xffff000007077812 */ /* 0x000fe200078ec0ff */
[C---:B-1----:R-:W-:Y:S01]  /*ed10*/  IMAD.U32 R48, R8.reuse, 0x10000, RZ ;  /* 0x0001000008307824 */ /* 0x042fe200078e00ff */
[----:B------:R-:W-:Y:S01]  /*ed20*/  LOP3.LUT R8, R8, 0xffff0000, RZ, 0xc0, !PT ;  /* 0xffff000008087812 */ /* 0x000fe200078ec0ff */
[C---:B------:R-:W-:Y:S01]  /*ed30*/  IMAD.U32 R49, R9.reuse, 0x10000, RZ ;  /* 0x0001000009317824 */ /* 0x040fe200078e00ff */
[----:B------:R-:W-:Y:S01]  /*ed40*/  LOP3.LUT R9, R9, 0xffff0000, RZ, 0xc0, !PT ;  /* 0xffff000009097812 */ /* 0x000fe200078ec0ff */
[C---:B------:R-:W-:Y:S01]  /*ed50*/  FMUL.FTZ R59, R48.reuse, R55 ;  /* 0x00000037303b7220 */ /* 0x040fe20000410000 */
[----:B------:R-:W-:Y:S01]  /*ed60*/  FMUL.FTZ R61, R48, R53 ;  /* 0x00000035303d7220 */ /* 0x000fe20000410000 */
[----:B------:R-:W-:Y:S01]  /*ed70*/  FMUL.FTZ R63, R8, R57 ;  /* 0x00000039083f7220 */ /* 0x000fe20000410000 */
[----:B------:R-:W-:-:S02]  /*ed80*/  IMAD.U32 R48, R29, 0x10000, RZ ;  /* 0x000100001d307824 */ /* 0x000fc400078e00ff */
[----:B------:R-:W-:Y:S01]  /*ed90*/  FFMA.FTZ R59, R44, R53, -R59 ;  /* 0x000000352c3b7223 */ /* 0x000fe2000001083b */
[----:B------:R-:W-:Y:S01]  /*eda0*/  LOP3.LUT R53, R24, 0xffff0000, RZ, 0xc0, !PT ;  /* 0xffff000018357812 */ /* 0x000fe200078ec0ff */
[----:B------:R-:W-:Y:S01]  /*edb0*/  FFMA.FTZ R61, R44, R55, R61 ;  /* 0x000000372c3d7223 */ /* 0x000fe2000001003d */
[----:B------:R-:W-:Y:S02]  /*edc0*/  IMAD.U32 R44, R25, 0x10000, RZ ;  /* 0x00010000192c7824 */ /* 0x000fe400078e00ff */
[----:B------:R-:W-:Y:S02]  /*edd0*/  IMAD.U32 R50, R10, 0x10000, RZ ;  /* 0x000100000a327824 */ /* 0x000fe400078e00ff */
[-C--:B------:R-:W-:Y:S01]  /*ede0*/  FMUL.FTZ R55, R8, R53.reuse ;  /* 0x0000003508377220 */ /* 0x080fe20000410000 */
[----:B------:R-:W-:Y:S01]  /*edf0*/  FFMA.FTZ R52, R4, R53, -R63 ;  /* 0x0000003504347223 */ /* 0x000fe2000001083f */
[----:B------:R-:W-:Y:S01]  /*ee00*/  FMUL.FTZ R8, R49, R48 ;  /* 0x0000003031087220 */ /* 0x000fe20000410000 */
[----:B------:R-:W-:-:S02]  /*ee10*/  IMAD.U32 R53, R30, 0x10000, RZ ;  /* 0x000100001e357824 */ /* 0x000fc400078e00ff */
[-C--:B------:R-:W-:Y:S01]  /*ee20*/  FMUL.FTZ R63, R49, R44.reuse ;  /* 0x0000002c313f7220 */ /* 0x080fe20000410000 */
[----:B------:R-:W-:Y:S01]  /*ee30*/  FFMA.FTZ R54, R4, R57, R55 ;  /* 0x0000003904367223 */ /* 0x000fe20000010037 */
[----:B------:R-:W-:Y:S01]  /*ee40*/  LOP3.LUT R10, R10, 0xffff0000, RZ, 0xc0, !PT ;  /* 0xffff00000a0a7812 */ /* 0x000fe200078ec0ff */
[C---:B------:R-:W-:Y:S01]  /*ee50*/  FFMA.FTZ R56, R45.reuse, R44, -R8 ;  /* 0x0000002c2d387223 */ /* 0x040fe20000010808 */
[----:B------:R-:W-:Y:S02]  /*ee60*/  IMAD.U32 R49, R26, 0x10000, RZ ;  /* 0x000100001a317824 */ /* 0x000fe400078e00ff */
[----:B------:R-:W-:Y:S01]  /*ee70*/  FFMA.FTZ R63, R45, R48, R63 ;  /* 0x000000302d3f7223 */ /* 0x000fe2000001003f */
[----:B------:R-:W-:Y:S01]  /*ee80*/  FMUL.FTZ R57, R50, R53 ;  /* 0x0000003532397220 */ /* 0x000fe20000410000 */
[----:B------:R-:W-:Y:S01]  /*ee90*/  LOP3.LUT R55, R30, 0xffff0000, RZ, 0xc0, !PT ;  /* 0xffff00001e377812 */ /* 0x000fe200078ec0ff */
[----:B------:R-:W-:Y:S01]  /*eea0*/  IMAD.U32 R51, R11, 0x10000, RZ ;  /* 0x000100000b337824 */ /* 0x000fe200078e00ff */
[----:B------:R-:W-:Y:S01]  /*eeb0*/  LOP3.LUT R45, R26, 0xffff0000, RZ, 0xc0, !PT ;  /* 0xffff00001a2d7812 */ /* 0x000fe200078ec0ff */
[----:B------:R-:W-:-:S02]  /*eec0*/  IMAD.U32 R44, R31, 0x10000, RZ ;  /* 0x000100001f2c7824 */ /* 0x000fc400078e00ff */
[-C--:B------:R-:W-:Y:S01]  /*eed0*/  FMUL.FTZ R65, R50, R49.reuse ;  /* 0x0000003132417220 */ /* 0x080fe20000410000 */
[----:B------:R-:W-:Y:S01]  /*eee0*/  FFMA.FTZ R57, R46, R49, -R57 ;  /* 0x000000312e397223 */ /* 0x000fe20000010839 */
[C---:B------:R-:W-:Y:S01]  /*eef0*/  FMUL.FTZ R49, R10.reuse, R55 ;  /* 0x000000370a317220 */ /* 0x040fe20000410000 */
[----:B------:R-:W-:Y:S02]  /*ef00*/  IMAD.U32 R4, R27, 0x10000, RZ ;  /* 0x000100001b047824 */ /* 0x000fe400078e00ff */
[----:B------:R-:W-:Y:S01]  /*ef10*/  FMUL.FTZ R10, R10, R45 ;  /* 0x0000002d0a0a7220 */ /* 0x000fe20000410000 */
[----:B------:R-:W-:Y:S01]  /*ef20*/  FMUL.FTZ R8, R51, R44 ;  /* 0x0000002c33087220 */ /* 0x000fe20000410000 */
[----:B------:R-:W-:Y:S01]  /*ef30*/  FFMA.FTZ R65, R46, R53, R65 ;  /* 0x000000352e417223 */ /* 0x000fe20000010041 */
[C---:B------:R-:W-:Y:S01]  /*ef40*/  FFMA.FTZ R46, R6.reuse, R45, -R49 ;  /* 0x0000002d062e7223 */ /* 0x040fe20000010831 */
[----:B------:R-:W-:Y:S01]  /*ef50*/  FFMA.FTZ R48, R6, R55, R10 ;  /* 0x0000003706307223 */ /* 0x000fe2000001000a */
[-C--:B------:R-:W-:Y:S01]  /*ef60*/  FFMA.FTZ R49, R47, R4.reuse, -R8 ;  /* 0x000000042f317223 */ /* 0x080fe20000010808 */
[----:B------:R-:W-:Y:S01]  /*ef70*/  LOP3.LUT R11, R11, 0xffff0000, RZ, 0xc0, !PT ;  /* 0xffff00000b0b7812 */ /* 0x000fe200078ec0ff */
[----:B------:R-:W-:Y:S01]  /*ef80*/  FMUL.FTZ R50, R51, R4 ;  /* 0x0000000433327220 */ /* 0x000fe20000410000 */
[----:B------:R-:W-:-:S02]  /*ef90*/  LOP3.LUT R8, R29, 0xffff0000, RZ, 0xc0, !PT ;  /* 0xffff00001d087812 */ /* 0x000fc400078ec0ff */
[----:B------:R-:W-:Y:S01]  /*efa0*/  LOP3.LUT R10, R31, 0xffff0000, RZ, 0xc0, !PT ;  /* 0xffff00001f0a7812 */ /* 0x000fe200078ec0ff */
[----:B------:R-:W-:Y:S01]  /*efb0*/  FFMA.FTZ R50, R47, R44, R50 ;  /* 0x0000002c2f327223 */ /* 0x000fe20000010032 */
[----:B------:R-:W-:Y:S01]  /*efc0*/  LOP3.LUT R4, R25, 0xffff0000, RZ, 0xc0, !PT ;  /* 0xffff000019047812 */ /* 0x000fe200078ec0ff */
[----:B------:R-:W-:Y:S01]  /*efd0*/  FMUL.FTZ R44, R9, R8 ;  /* 0x00000008092c7220 */ /* 0x000fe20000410000 */
[----:B------:R-:W-:Y:S01]  /*efe0*/  LOP3.LUT R6, R27, 0xffff0000, RZ, 0xc0, !PT ;  /* 0xffff00001b067812 */ /* 0x000fe200078ec0ff */
[----:B------:R-:W-:Y:S02]  /*eff0*/  FMUL.FTZ R58, R11, R10 ;  /* 0x0000000a0b3a7220 */ /* 0x000fe40000410000 */
[-C--:B------:R-:W-:Y:S01]  /*f000*/  FMUL.FTZ R45, R9, R4.reuse ;  /* 0x00000004092d7220 */ /* 0x080fe20000410000 */
[----:B------:R-:W-:Y:S01]  /*f010*/  FFMA.FTZ R9, R5, R4, -R44 ;  /* 0x0000000405097223 */ /* 0x000fe2000001082c */
[-C--:B------:R-:W-:Y:S01]  /*f020*/  FMUL.FTZ R11, R11, R6.reuse ;  /* 0x000000060b0b7220 */ /* 0x080fe20000410000 */
[----:B------:R-:W-:Y:S01]  /*f030*/  FFMA.FTZ R58, R7, R6, -R58 ;  /* 0x00000006073a7223 */ /* 0x000fe2000001083a */
[----:B------:R-:W-:Y:S01]  /*f040*/  FFMA.FTZ R44, R5, R8, R45 ;  /* 0x00000008052c7223 */ /* 0x000fe2000001002d */
[----:B------:R-:W-:Y:S01]  /*f050*/  F2FP.BF16.F32.PACK_AB R6, R46, R57 ;  /* 0x000000392e06723e */ /* 0x000fe200000010ff */
[----:B------:R-:W-:Y:S01]  /*f060*/  FFMA.FTZ R11, R7, R10, R11 ;  /* 0x0000000a070b7223 */ /* 0x000fe2000001000b */
[----:B------:R-:W-:-:S02]  /*f070*/  F2FP.BF16.F32.PACK_AB R4, R52, R59 ;  /* 0x0000003b3404723e */ /* 0x000fc400000010ff */
[----:B------:R-:W-:Y:S02]  /*f080*/  F2FP.BF16.F32.PACK_AB R5, R9, R56 ;  /* 0x000000380905723e */ /* 0x000fe400000010ff */
[----:B------:R-:W-:Y:S02]  /*f090*/  F2FP.BF16.F32.PACK_AB R7, R58, R49 ;  /* 0x000000313a07723e */ /* 0x000fe400000010ff */
[----:B------:R-:W-:Y:S02]  /*f0a0*/  F2FP.BF16.F32.PACK_AB R10, R48, R65 ;  /* 0x00000041300a723e */ /* 0x000fe400000010ff */
[----:B------:R-:W-:Y:S01]  /*f0b0*/  F2FP.BF16.F32.PACK_AB R8, R54, R61 ;  /* 0x0000003d3608723e */ /* 0x000fe200000010ff */
[----:B------:R2:W-:Y:S01]  /*f0c0*/  STS.128 [R229], R4 ;  /* 0x00000004e5007388 */ /* 0x0005e20000000c00 */
[----:B------:R-:W-:Y:S02]  /*f0d0*/  F2FP.BF16.F32.PACK_AB R9, R44, R63 ;  /* 0x0000003f2c09723e */ /* 0x000fe400000010ff */
[----:B------:R-:W-:-:S05]  /*f0e0*/  F2FP.BF16.F32.PACK_AB R11, R11, R50 ;  /* 0x000000320b0b723e */ /* 0x000fca00000010ff */
[----:B------:R2:W-:Y:S02]  /*f0f0*/  STS.128 [R43+0x10400], R8 ;  /* 0x010400082b007388 */ /* 0x0005e40000000c00 */
.L_x_771:
[----:B------:R-:W-:Y:S05]  /*f100*/  BSYNC B2 ;  /* 0x0000000000027941 */ /* 0x000fea0003800000 */
.L_x_770:
[----:B------:R-:W-:Y:S05]  /*f110*/  @P2 BRA `(.L_x_767) ;  /* 0x00000004005c2947 */ /* 0x000fea0003800000 */
[----:B------:R-:W-:Y:S01]  /*f120*/  LEA.HI R41, R41, R212, RZ, 0x1d ;  /* 0x000000d429297211 */ /* 0x000fe200078fe8ff */
[C---:B------:R-:W-:Y:S01]  /*f130*/  IMAD.U32 R54, R14.reuse, 0x10000, RZ ;  /* 0x000100000e367824 */ /* 0x040fe200078e00ff */
[----:B------:R-:W-:Y:S01]  /*f140*/  LOP3.LUT R51, R14, 0xffff0000, RZ, 0xc0, !PT ;  /* 0xffff00000e337812 */ /* 0x000fe200078ec0ff */
[----:B------:R-:W-:Y:S01]  /*f150*/  IMAD.U32 R52, R0, 0x10000, RZ ;  /* 0x0001000000347824 */ /* 0x000fe200078e00ff */
[----:B-12---:R-:W-:Y:S01]  /*f160*/  SHF.R.S32.HI R4, RZ, 0x1f, R41 ;  /* 0x0000001fff047819 */ /* 0x006fe20000011429 */
[----:B------:R-:W-:-:S03]  /*f170*/  IMAD.U32 R53, R15, 0x10000, RZ ;  /* 0x000100000f357824 */ /* 0x000fc600078e00ff */
[----:B0-----:R-:W-:Y:S01]  /*f180*/  LEA.HI R5, R4, R41, RZ, 0x3 ;  /* 0x0000002904057211 */ /* 0x001fe200078f18ff */
[----:B------:R-:W-:-:S04]  /*f190*/  IMAD.SHL.U32 R4, R41, 0x8, RZ ;  /* 0x0000000829047824 */ /* 0x000fc800078e00ff */
[----:B------:R-:W-:Y:S01]  /*f1a0*/  IMAD.SHL.U32 R5, R5, 0x400, RZ ;  /* 0x0000040005057824 */ /* 0x000fe200078e00ff */
[----:B------:R-:W-:-:S04]  /*f1b0*/  LOP3.LUT R4, R191, 0x38, R4, 0xf8, !PT ;  /* 0x00000038bf047812 */ /* 0x000fc800078ef804 */
[----:B------:R-:W-:Y:S02]  /*f1c0*/  LOP3.LUT R5, R5, 0x7fffe000, RZ, 0xc0, !PT ;  /* 0x7fffe00005057812 */ /* 0x000fe400078ec0ff */
[----:B------:R-:W-:Y:S02]  /*f1d0*/  LOP3.LUT R4, R4, R193, RZ, 0x3c, !PT ;  /* 0x000000c104047212 */ /* 0x000fe400078e3cff */
[----:B------:R-:W-:-:S05]  /*f1e0*/  LEA R5, R192, R5, 0x9 ;  /* 0x00000005c0057211 */ /* 0x000fca00078e48ff */
        /* <DEDUP_REMOVED lines=25> */
[----:B------:R-:W-:Y:S01]  /*f380*/  FMUL.FTZ R47, R48, R53 ;  /* 0x00000035302f7220 */ /* 0x000fe20000410000 */
[----:B------:R-:W-:Y:S02]  /*f390*/  IMAD.U32 R49, R10, 0x10000, RZ ;  /* 0x000100000a317824 */ /* 0x000fe400078e00ff */
[----:B------:R-:W-:Y:S01]  /*f3a0*/  FMUL.FTZ R52, R48, R43 ;  /* 0x0000002b30347220 */ /* 0x000fe20000410000 */
[----:B------:R-:W-:Y:S01]  /*f3b0*/  FFMA.FTZ R57, R4, R51, R57 ;  /* 0x0000003304397223 */ /* 0x000fe20000010039 */
[----:B------:R-:W-:Y:S01]  /*f3c0*/  LOP3.LUT R10, R10, 0xffff0000, RZ, 0xc0, !PT ;  /* 0xffff00000a0a7812 */ /* 0x000fe200078ec0ff */
[----:B------:R-:W-:Y:S01]  /*f3d0*/  FFMA.FTZ R48, R44, R43, -R47 ;  /* 0x0000002b2c307223 */ /* 0x000fe2000001082f */
[C---:B------:R-:W-:Y:S01]  /*f3e0*/  LOP3.LUT R51, R20.reuse, 0xffff0000, RZ, 0xc0, !PT ;  /* 0xffff000014337812 */ /* 0x040fe200078ec0ff */
[----:B------:R-:W-:Y:S01]  /*f3f0*/  IMAD.U32 R8, R20, 0x10000, RZ ;  /* 0x0001000014087824 */ /* 0x000fe200078e00ff */
[C---:B------:R-:W-:Y:S01]  /*f400*/  LOP3.LUT R43, R12.reuse, 0xffff0000, RZ, 0xc0, !PT ;  /* 0xffff00000c2b7812 */ /* 0x040fe200078ec0ff */
[----:B------:R-:W-:-:S02]  /*f410*/  IMAD.U32 R4, R12, 0x10000, RZ ;  /* 0x000100000c047824 */ /* 0x000fc400078e00ff */
[----:B------:R-:W-:Y:S01]  /*f420*/  FFMA.FTZ R52, R44, R53, R52 ;  /* 0x000000352c347223 */ /* 0x000fe20000010034 */
[C---:B------:R-:W-:Y:S01]  /*f430*/  FMUL.FTZ R59, R10.reuse, R51 ;  /* 0x000000330a3b7220 */ /* 0x040fe20000410000 */
[C---:B------:R-:W-:Y:S01]  /*f440*/  FMUL.FTZ R44, R49.reuse, R8 ;  /* 0x00000008312c7220 */ /* 0x040fe20000410000 */
[-C--:B------:R-:W-:Y:S01]  /*f450*/  FMUL.FTZ R54, R49, R4.reuse ;  /* 0x0000000431367220 */ /* 0x080fe20000410000 */
[----:B------:R-:W-:Y:S01]  /*f460*/  FMUL.FTZ R10, R10, R43 ;  /* 0x0000002b0a0a7220 */ /* 0x000fe20000410000 */
[----:B------:R-:W-:Y:S02]  /*f470*/  IMAD.U32 R50, R11, 0x10000, RZ ;  /* 0x000100000b327824 */ /* 0x000fe400078e00ff */
[----:B------:R-:W-:Y:S01]  /*f480*/  FFMA.FTZ R53, R45, R4, -R44 ;  /* 0x000000042d357223 */ /* 0x000fe2000001082c */
[----:B------:R-:W-:Y:S02]  /*f490*/  IMAD.U32 R49, R21, 0x10000, RZ ;  /* 0x0001000015317824 */ /* 0x000fe400078e00ff */
[----:B------:R-:W-:Y:S01]  /*f4a0*/  FFMA.FTZ R54, R45, R8, R54 ;  /* 0x000000082d367223 */ /* 0x000fe20000010036 */
[----:B------:R-:W-:-:S02]  /*f4b0*/  IMAD.U32 R47, R13, 0x10000, RZ ;  /* 0x000100000d2f7824 */ /* 0x000fc400078e00ff */
[----:B------:R-:W-:Y:S01]  /*f4c0*/  FFMA.FTZ R51, R6, R51, R10 ;  /* 0x0000003306337223 */ /* 0x000fe2000001000a */
[----:B------:R-:W-:Y:S01]  /*f4d0*/  LOP3.LUT R11, R11, 0xffff0000, RZ, 0xc0, !PT ;  /* 0xffff00000b0b7812 */ /* 0x000fe200078ec0ff */
[----:B------:R-:W-:Y:S01]  /*f4e0*/  FMUL.FTZ R45, R50, R49 ;  /* 0x00000031322d7220 */ /* 0x000fe20000410000 */
        /* <DEDUP_REMOVED lines=9> */
[----:B------:R-:W-:Y:S01]  /*f580*/  FMUL.FTZ R50, R11, R10 ;  /* 0x0000000a0b327220 */ /* 0x000fe20000410000 */
[----:B------:R-:W-:-:S02]  /*f590*/  FMUL.FTZ R43, R9, R4 ;  /* 0x00000004092b7220 */ /* 0x000fc40000410000 */
[----:B------:R-:W-:Y:S01]  /*f5a0*/  FMUL.FTZ R11, R11, R6 ;  /* 0x000000060b0b7220 */ /* 0x000fe20000410000 */
[----:B------:R-:W-:Y:S01]  /*f5b0*/  FFMA.FTZ R9, R5, R4, -R44 ;  /* 0x0000000405097223 */ /* 0x000fe2000001082c */
[----:B------:R-:W-:Y:S01]  /*f5c0*/  FFMA.FTZ R50, R7, R6, -R50 ;  /* 0x0000000607327223 */ /* 0x000fe20000010832 */
[----:B------:R-:W-:Y:S01]  /*f5d0*/  FFMA.FTZ R43, R5, R8, R43 ;  /* 0x00000008052b7223 */ /* 0x000fe2000001002b */
[----:B------:R-:W-:Y:S01]  /*f5e0*/  FFMA.FTZ R11, R7, R10, R11 ;  /* 0x0000000a070b7223 */ /* 0x000fe2000001000b */
[----:B------:R-:W-:Y:S02]  /*f5f0*/  F2FP.BF16.F32.PACK_AB R6, R60, R53 ;  /* 0x000000353c06723e */ /* 0x000fe400000010ff */
[----:B------:R-:W-:Y:S02]  /*f600*/  F2FP.BF16.F32.PACK_AB R4, R55, R56 ;  /* 0x000000383704723e */ /* 0x000fe400000010ff */
[----:B------:R-:W-:Y:S02]  /*f610*/  F2FP.BF16.F32.PACK_AB R5, R9, R48 ;  /* 0x000000300905723e */ /* 0x000fe400000010ff */
[----:B------:R-:W-:-:S02]  /*f620*/  F2FP.BF16.F32.PACK_AB R7, R50, R45 ;  /* 0x0000002d3207723e */ /* 0x000fc400000010ff */
[----:B------:R-:W-:Y:S02]  /*f630*/  F2FP.BF16.F32.PACK_AB R10, R51, R54 ;  /* 0x00000036330a723e */ /* 0x000fe400000010ff */
[----:B------:R-:W-:Y:S01]  /*f640*/  F2FP.BF16.F32.PACK_AB R8, R57, R58 ;  /* 0x0000003a3908723e */ /* 0x000fe200000010ff */
[----:B------:R3:W-:Y:S01]  /*f650*/  STS.128 [R227], R4 ;  /* 0x00000004e3007388 */ /* 0x0007e20000000c00 */
[----:B------:R-:W-:Y:S02]  /*f660*/  F2FP.BF16.F32.PACK_AB R9, R43, R52 ;  /* 0x000000342b09723e */ /* 0x000fe400000010ff */
[----:B------:R-:W-:-:S05]  /*f670*/  F2FP.BF16.F32.PACK_AB R11, R11, R46 ;  /* 0x0000002e0b0b723e */ /* 0x000fca00000010ff */
[----:B------:R3:W-:Y:S02]  /*f680*/  STS.128 [R41+0x10400], R8 ;  /* 0x0104000829007388 */ /* 0x0007e40000000c00 */
.L_x_767:
[----:B------:R-:W-:Y:S05]  /*f690*/  BSYNC B1 ;  /* 0x0000000000017941 */ /* 0x000fea0003800000 */
.L_x_766:
[----:B------:R-:W-:-:S13]  /*f6a0*/  ISETP.GE.AND P0, PT, R205, R42, PT ;  /* 0x0000002acd00720c */ /* 0x000fda0003f06270 */
[----:B------:R-:W-:Y:S05]  /*f6b0*/  @P0 BRA `(.L_x_750) ;  /* 0x00000010003c0947 */ /* 0x000fea0003800000 */
[----:B---3--:R-:W3:Y:S01]  /*f6c0*/  LDC R41, c[0x0][0x3f4] ;  /* 0x0000fd00ff297b82 */ /* 0x008ee20000000800 */
[C---:B-12---:R-:W-:Y:S01]  /*f6d0*/  VIADD R4, R18.reuse, 0x20 ;  /* 0x0000002012047836 */ /* 0x046fe20000000000 */
[----:B------:R-:W-:Y:S01]  /*f6e0*/  BSSY B1, `(.L_x_772) ;  /* 0x000005c000017945 */ /* 0x000fe20003800000 */
[C---:B------:R-:W-:Y:S01]  /*f6f0*/  VIADD R6, R18.reuse, 0x40 ;  /* 0x0000004012067836 */ /* 0x040fe20000000000 */
[-C--:B---3--:R-:W-:Y:S02]  /*f700*/  ISETP.GE.AND P0, PT, R18, R41.reuse, PT ;  /* 0x000000291200720c */ /* 0x088fe40003f06270 */
[-C--:B------:R-:W-:Y:S02]  /*f710*/  ISETP.GE.AND P1, PT, R4, R41.reuse, PT ;  /* 0x000000290400720c */ /* 0x080fe40003f26270 */
[----:B------:R-:W-:-:S09]  /*f720*/  ISETP.GE.AND P2, PT, R6, R41, PT ;  /* 0x000000290600720c */ /* 0x000fd20003f46270 */
[----:B------:R-:W-:Y:S05]  /*f730*/  @P0 BRA `(.L_x_773) ;  /* 0x0000000400580947 */ /* 0x000fea0003800000 */
[----:B------:R-:W-:Y:S01]  /*f740*/  LEA.HI R4, R41, R209, RZ, 0x1d ;  /* 0x000000d129047211 */ /* 0x000fe200078fe8ff */
[C---:B------:R-:W-:Y:S01]  /*f750*/  IMAD.U32 R53, R37.reuse, 0x10000, RZ ;  /* 0x0001000025357824 */ /* 0x040fe200078e00ff */
[----:B------:R-:W-:Y:S01]  /*f760*/  SHF.L.U32 R60, R38, 0x10, RZ ;  /* 0x00000010263c7819 */ /* 0x000fe200000006ff */
[----:B------:R-:W-:Y:S01]  /*f770*/  IMAD.U32 R51, R32, 0x10000, RZ ;  /* 0x0001000020337824 */ /* 0x000fe200078e00ff */
[----:B0-----:R-:W-:Y:S01]  /*f780*/  SHF.R.S32.HI R5, RZ, 0x1f, R4 ;  /* 0x0000001fff057819 */ /* 0x001fe20000011404 */
[----:B------:R-:W-:Y:S01]  /*f790*/  IMAD.SHL.U32 R6, R4, 0x8, RZ ;  /* 0x0000000804067824 */ /* 0x000fe200078e00ff */
[----:B------:R-:W-:Y:S01]  /*f7a0*/  LOP3.LUT R58, R37, 0xffff0000, RZ, 0xc0, !PT ;  /* 0xffff0000253a7812 */ /* 0x000fe200078ec0ff */
[----:B------:R-:W-:Y:S01]  /*f7b0*/  IMAD.U32 R56, R33, 0x10000, RZ ;  /* 0x0001000021387824 */ /* 0x000fe200078e00ff */
[----:B------:R-:W-:Y:S01]  /*f7c0*/  LEA.HI R4, R5, R4, RZ, 0x3 ;  /* 0x0000000405047211 */ /* 0x000fe200078f18ff */
[----:B------:R-:W-:Y:S01]  /*f7d0*/  IMAD.U32 R55, R39, 0x10000, RZ ;  /* 0x0001000027377824 */ /* 0x000fe200078e00ff */
[----:B------:R-:W-:-:S02]  /*f7e0*/  LOP3.LUT R5, R185, 0x38, R6, 0xf8, !PT ;  /* 0x00000038b9057812 */ /* 0x000fc400078ef806 */
[----:B------:R-:W-:Y:S01]  /*f7f0*/  LOP3.LUT R32, R32, 0xffff0000, RZ, 0xc0, !PT ;  /* 0xffff000020207812 */ /* 0x000fe200078ec0ff */
[----:B------:R-:W-:Y:S01]  /*f800*/  IMAD.SHL.U32 R6, R4, 0x400, RZ ;  /* 0x0000040004067824 */ /* 0x000fe200078e00ff */
[----:B------:R-:W-:Y:S02]  /*f810*/  LOP3.LUT R4, R5, R230, RZ, 0x3c, !PT ;  /* 0x000000e605047212 */ /* 0x000fe400078e3cff */
[----:B------:R-:W-:Y:S02]  /*f820*/  LOP3.LUT R57, R40, 0xffff0000, RZ, 0xc0, !PT ;  /* 0xffff000028397812 */ /* 0x000fe400078ec0ff */
[----:B------:R-:W-:Y:S02]  /*f830*/  LOP3.LUT R6, R6, 0x7fffe000, RZ, 0xc0, !PT ;  /* 0x7fffe00006067812 */ /* 0x000fe400078ec0ff */
[----:B------:R-:W-:Y:S02]  /*f840*/  LOP3.LUT R33, R33, 0xffff0000, RZ, 0xc0, !PT ;  /* 0xffff000021217812 */ /* 0x000fe400078ec0ff */
[----:B------:R-:W-:-:S02]  /*f850*/  IADD3 R9, R4, R6, R195 ;  /* 0x0000000604097210 */ /* 0x000fc40007ffe0c3 */
[----:B------:R-:W0:Y:S03]  /*f860*/  LDS.128 R4, [R228] ;  /* 0x00000000e4047984 */ /* 0x000e260000000c00 */
        /* <DEDUP_REMOVED lines=14> */
[-C--:B------:R-:W-:Y:S01]  /*f950*/  FMUL.FTZ R52, R53, R47.reuse ;  /* 0x0000002f35347220 */ /* 0x080fe20000410000 */
[C---:B------:R-:W-:Y:S01]  /*f960*/  FMUL.FTZ R54, R51.reuse, R47 ;  /* 0x0000002f33367220 */ /* 0x040fe20000410000 */
[----:B------:R-:W-:Y:S01]  /*f970*/  FMUL.FTZ R47, R60, R48 ;  /* 0x000000303c2f7220 */ /* 0x000fe20000410000 */
[----:B------:R-:W-:Y:S01]  /*f980*/  FMUL.FTZ R37, R58, R8 ;  /* 0x000000083a257220 */ /* 0x000fe20000410000 */
[-C--:B------:R-:W-:Y:S01]  /*f990*/  FFMA.FTZ R52, R51, R43.reuse, -R52 ;  /* 0x0000002b33347223 */ /* 0x080fe20000010834 */
[----:B------:R-:W-:Y:S01]  /*f9a0*/  FMUL.FTZ R51, R56, R48 ;  /* 0x0000003038337220 */ /* 0x000fe20000410000 */
[----:B------:R-:W-:Y:S01]  /*f9b0*/  FFMA.FTZ R54, R53, R43, R54 ;  /* 0x0000002b35367223 */ /* 0x000fe20000010036 */
[----:B------:R-:W-:Y:S01]  /*f9c0*/  FMUL.FTZ R43, R32, R8 ;  /* 0x00000008202b7220 */ /* 0x000fe20000410000 */
[----:B------:R-:W-:-:S02]  /*f9d0*/  IMAD.U32 R49, R10, 0x10000, RZ ;  /* 0x000100000a317824 */ /* 0x000fc400078e00ff */
[-C--:B------:R-:W-:Y:S01]  /*f9e0*/  FFMA.FTZ R47, R56, R44.reuse, -R47 ;  /* 0x0000002c382f7223 */ /* 0x080fe2000001082f */
[----:B------:R-:W-:Y:S02]  /*f9f0*/  IMAD.U32 R53, R34, 0x10000, RZ ;  /* 0x0001000022357824 */ /* 0x000fe400078e00ff */
[----:B------:R-:W-:Y:S01]  /*fa00*/  FFMA.FTZ R51, R60, R44, R51 ;  /* 0x0000002c3c337223 */ /* 0x000fe20000010033 */
[----:B------:R-:W-:Y:S01]  /*fa10*/  LOP3.LUT R10, R10, 0xffff0000, RZ, 0xc0, !PT ;  /* 0xffff00000a0a7812 */ /* 0x000fe200078ec0ff */
[-C--:B------:R-:W-:Y:S01]  /*fa20*/  FFMA.FTZ R37, R32, R4.reuse, -R37 ;  /* 0x0000000420257223 */ /* 0x080fe20000010825 */
[----:B------:R-:W-:Y:S01]  /*fa30*/  LOP3.LUT R34, R34, 0xffff0000, RZ, 0xc0, !PT ;  /* 0xffff000022227812 */ /* 0x000fe200078ec0ff */
[----:B------:R-:W-:Y:S01]  /*fa40*/  FFMA.FTZ R43, R58, R4, R43 ;  /* 0x000000043a2b7223 */ /* 0x000fe2000001002b */
[----:B------:R-:W-:Y:S01]  /*fa50*/  LOP3.LUT R44, R39, 0xffff0000, RZ, 0xc0, !PT ;  /* 0xffff0000272c7812 */ /* 0x000fe200078ec0ff */
[-C--:B------:R-:W-:Y:S01]  /*fa60*/  FMUL.FTZ R4, R55, R49.reuse ;  /* 0x0000003137047220 */ /* 0x080fe20000410000 */
[----:B------:R-:W-:Y:S01]  /*fa70*/  FMUL.FTZ R32, R53, R49 ;  /* 0x0000003135207220 */ /* 0x000fe20000410000 */
[----:B------:R-:W-:-:S02]  /*fa80*/  IMAD.U32 R50, R11, 0x10000, RZ ;  /* 0x000100000b327824 */ /* 0x000fc400078e00ff */
[-C--:B------:R-:W-:Y:S01]  /*fa90*/  FMUL.FTZ R49, R34, R10.reuse ;  /* 0x0000000a22317220 */ /* 0x080fe20000410000 */
[----:B------:R-:W-:Y:S02]  /*faa0*/  IMAD.U32 R48, R40, 0x10000, RZ ;  /* 0x0001000028307824 */ /* 0x000fe400078e00ff */
[----:B------:R-:W-:Y:S01]  /*fab0*/  FMUL.FTZ R39, R44, R10 ;  /* 0x0000000a2c277220 */ /* 0x000fe20000410000 */
[-C--:B------:R-:W-:Y:S01]  /*fac0*/  FFMA.FTZ R8, R53, R45.reuse, -R4 ;  /* 0x0000002d35087223 */ /* 0x080fe20000010804 */
[----:B------:R-:W-:Y:S01]  /*fad0*/  FFMA.FTZ R10, R55, R45, R32 ;  /* 0x0000002d370a7223 */ /* 0x000fe20000010020 */
[----:B------:R-:W-:Y:S01]  /*fae0*/  LOP3.LUT R11, R11, 0xffff0000, RZ, 0xc0, !PT ;  /* 0xffff00000b0b7812 */ /* 0x000fe200078ec0ff */
[C---:B------:R-:W-:Y:S02]  /*faf0*/  IMAD.U32 R4, R35.reuse, 0x10000, RZ ;  /* 0x0001000023047824 */ /* 0x040fe400078e00ff */
[----:B------:R-:W-:Y:S01]  /*fb00*/  FMUL.FTZ R45, R48, R50 ;  /* 0x00000032302d7220 */ /* 0x000fe20000410000 */
[----:B------:R-:W-:Y:S01]  /*fb10*/  LOP3.LUT R55, R38, 0xffff0000, RZ, 0xc0, !PT ;  /* 0xffff000026377812 */ /* 0x000fe200078ec0ff */
[----:B------:R-:W-:Y:S01]  /*fb20*/  FFMA.FTZ R39, R34, R6, -R39 ;  /* 0x0000000622277223 */ /* 0x000fe20000010827 */
[----:B------:R-:W-:Y:S01]  /*fb30*/  LOP3.LUT R35, R35, 0xffff0000, RZ, 0xc0, !PT ;  /* 0xffff000023237812 */ /* 0x000fe200078ec0ff */
[C---:B------:R-:W-:Y:S01]  /*fb40*/  FMUL.FTZ R53, R4.reuse, R50 ;  /* 0x0000003204357220 */ /* 0x040fe20000410000 */
[----:B------:R-:W-:Y:S01]  /*fb50*/  FFMA.FTZ R45, R4, R46, -R45 ;  /* 0x0000002e042d7223 */ /* 0x000fe2000001082d */
[----:B------:R-:W-:Y:S01]  /*fb60*/  FFMA.FTZ R49, R44, R6, R49 ;  /* 0x000000062c317223 */ /* 0x000fe20000010031 */
[----:B------:R-:W-:Y:S01]  /*fb70*/  FMUL.FTZ R4, R55, R9 ;  /* 0x0000000937047220 */ /* 0x000fe20000410000 */
[----:B------:R-:W-:Y:S01]  /*fb80*/  FMUL.FTZ R38, R57, R11 ;  /* 0x0000000b39267220 */ /* 0x000fe20000410000 */
        /* <DEDUP_REMOVED lines=13> */
[----:B------:R1:W-:Y:S01]  /*fc60*/  STS.128 [R228], R4 ;  /* 0x00000004e4007388 */ /* 0x0003e20000000c00 */
[----:B------:R-:W-:-:S02]  /*fc70*/  F2FP.BF16.F32.PACK_AB R9, R34, R51 ;  /* 0x000000332209723e */ /* 0x000fc400000010ff */
[----:B------:R-:W-:-:S05]  /*fc80*/  F2FP.BF16.F32.PACK_AB R11, R40, R53 ;  /* 0x00000035280b723e */ /* 0x000fca00000010ff */
[----:B------:R1:W-:Y:S02]  /*fc90*/  STS.128 [R42+0x10400], R8 ;  /* 0x010400082a007388 */ /* 0x0003e40000000c00 */
.L_x_773:
[----:B------:R-:W-:Y:S05]  /*fca0*/  BSYNC B1 ;  /* 0x0000000000017941 */ /* 0x000fea0003800000 */
.L_x_772:
[----:B------:R-:W-:Y:S04]  /*fcb0*/  BSSY B1, `(.L_x_774) ;  /* 0x0000058000017945 */ /* 0x000fe80003800000 */
[----:B------:R-:W-:Y:S05]  /*fcc0*/  @P1 BRA `(.L_x_775) ;  /* 0x0000000400581947 */ /* 0x000fea0003800000 */
[----:B-1----:R-:W-:Y:S01]  /*fcd0*/  LEA.HI R4, R41, R211, RZ, 0x1d ;  /* 0x000000d329047211 */ /* 0x002fe200078fe8ff */
[C---:B------:R-:W-:Y:S01]  /*fce0*/  IMAD.U32 R45, R28.reuse, 0x10000, RZ ;  /* 0x000100001c2d7824 */ /* 0x040fe200078e00ff */
[----:B------:R-:W-:Y:S01]  /*fcf0*/  LOP3.LUT R46, R28, 0xffff0000, RZ, 0xc0, !PT ;  /* 0xffff00001c2e7812 */ /* 0x000fe200078ec0ff */
[----:B------:R-:W-:Y:S01]  /*fd00*/  IMAD.U32 R43, R24, 0x10000, RZ ;  /* 0x00010000182b7824 */ /* 0x000fe200078e00ff */
[----:B0-----:R-:W-:Y:S01]  /*fd10*/  SHF.R.S32.HI R5, RZ, 0x1f, R4 ;  /* 0x0000001fff057819 */ /* 0x001fe20000011404 */
[----:B------:R-:W-:Y:S01]  /*fd20*/  IMAD.SHL.U32 R6, R4, 0x8, RZ ;  /* 0x0000000804067824 */ /* 0x000fe200078e00ff */
[----:B------:R-:W-:Y:S01]  /*fd30*/  LOP3.LUT R24, R24, 0xffff0000, RZ, 0xc0, !PT ;  /* 0xffff000018187812 */ /* 0x000fe200078ec0ff */
[----:B------:R-:W-:Y:S01]  /*fd40*/  IMAD.U32 R53, R30, 0x10000, RZ ;  /* 0x000100001e357824 */ /* 0x000fe200078e00ff */
[----:B------:R-:W-:Y:S01]  /*fd50*/  LEA.HI R4, R5, R4, RZ, 0x3 ;  /* 0x0000000405047211 */ /* 0x000fe200078f18ff */
[C---:B------:R-:W-:Y:S01]  /*fd60*/  IMAD.U32 R47, R26.reuse, 0x10000, RZ ;  /* 0x000100001a2f7824 */ /* 0x040fe200078e00ff */
[----:B------:R-:W-:Y:S01]  /*fd70*/  LOP3.LUT R5, R185, 0x38, R6, 0xf8, !PT ;  /* 0x00000038b9057812 */ /* 0x000fe200078ef806 */
[----:B------:R-:W-:Y:S01]  /*fd80*/  IMAD.U32 R48, R29, 0x10000, RZ ;  /* 0x000100001d307824 */ /* 0x000fe200078e00ff */
[----:B------:R-:W-:Y:S01]  /*fd90*/  LOP3.LUT R26, R26, 0xffff0000, RZ, 0xc0, !PT ;  /* 0xffff00001a1a7812 */ /* 0x000fe200078ec0ff */
[----:B------:R-:W-:Y:S01]  /*fda0*/  IMAD.SHL.U32 R6, R4, 0x400, RZ ;  /* 0x0000040004067824 */ /* 0x000fe200078e00ff */
[----:B------:R-:W-:Y:S01]  /*fdb0*/  LOP3.LUT R4, R5, R230, RZ, 0x3c, !PT ;  /* 0x000000e605047212 */ /* 0x000fe200078e3cff */
[----:B------:R-:W-:Y:S01]  /*fdc0*/  IMAD.U32 R55, R31, 0x10000, RZ ;  /* 0x000100001f377824 */ /* 0x000fe200078e00ff */
[----:B------:R-:W-:Y:S01]  /*fdd0*/  LOP3.LUT R30, R30, 0xffff0000, RZ, 0xc0, !PT ;  /* 0xffff00001e1e7812 */ /* 0x000fe200078ec0ff */
[----:B------:R-:W-:Y:S01]  /*fde0*/  IMAD.U32 R28, R25, 0x10000, RZ ;  /* 0x00010000191c7824 */ /* 0x000fe200078e00ff */
[----:B------:R-:W-:Y:S01]  /*fdf0*/  LOP3.LUT R6, R6, 0x7fffe000, RZ, 0xc0, !PT ;  /* 0x7fffe00006067812 */ /* 0x000fe200078ec0ff */
[----:B------:R-:W-:Y:S01]  /*fe00*/  IMAD.U32 R51, R27, 0x10000, RZ ;  /* 0x000100001b337824 */ /* 0x000fe200078e00ff */
[----:B------:R-:W-:-:S02]  /*fe10*/  LOP3.LUT R29, R29, 0xffff0000, RZ, 0xc0, !PT ;  /* 0xffff00001d1d7812 */ /* 0x000fc400078ec0ff */
[----:B------:R-:W-:Y:S02]  /*fe20*/  IADD3 R9, R4, R6, R195 ;  /* 0x0000000604097210 */ /* 0x000fe40007ffe0c3 */
[----:B------:R-:W0:Y:S01]  /*fe30*/  LDS.128 R4, [R226] ;  /* 0x00000000e2047984 */ /* 0x000e220000000c00 */
[----:B------:R-:W-:Y:S02]  /*fe40*/  LOP3.LUT R31, R31, 0xffff0000, RZ, 0xc0, !PT ;  /* 0xffff00001f1f7812 */ /* 0x000fe400078ec0ff */
[----:B------:R-:W-:Y:S01]  /*fe50*/  IMAD R32, R9, 0x2, R2 ;  /* 0x0000000209207824 */ /* 0x000fe200078e0202 */
[----:B------:R-:W-:Y:S02]  /*fe60*/  LOP3.LUT R25, R25, 0xffff0000, RZ, 0xc0, !PT ;  /* 0xffff000019197812 */ /* 0x000fe400078ec0ff */
[----:B------:R-:W-:Y:S02]  /*fe70*/  LOP3.LUT R27, R27, 0xffff0000, RZ, 0xc0, !PT ;  /* 0xffff00001b1b7812 */ /* 0x000fe400078ec0ff */
        /* <DEDUP_REMOVED lines=14> */
[----:B------:R-:W-:Y:S01]  /*ff60*/  FMUL.FTZ R38, R43, R38 ;  /* 0x000000262b267220 */ /* 0x000fe20000410000 */
[C---:B------:R-:W-:Y:S01]  /*ff70*/  IMAD.U32 R39, R9.reuse, 0x10000, RZ ;  /* 0x0001000009277824 */ /* 0x040fe200078e00ff */
[----:B------:R-:W-:Y:S01]  /*ff80*/  LOP3.LUT R9, R9, 0xffff0000, RZ, 0xc0, !PT ;  /* 0xffff000009097812 */ /* 0x000fe200078ec0ff */
[-C--:B------:R-:W-:Y:S01]  /*ff90*/  FFMA.FTZ R44, R43, R33.reuse, -R44 ;  /* 0x000000212b2c7223 */ /* 0x080fe2000001082c */
[----:B------:R-:W-:Y:S01]  /*ffa0*/  FFMA.FTZ R38, R45, R33, R38 ;  /* 0x000000212d267223 */ /* 0x000fe20000010026 */
[-C--:B------:R-:W-:Y:S01]  /*ffb0*/  FMUL.FTZ R43, R46, R8.reuse ;  /* 0x000000082e2b7220 */ /* 0x080fe20000410000 */
[----:B------:R-:W-:Y:S01]  /*ffc0*/  FMUL.FTZ R33, R24, R8 ;  /* 0x0000000818217220 */ /* 0x000fe20000410000 */
[----:B------:R-:W-:-:S02]  /*ffd0*/  IMAD.U32 R42, R11, 0x10000, RZ ;  /* 0x000100000b2a7824 */ /* 0x000fc400078e00ff */
[----:B------:R-:W-:Y:S01]  /*ffe0*/  FMUL.FTZ R45, R48, R39 ;  /* 0x00000027302d7220 */ /* 0x000fe20000410000 */
[-C--:B------:R-:W-:Y:S01]  /*fff0*/  FFMA.FTZ R43, R24, R4.reuse, -R43 ;  /* 0x00000004182b7223 */ /* 0x080fe2000001082b */
[----:B------:R-:W-:Y:S01]  /*10000*/  FFMA.FTZ R33, R46, R4, R33 ;  /* 0x000000042e217223 */ /* 0x000fe20000010021 */
[-C--:B------:R-:W-:Y:S01]  /*10010*/  FMUL.FTZ R4, R53, R40.reuse ;  /* 0x0000002835047220 */ /* 0x080fe20000410000 */
[----:B------:R-:W-:Y:S01]  /*10020*/  LOP3.LUT R11, R11, 0xffff0000, RZ, 0xc0, !PT ;  /* 0xffff00000b0b7812 */ /* 0x000fe200078ec0ff */
[C---:B------:R-:W-:Y:S01]  /*10030*/  FMUL.FTZ R40, R47.reuse, R40 ;  /* 0x000000282f287220 */ /* 0x040fe20000410000 */
[----:B------:R-:W-:Y:S01]  /*10040*/  FMUL.FTZ R49, R26, R10 ;  /* 0x0000000a1a317220 */ /* 0x000fe20000410000 */
[----:B------:R-:W-:Y:S01]  /*10050*/  FFMA.FTZ R8, R47, R35, -R4 ;  /* 0x000000232f087223 */ /* 0x000fe20000010804 */
[----:B------:R-:W-:Y:S01]  /*10060*/  FMUL.FTZ R4, R55, R42 ;  /* 0x0000002a37047220 */ /* 0x000fe20000410000 */
[----:B------:R-:W-:Y:S01]  /*10070*/  FMUL.FTZ R39, R28, R39 ;  /* 0x000000271c277220 */ /* 0x000fe20000410000 */
[----:B------:R-:W-:Y:S01]  /*10080*/  FMUL.FTZ R47, R30, R10 ;  /* 0x0000000a1e2f7220 */ /* 0x000fe20000410000 */
[----:B------:R-:W-:Y:S01]  /*10090*/  FFMA.FTZ R45, R28, R34, -R45 ;  /* 0x000000221c2d7223 */ /* 0x000fe2000001082d */
[----:B------:R-:W-:Y:S01]  /*100a0*/  FFMA.FTZ R49, R30, R6, R49 ;  /* 0x000000061e317223 */ /* 0x000fe20000010031 */
[----:B------:R-:W-:Y:S01]  /*100b0*/  FFMA.FTZ R28, R51, R37, -R4 ;  /* 0x00000025331c7223 */ /* 0x000fe20000010804 */
[----:B------:R-:W-:Y:S01]  /*100c0*/  FFMA.FTZ R39, R48, R34, R39 ;  /* 0x0000002230277223 */ /* 0x000fe20000010027 */
[----:B------:R-:W-:Y:S01]  /*100d0*/  FFMA.FTZ R47, R26, R6, -R47 ;  /* 0x000000061a2f7223 */ /* 0x000fe2000001082f */
[----:B------:R-:W-:Y:S01]  /*100e0*/  FMUL.FTZ R4, R29, R9 ;  /* 0x000000091d047220 */ /* 0x000fe20000410000 */
        /* <DEDUP_REMOVED lines=20> */
.L_x_775:
[----:B------:R-:W-:Y:S05]  /*10230*/  BSYNC B1 ;  /* 0x0000000000017941 */ /* 0x000fea0003800000 */
.L_x_774:
[----:B------:R-:W-:Y:S05]  /*10240*/  @P2 BRA `(.L_x_750) ;  /* 0x0000000400582947 */ /* 0x000fea0003800000 */
[----:B------:R-:W-:Y:S01]  /*10250*/  LEA.HI R41, R41, R212, RZ, 0x1d ;  /* 0x000000d429297211 */ /* 0x000fe200078fe8ff */
[----:B------:R-:W-:Y:S01]  /*10260*/  IMAD.U32 R33, R0, 0x10000, RZ ;  /* 0x0001000000217824 */ /* 0x000fe200078e00ff */
[C---:B------:R-:W-:Y:S01]  /*10270*/  SHF.L.U32 R35, R14.reuse, 0x10, RZ ;  /* 0x000000100e237819 */ /* 0x040fe200000006ff */
[----:B-1----:R-:W-:Y:S01]  /*10280*/  IMAD.U32 R42, R15, 0x10000, RZ ;  /* 0x000100000f2a7824 */ /* 0x002fe200078e00ff */
[----:B--2---:R-:W-:Y:S01]  /*10290*/  SHF.R.S32.HI R6, RZ, 0x1f, R41 ;  /* 0x0000001fff067819 */ /* 0x004fe20000011429 */
[----:B------:R-:W-:Y:S01]  /*102a0*/  IMAD.SHL.U32 R4, R41, 0x8, RZ ;  /* 0x0000000829047824 */ /* 0x000fe200078e00ff */
[----:B------:R-:W-:Y:S01]  /*102b0*/  LOP3.LUT R40, R14, 0xffff0000, RZ, 0xc0, !PT ;  /* 0xffff00000e287812 */ /* 0x000fe200078ec0ff */
[----:B------:R-:W-:Y:S01]  /*102c0*/  IMAD.U32 R38, R3, 0x10000, RZ ;  /* 0x0001000003267824 */ /* 0x000fe200078e00ff */
[----:B------:R-:W-:Y:S01]  /*102d0*/  LEA.HI R6, R6, R41, RZ, 0x3 ;  /* 0x0000002906067211 */ /* 0x000fe200078f18ff */
[----:B------:R-:W-:Y:S01]  /*102e0*/  IMAD.U32 R39, R20, 0x10000, RZ ;  /* 0x0001000014277824 */ /* 0x000fe200078e00ff */
[----:B0-----:R-:W-:Y:S01]  /*102f0*/  LOP3.LUT R5, R185, 0x38, R4, 0xf8, !PT ;  /* 0x00000038b9057812 */ /* 0x001fe200078ef804 */
[----:B------:R-:W-:Y:S01]  /*10300*/  IMAD.U32 R37, R12, 0x10000, RZ ;  /* 0x000100000c257824 */ /* 0x000fe200078e00ff */
[----:B------:R-:W-:Y:S01]  /*10310*/  LOP3.LUT R0, R0, 0xffff0000, RZ, 0xc0, !PT ;  /* 0xffff000000007812 */ /* 0x000fe200078ec0ff */
[----:B------:R-:W-:Y:S01]  /*10320*/  IMAD.SHL.U32 R6, R6, 0x400, RZ ;  /* 0x0000040006067824 */ /* 0x000fe200078e00ff */
[----:B------:R-:W-:-:S02]  /*10330*/  LOP3.LUT R4, R5, R230, RZ, 0x3c, !PT ;  /* 0x000000e605047212 */ /* 0x000fc400078e3cff */
[----:B------:R-:W-:Y:S02]  /*10340*/  LOP3.LUT R12, R12, 0xffff0000, RZ, 0xc0, !PT ;  /* 0xffff00000c0c7812 */ /* 0x000fe400078ec0ff */
[----:B------:R-:W-:Y:S02]  /*10350*/  LOP3.LUT R6, R6, 0x7fffe000, RZ, 0xc0, !PT ;  /* 0x7fffe00006067812 */ /* 0x000fe400078ec0ff */
[----:B------:R-:W-:Y:S02]  /*10360*/  LOP3.LUT R20, R20, 0xffff0000, RZ, 0xc0, !PT ;  /* 0xffff000014147812 */ /* 0x000fe400078ec0ff */
[----:B------:R-:W-:Y:S02]  /*10370*/  IADD3 R9, R4, R6, R195 ;  /* 0x0000000604097210 */ /* 0x000fe40007ffe0c3 */
[----:B------:R-:W0:Y:S01]  /*10380*/  LDS.128 R4, [R225] ;  /* 0x00000000e1047984 */ /* 0x000e220000000c00 */
[----:B------:R-:W-:Y:S02]  /*10390*/  LOP3.LUT R15, R15, 0xffff0000, RZ, 0xc0, !PT ;  /* 0xffff00000f0f7812 */ /* 0x000fe400078ec0ff */
[----:B------:R-:W-:Y:S01]  /*103a0*/  IMAD R24, R9, 0x2, R2 ;  /* 0x0000000209187824 */ /* 0x000fe200078e0202 */
[----:B------:R-:W-:-:S04]  /*103b0*/  LOP3.LUT R3, R3, 0xffff0000, RZ, 0xc0, !PT ;  /* 0xffff000003037812 */ /* 0x000fc800078ec0ff */
        /* <DEDUP_REMOVED lines=20> */
[----:B------:R-:W-:Y:S01]  /*10500*/  FFMA.FTZ R29, R0, R4, -R29 ;  /* 0x00000004001d7223 */ /* 0x000fe2000001081d */
[-C--:B------:R-:W-:Y:S01]  /*10510*/  FMUL.FTZ R33, R42, R30.reuse ;  /* 0x0000001e2a217220 */ /* 0x080fe20000410000 */
[----:B------:R-:W-:Y:S01]  /*10520*/  FMUL.FTZ R35, R38, R30 ;  /* 0x0000001e26237220 */ /* 0x000fe20000410000 */
[-C--:B------:R-:W-:Y:S01]  /*10530*/  FMUL.FTZ R0, R39, R31.reuse ;  /* 0x0000001f27007220 */ /* 0x080fe20000410000 */
[----:B------:R-:W-:Y:S01]  /*10540*/  LOP3.LUT R10, R10, 0xffff0000, RZ, 0xc0, !PT ;  /* 0xffff00000a0a7812 */ /* 0x000fe200078ec0ff */
[----:B------:R-:W-:Y:S01]  /*10550*/  FFMA.FTZ R25, R40, R4, R25 ;  /* 0x0000000428197223 */ /* 0x000fe20000010019 */
[-C--:B------:R-:W-:Y:S01]  /*10560*/  FFMA.FTZ R33, R38, R26.reuse, -R33 ;  /* 0x0000001a26217223 */ /* 0x080fe20000010821 */
[----:B------:R-:W-:Y:S01]  /*10570*/  FFMA.FTZ R35, R42, R26, R35 ;  /* 0x0000001a2a237223 */ /* 0x000fe20000010023 */
[----:B------:R-:W-:Y:S01]  /*10580*/  FMUL.FTZ R4, R37, R31 ;  /* 0x0000001f25047220 */ /* 0x000fe20000410000 */
[----:B------:R-:W-:-:S02]  /*10590*/  IMAD.U32 R32, R11, 0x10000, RZ ;  /* 0x000100000b207824 */ /* 0x000fc400078e00ff */
[-C--:B------:R-:W-:Y:S01]  /*105a0*/  FFMA.FTZ R8, R37, R27.reuse, -R0 ;  /* 0x0000001b25087223 */ /* 0x080fe20000010800 */
[----:B------:R-:W-:Y:S02]  /*105b0*/  IMAD.U32 R26, R21, 0x10000, RZ ;  /* 0x00010000151a7824 */ /* 0x000fe400078e00ff */
[-C--:B------:R-:W-:Y:S01]  /*105c0*/  FMUL.FTZ R31, R20, R10.reuse ;  /* 0x0000000a141f7220 */ /* 0x080fe20000410000 */
[----:B------:R-:W-:Y:S02]  /*105d0*/  IMAD.U32 R0, R13, 0x10000, RZ ;  /* 0x000100000d007824 */ /* 0x000fe400078e00ff */
[----:B------:R-:W-:Y:S01]  /*105e0*/  FMUL.FTZ R37, R12, R10 ;  /* 0x0000000a0c257220 */ /* 0x000fe20000410000 */
[----:B------:R-:W-:Y:S01]  /*105f0*/  FFMA.FTZ R10, R39, R27, R4 ;  /* 0x0000001b270a7223 */ /* 0x000fe20000010004 */
[----:B------:R-:W-:Y:S01]  /*10600*/  LOP3.LUT R11, R11, 0xffff0000, RZ, 0xc0, !PT ;  /* 0xffff00000b0b7812 */ /* 0x000fe200078ec0ff */
[-C--:B------:R-:W-:Y:S01]  /*10610*/  FMUL.FTZ R27, R26, R32.reuse ;  /* 0x000000201a1b7220 */ /* 0x080fe20000410000 */
[----:B------:R-:W-:Y:S01]  /*10620*/  LOP3.LUT R21, R21, 0xffff0000, RZ, 0xc0, !PT ;  /* 0xffff000015157812 */ /* 0x000fe200078ec0ff */
[----:B------:R-:W-:Y:S01]  /*10630*/  FMUL.FTZ R39, R0, R32 ;  /* 0x0000002000277220 */ /* 0x000fe20000410000 */
[----:B------:R-:W-:Y:S01]  /*10640*/  LOP3.LUT R13, R13, 0xffff0000, RZ, 0xc0, !PT ;  /* 0xffff00000d0d7812 */ /* 0x000fe200078ec0ff */
[-C--:B------:R-:W-:Y:S01]  /*10650*/  FFMA.FTZ R31, R12, R6.reuse, -R31 ;  /* 0x000000060c1f7223 */ /* 0x080fe2000001081f */
[----:B------:R-:W-:Y:S01]  /*10660*/  FFMA.FTZ R37, R20, R6, R37 ;  /* 0x0000000614257223 */ /* 0x000fe20000010025 */
[-C--:B------:R-:W-:Y:S01]  /*10670*/  FFMA.FTZ R27, R0, R28.reuse, -R27 ;  /* 0x0000001c001b7223 */ /* 0x080fe2000001081b */
        /* <DEDUP_REMOVED lines=19> */
.L_x_750:
[----:B------:R-:W-:Y:S05]  /*107b0*/  BSYNC B0 ;  /* 0x0000000000007941 */ /* 0x000fea0003800000 */
.L_x_731:
[----:B------:R-:W-:Y:S01]  /*107c0*/  @!PT LDS RZ, [RZ] ;  /* 0x00000000fffff984 */ /* 0x000fe20000000800 */
[----:B------:R-:W-:Y:S01]  /*107d0*/  @!PT LDS RZ, [RZ] ;  /* 0x00000000fffff984 */ /* 0x000fe20000000800 */
[----:B------:R-:W-:Y:S01]  /*107e0*/  @!PT LDS RZ, [RZ] ;  /* 0x00000000fffff984 */ /* 0x000fe20000000800 */
[----:B------:R-:W-:Y:S01]  /*107f0*/  @!PT LDS RZ, [RZ] ;  /* 0x00000000fffff984 */ /* 0x000fe20000000800 */
[----:B------:R5:W-:Y:S06]  /*10800*/  MEMBAR.ALL.CTA ;  /* 0x0000000000007992 */ /* 0x000bec0000008000 */
[----:B-----5:R-:W5:Y:S01]  /*10810*/  FENCE.VIEW.ASYNC.S ;  /* 0x00000000000073c6 */ /* 0x020f620000000000 */
[----:B------:R-:W-:Y:S05]  /*10820*/  WARPSYNC.ALL ;  /* 0x0000000000007948 */ /* 0x000fea0003800000 */
[----:B-----5:R-:W-:Y:S06]  /*10830*/  BAR.SYNC.DEFER_BLOCKING 0xd, 0x100 ;  /* 0x0344000000007b1d */ /* 0x020fec0000010000 */
.L_x_729:
[----:B------:R-:W-:-:S05]  /*10840*/  IMAD.U32 R0, RZ, RZ, UR37 ;  /* 0x00000025ff007e24 */ /* 0x000fca000f8e00ff */
[----:B------:R-:W-:-:S13]  /*10850*/  ISETP.NE.AND P0, PT, R0, 0x3, PT ;  /* 0x000000030000780c */ /* 0x000fda0003f05270 */
[----:B------:R-:W-:Y:S05]  /*10860*/  @!P0 BRA `(.L_x_776) ;  /* 0x0000000000048947 */ /* 0x000fea0003800000 */
[----:B------:R-:W-:Y:S01]  /*10870*/  BPT.TRAP 0x1 ;  /* 0x000000040000795c */ /* 0x000fe20000300000 */
.L_x_776:
[----:B------:R-:W-:Y:S01]  /*10880*/  IMAD R0, R194, 0x8, R2 ;  /* 0x00000008c2007824 */ /* 0x000fe200078e0202 */
[----:B01----:R-:W-:-:S04]  /*10890*/  SHF.L.U32 R3, R196, 0x1f, RZ ;  /* 0x0000001fc4037819 */ /* 0x003fc800000006ff */
[----:B------:R0:W1:Y:S01]  /*108a0*/  SYNCS.PHASECHK.TRANS64.TRYWAIT P2, [R0+URZ+0x34830], R3 ;  /* 0x03483003000075a7 */ /* 0x000062000804017f */
[----:B------:R-:W-:Y:S05]  /*108b0*/  @!P0 BRA `(.L_x_777) ;  /* 0x0000000000048947 */ /* 0x000fea0003800000 */
[----:B------:R-:W-:Y:S01]  /*108c0*/  BPT.TRAP 0x1 ;  /* 0x000000040000795c */ /* 0x000fe20000300000 */
.L_x_777:
[----:B--234-:R-:W2:Y:S01]  /*108d0*/  S2R R4, SR_TID.X ;  /* 0x0000000000047919 */ /* 0x01cea20000002100 */
[----:B------:R-:W-:Y:S01]  /*108e0*/  IMAD.MOV.U32 R151, RZ, RZ, RZ ;  /* 0x000000ffff977224 */ /* 0x000fe200078e00ff */
[----:B--2---:R-:W-:-:S04]  /*108f0*/  LOP3.LUT R4, R4, 0x7f, RZ, 0xc0, !PT ;  /* 0x0000007f04047812 */ /* 0x004fc800078ec0ff */
[----:B------:R-:W-:Y:S01]  /*10900*/  ISETP.NE.AND P1, PT, R4, RZ, PT ;  /* 0x000000ff0400720c */ /* 0x000fe20003f25270 */
[----:B-1----:R-:W-:-:S12]  /*10910*/  @P2 BRA `(.L_x_778) ;  /* 0x0000000000082947 */ /* 0x002fd80003800000 */
[----:B------:R-:W1:Y:S02]  /*10920*/  SYNCS.PHASECHK.TRANS64.TRYWAIT P2, [R0+URZ+0x34830], R3 ;  /* 0x03483003000075a7 */ /* 0x000e64000804017f */
[----:B-1----:R-:W-:Y:S05]  /*10930*/  @!P2 BRA `(.L_x_779) ;  /* 0x000001080028a947 */ /* 0x002fea0003800000 */
.L_x_778:
[----:B------:R-:W-:Y:S05]  /*10940*/  WARPSYNC.ALL ;  /* 0x0000000000007948 */ /* 0x000fea0003800000 */
[----:B01----:R-:W-:Y:S01]  /*10950*/  VIADD R3, R2, 0x1c400 ;  /* 0x0001c40002037836 */ /* 0x003fe20000000000 */
[----:B------:R-:W-:Y:S01]  /*10960*/  R2UR UR4, R36 ;  /* 0x00000000240472ca */ /* 0x000fe200000e0000 */
[----:B------:R-:W-:Y:S01]  /*10970*/  IMAD.MOV.U32 R7, RZ, RZ, 0x40000040 ;  /* 0x40000040ff077424 */ /* 0x000fe200078e00ff */
[----:B------:R-:W-:Y:S01]  /*10980*/  WARPGROUP.ARRIVE ;  /* 0x00000000000079c5 */ /* 0x000fe20000000000 */
[----:B------:R-:W-:Y:S01]  /*10990*/  UMOV UR9, 0x40000040 ;  /* 0x4000004000097882 */ /* 0x000fe20000000000 */
[----:B------:R-:W-:Y:S01]  /*109a0*/  SHF.R.U32.HI R3, RZ, 0x4, R3 ;  /* 0x00000004ff037819 */ /* 0x000fe20000011603 */
[----:B------:R-:W-:Y:S01]  /*109b0*/  IMAD.MOV.U32 R9, RZ, RZ, 0x40000040 ;  /* 0x40000040ff097424 */ /* 0x000fe200078e00ff */
[----:B------:R-:W-:Y:S01]  /*109c0*/  R2UR UR11, R7 ;  /* 0x00000000070b72ca */ /* 0x000fe200000e0000 */
[----:B------:R-:W-:Y:S01]  /*109d0*/  IMAD.U32 R11, RZ, RZ, UR9 ;  /* 0x00000009ff0b7e24 */ /* 0x000fe2000f8e00ff */
[----:B------:R-:W-:Y:S01]  /*109e0*/  LOP3.LUT R3, R3, 0x3fff, RZ, 0xc0, !PT ;  /* 0x00003fff03037812 */ /* 0x000fe200078ec0ff */
[----:B------:R-:W-:Y:S01]  /*109f0*/  UMOV UR57, 0x40000040 ;  /* 0x4000004000397882 */ /* 0x000fe20000000000 */
[----:B------:R-:W-:Y:S01]  /*10a00*/  UMOV UR45, 0x40000040 ;  /* 0x40000040002d7882 */ /* 0x000fe20000000000 */
[----:B------:R-:W-:Y:S01]  /*10a10*/  UMOV UR49, 0x40000040 ;  /* 0x4000004000317882 */ /* 0x000fe20000000000 */
[----:B------:R-:W-:Y:S01]  /*10a20*/  LOP3.LUT R5, R3, 0x10000, RZ, 0xfc, !PT ;  /* 0x0001000003057812 */ /* 0x000fe200078efcff */
[----:B------:R-:W-:Y:S01]  /*10a30*/  ULOP3.LUT UR4, UR4, 0x10000, URZ, 0xfc, !UPT ;  /* 0x0001000004047892 */ /* 0x000fe2000f8efc3f */
[----:B------:R-:W-:Y:S01]  /*10a40*/  IMAD.MOV.U32 R7, RZ, RZ, 0x40000040 ;  /* 0x40000040ff077424 */ /* 0x000fe200078e00ff */
[----:B------:R-:W-:Y:S01]  /*10a50*/  UMOV UR53, 0x40000040 ;  /* 0x4000004000357882 */ /* 0x000fe20000000000 */
[----:B------:R-:W-:Y:S01]  /*10a60*/  IMAD.IADD R21, R233, 0x1, R150 ;  /* 0x00000001e9157824 */ /* 0x000fe200078e0296 */
[----:B------:R-:W-:Y:S01]  /*10a70*/  UIADD3 UR5, UR4, 0x2, URZ ;  /* 0x0000000204057890 */ /* 0x000fe2000fffe03f */
[----:B------:R-:W-:Y:S01]  /*10a80*/  IMAD R6, R194, 0xc00, R5 ;  /* 0x00000c00c2067824 */ /* 0x000fe200078e0205 */
[----:B------:R-:W-:Y:S01]  /*10a90*/  UIADD3 UR56, UR4, 0x406, URZ ;  /* 0x0000040604387890 */ /* 0x000fe2000fffe03f */
[----:B------:R-:W-:Y:S01]  /*10aa0*/  IMAD R21, R210, -0x80, R21 ;  /* 0xffffff80d2157824 */ /* 0x000fe200078e0215 */
[----:B------:R-:W-:Y:S01]  /*10ab0*/  UMOV UR8, UR4 ;  /* 0x0000000400087c82 */ /* 0x000fe20008000000 */
[C---:B------:R-:W-:Y:S01]  /*10ac0*/  VIADD R8, R6.reuse, 0x2 ;  /* 0x0000000206087836 */ /* 0x040fe20000000000 */
[----:B------:R-:W-:Y:S01]  /*10ad0*/  R2UR UR10, R6 ;  /* 0x00000000060a72ca */ /* 0x000fe200000e0000 */
[----:B------:R-:W-:Y:S01]  /*10ae0*/  IMAD.U32 R10, RZ, RZ, UR8 ;  /* 0x00000008ff0a7e24 */ /* 0x000fe2000f8e00ff */
[----:B------:R-:W-:Y:S01]  /*10af0*/  UIADD3 UR44, UR4, 0x800, URZ ;  /* 0x00000800042c7890 */ /* 0x000fe2000fffe03f */
[C---:B------:R-:W-:Y:S01]  /*10b00*/  ISETP.GT.AND P2, PT, R21.reuse, RZ, PT ;  /* 0x000000ff1500720c */ /* 0x040fe20003f44270 */
[----:B------:R-:W-:Y:S01]  /*10b10*/  UIADD3 UR48, UR4, 0x802, URZ ;  /* 0x0000080204307890 */ /* 0x000fe2000fffe03f */
[C---:B------:R-:W-:Y:S01]  /*10b20*/  ISETP.GT.AND P3, PT, R21.reuse, 0x1, PT ;  /* 0x000000011500780c */ /* 0x040fe20003f64270 */
[----:B------:R0:W-:Y:S01]  /*10b30*/  STL.64 [R1+0x40], R10 ;  /* 0x0000400a01007387 */ /* 0x0001e20000100a00 */
[----:B------:R-:W-:Y:S01]  /*10b40*/  UIADD3 UR52, UR4, 0x804, URZ ;  /* 0x0000080404347890 */ /* 0x000fe2000fffe03f */
[C---:B------:R-:W-:Y:S01]  /*10b50*/  ISETP.GT.AND P5, PT, R21.reuse, 0x9, PT ;  /* 0x000000091500780c */ /* 0x040fe20003fa4270 */
[----:B------:R-:W-:Y:S01]  /*10b60*/  ULDC UR36, c[0x0][0x9d8] ;  /* 0x0002760000247ab9 */ /* 0x000fe20000000800 */
[C---:B------:R-:W-:Y:S01]  /*10b70*/  ISETP.GT.AND P6, PT, R21.reuse, 0x8, PT ;  /* 0x000000081500780c */ /* 0x040fe20003fc4270 */
[----:B------:R-:W-:Y:S01]  /*10b80*/  BSSY B0, `(.L_x_780) ;  /* 0x00005b6000007945 */ /* 0x000fe20003800000 */
[----:B------:R-:W-:Y:S01]  /*10b90*/  ISETP.GT.AND P4, PT, R21, 0x10, PT ;  /* 0x000000101500780c */ /* 0x000fe20003f84270 */
[----:B------:R-:W-:Y:S01]  /*10ba0*/  HGMMA.64x128x16.F32.BF16 R24, gdesc[UR8], RZ, !UPT, gsb0 ;  /* 0x01e00000081879f0 */ /* 0x000fe2000c0018ff */
[----:B------:R-:W-:Y:S01]  /*10bb0*/  R2UR UR10, R8 ;  /* 0x00000000080a72ca */ /* 0x000fe200000e0000 */
[----:B------:R-:W-:Y:S01]  /*10bc0*/  UMOV UR8, UR5 ;  /* 0x0000000500087c82 */ /* 0x000fe20008000000 */
[----:B------:R-:W-:Y:S01]  /*10bd0*/  R2UR UR11, R9 ;  /* 0x00000000090b72ca */ /* 0x000fe200000e0000 */
[----:B------:R-:W-:Y:S01]  /*10be0*/  UMOV UR9, 0x40000040 ;  /* 0x4000004000097882 */ /* 0x000fe20000000000 */
[----:B------:R-:W-:Y:S01]  /*10bf0*/  VIADD R8, R6, 0x4 ;  /* 0x0000000406087836 */ /* 0x000fe20000000000 */
[----:B------:R-:W-:Y:S01]  /*10c00*/  UIADD3 UR5, UR4, 0x4, URZ ;  /* 0x0000000404057890 */ /* 0x000fe2000fffe03f */
[----:B------:R-:W-:Y:S01]  /*10c10*/  IMAD.MOV.U32 R9, RZ, RZ, 0x40000040 ;  /* 0x40000040ff097424 */ /* 0x000fe200078e00ff */
[----:B------:R-:W-:Y:S01]  /*10c20*/  P2R R89, PR, RZ, 0x1 ;  /* 0x00000001ff597803 */ /* 0x000fe20000000000 */
[----:B0-----:R-:W-:Y:S01]  /*10c30*/  IMAD.U32 R10, RZ, RZ, UR8 ;  /* 0x00000008ff0a7e24 */ /* 0x001fe2000f8e00ff */
[----:B------:R-:W-:Y:S01]  /*10c40*/  MOV R140, R151 ;  /* 0x00000097008c7202 */ /* 0x000fe20000000f00 */
[----:B------:R-:W-:-:S02]  /*10c50*/  IMAD.U32 R11, RZ, RZ, UR9 ;  /* 0x00000009ff0b7e24 */ /* 0x000fc4000f8e00ff */
[--C-:B------:R-:W-:Y:S02]  /*10c60*/  IMAD.MOV.U32 R149, RZ, RZ, R151.reuse ;  /* 0x000000ffff957224 */ /* 0x100fe400078e0097 */
[--C-:B------:R-:W-:Y:S01]  /*10c70*/  IMAD.MOV.U32 R148, RZ, RZ, R151.reuse ;  /* 0x000000ffff947224 */ /* 0x100fe200078e0097 */
[----:B------:R0:W-:Y:S01]  /*10c80*/  STL.64 [R1+0x38], R10 ;  /* 0x0000380a01007387 */ /* 0x0001e20000100a00 */
[--C-:B------:R-:W-:Y:S02]  /*10c90*/  IMAD.MOV.U32 R147, RZ, RZ, R151.reuse ;  /* 0x000000ffff937224 */ /* 0x100fe400078e0097 */
[--C-:B------:R-:W-:Y:S02]  /*10ca0*/  IMAD.MOV.U32 R146, RZ, RZ, R151.reuse ;  /* 0x000000ffff927224 */ /* 0x100fe400078e0097 */
[--C-:B------:R-:W-:Y:S02]  /*10cb0*/  IMAD.MOV.U32 R145, RZ, RZ, R151.reuse ;  /* 0x000000ffff917224 */ /* 0x100fe400078e0097 */
[----:B-----5:R-:W-:-:S02]  /*10cc0*/  IMAD.MOV.U32 R144, RZ, RZ, R151 ;  /* 0x000000ffff907224 */ /* 0x020fc400078e0097 */
        /* <DEDUP_REMOVED lines=36> */
[----:B------:R-:W-:Y:S01]  /*10f10*/  R2UR UR10, R8 ;  /* 0x00000000080a72ca */ /* 0x000fe200000e0000 */
[----:B------:R-:W-:Y:S01]  /*10f20*/  UMOV UR8, UR5 ;  /* 0x0000000500087c82 */ /* 0x000fe20008000000 */
[----:B------:R-:W-:Y:S01]  /*10f30*/  R2UR UR11, R9 ;  /* 0x00000000090b72ca */ /* 0x000fe200000e0000 */
[----:B------:R-:W-:Y:S01]  /*10f40*/  UMOV UR9, 0x40000040 ;  /* 0x4000004000097882 */ /* 0x000fe20000000000 */
[----:B------:R-:W-:Y:S01]  /*10f50*/  VIADD R8, R6, 0x6 ;  /* 0x0000000606087836 */ /* 0x000fe20000000000 */
[----:B------:R-:W-:Y:S01]  /*10f60*/  UIADD3 UR5, UR4, 0x6, URZ ;  /* 0x0000000604057890 */ /* 0x000fe2000fffe03f */
[----:B------:R-:W-:Y:S02]  /*10f70*/  IMAD.MOV.U32 R9, RZ, RZ, 0x40000040 ;  /* 0x40000040ff097424 */ /* 0x000fe400078e00ff */
[----:B0-----:R-:W-:Y:S02]  /*10f80*/  IMAD.U32 R10, RZ, RZ, UR8 ;  /* 0x00000008ff0a7e24 */ /* 0x001fe4000f8e00ff */
[----:B------:R-:W-:-:S05]  /*10f90*/  IMAD.U32 R11, RZ, RZ, UR9 ;  /* 0x00000009ff0b7e24 */ /* 0x000fca000f8e00ff */
[----:B------:R0:W-:Y:S01]  /*10fa0*/  STL.64 [R1+0x30], R10 ;  /* 0x0000300a01007387 */ /* 0x0001e20000100a00 */
        /* <DEDUP_REMOVED lines=21> */
[----:B------:R-:W-:Y:S01]  /*11100*/  MOV R9, 0x40000040 ;  /* 0x4000004000097802 */ /* 0x000fe20000000f00 */
[----:B------:R-:W-:Y:S01]  /*11110*/  UIADD3 UR5, UR4, 0x402, URZ ;  /* 0x0000040204057890 */ /* 0x000fe2000fffe03f */
        /* <DEDUP_REMOVED lines=12> */
[----:B------:R-:W-:Y:S01]  /*111e0*/  IMAD.MOV.U32 R9, RZ, RZ, 0x40000040 ;  /* 0x40000040ff097424 */ /* 0x000fe200078e00ff */
        /* <DEDUP_REMOVED lines=12> */
[----:B------:R-:W-:Y:S01]  /*112b0*/  ULDC UR5, c[0x0][0x988] ;  /* 0x0002620000057ab9 */ /* 0x000fe20000000800 */
[----:B------:R-:W-:Y:S02]  /*112c0*/  IMAD.MOV.U32 R9, RZ, RZ, 0x40000040 ;  /* 0x40000040ff097424 */ /* 0x000fe400078e00ff */
[----:B0-----:R-:W-:Y:S01]  /*112d0*/  IMAD.U32 R10, RZ, RZ, UR8 ;  /* 0x00000008ff0a7e24 */ /* 0x001fe2000f8e00ff */
[----:B------:R-:W-:Y:S01]  /*112e0*/  R2UR UR58, R8 ;  /* 0x00000000083a72ca */ /* 0x000fe200000e0000 */
[----:B------:R-:W-:Y:S01]  /*112f0*/  VIADD R8, R6, 0x800 ;  /* 0x0000080006087836 */ /* 0x000fe20000000000 */
[----:B------:R-:W-:Y:S01]  /*11300*/  R2UR UR59, R9 ;  /* 0x00000000093b72ca */ /* 0x000fe200000e0000 */
[----:B------:R-:W-:-:S02]  /*11310*/  IMAD.MOV.U32 R9, RZ, RZ, 0x40000040 ;  /* 0x40000040ff097424 */ /* 0x000fc400078e00ff */
[----:B------:R-:W-:Y:S01]  /*11320*/  IMAD.U32 R11, RZ, RZ, UR9 ;  /* 0x00000009ff0b7e24 */ /* 0x000fe2000f8e00ff */
[----:B------:R-:W-:Y:S01]  /*11330*/  R2UR UR46, R8 ;  /* 0x00000000082e72ca */ /* 0x000fe200000e0000 */
[----:B------:R-:W-:Y:S01]  /*11340*/  VIADD R8, R6, 0x802 ;  /* 0x0000080206087836 */ /* 0x000fe20000000000 */
[----:B------:R-:W-:Y:S01]  /*11350*/  R2UR UR47, R9 ;  /* 0x00000000092f72ca */ /* 0x000fe200000e0000 */
[----:B------:R-:W-:Y:S01]  /*11360*/  IMAD.MOV.U32 R9, RZ, RZ, 0x40000040 ;  /* 0x40000040ff097424 */ /* 0x000fe200078e00ff */
[----:B------:R-:W-:Y:S02]  /*11370*/  STL.64 [R1+0x8], R10 ;  /* 0x0000080a01007387 */ /* 0x000fe40000100a00 */
[----:B------:R-:W-:Y:S01]  /*11380*/  R2UR UR50, R8 ;  /* 0x00000000083272ca */ /* 0x000fe200000e0000 */
[----:B------:R-:W-:Y:S01]  /*11390*/  VIADD R8, R6, 0x804 ;  /* 0x0000080406087836 */ /* 0x000fe20000000000 */
[----:B------:R-:W-:Y:S01]  /*113a0*/  R2UR UR51, R9 ;  /* 0x00000000093372ca */ /* 0x000fe200000e0000 */
[----:B------:R-:W-:-:S02]  /*113b0*/  IMAD.MOV.U32 R9, RZ, RZ, 0x40000040 ;  /* 0x40000040ff097424 */ /* 0x000fc400078e00ff */
[----:B------:R-:W-:Y:S01]  /*113c0*/  VIADD R6, R6, 0x806 ;  /* 0x0000080606067836 */ /* 0x000fe20000000000 */
[----:B------:R-:W-:Y:S02]  /*113d0*/  R2UR UR54, R8 ;  /* 0x00000000083672ca */ /* 0x000fe400000e0000 */
[----:B------:R-:W-:Y:S01]  /*113e0*/  R2UR UR55, R9 ;  /* 0x00000000093772ca */ /* 0x000fe200000e0000 */
[----:B------:R-:W-:Y:S02]  /*113f0*/  WARPGROUP.DEPBAR.LE gsb0, 0x0 ;  /* 0x00008000000079c5 */ /* 0x000fe40000010000 */
[----:B------:R-:W-:-:S06]  /*11400*/  WARPGROUP.ARRIVE ;  /* 0x00000000000079c5 */ /* 0x000fcc0000000000 */
[----:B------:R-:W-:Y:S01]  /*11410*/  HGMMA.64x128x16.F32.BF16 R24, gdesc[UR8], R24, gsb0 ;  /* 0x01e00000081879f0 */ /* 0x000fe20008001818 */
[----:B------:R-:W-:Y:S01]  /*11420*/  R2UR UR10, R6 ;  /* 0x00000000060a72ca */ /* 0x000fe200000e0000 */
[----:B------:R-:W-:Y:S01]  /*11430*/  UMOV UR8, UR4 ;  /* 0x0000000400087c82 */ /* 0x000fe20008000000 */
[----:B------:R-:W-:Y:S01]  /*11440*/  R2UR UR11, R7 ;  /* 0x00000000070b72ca */ /* 0x000fe200000e0000 */
[----:B------:R-:W-:Y:S01]  /*11450*/  UMOV UR9, 0x40000040 ;  /* 0x4000004000097882 */ /* 0x000fe20000000000 */
[----:B------:R-:W-:Y:S01]  /*11460*/  IMAD.U32 R6, RZ, RZ, UR8 ;  /* 0x00000008ff067e24 */ /* 0x000fe2000f8e00ff */
[----:B------:R-:W-:Y:S01]  /*11470*/  ULDC UR4, c[0x0][0x9d8] ;  /* 0x0002760000047ab9 */ /* 0x000fe20000000800 */
[----:B------:R-:W-:-:S05]  /*11480*/  IMAD.U32 R7, RZ, RZ, UR9 ;  /* 0x00000009ff077e24 */ /* 0x000fca000f8e00ff */
[----:B------:R0:W-:Y:S01]  /*11490*/  STL.64 [R1], R6 ;  /* 0x0000000601007387 */ /* 0x0001e20000100a00 */
[----:B------:R-:W-:Y:S02]  /*114a0*/  WARPGROUP.DEPBAR.LE gsb0, 0x0 ;  /* 0x00008000000079c5 */ /* 0x000fe40000010000 */
[----:B------:R-:W-:-:S06]  /*114b0*/  WARPGROUP.ARRIVE ;  /* 0x00000000000079c5 */ /* 0x000fcc0000000000 */
[----:B------:R-:W-:Y:S01]  /*114c0*/  HGMMA.64x128x16.F32.BF16 R24, gdesc[UR56], R24, gsb0 ;  /* 0x01e00000381879f0 */ /* 0x000fe20008001818 */
[----:B------:R-:W-:Y:S02]  /*114d0*/  ULDC UR58, c[0x0][0x988] ;  /* 0x00026200003a7ab9 */ /* 0x000fe40000000800 */
        /* <DEDUP_REMOVED lines=14> */
[----:B0-----:R-:W-:Y:S01]  /*115c0*/  FMUL.FTZ R6, R25, UR4 ;  /* 0x0000000419067c20 */ /* 0x001fe20008410000 */
        /* <DEDUP_REMOVED lines=21> */
[----:B0-----:R-:W-:Y:S01]  /*11720*/  FSEL R14, R3, -INF , P2 ;  /* 0xff800000030e7808 */ /* 0x001fe20001000000 */
[----:B------:R-:W-:Y:S01]  /*11730*/  FMUL.FTZ R35, R35, UR4 ;  /* 0x0000000423237c20 */ /* 0x000fe20008410000 */
[----:B------:R-:W-:Y:S01]  /*11740*/  FMUL.FTZ R62, R62, UR4 ;  /* 0x000000043e3e7c20 */ /* 0x000fe20008410000 */
[----:B------:R-:W-:Y:S01]  /*11750*/  FMUL.FTZ R38, R38, UR4 ;  /* 0x0000000426267c20 */ /* 0x000fe20008410000 */
[----:B------:R-:W-:Y:S01]  /*11760*/  FMUL.FTZ R41, R57, UR4 ;  /* 0x0000000439297c20 */ /* 0x000fe20008410000 */
[----:B------:R-:W-:Y:S01]  /*11770*/  FMUL.FTZ R66, R66, UR4 ;  /* 0x0000000442427c20 */ /* 0x000fe20008410000 */
[----:B------:R-:W-:Y:S01]  /*11780*/  FMUL.FTZ R29, R45, UR4 ;  /* 0x000000042d1d7c20 */ /* 0x000fe20008410000 */
[----:B------:R-:W-:Y:S01]  /*11790*/  MUFU.TANH R7, R7 ;  /* 0x0000000700077308 */ /* 0x000fe20000002400 */
[----:B-1----:R-:W-:Y:S01]  /*117a0*/  FSEL R15, R6, -INF , P3 ;  /* 0xff800000060f7808 */ /* 0x002fe20001800000 */
        /* <DEDUP_REMOVED lines=23> */
[----:B0-----:R-:W-:Y:S01]  /*11920*/  FSEL R4, R4, -INF , P2 ;  /* 0xff80000004047808 */ /* 0x001fe20001000000 */
[----:B------:R-:W-:Y:S01]  /*11930*/  FMUL.FTZ R85, R85, UR4 ;  /* 0x0000000455557c20 */ /* 0x000fe20008410000 */
[----:B------:R-:W-:Y:S01]  /*11940*/  ISETP.GT.AND P2, PT, R21, 0x11, PT ;  /* 0x000000111500780c */ /* 0x000fe20003f44270 */
[----:B------:R-:W-:Y:S01]  /*11950*/  FMUL.FTZ R79, R79, UR4 ;  /* 0x000000044f4f7c20 */ /* 0x000fe20008410000 */
[----:B------:R-:W-:Y:S01]  /*11960*/  FMUL.FTZ R82, R82, UR4 ;  /* 0x0000000452527c20 */ /* 0x000fe20008410000 */
[----:B------:R-:W-:Y:S01]  /*11970*/  FMUL.FTZ R83, R83, UR4 ;  /* 0x0000000453537c20 */ /* 0x000fe20008410000 */
[----:B------:R-:W-:Y:S01]  /*11980*/  FMUL.FTZ R86, R86, UR4 ;  /* 0x0000000456567c20 */ /* 0x000fe20008410000 */
[----:B------:R-:W-:Y:S01]  /*11990*/  MUFU.TANH R13, R13 ;  /* 0x0000000d000d7308 */ /* 0x000fe20000002400 */
[----:B------:R-:W-:-:S07]  /*119a0*/  FMUL.FTZ R87, R87, UR4 ;  /* 0x0000000457577c20 */ /* 0x000fce0008410000 */
[----:B------:R0:W-:Y:S01]  /*119b0*/  MUFU.TANH R28, R43 ;  /* 0x0000002b001c7308 */ /* 0x0001e20000002400 */
[----:B-1----:R-:W-:Y:S02]  /*119c0*/  FSEL R3, R8, -INF , P3 ;  /* 0xff80000008037808 */ /* 0x002fe40001800000 */
[----:B------:R-:W-:-:S05]  /*119d0*/  ISETP.GT.AND P3, PT, R21, 0x18, PT ;  /* 0x000000181500780c */ /* 0x000fca0003f64270 */
[----:B------:R-:W1:Y:S01]  /*119e0*/  MUFU.TANH R30, R30 ;  /* 0x0000001e001e7308 */ /* 0x000e620000002400 */
[----:B0-----:R-:W-:-:S07]  /*119f0*/  FMUL.FTZ R43, R56, UR4 ;  /* 0x00000004382b7c20 */ /* 0x001fce0008410000 */
[----:B------:R-:W-:Y:S08]  /*11a00*/  MUFU.TANH R26, R42 ;  /* 0x0000002a001a7308 */ /* 0x000ff00000002400 */
[----:B------:R0:W-:Y:S01]  /*11a10*/  MUFU.TANH R56, R58 ;  /* 0x0000003a00387308 */ /* 0x0001e20000002400 */
[----:B-1----:R-:W-:-:S07]  /*11a20*/  FSEL R6, R30, -INF , P6 ;  /* 0xff8000001e067808 */ /* 0x002fce0003000000 */
[----:B------:R-:W-:Y:S01]  /*11a30*/  MUFU.TANH R36, R36 ;  /* 0x0000002400247308 */ /* 0x000fe20000002400 */
[----:B0-----:R-:W-:Y:S02]  /*11a40*/  FSEL R58, R9, -INF , P5 ;  /* 0xff800000093a7808 */ /* 0x001fe40002800000 */
[----:B------:R-:W-:-:S05]  /*11a50*/  FMNMX.FTZ R9, R14, R15, !PT ;  /* 0x0000000f0e097209 */ /* 0x000fca0007810000 */
[----:B------:R0:W-:Y:S08]  /*11a60*/  MUFU.TANH R42, R54 ;  /* 0x00000036002a7308 */ /* 0x0001f00000002400 */
[----:B------:R1:W2:Y:S01]  /*11a70*/  MUFU.TANH R10, R31 ;  /* 0x0000001f000a7308 */ /* 0x0002a20000002400 */
[----:B0-----:R-:W-:Y:S02]  /*11a80*/  FSEL R54, R7, -INF , P6 ;  /* 0xff80000007367808 */ /* 0x001fe40003000000 */
[----:B------:R-:W-:-:S02]  /*11a90*/  ISETP.GT.AND P6, PT, R21, 0x19, PT ;  /* 0x000000191500780c */ /* 0x000fc40003fc4270 */
[----:B------:R-:W-:-:S03]  /*11aa0*/  FMNMX.FTZ R9, R54, R9, !PT ;  /* 0x0000000936097209 */ /* 0x000fc60007810000 */
[----:B------:R-:W0:Y:S01]  /*11ab0*/  MUFU.TANH R25, R25 ;  /* 0x0000001900197308 */ /* 0x000e220000002400 */
[----:B------:R-:W-:Y:S01]  /*11ac0*/  FMNMX.FTZ R9, R58, R9, !PT ;  /* 0x000000093a097209 */ /* 0x000fe20007810000 */
[----:B-1----:R-:W-:-:S06]  /*11ad0*/  FMUL.FTZ R31, R44, UR4 ;  /* 0x000000042c1f7c20 */ /* 0x002fcc0008410000 */
[----:B------:R-:W1:Y:S01]  /*11ae0*/  MUFU.TANH R34, R34 ;  /* 0x0000002200227308 */ /* 0x000e620000002400 */
[----:B--2---:R-:W-:Y:S02]  /*11af0*/  FSEL R8, R10, -INF , P5 ;  /* 0xff8000000a087808 */ /* 0x004fe40002800000 */
[----:B------:R-:W-:-:S04]  /*11b00*/  ISETP.GT.AND P5, PT, R21, 0x20, PT ;  /* 0x000000201500780c */ /* 0x000fc80003fa4270 */
[----:B------:R-:W-:Y:S01]  /*11b10*/  FSEL R26, R26, -INF , P5 ;  /* 0xff8000001a1a7808 */ /* 0x000fe20002800000 */
[----:B------:R2:W-:Y:S01]  /*11b20*/  MUFU.TANH R32, R47 ;  /* 0x0000002f00207308 */ /* 0x0005e20000002400 */
[----:B0-----:R-:W-:-:S07]  /*11b30*/  FSEL R68, R25, -INF , P6 ;  /* 0xff80000019447808 */ /* 0x001fce0003000000 */
[----:B------:R-:W-:Y:S01]  /*11b40*/  MUFU.TANH R40, R40 ;  /* 0x0000002800287308 */ /* 0x000fe20000002400 */
[----:B--2---:R-:W-:Y:S01]  /*11b50*/  FMUL.FTZ R47, R60, UR4 ;  /* 0x000000043c2f7c20 */ /* 0x004fe20008410000 */
[----:B------:R-:W-:Y:S02]  /*11b60*/  FSEL R60, R11, -INF , P4 ;  /* 0xff8000000b3c7808 */ /* 0x000fe40002000000 */
[----:B-1----:R-:W-:Y:S02]  /*11b70*/  FSEL R10, R34, -INF , P4 ;  /* 0xff800000220a7808 */ /* 0x002fe40002000000 */
[----:B------:R-:W-:Y:S02]  /*11b80*/  FMNMX.FTZ R9, R60, R9, !PT ;  /* 0x000000093c097209 */ /* 0x000fe40007810000 */
[----:B------:R0:W1:Y:S01]  /*11b90*/  MUFU.TANH R12, R35 ;  /* 0x00000023000c7308 */ /* 0x0000620000002400 */
[----:B------:R-:W-:-:S04]  /*11ba0*/  ISETP.GT.AND P4, PT, R21, 0x21, PT ;  /* 0x000000211500780c */ /* 0x000fc80003f84270 */
[----:B------:R-:W-:-:S03]  /*11bb0*/  FSEL R28, R28, -INF , P4 ;  /* 0xff8000001c1c7808 */ /* 0x000fc60002000000 */
[----:B------:R-:W2:Y:S01]  /*11bc0*/  MUFU.TANH R27, R27 ;  /* 0x0000001b001b7308 */ /* 0x000ea20000002400 */
[----:B0-----:R-:W-:Y:S01]  /*11bd0*/  FMUL.FTZ R35, R48, UR4 ;  /* 0x0000000430237c20 */ /* 0x001fe20008410000 */
[----:B------:R-:W-:-:S06]  /*11be0*/  FMUL.FTZ R48, R63, UR4 ;  /* 0x000000043f307c20 */ /* 0x000fcc0008410000 */
[----:B------:R0:W-:Y:S01]  /*11bf0*/  MUFU.TANH R57, R62 ;  /* 0x0000003e00397308 */ /* 0x0001e20000002400 */
[----:B-1----:R-:W-:-:S07]  /*11c00*/  FSEL R12, R12, -INF , P2 ;  /* 0xff8000000c0c7808 */ /* 0x002fce0001000000 */
[----:B------:R-:W1:Y:S01]  /*11c10*/  MUFU.TANH R20, R38 ;  /* 0x0000002600147308 */ /* 0x000e620000002400 */
[----:B0-----:R-:W-:Y:S02]  /*11c20*/  FSEL R62, R13, -INF , P2 ;  /* 0xff8000000d3e7808 */ /* 0x001fe40001000000 */
[----:B------:R-:W-:Y:S02]  /*11c30*/  ISETP.GT.AND P2, PT, R21, 0x28, PT ;  /* 0x000000281500780c */ /* 0x000fe40003f44270 */
[----:B------:R-:W-:Y:S02]  /*11c40*/  FMNMX.FTZ R9, R62, R9, !PT ;  /* 0x000000093e097209 */ /* 0x000fe40007810000 */
[----:B--2---:R-:W-:Y:S01]  /*11c50*/  FSEL R88, R27, -INF , P4 ;  /* 0xff8000001b587808 */ /* 0x004fe20002000000 */
[----:B------:R-:W0:Y:S01]  /*11c60*/  MUFU.TANH R31, R31 ;  /* 0x0000001f001f7308 */ /* 0x000e220000002400 */
[----:B------:R-:W-:-:S07]  /*11c70*/  ISETP.GT.AND P4, PT, R21, 0x38, PT ;  /* 0x000000381500780c */ /* 0x000fce0003f84270 */
[----:B------:R2:W-:Y:S01]  /*11c80*/  MUFU.TANH R61, R66 ;  /* 0x00000042003d7308 */ /* 0x0005e20000002400 */
[----:B-1----:R-:W-:-:S07]  /*11c90*/  FSEL R20, R20, -INF , P3 ;  /* 0xff80000014147808 */ /* 0x002fce0001800000 */
[----:B------:R1:W3:Y:S01]  /*11ca0*/  MUFU.TANH R24, R39 ;  /* 0x0000002700187308 */ /* 0x0002e20000002400 */
[----:B--2---:R-:W-:Y:S02]  /*11cb0*/  FSEL R66, R36, -INF , P3 ;  /* 0xff80000024427808 */ /* 0x004fe40001800000 */
[----:B------:R-:W-:Y:S02]  /*11cc0*/  ISETP.GT.AND P3, PT, R21, 0x29, PT ;  /* 0x000000291500780c */ /* 0x000fe40003f64270 */
[----:B------:R-:W-:Y:S02]  /*11cd0*/  FMNMX.FTZ R9, R66, R9, !PT ;  /* 0x0000000942097209 */ /* 0x000fe40007810000 */
[----:B0-----:R-:W-:Y:S01]  /*11ce0*/  FSEL R90, R31, -INF , P2 ;  /* 0xff8000001f5a7808 */ /* 0x001fe20001000000 */
[----:B------:R-:W0:Y:S01]  /*11cf0*/  MUFU.TANH R29, R29 ;  /* 0x0000001d001d7308 */ /* 0x000e220000002400 */
[----:B------:R-:W-:Y:S01]  /*11d00*/  FMNMX.FTZ R9, R68, R9, !PT ;  /* 0x0000000944097209 */ /* 0x000fe20007810000 */
[----:B-1----:R-:W-:Y:S01]  /*11d10*/  FMUL.FTZ R39, R52, UR4 ;  /* 0x0000000434277c20 */ /* 0x002fe20008410000 */
[----:B------:R-:W-:Y:S01]  /*11d20*/  FSEL R32, R32, -INF , P3 ;  /* 0xff80000020207808 */ /* 0x000fe20001800000 */
[----:B------:R-:W-:-:S04]  /*11d30*/  FMUL.FTZ R52, R67, UR4 ;  /* 0x0000000443347c20 */ /* 0x000fc80008410000 */
[----:B------:R-:W1:Y:S01]  /*11d40*/  MUFU.TANH R35, R35 ;  /* 0x0000002300237308 */ /* 0x000e620000002400 */
[----:B---3--:R-:W-:Y:S02]  /*11d50*/  FSEL R24, R24, -INF , P6 ;  /* 0xff80000018187808 */ /* 0x008fe40003000000 */
[----:B------:R-:W-:-:S05]  /*11d60*/  ISETP.GT.AND P6, PT, R21, 0x30, PT ;  /* 0x000000301500780c */ /* 0x000fca0003fc4270 */
[----:B------:R2:W-:Y:S01]  /*11d70*/  MUFU.TANH R7, R70 ;  /* 0x0000004600077308 */ /* 0x0005e20000002400 */
[----:B0-----:R-:W-:Y:S02]  /*11d80*/  FSEL R92, R29, -INF , P3 ;  /* 0xff8000001d5c7808 */ /* 0x001fe40001800000 */
[----:B------:R-:W-:-:S05]  /*11d90*/  ISETP.GT.AND P3, PT, R21, 0x40, PT ;  /* 0x000000401500780c */ /* 0x000fca0003f64270 */
[----:B------:R-:W0:Y:S01]  /*11da0*/  MUFU.TANH R33, R33 ;  /* 0x0000002100217308 */ /* 0x000e220000002400 */
[----:B--2---:R-:W-:Y:S02]  /*11db0*/  FSEL R70, R40, -INF , P5 ;  /* 0xff80000028467808 */ /* 0x004fe40002800000 */
[----:B------:R-:W-:Y:S02]  /*11dc0*/  ISETP.GT.AND P5, PT, R21, 0x31, PT ;  /* 0x000000311500780c */ /* 0x000fe40003fa4270 */
[----:B------:R-:W-:Y:S02]  /*11dd0*/  FMNMX.FTZ R9, R70, R9, !PT ;  /* 0x0000000946097209 */ /* 0x000fe40007810000 */
[----:B-1----:R-:W-:Y:S01]  /*11de0*/  FSEL R94, R35, -INF , P6 ;  /* 0xff800000235e7808 */ /* 0x002fe20003000000 */
[----:B------:R-:W1:Y:S01]  /*11df0*/  MUFU.TANH R46, R46 ;  /* 0x0000002e002e7308 */ /* 0x000e620000002400 */
[----:B------:R-:W-:-:S04]  /*11e00*/  FMNMX.FTZ R9, R88, R9, !PT ;  /* 0x0000000958097209 */ /* 0x000fc80007810000 */
[----:B------:R-:W-:-:S03]  /*11e10*/  FMNMX.FTZ R9, R90, R9, !PT ;  /* 0x000000095a097209 */ /* 0x000fc60007810000 */
[----:B------:R-:W2:Y:S01]  /*11e20*/  MUFU.TANH R39, R39 ;  /* 0x0000002700277308 */ /* 0x000ea20000002400 */
[----:B------:R-:W-:Y:S02]  /*11e30*/  FMNMX.FTZ R9, R92, R9, !PT ;  /* 0x000000095c097209 */ /* 0x000fe40007810000 */
[----:B0-----:R-:W-:Y:S02]  /*11e40*/  FSEL R96, R33, -INF , P5 ;  /* 0xff80000021607808 */ /* 0x001fe40002800000 */
[----:B------:R-:W-:-:S03]  /*11e50*/  FMNMX.FTZ R9, R94, R9, !PT ;  /* 0x000000095e097209 */ /* 0x000fc60007810000 */
[----:B------:R-:W0:Y:S01]  /*11e60*/  MUFU.TANH R37, R37 ;  /* 0x0000002500257308 */ /* 0x000e220000002400 */
[----:B-1----:R-:W-:Y:S02]  /*11e70*/  FSEL R30, R46, -INF , P2 ;  /* 0xff8000002e1e7808 */ /* 0x002fe40001000000 */
[----:B------:R-:W-:Y:S02]  /*11e80*/  ISETP.GT.AND P2, PT, R21, 0x39, PT ;  /* 0x000000391500780c */ /* 0x000fe40003f44270 */
[----:B------:R-:W-:-:S03]  /*11e90*/  FMNMX.FTZ R9, R96, R9, !PT ;  /* 0x0000000960097209 */ /* 0x000fc60007810000 */
[----:B------:R-:W1:Y:S01]  /*11ea0*/  MUFU.TANH R50, R50 ;  /* 0x0000003200327308 */ /* 0x000e620000002400 */
[----:B--2---:R-:W-:-:S04]  /*11eb0*/  FSEL R98, R39, -INF , P4 ;  /* 0xff80000027627808 */ /* 0x004fc80002000000 */
[----:B------:R-:W-:-:S03]  /*11ec0*/  FMNMX.FTZ R9, R98, R9, !PT ;  /* 0x0000000962097209 */ /* 0x000fc60007810000 */
[----:B------:R-:W2:Y:S01]  /*11ed0*/  MUFU.TANH R43, R43 ;  /* 0x0000002b002b7308 */ /* 0x000ea20000002400 */
[----:B0-----:R-:W-:-:S04]  /*11ee0*/  FSEL R100, R37, -INF , P2 ;  /* 0xff80000025647808 */ /* 0x001fc80001000000 */
[----:B------:R-:W-:Y:S01]  /*11ef0*/  FMNMX.FTZ R11, R100, R9, !PT ;  /* 0x00000009640b7209 */ /* 0x000fe20007810000 */
[----:B------:R-:W-:Y:S02]  /*11f00*/  FMUL.FTZ R9, R78, UR4 ;  /* 0x000000044e097c20 */ /* 0x000fe40008410000 */
[----:B------:R0:W3:Y:S01]  /*11f10*/  MUFU.TANH R38, R51 ;  /* 0x0000003300267308 */ /* 0x0000e20000002400 */
[----:B-1----:R-:W-:Y:S02]  /*11f20*/  FSEL R34, R50, -INF , P6 ;  /* 0xff80000032227808 */ /* 0x002fe40003000000 */
[----:B------:R-:W-:-:S05]  /*11f30*/  ISETP.GT.AND P6, PT, R21, 0x41, PT ;  /* 0x000000411500780c */ /* 0x000fca0003fc4270 */
[----:B------:R-:W1:Y:S01]  /*11f40*/  MUFU.TANH R41, R41 ;  /* 0x0000002900297308 */ /* 0x000e620000002400 */
[----:B0-----:R-:W-:Y:S01]  /*11f50*/  FMUL.FTZ R51, R64, UR4 ;  /* 0x0000000440337c20 */ /* 0x001fe20008410000 */
[----:B--2---:R-:W-:-:S04]  /*11f60*/  FSEL R102, R43, -INF , P3 ;  /* 0xff8000002b667808 */ /* 0x004fc80001800000 */
[----:B------:R-:W-:Y:S02]  /*11f70*/  FMNMX.FTZ R11, R102, R11, !PT ;  /* 0x0000000b660b7209 */ /* 0x000fe40007810000 */
[----:B------:R-:W0:Y:S01]  /*11f80*/  MUFU.TANH R47, R47 ;  /* 0x0000002f002f7308 */ /* 0x000e220000002400 */
[----:B---3--:R-:W-:Y:S02]  /*11f90*/  FSEL R36, R38, -INF , P5 ;  /* 0xff80000026247808 */ /* 0x008fe40002800000 */
[C---:B------:R-:W-:Y:S02]  /*11fa0*/  ISETP.GT.AND P5, PT, R21.reuse, 0x48, PT ;  /* 0x000000481500780c */ /* 0x040fe40003fa4270 */
[----:B------:R-:W-:Y:S02]  /*11fb0*/  FSEL R38, R42, -INF , P4 ;  /* 0xff8000002a267808 */ /* 0x000fe40002000000 */
[----:B------:R-:W-:Y:S01]  /*11fc0*/  ISETP.GT.AND P4, PT, R21, 0x49, PT ;  /* 0x000000491500780c */ /* 0x000fe20003f84270 */
[----:B------:R2:W3:Y:S01]  /*11fd0*/  MUFU.TANH R44, R55 ;  /* 0x00000037002c7308 */ /* 0x0004e20000002400 */
[----:B-1----:R-:W-:-:S02]  /*11fe0*/  FSEL R104, R41, -INF , P6 ;  /* 0xff80000029687808 */ /* 0x002fc40003000000 */
[----:B------:R-:W-:Y:S02]  /*11ff0*/  FSEL R42, R56, -INF , P3 ;  /* 0xff800000382a7808 */ /* 0x000fe40001800000 */
[----:B------:R-:W-:Y:S02]  /*12000*/  FMNMX.FTZ R11, R104, R11, !PT ;  /* 0x0000000b680b7209 */ /* 0x000fe40007810000 */
[----:B------:R-:W-:Y:S01]  /*12010*/  ISETP.GT.AND P3, PT, R21, 0x51, PT ;  /* 0x000000511500780c */ /* 0x000fe20003f64270 */
[----:B------:R-:W1:Y:S01]  /*12020*/  MUFU.TANH R45, R45 ;  /* 0x0000002d002d7308 */ /* 0x000e620000002400 */
[----:B--2---:R-:W-:Y:S01]  /*12030*/  FMUL.FTZ R55, R69, UR4 ;  /* 0x0000000445377c20 */ /* 0x004fe20008410000 */
[----:B0-----:R-:W-:Y:S02]  /*12040*/  FSEL R78, R47, -INF , P5 ;  /* 0xff8000002f4e7808 */ /* 0x001fe40002800000 */
[----:B------:R-:W-:Y:S02]  /*12050*/  FSEL R46, R57, -INF , P5 ;  /* 0xff800000392e7808 */ /* 0x000fe40002800000 */
[----:B------:R-:W-:Y:S01]  /*12060*/  FMNMX.FTZ R13, R78, R11, !PT ;  /* 0x0000000b4e0d7209 */ /* 0x000fe20007810000 */
[----:B------:R-:W-:Y:S01]  /*12070*/  FMUL.FTZ R11, R80, UR4 ;  /* 0x00000004500b7c20 */ /* 0x000fe20008410000 */
[----:B------:R-:W0:Y:S01]  /*12080*/  MUFU.TANH R51, R51 ;  /* 0x0000003300337308 */ /* 0x000e220000002400 */
[----:B---3--:R-:W-:-:S02]  /*12090*/  FSEL R40, R44, -INF , P2 ;  /* 0xff8000002c287808 */ /* 0x008fc40001000000 */
[C---:B------:R-:W-:Y:S02]  /*120a0*/  ISETP.GT.AND P2, PT, R21.reuse, 0x50, PT ;  /* 0x000000501500780c */ /* 0x040fe40003f44270 */
[----:B------:R-:W-:Y:S02]  /*120b0*/  ISETP.GT.AND P5, PT, R21, 0x59, PT ;  /* 0x000000591500780c */ /* 0x000fe40003fa4270 */
[----:B------:R-:W-:Y:S01]  /*120c0*/  FSEL R50, R61, -INF , P2 ;  /* 0xff8000003d327808 */ /* 0x000fe20001000000 */
[----:B------:R-:W2:Y:S01]  /*120d0*/  MUFU.TANH R59, R59 ;  /* 0x0000003b003b7308 */ /* 0x000ea20000002400 */
[----:B-1----:R-:W-:-:S04]  /*120e0*/  FSEL R106, R45, -INF , P4 ;  /* 0xff8000002d6a7808 */ /* 0x002fc80002000000 */
[----:B------:R-:W-:-:S03]  /*120f0*/  FMNMX.FTZ R13, R106, R13, !PT ;  /* 0x0000000d6a0d7209 */ /* 0x000fc60007810000 */
[----:B------:R-:W1:Y:S01]  /*12100*/  MUFU.TANH R49, R49 ;  /* 0x0000003100317308 */ /* 0x000e620000002400 */
[----:B0-----:R-:W-:Y:S02]  /*12110*/  FSEL R80, R51, -INF , P2 ;  /* 0xff80000033507808 */ /* 0x001fe40001000000 */
[----:B------:R-:W-:Y:S02]  /*12120*/  ISETP.GT.AND P2, PT, R21, 0x68, PT ;  /* 0x000000681500780c */ /* 0x000fe40003f44270 */
[----:B------:R-:W-:-:S03]  /*12130*/  FMNMX.FTZ R13, R80, R13, !PT ;  /* 0x0000000d500d7209 */ /* 0x000fc60007810000 */
[----:B------:R-:W0:Y:S01]  /*12140*/  MUFU.TANH R53, R53 ;  /* 0x0000003500357308 */ /* 0x000e220000002400 */
[----:B--2---:R-:W-:Y:S02]  /*12150*/  FSEL R44, R59, -INF , P6 ;  /* 0xff8000003b2c7808 */ /* 0x004fe40003000000 */
[----:B------:R-:W-:-:S04]  /*12160*/  ISETP.GT.AND P6, PT, R21, 0x58, PT ;  /* 0x000000581500780c */ /* 0x000fc80003fc4270 */
[----:B------:R-:W-:Y:S01]  /*12170*/  FSEL R56, R7, -INF , P6 ;  /* 0xff80000007387808 */ /* 0x000fe20003000000 */
[----:B------:R-:W2:Y:S01]  /*12180*/  MUFU.TANH R48, R48 ;  /* 0x0000003000307308 */ /* 0x000ea20000002400 */
[----:B-1----:R-:W-:Y:S01]  /*12190*/  FSEL R108, R49, -INF , P3 ;  /* 0xff800000316c7808 */ /* 0x002fe20001800000 */
[----:B------:R-:W-:-:S03]  /*121a0*/  IMAD.U32 R7, RZ, RZ, UR5 ;  /* 0x00000005ff077e24 */ /* 0x000fc6000f8e00ff */
[----:B------:R-:W-:-:S03]  /*121b0*/  FMNMX.FTZ R13, R108, R13, !PT ;  /* 0x0000000d6c0d7209 */ /* 0x000fc60007810000 */
[----:B------:R-:W1:Y:S01]  /*121c0*/  MUFU.TANH R55, R55 ;  /* 0x0000003700377308 */ /* 0x000e620000002400 */
[----:B0-----:R-:W-:Y:S02]  /*121d0*/  FSEL R110, R53, -INF , P6 ;  /* 0xff800000356e7808 */ /* 0x001fe40003000000 */
[C---:B------:R-:W-:Y:S02]  /*121e0*/  ISETP.GT.AND P6, PT, R21.reuse, 0x69, PT ;  /* 0x000000691500780c */ /* 0x040fe40003fc4270 */
[----:B------:R-:W-:Y:S01]  /*121f0*/  FMNMX.FTZ R25, R110, R13, !PT ;  /* 0x0000000d6e197209 */ /* 0x000fe20007810000 */
[----:B------:R-:W-:Y:S02]  /*12200*/  FMUL.FTZ R13, R84, UR4 ;  /* 0x00000004540d7c20 */ /* 0x000fe40008410000 */
[----:B------:R-:W0:Y:S01]  /*12210*/  MUFU.TANH R52, R52 ;  /* 0x0000003400347308 */ /* 0x000e220000002400 */
[----:B--2---:R-:W-:Y:S02]  /*12220*/  FSEL R48, R48, -INF , P4 ;  /* 0xff80000030307808 */ /* 0x004fe40002000000 */
[----:B------:R-:W-:-:S05]  /*12230*/  ISETP.GT.AND P4, PT, R21, 0x60, PT ;  /* 0x000000601500780c */ /* 0x000fca0003f84270 */
[----:B------:R-:W2:Y:S01]  /*12240*/  MUFU.TANH R72, R72 ;  /* 0x0000004800487308 */ /* 0x000ea20000002400 */
[----:B-1----:R-:W-:-:S04]  /*12250*/  FSEL R112, R55, -INF , P5 ;  /* 0xff80000037707808 */ /* 0x002fc80002800000 */
[----:B------:R-:W-:-:S03]  /*12260*/  FMNMX.FTZ R25, R112, R25, !PT ;  /* 0x0000001970197209 */ /* 0x000fc60007810000 */
[----:B------:R-:W1:Y:S01]  /*12270*/  MUFU.TANH R73, R73 ;  /* 0x0000004900497308 */ /* 0x000e620000002400 */
[----:B0-----:R-:W-:Y:S02]  /*12280*/  FSEL R52, R52, -INF , P3 ;  /* 0xff80000034347808 */ /* 0x001fe40001800000 */
[----:B------:R-:W-:-:S05]  /*12290*/  ISETP.GT.AND P3, PT, R21, 0x61, PT ;  /* 0x000000611500780c */ /* 0x000fca0003f64270 */
[----:B------:R-:W0:Y:S01]  /*122a0*/  MUFU.TANH R76, R76 ;  /* 0x0000004c004c7308 */ /* 0x000e220000002400 */
[----:B--2---:R-:W-:-:S04]  /*122b0*/  FSEL R84, R72, -INF , P4 ;  /* 0xff80000048547808 */ /* 0x004fc80002000000 */
[----:B------:R-:W-:-:S03]  /*122c0*/  FMNMX.FTZ R25, R84, R25, !PT ;  /* 0x0000001954197209 */ /* 0x000fc60007810000 */
[----:B------:R-:W2:Y:S01]  /*122d0*/  MUFU.TANH R64, R71 ;  /* 0x0000004700407308 */ /* 0x000ea20000002400 */
[----:B-1----:R-:W-:-:S04]  /*122e0*/  FSEL R114, R73, -INF , P3 ;  /* 0xff80000049727808 */ /* 0x002fc80001800000 */
[----:B------:R-:W-:-:S03]  /*122f0*/  FMNMX.FTZ R25, R114, R25, !PT ;  /* 0x0000001972197209 */ /* 0x000fc60007810000 */
[----:B------:R-:W1:Y:S01]  /*12300*/  MUFU.TANH R77, R77 ;  /* 0x0000004d004d7308 */ /* 0x000e620000002400 */
[----:B0-----:R-:W-:-:S04]  /*12310*/  FSEL R116, R76, -INF , P2 ;  /* 0xff8000004c747808 */ /* 0x001fc80001000000 */
[----:B------:R-:W-:-:S03]  /*12320*/  FMNMX.FTZ R25, R116, R25, !PT ;  /* 0x0000001974197209 */ /* 0x000fc60007810000 */
        /* <DEDUP_REMOVED lines=13> */
[----:B-1----:R-:W-:Y:S02]  /*12400*/  FSEL R74, R75, -INF , P3 ;  /* 0xff8000004b4a7808 */ /* 0x002fe40001800000 */
[----:B------:R-:W-:-:S05]  /*12410*/  ISETP.GT.AND P3, PT, R21, 0x78, PT ;  /* 0x000000781500780c */ /* 0x000fca0003f64270 */
        /* <DEDUP_REMOVED lines=10> */
[----:B0-----:R-:W-:-:S04]  /*124c0*/  FSEL R126, R85, -INF , P2 ;  /* 0xff800000557e7808 */ /* 0x001fc80001000000 */
[----:B------:R-:W-:-:S03]  /*124d0*/  FMNMX.FTZ R25, R126, R25, !PT ;  /* 0x000000197e197209 */ /* 0x000fc60007810000 */
[----:B------:R-:W0:Y:S02]  /*124e0*/  MUFU.TANH R83, R83 ;  /* 0x0000005300537308 */ /* 0x000e240000002400 */
[----:B------:R-:W3:Y:S06]  /*124f0*/  SHFL.BFLY PT, R128, R25, 0x2, 0x1f ;  /* 0x0c401f0019807f89 */ /* 0x000eec00000e0000 */
[----:B------:R-:W-:Y:S08]  /*12500*/  MUFU.TANH R86, R86 ;  /* 0x0000005600567308 */ /* 0x000ff00000002400 */
[----:B------:R-:W4:Y:S01]  /*12510*/  MUFU.TANH R87, R87 ;  /* 0x0000005700577308 */ /* 0x000f220000002400 */
[----:B---3--:R-:W-:-:S05]  /*12520*/  FMNMX.FTZ R128, R25, R128, !PT ;  /* 0x0000008019807209 */ /* 0x008fca0007810000 */
[----:B------:R-:W3:Y:S02]  /*12530*/  SHFL.BFLY PT, R9, R128, 0x1, 0x1f ;  /* 0x0c201f0080097f89 */ /* 0x000ee400000e0000 */
[----:B---3--:R-:W-:Y:S01]  /*12540*/  FMNMX.FTZ R9, R128, R9, !PT ;  /* 0x0000000980097209 */ /* 0x008fe20007810000 */
[----:B------:R-:W-:-:S03]  /*12550*/  IMAD.MOV.U32 R128, RZ, RZ, R151 ;  /* 0x000000ffff807224 */ /* 0x000fc600078e0097 */
[C---:B------:R-:W-:Y:S01]  /*12560*/  FSETP.NEU.FTZ.AND P0, PT, R9.reuse, -INF , PT ;  /* 0xff8000000900780b */ /* 0x040fe20003f1d000 */
[----:B------:R-:W-:-:S05]  /*12570*/  FMUL.FTZ R21, R9, R7 ;  /* 0x0000000709157220 */ /* 0x000fca0000410000 */
[----:B------:R-:W-:Y:S02]  /*12580*/  FSEL R21, R21, RZ, P0 ;  /* 0x000000ff15157208 */ /* 0x000fe40000000000 */
[----:B------:R-:W-:Y:S01]  /*12590*/  ISETP.NE.AND P0, PT, R89, RZ, PT ;  /* 0x000000ff5900720c */ /* 0x000fe20003f05270 */
[----:B------:R-:W-:Y:S02]  /*125a0*/  IMAD.MOV.U32 R89, RZ, RZ, R151 ;  /* 0x000000ffff597224 */ /* 0x000fe400078e0097 */
[--C-:B------:R-:W-:Y:S01]  /*125b0*/  FFMA.FTZ R11, R15, R7, -R21.reuse ;  /* 0x000000070f0b7223 */ /* 0x100fe20000010815 */
[----:B------:R-:W-:Y:S01]  /*125c0*/  FMNMX.FTZ R15, R4, R3, !PT ;  /* 0x00000003040f7209 */ /* 0x000fe20007810000 */
[-CC-:B------:R-:W-:Y:S01]  /*125d0*/  FFMA.FTZ R182, R54, R7.reuse, -R21.reuse ;  /* 0x0000000736b67223 */ /* 0x180fe20000010815 */
[----:B--2---:R-:W-:Y:S01]  /*125e0*/  FSEL R54, R79, -INF , P6 ;  /* 0xff8000004f367808 */ /* 0x004fe20003000000 */
[--C-:B------:R-:W-:Y:S01]  /*125f0*/  FFMA.FTZ R13, R58, R7, -R21.reuse ;  /* 0x000000073a0d7223 */ /* 0x100fe20000010815 */
[----:B------:R-:W-:Y:S01]  /*12600*/  FMNMX.FTZ R15, R6, R15, !PT ;  /* 0x0000000f060f7209 */ /* 0x000fe20007810000 */
[-CC-:B------:R-:W-:Y:S01]  /*12610*/  FFMA.FTZ R176, R60, R7.reuse, -R21.reuse ;  /* 0x000000073cb07223 */ /* 0x180fe20000010815 */
[----:B-1----:R-:W-:Y:S01]  /*12620*/  FSEL R58, R82, -INF , P5 ;  /* 0xff800000523a7808 */ /* 0x002fe20002800000 */
[--C-:B------:R-:W-:Y:S01]  /*12630*/  FFMA.FTZ R62, R62, R7, -R21.reuse ;  /* 0x000000073e3e7223 */ /* 0x100fe20000010815 */
[----:B------:R-:W-:Y:S01]  /*12640*/  FMNMX.FTZ R15, R8, R15, !PT ;  /* 0x0000000f080f7209 */ /* 0x000fe20007810000 */
[-CC-:B------:R-:W-:Y:S01]  /*12650*/  FFMA.FTZ R178, R66, R7.reuse, -R21.reuse ;  /* 0x0000000742b27223 */ /* 0x180fe20000010815 */
[----:B0-----:R-:W-:Y:S01]  /*12660*/  FSEL R60, R83, -INF , P4 ;  /* 0xff800000533c7808 */ /* 0x001fe20002000000 */
[--C-:B------:R-:W-:Y:S01]  /*12670*/  FFMA.FTZ R180, R14, R7, -R21.reuse ;  /* 0x000000070eb47223 */ /* 0x100fe20000010815 */
[----:B------:R-:W-:Y:S01]  /*12680*/  FMNMX.FTZ R15, R10, R15, !PT ;  /* 0x0000000f0a0f7209 */ /* 0x000fe20007810000 */
[----:B------:R-:W-:Y:S01]  /*12690*/  MUFU.EX2 R11, R11 ;  /* 0x0000000b000b7308 */ /* 0x000fe20000000800 */
[----:B----4-:R-:W-:Y:S01]  /*126a0*/  FSEL R66, R87, -INF , P2 ;  /* 0xff80000057427808 */ /* 0x010fe20001000000 */
[--C-:B------:R-:W-:Y:S01]  /*126b0*/  FFMA.FTZ R68, R68, R7, -R21.reuse ;  /* 0x0000000744447223 */ /* 0x100fe20000010815 */
[----:B------:R-:W-:Y:S01]  /*126c0*/  FMNMX.FTZ R25, R12, R15, !PT ;  /* 0x0000000f0c197209 */ /* 0x000fe20007810000 */
[-CC-:B------:R-:W-:Y:S01]  /*126d0*/  FFMA.FTZ R172, R70, R7.reuse, -R21.reuse ;  /* 0x0000000746ac7223 */ /* 0x180fe20000010815 */
[-CC-:B------:R-:W-:Y:S01]  /*126e0*/  FFMA.FTZ R88, R88, R7.reuse, -R21.reuse ;  /* 0x0000000758587223 */ /* 0x180fe20000010815 */
[--C-:B------:R-:W-:Y:S01]  /*126f0*/  FFMA.FTZ R174, R90, R7, -R21.reuse ;  /* 0x000000075aae7223 */ /* 0x100fe20000010815 */
[----:B------:R-:W-:Y:S01]  /*12700*/  FMNMX.FTZ R25, R20, R25, !PT ;  /* 0x0000001914197209 */ /* 0x000fe20007810000 */
[----:B------:R0:W-:Y:S01]  /*12710*/  MUFU.EX2 R15, R62 ;  /* 0x0000003e000f7308 */ /* 0x0001e20000000800 */
        /* <DEDUP_REMOVED lines=8> */
[----:B0-----:R-:W-:Y:S01]  /*127a0*/  FSEL R62, R86, -INF , P3 ;  /* 0xff800000563e7808 */ /* 0x001fe20001800000 */
        /* <DEDUP_REMOVED lines=19> */
[----:B------:R-:W-:Y:S01]  /*128e0*/  FFMA.FTZ R166, R124, R7, -R21 ;  /* 0x000000077ca67223 */ /* 0x000fe20000010815 */
[--C-:B------:R-:W-:Y:S01]  /*128f0*/  IMAD.MOV.U32 R124, RZ, RZ, R151.reuse ;  /* 0x000000ffff7c7224 */ /* 0x100fe200078e0097 */
[----:B------:R-:W-:Y:S01]  /*12900*/  FMNMX.FTZ R29, R38, R29, !PT ;  /* 0x0000001d261d7209 */ /* 0x000fe20007810000 */
[----:B------:R-:W3:Y:S01]  /*12910*/  MUFU.EX2 R176, R176 ;  /* 0x000000b000b07308 */ /* 0x000ee20000000800 */
        /* <DEDUP_REMOVED lines=8> */
[--C-:B------:R-:W-:Y:S02]  /*129a0*/  IMAD.MOV.U32 R110, RZ, RZ, R151.reuse ;  /* 0x000000ffff6e7224 */ /* 0x100fe400078e0097 */
[--C-:B------:R-:W-:Y:S01]  /*129b0*/  IMAD.MOV.U32 R108, RZ, RZ, R151.reuse ;  /* 0x000000ffff6c7224 */ /* 0x100fe200078e0097 */
[----:B------:R-:W-:Y:S01]  /*129c0*/  FMNMX.FTZ R31, R46, R31, !PT ;  /* 0x0000001f2e1f7209 */ /* 0x000fe20007810000 */
[----:B------:R-:W4:Y:S01]  /*129d0*/  MUFU.EX2 R178, R178 ;  /* 0x000000b200b27308 */ /* 0x000f220000000800 */
[----:B------:R-:W-:-:S02]  /*129e0*/  IMAD.MOV.U32 R102, RZ, RZ, R151 ;  /* 0x000000ffff667224 */ /* 0x000fc400078e0097 */
[----:B------:R-:W-:Y:S01]  /*129f0*/  FMNMX.FTZ R31, R48, R31, !PT ;  /* 0x0000001f301f7209 */ /* 0x000fe20007810000 */
[--C-:B------:R-:W-:Y:S02]  /*12a00*/  IMAD.MOV.U32 R98, RZ, RZ, R151.reuse ;  /* 0x000000ffff627224 */ /* 0x100fe400078e0097 */
[--C-:B------:R-:W-:Y:S01]  /*12a10*/  IMAD.MOV.U32 R94, RZ, RZ, R151.reuse ;  /* 0x000000ffff5e7224 */ /* 0x100fe200078e0097 */
[----:B------:R-:W-:Y:S01]  /*12a20*/  FMNMX.FTZ R31, R50, R31, !PT ;  /* 0x0000001f321f7209 */ /* 0x000fe20007810000 */
[----:B------:R-:W4:Y:S01]  /*12a30*/  MUFU.EX2 R172, R172 ;  /* 0x000000ac00ac7308 */ /* 0x000f220000000800 */
[----:B------:R-:W-:Y:S02]  /*12a40*/  IMAD.MOV.U32 R90, RZ, RZ, R151 ;  /* 0x000000ffff5a7224 */ /* 0x000fe400078e0097 */
[----:B------:R-:W-:-:S04]  /*12a50*/  FMNMX.FTZ R33, R52, R31, !PT ;  /* 0x0000001f34217209 */ /* 0x000fc80007810000 */
[----:B------:R-:W-:Y:S01]  /*12a60*/  FMNMX.FTZ R33, R56, R33, !PT ;  /* 0x0000002138217209 */ /* 0x000fe20007810000 */
[----:B------:R1:W-:Y:S03]  /*12a70*/  MUFU.EX2 R27, R88 ;  /* 0x00000058001b7308 */ /* 0x0003e60000000800 */
[----:B------:R-:W-:-:S04]  /*12a80*/  FMNMX.FTZ R33, R64, R33, !PT ;  /* 0x0000002140217209 */ /* 0x000fc80007810000 */
[----:B------:R-:W-:Y:S01]  /*12a90*/  FMNMX.FTZ R33, R72, R33, !PT ;  /* 0x0000002148217209 */ /* 0x000fe20007810000 */
[----:B------:R-:W-:Y:S01]  /*12aa0*/  MUFU.EX2 R174, R174 ;  /* 0x000000ae00ae7308 */ /* 0x000fe20000000800 */
[----:B-1----:R-:W-:Y:S02]  /*12ab0*/  IMAD.MOV.U32 R88, RZ, RZ, R151 ;  /* 0x000000ffff587224 */ /* 0x002fe400078e0097 */
        /* <DEDUP_REMOVED lines=10> */
[----:B------:R-:W-:Y:S01]  /*12b60*/  FMNMX.FTZ R14, R66, R37, !PT ;  /* 0x00000025420e7209 */ /* 0x000fe20007810000 */
[----:B------:R-:W-:Y:S01]  /*12b70*/  FFMA.FTZ R37, R106, R7, -R21 ;  /* 0x000000076a257223 */ /* 0x000fe20000010815 */
[----:B------:R-:W-:-:S03]  /*12b80*/  MOV R106, R151 ;  /* 0x00000097006a7202 */ /* 0x000fc60000000f00 */
[----:B------:R-:W0:Y:S01]  /*12b90*/  SHFL.BFLY PT, R43, R14, 0x2, 0x1f ;  /* 0x0c401f000e2b7f89 */ /* 0x000e2200000e0000 */
[----:B------:R-:W-:Y:S01]  /*12ba0*/  MUFU.EX2 R170, R170 ;  /* 0x000000aa00aa7308 */ /* 0x000fe20000000800 */
[----:B-1----:R-:W-:-:S07]  /*12bb0*/  IMAD.MOV.U32 R96, RZ, RZ, R151 ;  /* 0x000000ffff607224 */ /* 0x002fce00078e0097 */
[----:B------:R1:W-:Y:S08]  /*12bc0*/  MUFU.EX2 R33, R100 ;  /* 0x0000006400217308 */ /* 0x0003f00000000800 */
[----:B------:R-:W-:Y:S01]  /*12bd0*/  MUFU.EX2 R152, R152 ;  /* 0x0000009800987308 */ /* 0x000fe20000000800 */
[----:B-1----:R-:W-:Y:S01]  /*12be0*/  IMAD.MOV.U32 R100, RZ, RZ, R151 ;  /* 0x000000ffff647224 */ /* 0x002fe200078e0097 */
[----:B0-----:R-:W-:-:S06]  /*12bf0*/  FMNMX.FTZ R47, R14, R43, !PT ;  /* 0x0000002b0e2f7209 */ /* 0x001fcc0007810000 */
[----:B------:R0:W-:Y:S01]  /*12c00*/  MUFU.EX2 R35, R104 ;  /* 0x0000006800237308 */ /* 0x0001e20000000800 */
[-CC-:B------:R-:W-:Y:S01]  /*12c10*/  FFMA.FTZ R43, R114, R7.reuse, -R21.reuse ;  /* 0x00000007722b7223 */ /* 0x180fe20000010815 */
[----:B------:R-:W-:Y:S01]  /*12c20*/  FFMA.FTZ R21, R126, R7, -R21 ;  /* 0x000000077e157223 */ /* 0x000fe20000010815 */
[--C-:B------:R-:W-:Y:S01]  /*12c30*/  IMAD.MOV.U32 R126, RZ, RZ, R151.reuse ;  /* 0x000000ffff7e7224 */ /* 0x100fe200078e0097 */
[----:B------:R-:W1:Y:S01]  /*12c40*/  SHFL.BFLY PT, R14, R47, 0x1, 0x1f ;  /* 0x0c201f002f0e7f89 */ /* 0x000e6200000e0000 */
[----:B------:R-:W-:-:S03]  /*12c50*/  IMAD.MOV.U32 R114, RZ, RZ, R151 ;  /* 0x000000ffff727224 */ /* 0x000fc600078e0097 */
[----:B------:R-:W-:Y:S01]  /*12c60*/  MUFU.EX2 R154, R154 ;  /* 0x0000009a009a7308 */ /* 0x000fe20000000800 */
[----:B0-----:R-:W-:-:S07]  /*12c70*/  IMAD.MOV.U32 R104, RZ, RZ, R151 ;  /* 0x000000ffff687224 */ /* 0x001fce00078e0097 */
[----:B------:R-:W-:Y:S08]  /*12c80*/  MUFU.EX2 R37, R37 ;  /* 0x0000002500257308 */ /* 0x000ff00000000800 */
[----:B------:R-:W-:Y:S01]  /*12c90*/  MUFU.EX2 R156, R156 ;  /* 0x0000009c009c7308 */ /* 0x000fe20000000800 */
[----:B-1----:R-:W-:-:S04]  /*12ca0*/  FMNMX.FTZ R14, R47, R14, !PT ;  /* 0x0000000e2f0e7209 */ /* 0x002fc80007810000 */
        /* <DEDUP_REMOVED lines=8> */
[-C--:B------:R-:W-:Y:S01]  /*12d30*/  FFMA.FTZ R68, R3, R7.reuse, -R49 ;  /* 0x0000000703447223 */ /* 0x080fe20000010831 */
[----:B------:R-:W-:Y:S01]  /*12d40*/  FADD.FTZ R3, R180, R11 ;  /* 0x0000000bb4037221 */ /* 0x000fe20000010000 */
[-CC-:B------:R-:W-:Y:S01]  /*12d50*/  FFMA.FTZ R183, R6, R7.reuse, -R49.reuse ;  /* 0x0000000706b77223 */ /* 0x180fe20000010831 */
[-CC-:B------:R-:W-:Y:S01]  /*12d60*/  FFMA.FTZ R6, R8, R7.reuse, -R49.reuse ;  /* 0x0000000708067223 */ /* 0x180fe20000010831 */
[-C--:B------:R-:W-:Y:S01]  /*12d70*/  FFMA.FTZ R177, R10, R7.reuse, -R49 ;  /* 0x000000070ab17223 */ /* 0x080fe20000010831 */
[----:B------:R-:W-:Y:S01]  /*12d80*/  FADD.FTZ R4, R182, R3 ;  /* 0x00000003b6047221 */ /* 0x000fe20000010000 */
[----:B------:R-:W-:Y:S01]  /*12d90*/  MUFU.EX2 R181, R181 ;  /* 0x000000b500b57308 */ /* 0x000fe20000000800 */
[-CC-:B------:R-:W-:Y:S01]  /*12da0*/  FFMA.FTZ R8, R12, R7.reuse, -R49.reuse ;  /* 0x000000070c087223 */ /* 0x180fe20000010831 */
[-CC-:B------:R-:W-:Y:S01]  /*12db0*/  FFMA.FTZ R179, R20, R7.reuse, -R49.reuse ;  /* 0x0000000714b37223 */ /* 0x180fe20000010831 */
[----:B--2---:R-:W-:Y:S01]  /*12dc0*/  FADD.FTZ R3, R13, R4 ;  /* 0x000000040d037221 */ /* 0x004fe20000010000 */
[-CC-:B------:R-:W-:Y:S01]  /*12dd0*/  FFMA.FTZ R175, R30, R7.reuse, -R49.reuse ;  /* 0x000000071eaf7223 */ /* 0x180fe20000010831 */
[-CC-:B------:R-:W-:Y:S01]  /*12de0*/  FFMA.FTZ R10, R24, R7.reuse, -R49.reuse ;  /* 0x00000007180a7223 */ /* 0x180fe20000010831 */
[-C--:B------:R-:W-:Y:S01]  /*12df0*/  FFMA.FTZ R173, R26, R7.reuse, -R49 ;  /* 0x000000071aad7223 */ /* 0x080fe20000010831 */
[----:B---3--:R-:W-:Y:S01]  /*12e00*/  FADD.FTZ R4, R176, R3 ;  /* 0x00000003b0047221 */ /* 0x008fe20000010000 */
[----:B------:R-:W0:Y:S01]  /*12e10*/  MUFU.EX2 R68, R68 ;  /* 0x0000004400447308 */ /* 0x000e220000000800 */
[-CC-:B------:R-:W-:Y:S01]  /*12e20*/  FFMA.FTZ R20, R32, R7.reuse, -R49.reuse ;  /* 0x0000000720147223 */ /* 0x180fe20000010831 */
[-CC-:B------:R-:W-:Y:S01]  /*12e30*/  FFMA.FTZ R12, R28, R7.reuse, -R49.reuse ;  /* 0x000000071c0c7223 */ /* 0x180fe20000010831 */
[----:B------:R-:W-:Y:S01]  /*12e40*/  FADD.FTZ R3, R15, R4 ;  /* 0x000000040f037221 */ /* 0x000fe20000010000 */
[-CC-:B------:R-:W-:Y:S01]  /*12e50*/  FFMA.FTZ R169, R34, R7.reuse, -R49.reuse ;  /* 0x0000000722a97223 */ /* 0x180fe20000010831 */
[-CC-:B------:R-:W-:Y:S01]  /*12e60*/  FFMA.FTZ R24, R36, R7.reuse, -R49.reuse ;  /* 0x0000000724187223 */ /* 0x180fe20000010831 */
[-C--:B------:R-:W-:Y:S01]  /*12e70*/  FFMA.FTZ R171, R38, R7.reuse, -R49 ;  /* 0x0000000726ab7223 */ /* 0x080fe20000010831 */
[----:B----4-:R-:W-:Y:S01]  /*12e80*/  FADD.FTZ R30, R178, R3 ;  /* 0x00000003b21e7221 */ /* 0x010fe20000010000 */
[----:B------:R-:W1:Y:S01]  /*12e90*/  MUFU.EX2 R183, R183 ;  /* 0x000000b700b77308 */ /* 0x000e620000000800 */
[-CC-:B------:R-:W-:Y:S01]  /*12ea0*/  FFMA.FTZ R26, R40, R7.reuse, -R49.reuse ;  /* 0x00000007281a7223 */ /* 0x180fe20000010831 */
[-CC-:B------:R-:W-:Y:S01]  /*12eb0*/  FFMA.FTZ R153, R42, R7.reuse, -R49.reuse ;  /* 0x000000072a997223 */ /* 0x180fe20000010831 */
[----:B------:R-:W-:Y:S01]  /*12ec0*/  FADD.FTZ R51, R25, R30 ;  /* 0x0000001e19337221 */ /* 0x000fe20000010000 */
[-CC-:B------:R-:W-:Y:S01]  /*12ed0*/  FFMA.FTZ R28, R44, R7.reuse, -R49.reuse ;  /* 0x000000072c1c7223 */ /* 0x180fe20000010831 */
[-CC-:B------:R-:W-:Y:S01]  /*12ee0*/  FFMA.FTZ R155, R46, R7.reuse, -R49.reuse ;  /* 0x000000072e9b7223 */ /* 0x180fe20000010831 */
[-C--:B------:R-:W-:Y:S01]  /*12ef0*/  FFMA.FTZ R30, R48, R7.reuse, -R49 ;  /* 0x00000007301e7223 */ /* 0x080fe20000010831 */
[----:B------:R-:W-:Y:S01]  /*12f00*/  FADD.FTZ R32, R172, R51 ;  /* 0x00000033ac207221 */ /* 0x000fe20000010000 */
[----:B------:R-:W2:Y:S01]  /*12f10*/  MUFU.EX2 R6, R6 ;  /* 0x0000000600067308 */ /* 0x000ea20000000800 */
[----:B0-----:R-:W-:Y:S01]  /*12f20*/  FADD.FTZ R4, R181, R68 ;  /* 0x00000044b5047221 */ /* 0x001fe20000010000 */
[-CC-:B------:R-:W-:Y:S01]  /*12f30*/  FFMA.FTZ R157, R50, R7.reuse, -R49.reuse ;  /* 0x00000007329d7223 */ /* 0x180fe20000010831 */
[----:B------:R-:W-:Y:S01]  /*12f40*/  FADD.FTZ R51, R27, R32 ;  /* 0x000000201b337221 */ /* 0x000fe20000010000 */
[-CC-:B------:R-:W-:Y:S01]  /*12f50*/  FFMA.FTZ R52, R52, R7.reuse, -R49.reuse ;  /* 0x0000000734347223 */ /* 0x180fe20000010831 */
[-C--:B------:R-:W-:Y:S01]  /*12f60*/  FFMA.FTZ R56, R56, R7.reuse, -R49 ;  /* 0x0000000738387223 */ /* 0x080fe20000010831 */
[----:B------:R-:W-:Y:S01]  /*12f70*/  F2FP.BF16.F32.PACK_AB R180, R11, R180 ;  /* 0x000000b40bb4723e */ /* 0x000fe200000010ff */
[----:B------:R-:W-:Y:S01]  /*12f80*/  FADD.FTZ R32, R174, R51 ;  /* 0x00000033ae207221 */ /* 0x000fe20000010000 */
[----:B------:R-:W0:Y:S01]  /*12f90*/  MUFU.EX2 R177, R177 ;  /* 0x000000b100b17308 */ /* 0x000e220000000800 */
[----:B-1----:R-:W-:Y:S01]  /*12fa0*/  FADD.FTZ R3, R183, R4 ;  /* 0x00000004b7037221 */ /* 0x002fe20000010000 */
[-CC-:B------:R-:W-:Y:S01]  /*12fb0*/  FFMA.FTZ R64, R64, R7.reuse, -R49.reuse ;  /* 0x0000000740407223 */ /* 0x180fe20000010831 */
[-CC-:B------:R-:W-:Y:S01]  /*12fc0*/  FFMA.FTZ R72, R72, R7.reuse, -R49.reuse ;  /* 0x0000000748487223 */ /* 0x180fe20000010831 */
[-CC-:B------:R-:W-:Y:S01]  /*12fd0*/  FFMA.FTZ R74, R74, R7.reuse, -R49.reuse ;  /* 0x000000074a4a7223 */ /* 0x180fe20000010831 */
[-CC-:B------:R-:W-:Y:S01]  /*12fe0*/  FFMA.FTZ R76, R76, R7.reuse, -R49.reuse ;  /* 0x000000074c4c7223 */ /* 0x180fe20000010831 */
[-CC-:B------:R-:W-:Y:S01]  /*12ff0*/  FFMA.FTZ R54, R54, R7.reuse, -R49.reuse ;  /* 0x0000000736367223 */ /* 0x180fe20000010831 */
[-C--:B------:R-:W-:Y:S01]  /*13000*/  FFMA.FTZ R58, R58, R7.reuse, -R49 ;  /* 0x000000073a3a7223 */ /* 0x080fe20000010831 */
[----:B------:R-:W1:Y:S01]  /*13010*/  MUFU.EX2 R8, R8 ;  /* 0x0000000800087308 */ /* 0x000e620000000800 */
[----:B--2---:R-:W-:Y:S01]  /*13020*/  FADD.FTZ R4, R6, R3 ;  /* 0x0000000306047221 */ /* 0x004fe20000010000 */
[-CC-:B------:R-:W-:Y:S01]  /*13030*/  FFMA.FTZ R60, R60, R7.reuse, -R49.reuse ;  /* 0x000000073c3c7223 */ /* 0x180fe20000010831 */
[-CC-:B------:R-:W-:Y:S01]  /*13040*/  FFMA.FTZ R62, R62, R7.reuse, -R49.reuse ;  /* 0x000000073e3e7223 */ /* 0x180fe20000010831 */
[----:B------:R-:W-:Y:S01]  /*13050*/  FFMA.FTZ R49, R66, R7, -R49 ;  /* 0x0000000742317223 */ /* 0x000fe20000010831 */
[----:B------:R-:W-:-:S02]  /*13060*/  F2FP.BF16.F32.PACK_AB R183, R6, R183 ;  /* 0x000000b706b7723e */ /* 0x000fc400000010ff */
[----:B------:R-:W-:Y:S01]  /*13070*/  F2FP.BF16.F32.PACK_AB R182, R13, R182 ;  /* 0x000000b60db6723e */ /* 0x000fe200000010ff */
[----:B------:R-:W2:Y:S01]  /*13080*/  MUFU.EX2 R179, R179 ;  /* 0x000000b300b37308 */ /* 0x000ea20000000800 */
[----:B0-----:R-:W-:Y:S01]  /*13090*/  FADD.FTZ R3, R177, R4 ;  /* 0x00000004b1037221 */ /* 0x001fe20000010000 */
[----:B------:R-:W-:Y:S02]  /*130a0*/  F2FP.BF16.F32.PACK_AB R176, R15, R176 ;  /* 0x000000b00fb0723e */ /* 0x000fe400000010ff */
[----:B------:R-:W-:Y:S02]  /*130b0*/  F2FP.BF16.F32.PACK_AB R178, R25, R178 ;  /* 0x000000b219b2723e */ /* 0x000fe400000010ff */
[----:B------:R-:W-:Y:S02]  /*130c0*/  F2FP.BF16.F32.PACK_AB R172, R27, R172 ;  /* 0x000000ac1bac723e */ /* 0x000fe400000010ff */
[----:B------:R-:W0:Y:S01]  /*130d0*/  MUFU.EX2 R10, R10 ;  /* 0x0000000a000a7308 */ /* 0x000e220000000800 */
[----:B-1----:R-:W-:Y:S01]  /*130e0*/  FADD.FTZ R4, R8, R3 ;  /* 0x0000000308047221 */ /* 0x002fe20000010000 */
[C---:B------:R-:W-:Y:S01]  /*130f0*/  FADD.FTZ R3, R29.reuse, R32 ;  /* 0x000000201d037221 */ /* 0x040fe20000010000 */
[----:B------:R-:W-:-:S02]  /*13100*/  F2FP.BF16.F32.PACK_AB R174, R29, R174 ;  /* 0x000000ae1dae723e */ /* 0x000fc400000010ff */
[----:B------:R-:W-:Y:S01]  /*13110*/  F2FP.BF16.F32.PACK_AB R181, R68, R181 ;  /* 0x000000b544b5723e */ /* 0x000fe200000010ff */
[----:B------:R-:W-:Y:S01]  /*13120*/  FADD.FTZ R32, R168, R3 ;  /* 0x00000003a8207221 */ /* 0x000fe20000010000 */
[----:B------:R-:W-:Y:S01]  /*13130*/  @!P1 VIADD R3, R0, 0x34840 ;  /* 0x0003484000039836 */ /* 0x000fe20000000000 */
[----:B------:R-:W1:Y:S01]  /*13140*/  MUFU.EX2 R173, R173 ;  /* 0x000000ad00ad7308 */ /* 0x000e620000000800 */
[----:B--2---:R-:W-:Y:S01]  /*13150*/  FADD.FTZ R51, R179, R4 ;  /* 0x00000004b3337221 */ /* 0x004fe20000010000 */
[C---:B------:R-:W-:Y:S01]  /*13160*/  FADD.FTZ R53, R31.reuse, R32 ;  /* 0x000000201f357221 */ /* 0x040fe20000010000 */
[----:B------:R-:W-:Y:S02]  /*13170*/  F2FP.BF16.F32.PACK_AB R168, R31, R168 ;  /* 0x000000a81fa8723e */ /* 0x000fe400000010ff */
[----:B------:R-:W-:Y:S01]  /*13180*/  @!P1 PRMT R3, RZ, 0x654, R3 ;  /* 0x00000654ff039816 */ /* 0x000fe20000000003 */
[----:B------:R-:W-:Y:S01]  /*13190*/  FADD.FTZ R32, R170, R53 ;  /* 0x00000035aa207221 */ /* 0x000fe20000010000 */
[----:B------:R-:W-:Y:S01]  /*131a0*/  F2FP.BF16.F32.PACK_AB R170, R33, R170 ;  /* 0x000000aa21aa723e */ /* 0x000fe200000010ff */
[----:B------:R-:W2:Y:S01]  /*131b0*/  MUFU.EX2 R12, R12 ;  /* 0x0000000c000c7308 */ /* 0x000ea20000000800 */
[----:B0-----:R-:W-:Y:S01]  /*131c0*/  FADD.FTZ R4, R10, R51 ;  /* 0x000000330a047221 */ /* 0x001fe20000010000 */
[----:B------:R0:W-:Y:S01]  /*131d0*/  @!P1 SYNCS.ARRIVE.TRANS64.RED.A1T0 RZ, [R3+URZ], RZ ;  /* 0x000000ff03ff99a7 */ /* 0x0001e2000810043f */
[----:B------:R-:W-:-:S02]  /*131e0*/  F2FP.BF16.F32.PACK_AB R177, R8, R177 ;  /* 0x000000b108b1723e */ /* 0x000fc400000010ff */
[----:B------:R-:W-:-:S03]  /*131f0*/  F2FP.BF16.F32.PACK_AB R179, R10, R179 ;  /* 0x000000b30ab3723e */ /* 0x000fc600000010ff */
[----:B------:R-:W0:Y:S01]  /*13200*/  MUFU.EX2 R175, R175 ;  /* 0x000000af00af7308 */ /* 0x000e220000000800 */
[----:B-1----:R-:W-:-:S07]  /*13210*/  FADD.FTZ R51, R173, R4 ;  /* 0x00000004ad337221 */ /* 0x002fce0000010000 */
[----:B------:R-:W1:Y:S01]  /*13220*/  MUFU.EX2 R20, R20 ;  /* 0x0000001400147308 */ /* 0x000e620000000800 */
[C---:B--2---:R-:W-:Y:S01]  /*13230*/  FADD.FTZ R4, R12.reuse, R51 ;  /* 0x000000330c047221 */ /* 0x044fe20000010000 */
[----:B------:R-:W-:Y:S01]  /*13240*/  FADD.FTZ R51, R33, R32 ;  /* 0x0000002021337221 */ /* 0x000fe20000010000 */
[----:B------:R-:W-:-:S03]  /*13250*/  F2FP.BF16.F32.PACK_AB R173, R12, R173 ;  /* 0x000000ad0cad723e */ /* 0x000fc600000010ff */
[----:B------:R-:W-:Y:S01]  /*13260*/  FADD.FTZ R32, R152, R51 ;  /* 0x0000003398207221 */ /* 0x000fe20000010000 */
[----:B------:R-:W-:Y:S01]  /*13270*/  F2FP.BF16.F32.PACK_AB R152, R35, R152 ;  /* 0x000000982398723e */ /* 0x000fe200000010ff */
[----:B------:R-:W2:Y:S01]  /*13280*/  MUFU.EX2 R169, R169 ;  /* 0x000000a900a97308 */ /* 0x000ea20000000800 */
[----:B0-----:R-:W-:Y:S01]  /*13290*/  FADD.FTZ R3, R175, R4 ;  /* 0x00000004af037221 */ /* 0x001fe20000010000 */
[----:B------:R-:W-:-:S04]  /*132a0*/  FADD.FTZ R51, R35, R32 ;  /* 0x0000002023337221 */ /* 0x000fc80000010000 */
[----:B------:R-:W-:Y:S01]  /*132b0*/  FADD.FTZ R32, R154, R51 ;  /* 0x000000339a207221 */ /* 0x000fe20000010000 */
[C---:B------:R-:W-:Y:S01]  /*132c0*/  F2FP.BF16.F32.PACK_AB R154, R37.reuse, R154 ;  /* 0x0000009a259a723e */ /* 0x040fe200000010ff */
[----:B------:R-:W0:Y:S01]  /*132d0*/  MUFU.EX2 R24, R24 ;  /* 0x0000001800187308 */ /* 0x000e220000000800 */
[C---:B-1----:R-:W-:Y:S01]  /*132e0*/  FADD.FTZ R4, R20.reuse, R3 ;  /* 0x0000000314047221 */ /* 0x042fe20000010000 */
[----:B------:R-:W-:Y:S01]  /*132f0*/  FADD.FTZ R51, R37, R32 ;  /* 0x0000002025337221 */ /* 0x000fe20000010000 */
[----:B------:R-:W-:-:S03]  /*13300*/  F2FP.BF16.F32.PACK_AB R175, R20, R175 ;  /* 0x000000af14af723e */ /* 0x000fc600000010ff */
[----:B------:R-:W-:Y:S01]  /*13310*/  FADD.FTZ R32, R156, R51 ;  /* 0x000000339c207221 */ /* 0x000fe20000010000 */
[----:B------:R-:W-:Y:S01]  /*13320*/  F2FP.BF16.F32.PACK_AB R156, R39, R156 ;  /* 0x0000009c279c723e */ /* 0x000fe200000010ff */
[----:B------:R-:W1:Y:S01]  /*13330*/  MUFU.EX2 R171, R171 ;  /* 0x000000ab00ab7308 */ /* 0x000e620000000800 */
[----:B--2---:R-:W-:Y:S01]  /*13340*/  FADD.FTZ R3, R169, R4 ;  /* 0x00000004a9037221 */ /* 0x004fe20000010000 */
[----:B------:R-:W-:-:S04]  /*13350*/  FADD.FTZ R51, R39, R32 ;  /* 0x0000002027337221 */ /* 0x000fc80000010000 */
[----:B------:R-:W-:Y:S02]  /*13360*/  FADD.FTZ R32, R158, R51 ;  /* 0x000000339e207221 */ /* 0x000fe40000010000 */
[----:B------:R-:W2:Y:S01]  /*13370*/  MUFU.EX2 R26, R26 ;  /* 0x0000001a001a7308 */ /* 0x000ea20000000800 */
[C---:B0-----:R-:W-:Y:S01]  /*13380*/  FADD.FTZ R4, R24.reuse, R3 ;  /* 0x0000000318047221 */ /* 0x041fe20000010000 */
[----:B------:R-:W-:-:S06]  /*13390*/  F2FP.BF16.F32.PACK_AB R169, R24, R169 ;  /* 0x000000a918a9723e */ /* 0x000fcc00000010ff */
        /* <DEDUP_REMOVED lines=21> */
[C---:B0-----:R-:W-:Y:S01]  /*134f0*/  FADD.FTZ R11, R43.reuse, R32 ;  /* 0x000000202b0b7221 */ /* 0x041fe20000010000 */
[----:B------:R-:W-:-:S06]  /*13500*/  F2FP.BF16.F32.PACK_AB R160, R43, R160 ;  /* 0x000000a02ba0723e */ /* 0x000fcc00000010ff */
[----:B------:R-:W0:Y:S01]  /*13510*/  MUFU.EX2 R0, R52 ;  /* 0x0000003400007308 */ /* 0x000e220000000800 */
[----:B-1----:R-:W-:-:S07]  /*13520*/  FADD.FTZ R3, R157, R4 ;  /* 0x000000049d037221 */ /* 0x002fce0000010000 */
[----:B------:R-:W1:Y:S01]  /*13530*/  MUFU.EX2 R45, R45 ;  /* 0x0000002d002d7308 */ /* 0x000e620000000800 */
[----:B--2---:R-:W-:-:S07]  /*13540*/  FADD.FTZ R4, R162, R11 ;  /* 0x0000000ba2047221 */ /* 0x004fce0000010000 */
[----:B------:R-:W2:Y:S01]  /*13550*/  MUFU.EX2 R56, R56 ;  /* 0x0000003800387308 */ /* 0x000ea20000000800 */
[C---:B0-----:R-:W-:Y:S01]  /*13560*/  FADD.FTZ R3, R0.reuse, R3 ;  /* 0x0000000300037221 */ /* 0x041fe20000010000 */
[----:B------:R-:W-:-:S06]  /*13570*/  F2FP.BF16.F32.PACK_AB R157, R0, R157 ;  /* 0x0000009d009d723e */ /* 0x000fcc00000010ff */
[----:B------:R-:W0:Y:S01]  /*13580*/  MUFU.EX2 R164, R164 ;  /* 0x000000a400a47308 */ /* 0x000e220000000800 */
[C---:B-1----:R-:W-:Y:S01]  /*13590*/  FADD.FTZ R11, R45.reuse, R4 ;  /* 0x000000042d0b7221 */ /* 0x042fe20000010000 */
[----:B------:R-:W-:-:S06]  /*135a0*/  F2FP.BF16.F32.PACK_AB R162, R45, R162 ;  /* 0x000000a22da2723e */ /* 0x000fcc00000010ff */
[----:B------:R-:W1:Y:S01]  /*135b0*/  MUFU.EX2 R159, R64 ;  /* 0x00000040009f7308 */ /* 0x000e620000000800 */
[----:B--2---:R-:W-:-:S07]  /*135c0*/  FADD.FTZ R4, R56, R3 ;  /* 0x0000000338047221 */ /* 0x004fce0000010000 */
[----:B------:R2:W3:Y:S01]  /*135d0*/  MUFU.EX2 R47, R122 ;  /* 0x0000007a002f7308 */ /* 0x0004e20000000800 */
[----:B0-----:R-:W-:-:S07]  /*135e0*/  FADD.FTZ R32, R164, R11 ;  /* 0x0000000ba4207221 */ /* 0x001fce0000010000 */
[----:B------:R-:W0:Y:S01]  /*135f0*/  MUFU.EX2 R72, R72 ;  /* 0x0000004800487308 */ /* 0x000e220000000800 */
[C---:B-1----:R-:W-:Y:S01]  /*13600*/  FADD.FTZ R3, R159.reuse, R4 ;  /* 0x000000049f037221 */ /* 0x042fe20000010000 */
[----:B------:R-:W-:Y:S01]  /*13610*/  F2FP.BF16.F32.PACK_AB R159, R159, R56 ;  /* 0x000000389f9f723e */ /* 0x000fe200000010ff */
[----:B--2---:R-:W-:-:S05]  /*13620*/  IMAD.MOV.U32 R122, RZ, RZ, R151 ;  /* 0x000000ffff7a7224 */ /* 0x004fca00078e0097 */
        /* <DEDUP_REMOVED lines=22> */
[----:B------:R-:W-:Y:S01]  /*13790*/  F2FP.BF16.F32.PACK_AB R165, R165, R58 ;  /* 0x0000003aa5a5723e */ /* 0x000fe200000010ff */
[----:B------:R-:W-:Y:S02]  /*137a0*/  IMAD.MOV.U32 R6, RZ, RZ, 0x3f800000 ;  /* 0x3f800000ff067424 */ /* 0x000fe400078e00ff */
[----:B--2---:R-:W-:-:S04]  /*137b0*/  FADD.FTZ R0, R62, R3 ;  /* 0x000000033e007221 */ /* 0x004fc80000010000 */
[C---:B0-----:R-:W-:Y:S01]  /*137c0*/  FADD.FTZ R3, R49.reuse, R0 ;  /* 0x0000000031037221 */ /* 0x041fe20000010000 */
[----:B------:R-:W-:Y:S01]  /*137d0*/  F2FP.BF16.F32.PACK_AB R167, R49, R62 ;  /* 0x0000003e31a7723e */ /* 0x000fe200000010ff */
[----:B------:R-:W-:Y:S01]  /*137e0*/  IMAD.MOV.U32 R0, RZ, RZ, 0x3f800000 ;  /* 0x3f800000ff007424 */ /* 0x000fe200078e00ff */
[----:B------:R-:W-:Y:S06]  /*137f0*/  @!P2 BRA `(.L_x_781) ;  /* 0x0000002c00b8a947 */ /* 0x000fec0003800000 */
[----:B------:R-:W-:Y:S01]  /*13800*/  VIADD R210, R210, 0xfffffffe ;  /* 0xfffffffed2d27836 */ /* 0x000fe20000000000 */
[----:B------:R-:W-:Y:S01]  /*13810*/  CS2R R150, SRZ ;  /* 0x0000000000967805 */ /* 0x000fe2000001ff00 */
[----:B------:R-:W-:Y:S01]  /*13820*/  IMAD.MOV.U32 R12, RZ, RZ, R14 ;  /* 0x000000ffff0c7224 */ /* 0x000fe200078e000e */
[----:B------:R-:W-:Y:S01]  /*13830*/  CS2R R146, SRZ ;  /* 0x0000000000927805 */ /* 0x000fe2000001ff00 */
[----:B------:R-:W-:Y:S01]  /*13840*/  IMAD.MOV.U32 R11, RZ, RZ, R9 ;  /* 0x000000ffff0b7224 */ /* 0x000fe200078e0009 */
[----:B------:R-:W-:Y:S01]  /*13850*/  CS2R R142, SRZ ;  /* 0x00000000008e7805 */ /* 0x000fe2000001ff00 */
[----:B------:R-:W-:Y:S01]  /*13860*/  IMAD.MOV.U32 R13, RZ, RZ, R196 ;  /* 0x000000ffff0d7224 */ /* 0x000fe200078e00c4 */
[----:B------:R-:W-:Y:S01]  /*13870*/  CS2R R138, SRZ ;  /* 0x00000000008a7805 */ /* 0x000fe2000001ff00 */
[----:B------:R-:W-:Y:S01]  /*13880*/  IMAD.MOV.U32 R15, RZ, RZ, R194 ;  /* 0x000000ffff0f7224 */ /* 0x000fe200078e00c2 */
[----:B------:R-:W-:Y:S01]  /*13890*/  CS2R R134, SRZ ;  /* 0x0000000000867805 */ /* 0x000fe2000001ff00 */
[----:B------:R-:W-:Y:S01]  /*138a0*/  IMAD.MOV.U32 R0, RZ, RZ, 0x3f800000 ;  /* 0x3f800000ff007424 */ /* 0x000fe200078e00ff */
        /* <DEDUP_REMOVED lines=26> */
[----:B------:R-:W-:-:S07]  /*13a50*/  CS2R R88, SRZ ;  /* 0x0000000000587805 */ /* 0x000fce000001ff00 */
.L_x_792:
[----:B------:R-:W-:-:S05]  /*13a60*/  VIADD R7, R15, 0x1 ;  /* 0x000000010f077836 */ /* 0x000fca0000000000 */
[----:B------:R-:W-:-:S04]  /*13a70*/  ISETP.NE.AND P2, PT, R7, 0x2, PT ;  /* 0x000000020700780c */ /* 0x000fc80003f45270 */
[----:B------:R-:W-:Y:S02]  /*13a80*/  SEL R196, RZ, 0x1, P2 ;  /* 0x00000001ffc47807 */ /* 0x000fe40001000000 */
[----:B------:R-:W-:Y:S02]  /*13a90*/  SEL R194, R7, RZ, P2 ;  /* 0x000000ff07c27207 */ /* 0x000fe40001000000 */
[----:B------:R-:W-:Y:S01]  /*13aa0*/  LOP3.LUT R196, R13, R196, RZ, 0x3c, !PT ;  /* 0x000000c40dc47212 */ /* 0x000fe200078e3cff */
[----:B------:R-:W-:Y:S06]  /*13ab0*/  @!P0 BRA `(.L_x_782) ;  /* 0x0000000000048947 */ /* 0x000fec0003800000 */
[----:B------:R-:W-:Y:S01]  /*13ac0*/  BPT.TRAP 0x1 ;  /* 0x000000040000795c */ /* 0x000fe20000300000 */
.L_x_782:
[----:B------:R-:W-:Y:S01]  /*13ad0*/  IMAD R10, R194, 0x8, R2 ;  /* 0x00000008c20a7824 */ /* 0x000fe200078e0202 */
[----:B------:R-:W-:-:S04]  /*13ae0*/  SHF.L.U32 R7, R196, 0x1f, RZ ;  /* 0x0000001fc4077819 */ /* 0x000fc800000006ff */
[----:B------:R0:W1:Y:S01]  /*13af0*/  SYNCS.PHASECHK.TRANS64.TRYWAIT P2, [R10+URZ+0x34830], R7 ;  /* 0x034830070a0075a7 */ /* 0x000062000804017f */
[----:B------:R-:W-:Y:S05]  /*13b00*/  @!P0 BRA `(.L_x_783) ;  /* 0x0000000000048947 */ /* 0x000fea0003800000 */
[----:B------:R-:W-:Y:S01]  /*13b10*/  BPT.TRAP 0x1 ;  /* 0x000000040000795c */ /* 0x000fe20000300000 */
.L_x_783:
[----:B------:R-:W-:Y:S01]  /*13b20*/  IMAD R8, R194, 0xc00, R5 ;  /* 0x00000c00c2087824 */ /* 0x000fe200078e0205 */
[----:B------:R-:W-:Y:S03]  /*13b30*/  BSSY B1, `(.L_x_784) ;  /* 0x0000006000017945 */ /* 0x000fe60003800000 */
[C---:B------:R-:W-:Y:S02]  /*13b40*/  VIADD R20, R8.reuse, 0x2 ;  /* 0x0000000208147836 */ /* 0x040fe40000000000 */
[----:B------:R-:W-:Y:S01]  /*13b50*/  VIADD R24, R8, 0x4 ;  /* 0x0000000408187836 */ /* 0x000fe20000000000 */
[----:B-1----:R-:W-:Y:S06]  /*13b60*/  @P2 BRA `(.L_x_785) ;  /* 0x0000000000082947 */ /* 0x002fec0003800000 */
[----:B------:R-:W1:Y:S02]  /*13b70*/  SYNCS.PHASECHK.TRANS64.TRYWAIT P2, [R10+URZ+0x34830], R7 ;  /* 0x034830070a0075a7 */ /* 0x000e64000804017f */
[----:B-1----:R-:W-:Y:S05]  /*13b80*/  @!P2 BRA `(.L_x_786) ;  /* 0x000000d400a8a947 */ /* 0x002fea0003800000 */
.L_x_785:
[----:B------:R-:W-:Y:S05]  /*13b90*/  BSYNC B1 ;  /* 0x0000000000017941 */ /* 0x000fea0003800000 */
.L_x_784:
[----:B------:R-:W2:Y:S04]  /*13ba0*/  LDL.64 R28, [R1+0x40] ;  /* 0x00004000011c7983 */ /* 0x000ea80000100a00 */
[----:B------:R3:W-:Y:S04]  /*13bb0*/  STL [R1+0x88], R15 ;  /* 0x0000880f01007387 */ /* 0x0007e80000100800 */
[----:B---3--:R-:W3:Y:S04]  /*13bc0*/  LDL.64 R14, [R1+0x38] ;  /* 0x00003800010e7983 */ /* 0x008ee80000100a00 */
[----:B------:R4:W-:Y:S04]  /*13bd0*/  STL.64 [R1+0x80], R12 ;  /* 0x0000800c01007387 */ /* 0x0009e80000100a00 */
[----:B----4-:R-:W4:Y:S01]  /*13be0*/  LDL.64 R12, [R1+0x30] ;  /* 0x00003000010c7983 */ /* 0x010f220000100a00 */
[----:B------:R-:W-:Y:S01]  /*13bf0*/  R2UR UR14, R24 ;  /* 0x00000000180e72ca */ /* 0x000fe200000e0000 */
[C---:B------:R-:W-:Y:S01]  /*13c00*/  VIADD R24, R8.reuse, 0x400 ;  /* 0x0000040008187836 */ /* 0x040fe20000000000 */
[C---:B------:R-:W-:Y:S01]  /*13c10*/  IADD3 R26, R8.reuse, 0x402, RZ ;  /* 0x00000402081a7810 */ /* 0x040fe20007ffe0ff */
[----:B------:R-:W-:Y:S01]  /*13c20*/  IMAD.MOV.U32 R9, RZ, RZ, 0x40000040 ;  /* 0x40000040ff097424 */ /* 0x000fe200078e00ff */
[----:B------:R-:W-:Y:S01]  /*13c30*/  R2UR UR6, R8 ;  /* 0x00000000080672ca */ /* 0x000fe200000e0000 */
[----:B------:R-:W-:Y:S01]  /*13c40*/  IMAD.MOV.U32 R25, RZ, RZ, 0x40000040 ;  /* 0x40000040ff197424 */ /* 0x000fe200078e00ff */
[----:B------:R-:W-:Y:S01]  /*13c50*/  R2UR UR22, R24 ;  /* 0x00000000181672ca */ /* 0x000fe200000e0000 */
[----:B------:R-:W-:Y:S01]  /*13c60*/  VIADD R24, R8, 0x406 ;  /* 0x0000040608187836 */ /* 0x000fe20000000000 */
[----:B------:R-:W-:Y:S01]  /*13c70*/  R2UR UR7, R9 ;  /* 0x00000000090772ca */ /* 0x000fe200000e0000 */
[----:B------:R-:W-:Y:S01]  /*13c80*/  IMAD.MOV.U32 R27, RZ, RZ, 0x40000040 ;  /* 0x40000040ff1b7424 */ /* 0x000fe200078e00ff */
[----:B------:R-:W-:Y:S01]  /*13c90*/  R2UR UR26, R26 ;  /* 0x000000001a1a72ca */ /* 0x000fe200000e0000 */
[----:B------:R-:W-:Y:S01]  /*13ca0*/  VIADD R26, R8, 0x800 ;  /* 0x00000800081a7836 */ /* 0x000fe20000000000 */
[----:B------:R-:W-:Y:S01]  /*13cb0*/  R2UR UR34, R24 ;  /* 0x00000000182272ca */ /* 0x000fe200000e0000 */
[----:B------:R-:W-:Y:S01]  /*13cc0*/  VIADD R24, R8, 0x804 ;  /* 0x0000080408187836 */ /* 0x000fe20000000000 */
[C---:B------:R-:W-:Y:S01]  /*13cd0*/  R2UR UR15, R25.reuse ;  /* 0x00000000190f72ca */ /* 0x040fe200000e0000 */
[----:B------:R0:W-:Y:S01]  /*13ce0*/  STL.64 [R1+0x78], R10 ;  /* 0x0000780a01007387 */ /* 0x0001e20000100a00 */
[----:B------:R-:W-:-:S02]  /*13cf0*/  R2UR UR23, R25 ;  /* 0x00000000191772ca */ /* 0x000fc400000e0000 */
[----:B------:R-:W-:Y:S02]  /*13d00*/  R2UR UR27, R27 ;  /* 0x000000001b1b72ca */ /* 0x000fe400000e0000 */
[----:B------:R-:W-:Y:S02]  /*13d10*/  R2UR UR35, R25 ;  /* 0x00000000192372ca */ /* 0x000fe400000e0000 */
[----:B------:R-:W-:Y:S02]  /*13d20*/  R2UR UR46, R26 ;  /* 0x000000001a2e72ca */ /* 0x000fe400000e0000 */
[----:B------:R-:W-:Y:S02]  /*13d30*/  R2UR UR47, R27 ;  /* 0x000000001b2f72ca */ /* 0x000fe400000e0000 */
[----:B------:R-:W-:Y:S01]  /*13d40*/  R2UR UR54, R24 ;  /* 0x00000000183672ca */ /* 0x000fe200000e0000 */
[----:B01----:R-:W4:Y:S01]  /*13d50*/  LDL.64 R10, [R1+0x28] ;  /* 0x00002800010a7983 */ /* 0x003f220000100a00 */
[----:B------:R-:W-:Y:S01]  /*13d60*/  R2UR UR55, R25 ;  /* 0x00000000193772ca */ /* 0x000fe200000e0000 */
[----:B------:R-:W-:Y:S01]  /*13d70*/  IMAD.MOV.U32 R21, RZ, RZ, 0x40000040 ;  /* 0x40000040ff157424 */ /* 0x000fe200078e00ff */
[----:B------:R-:W-:Y:S01]  /*13d80*/  R2UR UR10, R20 ;  /* 0x00000000140a72ca */ /* 0x000fe200000e0000 */
[----:B------:R0:W-:Y:S03]  /*13d90*/  STL.64 [R1+0x70], R4 ;  /* 0x0000700401007387 */ /* 0x0001e60000100a00 */
[C---:B------:R-:W-:Y:S01]  /*13da0*/  R2UR UR11, R21.reuse ;  /* 0x00000000150b72ca */ /* 0x040fe200000e0000 */
[----:B0-----:R-:W4:Y:S01]  /*13db0*/  LDL.64 R4, [R1+0x20] ;  /* 0x0000200001047983 */ /* 0x001f220000100a00 */
[----:B------:R-:W-:Y:S01]  /*13dc0*/  VIADD R20, R8, 0x6 ;  /* 0x0000000608147836 */ /* 0x000fe20000000000 */
[----:B------:R-:W-:-:S02]  /*13dd0*/  R2UR UR19, R21 ;  /* 0x00000000151372ca */ /* 0x000fc400000e0000 */
[----:B------:R0:W-:Y:S01]  /*13de0*/  STL.64 [R1+0x68], R2 ;  /* 0x0000680201007387 */ /* 0x0001e20000100a00 */
[C---:B------:R-:W-:Y:S02]  /*13df0*/  R2UR UR31, R21.reuse ;  /* 0x00000000151f72ca */ /* 0x040fe400000e0000 */
[----:B------:R-:W-:Y:S01]  /*13e00*/  R2UR UR18, R20 ;  /* 0x00000000141272ca */ /* 0x000fe200000e0000 */
[----:B------:R-:W-:Y:S01]  /*13e10*/  VIADD R20, R8, 0x404 ;  /* 0x0000040408147836 */ /* 0x000fe20000000000 */
[----:B------:R-:W-:-:S04]  /*13e20*/  R2UR UR51, R21 ;  /* 0x00000000153372ca */ /* 0x000fc800000e0000 */
[----:B------:R-:W-:Y:S01]  /*13e30*/  R2UR UR30, R20 ;  /* 0x00000000141e72ca */ /* 0x000fe200000e0000 */
[----:B------:R-:W-:Y:S01]  /*13e40*/  VIADD R20, R8, 0x802 ;  /* 0x0000080208147836 */ /* 0x000fe20000000000 */
[----:B0-----:R-:W4:Y:S04]  /*13e50*/  LDL.64 R2, [R1+0x8] ;  /* 0x0000080001027983 */ /* 0x001f280000100a00 */
[----:B------:R-:W-:Y:S02]  /*13e60*/  R2UR UR50, R20 ;  /* 0x00000000143272ca */ /* 0x000fe400000e0000 */
[----:B------:R-:W4:Y:S01]  /*13e70*/  LDL.64 R20, [R1+0x18] ;  /* 0x0000180001147983 */ /* 0x000f220000100a00 */
[----:B--2---:R-:W-:Y:S02]  /*13e80*/  R2UR UR4, R28 ;  /* 0x000000001c0472ca */ /* 0x004fe400000e0000 */
[----:B------:R-:W-:-:S02]  /*13e90*/  R2UR UR5, R29 ;  /* 0x000000001d0572ca */ /* 0x000fc400000e0000 */
[----:B------:R-:W-:-:S11]  /*13ea0*/  WARPGROUP.ARRIVE ;  /* 0x00000000000079c5 */ /* 0x000fd60000000000 */
[----:B------:R-:W-:Y:S01]  /*13eb0*/  HGMMA.64x128x16.F32.BF16 R24, gdesc[UR4], RZ, !UPT, gsb0 ;  /* 0x01e00000041879f0 */ /* 0x000fe2000c0018ff */
[----:B---3--:R-:W-:Y:S02]  /*13ec0*/  R2UR UR8, R14 ;  /* 0x000000000e0872ca */ /* 0x008fe400000e0000 */
[----:B------:R-:W-:Y:S01]  /*13ed0*/  R2UR UR9, R15 ;  /* 0x000000000f0972ca */ /* 0x000fe200000e0000 */
[----:B------:R-:W-:Y:S01]  /*13ee0*/  UMOV UR32, UR56 ;  /* 0x0000003800207c82 */ /* 0x000fe20008000000 */
[----:B------:R-:W-:Y:S01]  /*13ef0*/  UMOV UR33, UR57 ;  /* 0x0000003900217c82 */ /* 0x000fe20008000000 */
[----:B------:R0:W5:Y:S01]  /*13f00*/  LDL.LU R15, [R1+0x88] ;  /* 0x00008800010f7983 */ /* 0x0001620000300800 */
[----:B----4-:R-:W-:Y:S02]  /*13f10*/  R2UR UR12, R12 ;  /* 0x000000000c0c72ca */ /* 0x010fe400000e0000 */
[----:B------:R-:W-:Y:S02]  /*13f20*/  R2UR UR13, R13 ;  /* 0x000000000d0d72ca */ /* 0x000fe400000e0000 */
[----:B------:R0:W5:Y:S01]  /*13f30*/  LDL.LU.64 R12, [R1+0x80] ;  /* 0x00008000010c7983 */ /* 0x0001620000300a00 */
[----:B------:R-:W-:-:S02]  /*13f40*/  WARPGROUP.DEPBAR.LE gsb0, 0x0 ;  /* 0x00008000000079c5 */ /* 0x000fc40000010000 */
[----:B------:R-:W-:-:S06]  /*13f50*/  WARPGROUP.ARRIVE ;  /* 0x00000000000079c5 */ /* 0x000fcc0000000000 */
[----:B------:R-:W-:Y:S01]  /*13f60*/  HGMMA.64x128x16.F32.BF16 R24, gdesc[UR8], R24, gsb0 ;  /* 0x01e00000081879f0 */ /* 0x000fe20008001818 */
[----:B------:R-:W-:Y:S02]  /*13f70*/  R2UR UR16, R10 ;  /* 0x000000000a1072ca */ /* 0x000fe400000e0000 */
[----:B------:R-:W-:Y:S02]  /*13f80*/  R2UR UR17, R11 ;  /* 0x000000000b1172ca */ /* 0x000fe400000e0000 */
[----:B------:R-:W-:Y:S01]  /*13f90*/  R2UR UR20, R4 ;  /* 0x00000000041472ca */ /* 0x000fe200000e0000 */
[----:B------:R0:W5:Y:S01]  /*13fa0*/  LDL.LU.64 R10, [R1+0x78] ;  /* 0x00007800010a7983 */ /* 0x0001620000300a00 */
[----:B------:R-:W-:Y:S02]  /*13fb0*/  WARPGROUP.DEPBAR.LE gsb0, 0x0 ;  /* 0x00008000000079c5 */ /* 0x000fe40000010000 */
[----:B------:R-:W-:-:S06]  /*13fc0*/  WARPGROUP.ARRIVE ;  /* 0x00000000000079c5 */ /* 0x000fcc0000000000 */
[----:B------:R-:W-:Y:S01]  /*13fd0*/  HGMMA.64x128x16.F32.BF16 R24, gdesc[UR12], R24, gsb0 ;  /* 0x01e000000c1879f0 */ /* 0x000fe20008001818 */
        /* <DEDUP_REMOVED lines=8> */
[----:B------:R-:W2:Y:S01]  /*14060*/  LDL.64 R20, [R1] ;  /* 0x0000000001147983 */ /* 0x000ea20000100a00 */
[----:B------:R-:W-:Y:S02]  /*14070*/  WARPGROUP.DEPBAR.LE gsb0, 0x0 ;  /* 0x00008000000079c5 */ /* 0x000fe40000010000 */
[----:B------:R-:W-:-:S06]  /*14080*/  WARPGROUP.ARRIVE ;  /* 0x00000000000079c5 */ /* 0x000fcc0000000000 */
[----:B------:R-:W-:Y:S01]  /*14090*/  HGMMA.64x128x16.F32.BF16 R24, gdesc[UR20], R24, gsb0 ;  /* 0x01e00000141879f0 */ /* 0x000fe20008001818 */
[----:B------:R-:W-:Y:S02]  /*140a0*/  R2UR UR29, R3 ;  /* 0x00000000031d72ca */ /* 0x000fe400000e0000 */
[----:B------:R0:W5:Y:S01]  /*140b0*/  LDL.LU.64 R2, [R1+0x68] ;  /* 0x0000680001027983 */ /* 0x0001620000300a00 */
        /* <DEDUP_REMOVED lines=14> */
[----:B------:R-:W-:Y:S01]  /*141a0*/  HGMMA.64x128x16.F32.BF16 R24, gdesc[UR48], R24, gsb0 ;  /* 0x01e00000301879f0 */ /* 0x000fe20008001818 */
[----:B------:R-:W-:Y:S02]  /*141b0*/  VIADD R8, R8, 0x806 ;  /* 0x0000080608087836 */ /* 0x000fe40000000000 */
[----:B------:R-:W-:Y:S01]  /*141c0*/  IMAD.MOV.U32 R9, RZ, RZ, 0x40000040 ;  /* 0x40000040ff097424 */ /* 0x000fe200078e00ff */
[----:B--2---:R-:W-:Y:S02]  /*141d0*/  R2UR UR4, R20 ;  /* 0x00000000140472ca */ /* 0x004fe400000e0000 */
[----:B------:R-:W-:Y:S02]  /*141e0*/  R2UR UR6, R8 ;  /* 0x00000000080672ca */ /* 0x000fe400000e0000 */
[----:B------:R-:W-:Y:S02]  /*141f0*/  R2UR UR7, R9 ;  /* 0x00000000090772ca */ /* 0x000fe400000e0000 */
[----:B------:R-:W-:Y:S01]  /*14200*/  R2UR UR5, R21 ;  /* 0x00000000150572ca */ /* 0x000fe200000e0000 */
[----:B------:R-:W-:-:S02]  /*14210*/  WARPGROUP.DEPBAR.LE gsb0, 0x0 ;  /* 0x00008000000079c5 */ /* 0x000fc40000010000 */
[----:B------:R-:W-:-:S06]  /*14220*/  WARPGROUP.ARRIVE ;  /* 0x00000000000079c5 */ /* 0x000fcc0000000000 */
[----:B------:R-:W-:Y:S01]  /*14230*/  HGMMA.64x128x16.F32.BF16 R24, gdesc[UR52], R24, gsb0 ;  /* 0x01e00000341879f0 */ /* 0x000fe20008001818 */
        /* <DEDUP_REMOVED lines=68> */
[----:B0-----:R-:W-:Y:S05]  /*14680*/  @!P0 BRA `(.L_x_787) ;  /* 0x0000000000048947 */ /* 0x001fea0003800000 */
[----:B------:R-:W-:Y:S01]  /*14690*/  BPT.TRAP 0x1 ;  /* 0x000000040000795c */ /* 0x000fe20000300000 */
.L_x_787:
[----:B-----5:R-:W-:Y:S01]  /*146a0*/  SHF.L.U32 R0, R13, 0x1f, RZ ;  /* 0x0000001f0d007819 */ /* 0x020fe200000006ff */
[----:B------:R-:W-:-:S04]  /*146b0*/  IMAD R13, R15, 0x8, R2 ;  /* 0x000000080f0d7824 */ /* 0x000fc800078e0202 */
[----:B------:R0:W1:Y:S01]  /*146c0*/  SYNCS.PHASECHK.TRANS64.TRYWAIT P2, [R13+URZ+0x34850], R0 ;  /* 0x034850000d0075a7 */ /* 0x000062000804017f */
[----:B------:R-:W-:Y:S05]  /*146d0*/  @!P0 BRA `(.L_x_788) ;  /* 0x0000000000048947 */ /* 0x000fea0003800000 */
[----:B------:R-:W-:Y:S01]  /*146e0*/  BPT.TRAP 0x1 ;  /* 0x000000040000795c */ /* 0x000fe20000300000 */
.L_x_788:
[----:B------:R-:W-:Y:S04]  /*146f0*/  BSSY B1, `(.L_x_789) ;  /* 0x0000004000017945 */ /* 0x000fe80003800000 */
[----:B-1----:R-:W-:Y:S05]  /*14700*/  @P2 BRA `(.L_x_790) ;  /* 0x0000000000082947 */ /* 0x002fea0003800000 */
[----:B------:R-:W1:Y:S02]  /*14710*/  SYNCS.PHASECHK.TRANS64.TRYWAIT P2, [R13+URZ+0x34850], R0 ;  /* 0x034850000d0075a7 */ /* 0x000e64000804017f */
[----:B-1----:R-:W-:Y:S05]  /*14720*/  @!P2 BRA `(.L_x_791) ;  /* 0x000000c800d4a947 */ /* 0x002fea0003800000 */
.L_x_790:
[----:B------:R-:W-:Y:S05]  /*14730*/  BSYNC B1 ;  /* 0x0000000000017941 */ /* 0x000fea0003800000 */
.L_x_789:
[----:B01----:R-:W-:Y:S01]  /*14740*/  VIADD R0, R2, 0x400 ;  /* 0x0000040002007836 */ /* 0x003fe20000000000 */
[----:B------:R-:W-:Y:S01]  /*14750*/  WARPGROUP.ARRIVE ;  /* 0x00000000000079c5 */ /* 0x000fe20000000000 */
[----:B------:R-:W-:Y:S02]  /*14760*/  IMAD.MOV.U32 R9, RZ, RZ, 0x40000040 ;  /* 0x40000040ff097424 */ /* 0x000fe400078e00ff */
[----:B------:R-:W-:Y:S01]  /*14770*/  FMUL.FTZ R14, R25, UR36 ;  /* 0x00000024190e7c20 */ /* 0x000fe20008410000 */
[----:B------:R-:W-:Y:S01]  /*14780*/  IMAD.MOV.U32 R7, RZ, RZ, 0x40000040 ;  /* 0x40000040ff077424 */ /* 0x000fe200078e00ff */
[----:B------:R-:W-:Y:S01]  /*14790*/  SHF.R.U32.HI R0, RZ, 0x4, R0 ;  /* 0x00000004ff007819 */ /* 0x000fe20000011600 */
[----:B------:R-:W-:Y:S01]  /*147a0*/  FMUL.FTZ R20, R27, UR36 ;  /* 0x000000241b147c20 */ /* 0x000fe20008410000 */
[----:B------:R-:W-:Y:S01]  /*147b0*/  R2UR UR7, R9 ;  /* 0x00000000090772ca */ /* 0x000fe200000e0000 */
[----:B------:R-:W-:Y:S01]  /*147c0*/  FMUL.FTZ R27, R34, UR36 ;  /* 0x00000024221b7c20 */ /* 0x000fe20008410000 */
[----:B------:R-:W-:Y:S01]  /*147d0*/  LOP3.LUT R0, R0, 0x3fff, RZ, 0xc0, !PT ;  /* 0x00003fff00007812 */ /* 0x000fe200078ec0ff */
[----:B------:R-:W-:Y:S01]  /*147e0*/  MUFU.TANH R14, R14 ;  /* 0x0000000e000e7308 */ /* 0x000fe20000002400 */
[----:B------:R-:W-:Y:S01]  /*147f0*/  FMUL.FTZ R34, R37, UR36 ;  /* 0x0000002425227c20 */ /* 0x000fe20008410000 */
[----:B------:R-:W-:Y:S01]  /*14800*/  FMUL.FTZ R37, R41, UR36 ;  /* 0x0000002429257c20 */ /* 0x000fe20008410000 */
[----:B------:R-:W-:Y:S01]  /*14810*/  LOP3.LUT R0, R0, 0x4000000, RZ, 0xfc, !PT ;  /* 0x0400000000007812 */ /* 0x000fe200078efcff */
[----:B------:R-:W-:Y:S01]  /*14820*/  FMUL.FTZ R21, R30, UR36 ;  /* 0x000000241e157c20 */ /* 0x000fe20008410000 */
[----:B------:R-:W-:Y:S01]  /*14830*/  FMUL.FTZ R30, R35, UR36 ;  /* 0x00000024231e7c20 */ /* 0x000fe20008410000 */
[----:B------:R-:W-:Y:S01]  /*14840*/  FMUL.FTZ R35, R42, UR36 ;  /* 0x000000242a237c20 */ /* 0x000fe20008410000 */
[----:B------:R-:W-:Y:S01]  /*14850*/  FMUL.FTZ R42, R44, UR36 ;  /* 0x000000242c2a7c20 */ /* 0x000fe20008410000 */
[----:B------:R-:W-:-:S02]  /*14860*/  IMAD R8, R15, 0x800, R0 ;  /* 0x000008000f087824 */ /* 0x000fc400078e0200 */
[----:B------:R-:W-:Y:S01]  /*14870*/  FMUL.FTZ R0, R24, UR36 ;  /* 0x0000002418007c20 */ /* 0x000fe20008410000 */
[----:B------:R-:W-:Y:S01]  /*14880*/  FMUL.FTZ R24, R28, UR36 ;  /* 0x000000241c187c20 */ /* 0x000fe20008410000 */
[----:B------:R-:W-:Y:S01]  /*14890*/  FMUL.FTZ R15, R26, UR36 ;  /* 0x000000241a0f7c20 */ /* 0x000fe20008410000 */
[C---:B------:R-:W-:Y:S01]  /*148a0*/  VIADD R6, R8.reuse, 0x80 ;  /* 0x0000008008067836 */ /* 0x040fe20000000000 */
[----:B------:R-:W-:Y:S01]  /*148b0*/  R2UR UR6, R8 ;  /* 0x00000000080672ca */ /* 0x000fe200000e0000 */
        /* <DEDUP_REMOVED lines=12> */
[----:B------:R-:W-:Y:S01]  /*14980*/  HGMMA.64x128x16.F32.BF16 R88, R180, gdesc[UR4].tnspB, R88, gsb0 ;  /* 0x41e00004b4587df0 */ /* 0x000fe20008001858 */
[----:B------:R-:W-:Y:S01]  /*14990*/  R2UR UR6, R6 ;  /* 0x00000000060672ca */ /* 0x000fe200000e0000 */
[----:B------:R-:W-:Y:S01]  /*149a0*/  VIADD R6, R8, 0x100 ;  /* 0x0000010008067836 */ /* 0x000fe20000000000 */
[----:B------:R-:W-:Y:S01]  /*149b0*/  R2UR UR7, R7 ;  /* 0x00000000070772ca */ /* 0x000fe200000e0000 */
[----:B------:R-:W-:Y:S01]  /*149c0*/  IMAD.MOV.U32 R7, RZ, RZ, 0x40000040 ;  /* 0x40000040ff077424 */ /* 0x000fe200078e00ff */
[----:B------:R-:W2:Y:S01]  /*149d0*/  MUFU.TANH R26, R26 ;  /* 0x0000001a001a7308 */ /* 0x000ea20000002400 */
        /* <DEDUP_REMOVED lines=16> */
[----:B------:R-:W-:Y:S01]  /*14ae0*/  FMUL.FTZ R53, R58, UR36 ;  /* 0x000000243a357c20 */ /* 0x000fe20008410000 */
[----:B------:R-:W-:Y:S01]  /*14af0*/  FMUL.FTZ R58, R62, UR36 ;  /* 0x000000243e3a7c20 */ /* 0x000fe20008410000 */
[----:B------:R-:W-:Y:S01]  /*14b00*/  FMUL.FTZ R62, R68, UR36 ;  /* 0x00000024443e7c20 */ /* 0x000fe20008410000 */
[----:B------:R-:W-:Y:S01]  /*14b10*/  FMUL.FTZ R64, R69, UR36 ;  /* 0x0000002445407c20 */ /* 0x000fe20008410000 */
[----:B------:R-:W-:Y:S01]  /*14b20*/  FMUL.FTZ R65, R72, UR36 ;  /* 0x0000002448417c20 */ /* 0x000fe20008410000 */
[----:B------:R-:W-:Y:S01]  /*14b30*/  FMUL.FTZ R68, R73, UR36 ;  /* 0x0000002449447c20 */ /* 0x000fe20008410000 */
[----:B------:R-:W-:Y:S01]  /*14b40*/  FMUL.FTZ R69, R76, UR36 ;  /* 0x000000244c457c20 */ /* 0x000fe20008410000 */
[----:B------:R-:W5:Y:S01]  /*14b50*/  MUFU.TANH R32, R32 ;  /* 0x0000002000207308 */ /* 0x000f620000002400 */
        /* <DEDUP_REMOVED lines=9> */
[----:B------:R-:W-:-:S02]  /*14bf0*/  VIADD R38, R8, 0x200 ;  /* 0x0000020008267836 */ /* 0x000fc40000000000 */
[----:B------:R-:W-:Y:S01]  /*14c00*/  FMUL.FTZ R81, R82, UR36 ;  /* 0x0000002452517c20 */ /* 0x000fe20008410000 */
[----:B------:R-:W-:Y:S02]  /*14c10*/  IMAD.MOV.U32 R39, RZ, RZ, 0x40000040 ;  /* 0x40000040ff277424 */ /* 0x000fe400078e00ff */
        /* <DEDUP_REMOVED lines=14> */
[----:B------:R-:W-:Y:S01]  /*14d00*/  @!P1 VIADD R10, R10, 0x34840 ;  /* 0x000348400a0a9836 */ /* 0x000fe20000000000 */
[----:B------:R-:W-:Y:S01]  /*14d10*/  ISETP.GT.AND P2, PT, R210, RZ, PT ;  /* 0x000000ffd200720c */ /* 0x000fe20003f44270 */
[----:B------:R-:W-:-:S02]  /*14d20*/  @!P1 VIADD R13, R13, 0x34860 ;  /* 0x000348600d0d9836 */ /* 0x000fc40000000000 */
[----:B------:R-:W-:Y:S01]  /*14d30*/  VIADD R210, R210, 0xffffffff ;  /* 0xffffffffd2d27836 */ /* 0x000fe20000000000 */
[----:B------:R-:W5:Y:S02]  /*14d40*/  MUFU.TANH R42, R42 ;  /* 0x0000002a002a7308 */ /* 0x000f640000002400 */
[----:B------:R-:W-:-:S06]  /*14d50*/  @!P1 PRMT R13, RZ, 0x654, R13 ;  /* 0x00000654ff0d9816 */ /* 0x000fcc000000000d */
[----:B------:R-:W5:Y:S08]  /*14d60*/  MUFU.TANH R44, R44 ;  /* 0x0000002c002c7308 */ /* 0x000f700000002400 */
        /* <DEDUP_REMOVED lines=8> */
[----:B------:R-:W5:Y:S01]  /*14df0*/  MUFU.TANH R60, R60 ;  /* 0x0000003c003c7308 */ /* 0x000f620000002400 */
[----:B------:R-:W-:-:S02]  /*14e00*/  WARPGROUP.DEPBAR.LE gsb0, 0x0 ;  /* 0x00008000000079c5 */ /* 0x000fc40000010000 */
[----:B------:R-:W-:-:S05]  /*14e10*/  WARPGROUP.ARRIVE ;  /* 0x00000000000079c5 */ /* 0x000fca0000000000 */
[----:B------:R-:W5:Y:S01]  /*14e20*/  MUFU.TANH R61, R61 ;  /* 0x0000003d003d7308 */ /* 0x000f620000002400 */
[----:B------:R-:W-:Y:S01]  /*14e30*/  HGMMA.64x128x16.F32.BF16 R88, R176, gdesc[UR4].tnspB, R88, gsb0 ;  /* 0x41e00004b0587df0 */ /* 0x000fe20008001858 */
[----:B------:R-:W-:Y:S01]  /*14e40*/  R2UR UR6, R6 ;  /* 0x00000000060672ca */ /* 0x000fe200000e0000 */
[----:B------:R-:W-:Y:S01]  /*14e50*/  VIADD R6, R8, 0x180 ;  /* 0x0000018008067836 */ /* 0x000fe20000000000 */
[----:B------:R-:W-:Y:S01]  /*14e60*/  R2UR UR7, R7 ;  /* 0x00000000070772ca */ /* 0x000fe200000e0000 */
[----:B------:R-:W-:-:S03]  /*14e70*/  IMAD.MOV.U32 R7, RZ, RZ, 0x40000040 ;  /* 0x40000040ff077424 */ /* 0x000fc600078e00ff */
        /* <DEDUP_REMOVED lines=21> */
[----:B------:R-:W-:Y:S02]  /*14fd0*/  R2UR UR6, R6 ;  /* 0x00000000060672ca */ /* 0x000fe400000e0000 */
[----:B0-----:R-:W-:-:S04]  /*14fe0*/  FMNMX.FTZ R6, R0, R11, !PT ;  /* 0x0000000b00067209 */ /* 0x001fc80007810000 */
[----:B------:R-:W0:Y:S01]  /*14ff0*/  MUFU.TANH R35, R35 ;  /* 0x0000002300237308 */ /* 0x000e220000002400 */
[----:B------:R-:W-:Y:S01]  /*15000*/  R2UR UR7, R7 ;  /* 0x00000000070772ca */ /* 0x000fe200000e0000 */
[----:B------:R-:W-:Y:S01]  /*15010*/  IMAD.U32 R7, RZ, RZ, UR58 ;  /* 0x0000003aff077e24 */ /* 0x000fe2000f8e00ff */
[----:B------:R-:W-:-:S04]  /*15020*/  FMNMX.FTZ R6, R14, R6, !PT ;  /* 0x000000060e067209 */ /* 0x000fc80007810000 */
[----:B-1----:R-:W-:Y:S01]  /*15030*/  FMNMX.FTZ R6, R24, R6, !PT ;  /* 0x0000000618067209 */ /* 0x002fe20007810000 */
[----:B------:R-:W-:Y:S03]  /*15040*/  MUFU.TANH R40, R40 ;  /* 0x0000002800287308 */ /* 0x000fe60000002400 */
[----:B--2---:R-:W-:-:S04]  /*15050*/  FMNMX.FTZ R6, R26, R6, !PT ;  /* 0x000000061a067209 */ /* 0x004fc80007810000 */
[----:B---3--:R-:W-:Y:S01]  /*15060*/  FMNMX.FTZ R6, R28, R6, !PT ;  /* 0x000000061c067209 */ /* 0x008fe20007810000 */
[----:B------:R-:W-:Y:S03]  /*15070*/  MUFU.TANH R41, R41 ;  /* 0x0000002900297308 */ /* 0x000fe60000002400 */
[----:B----4-:R-:W-:-:S04]  /*15080*/  FMNMX.FTZ R6, R29, R6, !PT ;  /* 0x000000061d067209 */ /* 0x010fc80007810000 */
[----:B-----5:R-:W-:Y:S01]  /*15090*/  FMNMX.FTZ R6, R32, R6, !PT ;  /* 0x0000000620067209 */ /* 0x020fe20007810000 */
[----:B------:R-:W-:Y:S03]  /*150a0*/  MUFU.TANH R43, R43 ;  /* 0x0000002b002b7308 */ /* 0x000fe60000002400 */
[----:B------:R-:W-:-:S04]  /*150b0*/  FMNMX.FTZ R6, R34, R6, !PT ;  /* 0x0000000622067209 */ /* 0x000fc80007810000 */
[----:B------:R-:W-:Y:S01]  /*150c0*/  FMNMX.FTZ R6, R36, R6, !PT ;  /* 0x0000000624067209 */ /* 0x000fe20007810000 */
        /* <DEDUP_REMOVED lines=34> */
[----:B------:R-:W-:-:S05]  /*152f0*/  FMNMX.FTZ R9, R76, R6, !PT ;  /* 0x000000064c097209 */ /* 0x000fca0007810000 */
[----:B------:R-:W1:Y:S01]  /*15300*/  SHFL.BFLY PT, R6, R9, 0x2, 0x1f ;  /* 0x0c401f0009067f89 */ /* 0x000e6200000e0000 */
[----:B------:R-:W-:Y:S08]  /*15310*/  MUFU.TANH R74, R74 ;  /* 0x0000004a004a7308 */ /* 0x000ff00000002400 */
[----:B------:R-:W-:Y:S01]  /*15320*/  MUFU.TANH R75, R75 ;  /* 0x0000004b004b7308 */ /* 0x000fe20000002400 */
[----:B------:R-:W-:-:S02]  /*15330*/  WARPGROUP.DEPBAR.LE gsb0, 0x0 ;  /* 0x00008000000079c5 */ /* 0x000fc40000010000 */
[----:B------:R-:W-:-:S05]  /*15340*/  WARPGROUP.ARRIVE ;  /* 0x00000000000079c5 */ /* 0x000fca0000000000 */
[----:B------:R-:W-:Y:S01]  /*15350*/  MUFU.TANH R78, R78 ;  /* 0x0000004e004e7308 */ /* 0x000fe20000002400 */
[----:B------:R-:W-:Y:S01]  /*15360*/  HGMMA.64x128x16.F32.BF16 R88, R168, gdesc[UR4].tnspB, R88, gsb0 ;  /* 0x41e00004a8587df0 */ /* 0x000fe20008001858 */
[----:B------:R-:W-:Y:S02]  /*15370*/  R2UR UR6, R38 ;  /* 0x00000000260672ca */ /* 0x000fe400000e0000 */
[----:B------:R-:W-:Y:S02]  /*15380*/  R2UR UR7, R39 ;  /* 0x00000000270772ca */ /* 0x000fe400000e0000 */
[----:B-1----:R-:W-:Y:S02]  /*15390*/  FMNMX.FTZ R9, R9, R6, !PT ;  /* 0x0000000609097209 */ /* 0x002fe40007810000 */
[----:B------:R-:W-:Y:S03]  /*153a0*/  MUFU.TANH R79, R79 ;  /* 0x0000004f004f7308 */ /* 0x000fe60000002400 */
[----:B------:R-:W1:Y:S05]  /*153b0*/  SHFL.BFLY PT, R6, R9, 0x1, 0x1f ;  /* 0x0c201f0009067f89 */ /* 0x000e6a00000e0000 */
[----:B------:R-:W-:Y:S08]  /*153c0*/  MUFU.TANH R81, R81 ;  /* 0x0000005100517308 */ /* 0x000ff00000002400 */
[----:B------:R-:W-:Y:S08]  /*153d0*/  MUFU.TANH R82, R82 ;  /* 0x0000005200527308 */ /* 0x000ff00000002400 */
[----:B------:R-:W-:Y:S01]  /*153e0*/  MUFU.TANH R83, R83 ;  /* 0x0000005300537308 */ /* 0x000fe20000002400 */
[----:B-1----:R-:W-:-:S07]  /*153f0*/  FMNMX.FTZ R9, R9, R6, !PT ;  /* 0x0000000609097209 */ /* 0x002fce0007810000 */
[----:B------:R-:W-:Y:S01]  /*15400*/  MUFU.TANH R84, R84 ;  /* 0x0000005400547308 */ /* 0x000fe20000002400 */
[C---:B------:R-:W-:Y:S01]  /*15410*/  FMUL.FTZ R86, R9.reuse, R7 ;  /* 0x0000000709567220 */ /* 0x040fe20000410000 */
[----:B------:R-:W-:-:S03]  /*15420*/  FADD.FTZ R6, -R9, R11 ;  /* 0x0000000b09067221 */ /* 0x000fc60000010100 */
[-CC-:B------:R-:W-:Y:S01]  /*15430*/  FFMA.FTZ R180, R0, R7.reuse, -R86.reuse ;  /* 0x0000000700b47223 */ /* 0x180fe20000010856 */
[----:B------:R-:W-:Y:S01]  /*15440*/  FMNMX.FTZ R0, R15, R12, !PT ;  /* 0x0000000c0f007209 */ /* 0x000fe20007810000 */
[-CC-:B------:R-:W-:Y:S01]  /*15450*/  FFMA.FTZ R38, R29, R7.reuse, -R86.reuse ;  /* 0x000000071d267223 */ /* 0x180fe20000010856 */
[-CC-:B------:R-:W-:Y:S01]  /*15460*/  FFMA.FTZ R176, R28, R7.reuse, -R86.reuse ;  /* 0x000000071cb07223 */ /* 0x180fe20000010856 */
[----:B------:R-:W-:Y:S01]  /*15470*/  VIADD R28, R8, 0x280 ;  /* 0x00000280081c7836 */ /* 0x000fe20000000000 */
[----:B------:R-:W-:Y:S01]  /*15480*/  FMNMX.FTZ R0, R20, R0, !PT ;  /* 0x0000000014007209 */ /* 0x000fe20007810000 */
[-CC-:B------:R-:W-:Y:S01]  /*15490*/  FFMA.FTZ R11, R14, R7.reuse, -R86.reuse ;  /* 0x000000070e0b7223 */ /* 0x180fe20000010856 */
[-C--:B------:R-:W-:Y:S01]  /*154a0*/  FMUL.FTZ R6, R6, R7.reuse ;  /* 0x0000000706067220 */ /* 0x080fe20000410000 */
[----:B------:R-:W-:Y:S01]  /*154b0*/  MUFU.EX2 R180, R180 ;  /* 0x000000b400b47308 */ /* 0x000fe20000000800 */
[----:B------:R-:W-:Y:S01]  /*154c0*/  FMNMX.FTZ R0, R21, R0, !PT ;  /* 0x0000000015007209 */ /* 0x000fe20007810000 */
[-CC-:B------:R-:W-:Y:S01]  /*154d0*/  FFMA.FTZ R182, R24, R7.reuse, -R86.reuse ;  /* 0x0000000718b67223 */ /* 0x180fe20000010856 */
[-CC-:B------:R-:W-:Y:S01]  /*154e0*/  FFMA.FTZ R24, R26, R7.reuse, -R86.reuse ;  /* 0x000000071a187223 */ /* 0x180fe20000010856 */
[-CC-:B------:R-:W-:Y:S01]  /*154f0*/  FFMA.FTZ R178, R32, R7.reuse, -R86.reuse ;  /* 0x0000000720b27223 */ /* 0x180fe20000010856 */
[----:B------:R-:W-:Y:S01]  /*15500*/  FMNMX.FTZ R0, R25, R0, !PT ;  /* 0x0000000019007209 */ /* 0x000fe20007810000 */
[-CC-:B------:R-:W-:Y:S01]  /*15510*/  FFMA.FTZ R39, R34, R7.reuse, -R86.reuse ;  /* 0x0000000722277223 */ /* 0x180fe20000010856 */
[-CC-:B------:R-:W-:Y:S01]  /*15520*/  FFMA.FTZ R172, R36, R7.reuse, -R86.reuse ;  /* 0x0000000724ac7223 */ /* 0x180fe20000010856 */
[----:B------:R-:W1:Y:S01]  /*15530*/  MUFU.EX2 R6, R6 ;  /* 0x0000000600067308 */ /* 0x000e620000000800 */
[----:B------:R-:W-:Y:S01]  /*15540*/  FMNMX.FTZ R29, R27, R0, !PT ;  /* 0x000000001b1d7209 */ /* 0x000fe20007810000 */
[-CC-:B------:R-:W-:Y:S01]  /*15550*/  FFMA.FTZ R26, R37, R7.reuse, -R86.reuse ;  /* 0x00000007251a7223 */ /* 0x180fe20000010856 */
[-CC-:B------:R-:W-:Y:S01]  /*15560*/  FFMA.FTZ R174, R42, R7.reuse, -R86.reuse ;  /* 0x000000072aae7223 */ /* 0x180fe20000010856 */
[--C-:B------:R-:W-:Y:S01]  /*15570*/  FFMA.FTZ R32, R44, R7, -R86.reuse ;  /* 0x000000072c207223 */ /* 0x100fe20000010856 */
[----:B------:R-:W-:Y:S01]  /*15580*/  FMNMX.FTZ R0, R30, R29, !PT ;  /* 0x0000001d1e007209 */ /* 0x000fe20007810000 */
[-CC-:B------:R-:W-:Y:S01]  /*15590*/  FFMA.FTZ R34, R48, R7.reuse, -R86.reuse ;  /* 0x0000000730227223 */ /* 0x180fe20000010856 */
[-CC-:B------:R-:W-:Y:S01]  /*155a0*/  FFMA.FTZ R36, R51, R7.reuse, -R86.reuse ;  /* 0x0000000733247223 */ /* 0x180fe20000010856 */
[----:B------:R-:W2:Y:S01]  /*155b0*/  MUFU.EX2 R11, R11 ;  /* 0x0000000b000b7308 */ /* 0x000ea20000000800 */
[----:B------:R-:W-:Y:S01]  /*155c0*/  FMNMX.FTZ R0, R31, R0, !PT ;  /* 0x000000001f007209 */ /* 0x000fe20007810000 */
[-CC-:B------:R-:W-:Y:S01]  /*155d0*/  FFMA.FTZ R44, R55, R7.reuse, -R86.reuse ;  /* 0x00000007372c7223 */ /* 0x180fe20000010856 */
[-CC-:B------:R-:W-:Y:S01]  /*155e0*/  FFMA.FTZ R42, R61, R7.reuse, -R86.reuse ;  /* 0x000000073d2a7223 */ /* 0x180fe20000010856 */
[-CC-:B------:R-:W-:Y:S01]  /*155f0*/  FFMA.FTZ R37, R65, R7.reuse, -R86.reuse ;  /* 0x0000000741257223 */ /* 0x180fe20000010856 */
[----:B------:R-:W-:Y:S01]  /*15600*/  FMNMX.FTZ R0, R33, R0, !PT ;  /* 0x0000000021007209 */ /* 0x000fe20007810000 */
[-CC-:B------:R-:W-:Y:S01]  /*15610*/  FFMA.FTZ R48, R68, R7.reuse, -R86.reuse ;  /* 0x0000000744307223 */ /* 0x180fe20000010856 */
[-C--:B------:R-:W-:Y:S01]  /*15620*/  FFMA.FTZ R51, R69, R7.reuse, -R86 ;  /* 0x0000000745337223 */ /* 0x080fe20000010856 */
[----:B------:R-:W-:Y:S01]  /*15630*/  MUFU.EX2 R182, R182 ;  /* 0x000000b600b67308 */ /* 0x000fe20000000800 */
[----:B0-----:R-:W-:Y:S01]  /*15640*/  FMNMX.FTZ R29, R35, R0, !PT ;  /* 0x00000000231d7209 */ /* 0x001fe20007810000 */
[----:B-1----:R-:W-:Y:S01]  /*15650*/  FFMA.FTZ R4, R6, R4, R180 ;  /* 0x0000000406047223 */ /* 0x002fe200000100b4 */
[-CC-:B------:R-:W-:Y:S01]  /*15660*/  FFMA.FTZ R55, R77, R7.reuse, -R86.reuse ;  /* 0x000000074d377223 */ /* 0x180fe20000010856 */
[----:B------:R-:W-:Y:S01]  /*15670*/  FFMA.FTZ R76, R76, R7, -R86 ;  /* 0x000000074c4c7223 */ /* 0x000fe20000010856 */
[----:B------:R-:W-:-:S03]  /*15680*/  FMNMX.FTZ R0, R40, R29, !PT ;  /* 0x0000001d28007209 */ /* 0x000fc60007810000 */
[----:B------:R-:W-:Y:S01]  /*15690*/  MUFU.EX2 R24, R24 ;  /* 0x0000001800187308 */ /* 0x000fe20000000800 */
[----:B------:R-:W-:Y:S02]  /*156a0*/  FMNMX.FTZ R0, R41, R0, !PT ;  /* 0x0000000029007209 */ /* 0x000fe40007810000 */
[----:B--2---:R-:W-:Y:S02]  /*156b0*/  F2FP.BF16.F32.PACK_AB R180, R11, R180 ;  /* 0x000000b40bb4723e */ /* 0x004fe400000010ff */
        /* <DEDUP_REMOVED lines=15> */
[----:B------:R-:W-:-:S03]  /*157b0*/  IMAD.MOV.U32 R29, RZ, RZ, 0x40000040 ;  /* 0x40000040ff1d7424 */ /* 0x000fc600078e00ff */
[----:B------:R-:W-:-:S03]  /*157c0*/  FMNMX.FTZ R0, R67, R0, !PT ;  /* 0x0000000043007209 */ /* 0x000fc60007810000 */
[----:B------:R-:W-:Y:S01]  /*157d0*/  MUFU.EX2 R26, R26 ;  /* 0x0000001a001a7308 */ /* 0x000fe20000000800 */
[----:B------:R-:W-:-:S07]  /*157e0*/  FMNMX.FTZ R0, R70, R0, !PT ;  /* 0x0000000046007209 */ /* 0x000fce0007810000 */
[----:B------:R-:W-:Y:S01]  /*157f0*/  MUFU.EX2 R174, R174 ;  /* 0x000000ae00ae7308 */ /* 0x000fe20000000800 */
[----:B------:R-:W-:Y:S02]  /*15800*/  WARPGROUP.DEPBAR.LE gsb0, 0x0 ;  /* 0x00008000000079c5 */ /* 0x000fe40000010000 */
[----:B------:R-:W-:Y:S01]  /*15810*/  WARPGROUP.ARRIVE ;  /* 0x00000000000079c5 */ /* 0x000fe20000000000 */
[-CC-:B------:R-:W-:Y:S01]  /*15820*/  FFMA.FTZ R168, R46, R7.reuse, -R86.reuse ;  /* 0x000000072ea87223 */ /* 0x180fe20000010856 */
[-CC-:B------:R-:W-:Y:S01]  /*15830*/  FFMA.FTZ R170, R50, R7.reuse, -R86.reuse ;  /* 0x0000000732aa7223 */ /* 0x180fe20000010856 */
[-CC-:B------:R-:W-:Y:S02]  /*15840*/  FFMA.FTZ R50, R59, R7.reuse, -R86.reuse ;  /* 0x000000073b327223 */ /* 0x180fe40000010856 */
[----:B------:R-:W-:Y:S01]  /*15850*/  MUFU.EX2 R32, R32 ;  /* 0x0000002000207308 */ /* 0x000fe20000000800 */
[-CC-:B------:R-:W-:Y:S01]  /*15860*/  FFMA.FTZ R46, R64, R7.reuse, -R86.reuse ;  /* 0x00000007402e7223 */ /* 0x180fe20000010856 */
[----:B------:R-:W-:Y:S01]  /*15870*/  HGMMA.64x128x16.F32.BF16 R88, R152, gdesc[UR4].tnspB, R88, gsb0 ;  /* 0x41e0000498587df0 */ /* 0x000fe20008001858 */
[----:B------:R-:W-:Y:S01]  /*15880*/  R2UR UR6, R28 ;  /* 0x000000001c0672ca */ /* 0x000fe200000e0000 */
[----:B------:R-:W-:Y:S01]  /*15890*/  VIADD R28, R8, 0x300 ;  /* 0x00000300081c7836 */ /* 0x000fe20000000000 */
[----:B------:R-:W-:Y:S01]  /*158a0*/  R2UR UR7, R29 ;  /* 0x000000001d0772ca */ /* 0x000fe200000e0000 */
[----:B------:R-:W-:Y:S01]  /*158b0*/  FFMA.FTZ R59, R73, R7, -R86 ;  /* 0x00000007493b7223 */ /* 0x000fe20000010856 */
        /* <DEDUP_REMOVED lines=13> */
[----:B------:R-:W-:Y:S04]  /*15990*/  MUFU.EX2 R44, R44 ;  /* 0x0000002c002c7308 */ /* 0x000fe80000000800 */
[----:B------:R-:W0:Y:S04]  /*159a0*/  SHFL.BFLY PT, R29, R0, 0x2, 0x1f ;  /* 0x0c401f00001d7f89 */ /* 0x000e2800000e0000 */
[----:B------:R-:W-:Y:S08]  /*159b0*/  MUFU.EX2 R50, R50 ;  /* 0x0000003200327308 */ /* 0x000ff00000000800 */
[----:B------:R-:W-:Y:S08]  /*159c0*/  MUFU.EX2 R42, R42 ;  /* 0x0000002a002a7308 */ /* 0x000ff00000000800 */
[----:B------:R-:W-:Y:S01]  /*159d0*/  MUFU.EX2 R46, R46 ;  /* 0x0000002e002e7308 */ /* 0x000fe20000000800 */
[----:B0-----:R-:W-:Y:S01]  /*159e0*/  FMNMX.FTZ R14, R0, R29, !PT ;  /* 0x0000001d000e7209 */ /* 0x001fe20007810000 */
[----:B------:R-:W-:-:S06]  /*159f0*/  IMAD.MOV.U32 R29, RZ, RZ, 0x40000040 ;  /* 0x40000040ff1d7424 */ /* 0x000fcc00078e00ff */
[----:B------:R-:W-:Y:S01]  /*15a00*/  MUFU.EX2 R37, R37 ;  /* 0x0000002500257308 */ /* 0x000fe20000000800 */
[----:B------:R-:W0:Y:S07]  /*15a10*/  SHFL.BFLY PT, R0, R14, 0x1, 0x1f ;  /* 0x0c201f000e007f89 */ /* 0x000e2e00000e0000 */
[----:B------:R-:W1:Y:S08]  /*15a20*/  MUFU.EX2 R48, R48 ;  /* 0x0000003000307308 */ /* 0x000e700000000800 */
[----:B------:R-:W-:Y:S08]  /*15a30*/  MUFU.EX2 R51, R51 ;  /* 0x0000003300337308 */ /* 0x000ff00000000800 */
[----:B------:R-:W-:Y:S01]  /*15a40*/  MUFU.EX2 R55, R55 ;  /* 0x0000003700377308 */ /* 0x000fe20000000800 */
[----:B0-----:R-:W-:-:S05]  /*15a50*/  FMNMX.FTZ R14, R14, R0, !PT ;  /* 0x000000000e0e7209 */ /* 0x001fca0007810000 */
[----:B------:R-:W-:Y:S02]  /*15a60*/  FADD.FTZ R0, -R14, R12 ;  /* 0x0000000c0e007221 */ /* 0x000fe40000010100 */
[----:B------:R-:W-:Y:S02]  /*15a70*/  MUFU.EX2 R59, R59 ;  /* 0x0000003b003b7308 */ /* 0x000fe40000000800 */
[----:B------:R-:W-:-:S06]  /*15a80*/  FMUL.FTZ R0, R0, R7 ;  /* 0x0000000700007220 */ /* 0x000fcc0000410000 */
[----:B------:R-:W-:Y:S08]  /*15a90*/  MUFU.EX2 R0, R0 ;  /* 0x0000000000007308 */ /* 0x000ff00000000800 */
[----:B------:R-:W-:Y:S01]  /*15aa0*/  MUFU.EX2 R12, R76 ;  /* 0x0000004c000c7308 */ /* 0x000fe20000000800 */
[----:B------:R-:W-:Y:S02]  /*15ab0*/  WARPGROUP.DEPBAR.LE gsb0, 0x0 ;  /* 0x00008000000079c5 */ /* 0x000fe40000010000 */
[----:B------:R-:W-:Y:S01]  /*15ac0*/  WARPGROUP.ARRIVE ;  /* 0x00000000000079c5 */ /* 0x000fe20000000000 */
[-CC-:B------:R-:W-:Y:S01]  /*15ad0*/  FFMA.FTZ R152, R54, R7.reuse, -R86.reuse ;  /* 0x0000000736987223 */ /* 0x180fe20000010856 */
[-CC-:B------:R-:W-:Y:S01]  /*15ae0*/  FFMA.FTZ R154, R57, R7.reuse, -R86.reuse ;  /* 0x00000007399a7223 */ /* 0x180fe20000010856 */
[-CC-:B------:R-:W-:Y:S01]  /*15af0*/  FFMA.FTZ R54, R72, R7.reuse, -R86.reuse ;  /* 0x0000000748367223 */ /* 0x180fe20000010856 */
[----:B------:R-:W-:-:S02]  /*15b00*/  FFMA.FTZ R57, R80, R7, -R86 ;  /* 0x0000000750397223 */ /* 0x000fc40000010856 */
[----:B------:R-:W-:Y:S01]  /*15b10*/  HGMMA.64x128x16.F32.BF16 R88, R156, gdesc[UR4].tnspB, R88, gsb0 ;  /* 0x41e000049c587df0 */ /* 0x000fe20008001858 */
[----:B------:R-:W-:Y:S01]  /*15b20*/  R2UR UR6, R28 ;  /* 0x000000001c0672ca */ /* 0x000fe200000e0000 */
[-C--:B------:R-:W-:Y:S01]  /*15b30*/  FMUL.FTZ R28, R14, R7.reuse ;  /* 0x000000070e1c7220 */ /* 0x080fe20000410000 */
[----:B------:R-:W-:Y:S01]  /*15b40*/  R2UR UR7, R29 ;  /* 0x000000001d0772ca */ /* 0x000fe200000e0000 */
[----:B------:R-:W-:Y:S02]  /*15b50*/  MUFU.EX2 R152, R152 ;  /* 0x0000009800987308 */ /* 0x000fe40000000800 */
[-CC-:B------:R-:W-:Y:S01]  /*15b60*/  FFMA.FTZ R181, R15, R7.reuse, -R28.reuse ;  /* 0x000000070fb57223 */ /* 0x180fe2000001081c */
[-CC-:B------:R-:W-:Y:S01]  /*15b70*/  FFMA.FTZ R15, R20, R7.reuse, -R28.reuse ;  /* 0x00000007140f7223 */ /* 0x180fe2000001081c */
[-CC-:B------:R-:W-:Y:S01]  /*15b80*/  FFMA.FTZ R183, R21, R7.reuse, -R28.reuse ;  /* 0x0000000715b77223 */ /* 0x180fe2000001081c */
[----:B------:R-:W-:Y:S02]  /*15b90*/  VIADD R20, R8, 0x380 ;  /* 0x0000038008147836 */ /* 0x000fe40000000000 */
[-CC-:B------:R-:W-:Y:S01]  /*15ba0*/  FFMA.FTZ R25, R25, R7.reuse, -R28.reuse ;  /* 0x0000000719197223 */ /* 0x180fe2000001081c */
[----:B------:R-:W-:Y:S01]  /*15bb0*/  IMAD.MOV.U32 R21, RZ, RZ, 0x40000040 ;  /* 0x40000040ff157424 */ /* 0x000fe200078e00ff */
        /* <DEDUP_REMOVED lines=40> */
[-C--:B------:R-:W-:Y:S01]  /*15e40*/  FFMA.FTZ R156, R60, R7.reuse, -R86 ;  /* 0x000000073c9c7223 */ /* 0x080fe20000010856 */
[-C--:B------:R-:W-:Y:S01]  /*15e50*/  FFMA.FTZ R157, R66, R7.reuse, -R28 ;  /* 0x00000007429d7223 */ /* 0x080fe2000001081c */
[-C--:B------:R-:W-:Y:S02]  /*15e60*/  FFMA.FTZ R158, R62, R7.reuse, -R86 ;  /* 0x000000073e9e7223 */ /* 0x080fe40000010856 */
[----:B------:R-:W-:Y:S01]  /*15e70*/  MUFU.EX2 R154, R154 ;  /* 0x0000009a009a7308 */ /* 0x000fe20000000800 */
[----:B------:R-:W-:Y:S01]  /*15e80*/  FFMA.FTZ R159, R70, R7, -R28 ;  /* 0x00000007469f7223 */ /* 0x000fe2000001081c */
[----:B------:R-:W-:Y:S01]  /*15e90*/  HGMMA.64x128x16.F32.BF16 R88, R160, gdesc[UR4].tnspB, R88, gsb0 ;  /* 0x41e00004a0587df0 */ /* 0x000fe20008001858 */
[----:B------:R-:W-:Y:S02]  /*15ea0*/  R2UR UR6, R20 ;  /* 0x00000000140672ca */ /* 0x000fe400000e0000 */
[----:B------:R-:W-:-:S02]  /*15eb0*/  R2UR UR7, R21 ;  /* 0x00000000150772ca */ /* 0x000fc400000e0000 */
[----:B------:R-:W-:Y:S01]  /*15ec0*/  @!P1 PRMT R20, RZ, 0x654, R10 ;  /* 0x00000654ff149816 */ /* 0x000fe2000000000a */
        /* <DEDUP_REMOVED lines=8> */
[----:B------:R-:W2:Y:S08]  /*15f50*/  MUFU.EX2 R79, R79 ;  /* 0x0000004f004f7308 */ /* 0x000eb00000000800 */
[----:B------:R-:W-:Y:S08]  /*15f60*/  MUFU.EX2 R81, R81 ;  /* 0x0000005100517308 */ /* 0x000ff00000000800 */
[----:B------:R-:W3:Y:S08]  /*15f70*/  MUFU.EX2 R57, R57 ;  /* 0x0000003900397308 */ /* 0x000ef00000000800 */
[----:B------:R-:W4:Y:S08]  /*15f80*/  MUFU.EX2 R82, R82 ;  /* 0x0000005200527308 */ /* 0x000f300000000800 */
[----:B------:R-:W-:Y:S01]  /*15f90*/  MUFU.EX2 R83, R83 ;  /* 0x0000005300537308 */ /* 0x000fe20000000800 */
[----:B------:R-:W-:-:S02]  /*15fa0*/  WARPGROUP.DEPBAR.LE gsb0, 0x0 ;  /* 0x00008000000079c5 */ /* 0x000fc40000010000 */
[----:B------:R-:W-:Y:S01]  /*15fb0*/  WARPGROUP.ARRIVE ;  /* 0x00000000000079c5 */ /* 0x000fe20000000000 */
[----:B------:R-:W-:Y:S01]  /*15fc0*/  FFMA.FTZ R161, R74, R7, -R28 ;  /* 0x000000074aa17223 */ /* 0x000fe2000001081c */
[----:B-1----:R-:W-:Y:S02]  /*15fd0*/  F2FP.BF16.F32.PACK_AB R160, R48, R37 ;  /* 0x0000002530a0723e */ /* 0x002fe400000010ff */
[----:B0-----:R-:W-:Y:S02]  /*15fe0*/  F2FP.BF16.F32.PACK_AB R162, R54, R51 ;  /* 0x0000003336a2723e */ /* 0x001fe400000010ff */
[----:B------:R-:W-:Y:S01]  /*15ff0*/  HGMMA.64x128x16.F32.BF16 R88, R164, gdesc[UR4].tnspB, R88, gsb0 ;  /* 0x41e00004a4587df0 */ /* 0x000fe20008001858 */
[----:B------:R-:W-:Y:S01]  /*16000*/  MUFU.EX2 R161, R161 ;  /* 0x000000a100a17308 */ /* 0x000fe20000000800 */
[----:B--2---:R-:W-:Y:S01]  /*16010*/  F2FP.BF16.F32.PACK_AB R163, R79, R78 ;  /* 0x0000004e4fa3723e */ /* 0x004fe200000010ff */
[----:B------:R-:W-:Y:S02]  /*16020*/  WARPGROUP.DEPBAR.LE gsb0, 0x0 ;  /* 0x00008000000079c5 */ /* 0x000fe40000010000 */
[----:B------:R0:W-:Y:S01]  /*16030*/  @!P1 SYNCS.ARRIVE.TRANS64.RED.A1T0 RZ, [R20+URZ], RZ ;  /* 0x000000ff14ff99a7 */ /* 0x0001e2000810043f */
[----:B------:R-:W-:-:S02]  /*16040*/  F2FP.BF16.F32.PACK_AB R166, R12, R59 ;  /* 0x0000003b0ca6723e */ /* 0x000fc400000010ff */
[----:B---3--:R-:W-:Y:S02]  /*16050*/  F2FP.BF16.F32.PACK_AB R164, R57, R55 ;  /* 0x0000003739a4723e */ /* 0x008fe400000010ff */
[----:B----4-:R-:W-:Y:S01]  /*16060*/  F2FP.BF16.F32.PACK_AB R165, R82, R81 ;  /* 0x0000005152a5723e */ /* 0x010fe200000010ff */
[----:B0-----:R-:W-:Y:S01]  /*16070*/  FFMA.FTZ R20, R0, R3, R181 ;  /* 0x0000000300147223 */ /* 0x001fe200000100b5 */
[----:B------:R-:W-:Y:S01]  /*16080*/  FADD.FTZ R3, R11, R4 ;  /* 0x000000040b037221 */ /* 0x000fe20000010000 */
[----:B------:R0:W-:Y:S01]  /*16090*/  @!P1 SYNCS.ARRIVE.TRANS64.RED.A1T0 RZ, [R13+URZ], RZ ;  /* 0x000000ff0dff99a7 */ /* 0x0001e2000810043f */
[----:B------:R-:W-:Y:S01]  /*160a0*/  FFMA.FTZ R4, R63, R7, -R28 ;  /* 0x000000073f047223 */ /* 0x000fe2000001081c */
[----:B------:R-:W-:Y:S01]  /*160b0*/  FADD.FTZ R20, R15, R20 ;  /* 0x000000140f147221 */ /* 0x000fe20000010000 */
[----:B------:R-:W-:Y:S01]  /*160c0*/  FADD.FTZ R3, R182, R3 ;  /* 0x00000003b6037221 */ /* 0x000fe20000010000 */
[C---:B------:R-:W-:Y:S02]  /*160d0*/  F2FP.BF16.F32.PACK_AB R182, R24.reuse, R182 ;  /* 0x000000b618b6723e */ /* 0x040fe400000010ff */
[----:B------:R-:W-:Y:S01]  /*160e0*/  FADD.FTZ R20, R183, R20 ;  /* 0x00000014b7147221 */ /* 0x000fe20000010000 */
[----:B------:R-:W-:Y:S01]  /*160f0*/  FADD.FTZ R3, R24, R3 ;  /* 0x0000000318037221 */ /* 0x000fe20000010000 */
[----:B------:R-:W1:Y:S01]  /*16100*/  MUFU.EX2 R4, R4 ;  /* 0x0000000400047308 */ /* 0x000e620000000800 */
[----:B------:R-:W-:Y:S01]  /*16110*/  F2FP.BF16.F32.PACK_AB R181, R15, R181 ;  /* 0x000000b50fb5723e */ /* 0x000fe200000010ff */
[----:B------:R-:W-:Y:S01]  /*16120*/  FADD.FTZ R40, R25, R20 ;  /* 0x0000001419287221 */ /* 0x000fe20000010000 */
[----:B------:R-:W-:Y:S01]  /*16130*/  FADD.FTZ R3, R176, R3 ;  /* 0x00000003b0037221 */ /* 0x000fe20000010000 */
[C---:B------:R-:W-:Y:S01]  /*16140*/  F2FP.BF16.F32.PACK_AB R176, R38.reuse, R176 ;  /* 0x000000b026b0723e */ /* 0x040fe200000010ff */
[----:B------:R-:W-:Y:S01]  /*16150*/  FFMA.FTZ R20, R67, R7, -R28 ;  /* 0x0000000743147223 */ /* 0x000fe2000001081c */
[----:B------:R-:W-:Y:S01]  /*16160*/  FADD.FTZ R40, R177, R40 ;  /* 0x00000028b1287221 */ /* 0x000fe20000010000 */
[----:B------:R-:W-:Y:S01]  /*16170*/  FADD.FTZ R3, R38, R3 ;  /* 0x0000000326037221 */ /* 0x000fe20000010000 */
[----:B------:R-:W-:Y:S01]  /*16180*/  MUFU.EX2 R24, R75 ;  /* 0x0000004b00187308 */ /* 0x000fe20000000800 */
[----:B------:R-:W-:Y:S01]  /*16190*/  F2FP.BF16.F32.PACK_AB R183, R25, R183 ;  /* 0x000000b719b7723e */ /* 0x000fe200000010ff */
[----:B------:R-:W-:Y:S01]  /*161a0*/  FADD.FTZ R52, R27, R40 ;  /* 0x000000281b347221 */ /* 0x000fe20000010000 */
[----:B------:R-:W-:Y:S01]  /*161b0*/  FADD.FTZ R56, R178, R3 ;  /* 0x00000003b2387221 */ /* 0x000fe20000010000 */
[-CC-:B------:R-:W-:Y:S01]  /*161c0*/  FFMA.FTZ R40, R71, R7.reuse, -R28.reuse ;  /* 0x0000000747287223 */ /* 0x180fe2000001081c */
[----:B------:R-:W-:Y:S01]  /*161d0*/  FFMA.FTZ R28, R84, R7, -R28 ;  /* 0x00000007541c7223 */ /* 0x000fe2000001081c */
[----:B------:R-:W-:Y:S01]  /*161e0*/  FADD.FTZ R52, R179, R52 ;  /* 0x00000034b3347221 */ /* 0x000fe20000010000 */
[----:B------:R-:W-:Y:S01]  /*161f0*/  FADD.FTZ R3, R39, R56 ;  /* 0x0000003827037221 */ /* 0x000fe20000010000 */
[----:B------:R-:W2:Y:S01]  /*16200*/  MUFU.EX2 R20, R20 ;  /* 0x0000001400147308 */ /* 0x000ea20000000800 */
[----:B------:R-:W-:Y:S01]  /*16210*/  F2FP.BF16.F32.PACK_AB R177, R27, R177 ;  /* 0x000000b11bb1723e */ /* 0x000fe200000010ff */
[----:B------:R-:W-:Y:S01]  /*16220*/  FADD.FTZ R52, R29, R52 ;  /* 0x000000341d347221 */ /* 0x000fe20000010000 */
[----:B------:R-:W-:Y:S01]  /*16230*/  FADD.FTZ R3, R172, R3 ;  /* 0x00000003ac037221 */ /* 0x000fe20000010000 */
[----:B------:R-:W-:Y:S01]  /*16240*/  F2FP.BF16.F32.PACK_AB R172, R26, R172 ;  /* 0x000000ac1aac723e */ /* 0x000fe200000010ff */
[----:B------:R-:W-:-:S02]  /*16250*/  IMAD.MOV.U32 R15, RZ, RZ, R194 ;  /* 0x000000ffff0f7224 */ /* 0x000fc400078e00c2 */
[----:B0-----:R-:W-:Y:S01]  /*16260*/  FADD.FTZ R13, R173, R52 ;  /* 0x00000034ad0d7221 */ /* 0x001fe20000010000 */
[----:B------:R-:W-:Y:S01]  /*16270*/  FADD.FTZ R3, R26, R3 ;  /* 0x000000031a037221 */ /* 0x000fe20000010000 */
[----:B------:R-:W0:Y:S01]  /*16280*/  MUFU.EX2 R40, R40 ;  /* 0x0000002800287308 */ /* 0x000e220000000800 */
[----:B------:R-:W-:Y:S01]  /*16290*/  F2FP.BF16.F32.PACK_AB R178, R39, R178 ;  /* 0x000000b227b2723e */ /* 0x000fe200000010ff */
[----:B------:R-:W-:Y:S01]  /*162a0*/  FADD.FTZ R52, R30, R13 ;  /* 0x0000000d1e347221 */ /* 0x000fe20000010000 */
[----:B------:R-:W-:Y:S01]  /*162b0*/  FADD.FTZ R3, R174, R3 ;  /* 0x00000003ae037221 */ /* 0x000fe20000010000 */
[----:B------:R-:W-:Y:S01]  /*162c0*/  F2FP.BF16.F32.PACK_AB R179, R29, R179 ;  /* 0x000000b31db3723e */ /* 0x000fe200000010ff */
[----:B------:R-:W-:Y:S02]  /*162d0*/  IMAD.MOV.U32 R13, RZ, RZ, R196 ;  /* 0x000000ffff0d7224 */ /* 0x000fe400078e00c4 */
[----:B------:R-:W-:Y:S01]  /*162e0*/  FADD.FTZ R52, R175, R52 ;  /* 0x00000034af347221 */ /* 0x000fe20000010000 */
[----:B------:R-:W-:Y:S01]  /*162f0*/  FADD.FTZ R3, R32, R3 ;  /* 0x0000000320037221 */ /* 0x000fe20000010000 */
[----:B------:R-:W3:Y:S01]  /*16300*/  MUFU.EX2 R28, R28 ;  /* 0x0000001c001c7308 */ /* 0x000ee20000000800 */
        /* <DEDUP_REMOVED lines=9> */
[----:B------:R-:W-:Y:S02]  /*163a0*/  F2FP.BF16.F32.PACK_AB R168, R34, R168 ;  /* 0x000000a822a8723e */ /* 0x000fe400000010ff */
        /* <DEDUP_REMOVED lines=14> */
[C---:B-1----:R-:W-:Y:S02]  /*16490*/  F2FP.BF16.F32.PACK_AB R155, R4.reuse, R155 ;  /* 0x0000009b049b723e */ /* 0x042fe400000010ff */
[----:B------:R-:W-:Y:S01]  /*164a0*/  FADD.FTZ R26, R4, R11 ;  /* 0x0000000b041a7221 */ /* 0x000fe20000010000 */
[----:B------:R-:W-:Y:S01]  /*164b0*/  FADD.FTZ R3, R156, R3 ;  /* 0x000000039c037221 */ /* 0x000fe20000010000 */
[----:B------:R-:W-:Y:S02]  /*164c0*/  F2FP.BF16.F32.PACK_AB R152, R44, R152 ;  /* 0x000000982c98723e */ /* 0x000fe400000010ff */
[----:B------:R-:W-:Y:S01]  /*164d0*/  FADD.FTZ R11, R157, R26 ;  /* 0x0000001a9d0b7221 */ /* 0x000fe20000010000 */
[----:B------:R-:W-:Y:S01]  /*164e0*/  FADD.FTZ R3, R42, R3 ;  /* 0x000000032a037221 */ /* 0x000fe20000010000 */
[----:B------:R-:W-:-:S02]  /*164f0*/  F2FP.BF16.F32.PACK_AB R154, R50, R154 ;  /* 0x0000009a329a723e */ /* 0x000fc400000010ff */
[----:B--2---:R-:W-:Y:S01]  /*16500*/  FADD.FTZ R26, R20, R11 ;  /* 0x0000000b141a7221 */ /* 0x004fe20000010000 */
[----:B------:R-:W-:Y:S01]  /*16510*/  FADD.FTZ R3, R158, R3 ;  /* 0x000000039e037221 */ /* 0x000fe20000010000 */
[----:B------:R-:W-:Y:S02]  /*16520*/  F2FP.BF16.F32.PACK_AB R156, R42, R156 ;  /* 0x0000009c2a9c723e */ /* 0x000fe400000010ff */
[----:B------:R-:W-:Y:S01]  /*16530*/  FADD.FTZ R11, R159, R26 ;  /* 0x0000001a9f0b7221 */ /* 0x000fe20000010000 */
[----:B------:R-:W-:Y:S01]  /*16540*/  FADD.FTZ R8, R46, R3 ;  /* 0x000000032e087221 */ /* 0x000fe20000010000 */
[----:B------:R-:W-:Y:S02]  /*16550*/  F2FP.BF16.F32.PACK_AB R157, R20, R157 ;  /* 0x0000009d149d723e */ /* 0x000fe400000010ff */
[----:B0-----:R-:W-:Y:S01]  /*16560*/  FADD.FTZ R10, R40, R11 ;  /* 0x0000000b280a7221 */ /* 0x001fe20000010000 */
[----:B------:R-:W-:Y:S01]  /*16570*/  FADD.FTZ R3, R37, R8 ;  /* 0x0000000825037221 */ /* 0x000fe20000010000 */
[----:B------:R-:W-:-:S02]  /*16580*/  F2FP.BF16.F32.PACK_AB R158, R46, R158 ;  /* 0x0000009e2e9e723e */ /* 0x000fc400000010ff */
[----:B------:R-:W-:Y:S01]  /*16590*/  FADD.FTZ R11, R161, R10 ;  /* 0x0000000aa10b7221 */ /* 0x000fe20000010000 */
[----:B------:R-:W-:Y:S01]  /*165a0*/  FADD.FTZ R4, R48, R3 ;  /* 0x0000000330047221 */ /* 0x000fe20000010000 */
[----:B------:R-:W-:Y:S02]  /*165b0*/  F2FP.BF16.F32.PACK_AB R159, R40, R159 ;  /* 0x0000009f289f723e */ /* 0x000fe400000010ff */
[C---:B------:R-:W-:Y:S01]  /*165c0*/  FADD.FTZ R11, R24.reuse, R11 ;  /* 0x0000000b180b7221 */ /* 0x040fe20000010000 */
[----:B------:R-:W-:Y:S01]  /*165d0*/  FADD.FTZ R3, R51, R4 ;  /* 0x0000000433037221 */ /* 0x000fe20000010000 */
[----:B------:R-:W-:Y:S02]  /*165e0*/  F2FP.BF16.F32.PACK_AB R161, R24, R161 ;  /* 0x000000a118a1723e */ /* 0x000fe400000010ff */
[----:B------:R-:W-:Y:S01]  /*165f0*/  FADD.FTZ R4, R78, R11 ;  /* 0x0000000b4e047221 */ /* 0x000fe20000010000 */
[----:B------:R-:W-:Y:S01]  /*16600*/  FADD.FTZ R8, R54, R3 ;  /* 0x0000000336087221 */ /* 0x000fe20000010000 */
[----:B---3--:R-:W-:-:S02]  /*16610*/  F2FP.BF16.F32.PACK_AB R167, R28, R83 ;  /* 0x000000531ca7723e */ /* 0x008fc400000010ff */
[----:B------:R-:W-:Y:S01]  /*16620*/  FADD.FTZ R4, R79, R4 ;  /* 0x000000044f047221 */ /* 0x000fe20000010000 */
[----:B------:R-:W-:Y:S01]  /*16630*/  FADD.FTZ R8, R55, R8 ;  /* 0x0000000837087221 */ /* 0x000fe20000010000 */
[----:B------:R-:W-:Y:S02]  /*16640*/  MOV R11, R9 ;  /* 0x00000009000b7202 */ /* 0x000fe40000000f00 */
        /* <DEDUP_REMOVED lines=8> */
[----:B------:R-:W-:Y:S06]  /*166d0*/  @P2 BRA `(.L_x_792) ;  /* 0xffffffd000e02947 */ /* 0x000fec000383ffff */
.L_x_781:
[----:B------:R-:W-:Y:S05]  /*166e0*/  BSYNC B0 ;  /* 0x0000000000007941 */ /* 0x000fea0003800000 */
.L_x_780:
        /* <DEDUP_REMOVED lines=67> */
.L_x_793:
[----:B------:R-:W-:Y:S01]  /*16b20*/  IMAD R8, R194, 0x8, R2 ;  /* 0x00000008c2087824 */ /* 0x000fe200078e0202 */
[----:B------:R-:W-:-:S04]  /*16b30*/  SHF.L.U32 R5, R196, 0x1f, RZ ;  /* 0x0000001fc4057819 */ /* 0x000fc800000006ff */
[----:B------:R0:W1:Y:S01]  /*16b40*/  SYNCS.PHASECHK.TRANS64.TRYWAIT P2, [R8+URZ+0x34850], R5 ;  /* 0x03485005080075a7 */ /* 0x000062000804017f */
[----:B------:R-:W-:Y:S05]  /*16b50*/  @!P0 BRA `(.L_x_794) ;  /* 0x0000000000048947 */ /* 0x000fea0003800000 */
[----:B------:R-:W-:Y:S01]  /*16b60*/  BPT.TRAP 0x1 ;  /* 0x000000040000795c */ /* 0x000fe20000300000 */
.L_x_794:
[----:B------:R-:W-:Y:S01]  /*16b70*/  VIADD R2, R2, 0x400 ;  /* 0x0000040002027836 */ /* 0x000fe20000000000 */
[----:B------:R-:W-:Y:S04]  /*16b80*/  BSSY B0, `(.L_x_795) ;  /* 0x0000008000007945 */ /* 0x000fe80003800000 */
[----:B------:R-:W-:-:S04]  /*16b90*/  SHF.R.U32.HI R2, RZ, 0x4, R2 ;  /* 0x00000004ff027819 */ /* 0x000fc80000011602 */
[----:B------:R-:W-:-:S04]  /*16ba0*/  LOP3.LUT R2, R2, 0x3fff, RZ, 0xc0, !PT ;  /* 0x00003fff02027812 */ /* 0x000fc800078ec0ff */
[----:B------:R-:W-:-:S05]  /*16bb0*/  LOP3.LUT R11, R2, 0x4000000, RZ, 0xfc, !PT ;  /* 0x04000000020b7812 */ /* 0x000fca00078efcff */
[----:B------:R-:W-:Y:S01]  /*16bc0*/  IMAD R0, R194, 0x800, R11 ;  /* 0x00000800c2007824 */ /* 0x000fe200078e020b */
[----:B-1----:R-:W-:Y:S06]  /*16bd0*/  @P2 BRA `(.L_x_796) ;  /* 0x0000000000082947 */ /* 0x002fec0003800000 */
[----:B------:R-:W1:Y:S02]  /*16be0*/  SYNCS.PHASECHK.TRANS64.TRYWAIT P0, [R8+URZ+0x34850], R5 ;  /* 0x03485005080075a7 */ /* 0x000e64000800017f */
[----:B-1----:R-:W-:Y:S05]  /*16bf0*/  @!P0 BRA `(.L_x_797) ;  /* 0x000000a400b48947 */ /* 0x002fea0003800000 */
.L_x_796:
[----:B------:R-:W-:Y:S05]  /*16c00*/  BSYNC B0 ;  /* 0x0000000000007941 */ /* 0x000fea0003800000 */
.L_x_795:
[----:B------:R-:W-:Y:S01]  /*16c10*/  IMAD.MOV.U32 R10, RZ, RZ, R0 ;  /* 0x000000ffff0a7224 */ /* 0x000fe200078e0000 */
[----:B------:R-:W-:Y:S01]  /*16c20*/  WARPGROUP.ARRIVE ;  /* 0x00000000000079c5 */ /* 0x000fe20000000000 */
[----:B------:R-:W-:Y:S01]  /*16c30*/  IMAD.MOV.U32 R11, RZ, RZ, 0x40000040 ;  /* 0x40000040ff0b7424 */ /* 0x000fe200078e00ff */
[----:B01----:R-:W0:Y:S01]  /*16c40*/  SHFL.BFLY PT, R5, R4, 0x2, 0x1f ;  /* 0x0c401f0004057f89 */ /* 0x003e2200000e0000 */
[----:B------:R-:W-:Y:S01]  /*16c50*/  VIADD R194, R194, 0x1 ;  /* 0x00000001c2c27836 */ /* 0x000fe20000000000 */
[----:B------:R-:W-:Y:S01]  /*16c60*/  R2UR UR6, R10 ;  /* 0x000000000a0672ca */ /* 0x000fe200000e0000 */
[----:B------:R-:W-:Y:S01]  /*16c70*/  VIADD R10, R0, 0x80 ;  /* 0x00000080000a7836 */ /* 0x000fe20000000000 */
[----:B------:R-:W-:Y:S01]  /*16c80*/  R2UR UR7, R11 ;  /* 0x000000000b0772ca */ /* 0x000fe200000e0000 */
[----:B------:R-:W-:Y:S01]  /*16c90*/  IMAD.MOV.U32 R11, RZ, RZ, 0x40000040 ;  /* 0x40000040ff0b7424 */ /* 0x000fe200078e00ff */
[----:B------:R-:W-:Y:S01]  /*16ca0*/  ISETP.NE.AND P2, PT, R194, 0x2, PT ;  /* 0x00000002c200780c */ /* 0x000fe20003f45270 */
[----:B------:R-:W-:-:S03]  /*16cb0*/  VIADD R204, R204, 0x1 ;  /* 0x00000001cccc7836 */ /* 0x000fc60000000000 */
[----:B------:R-:W-:-:S07]  /*16cc0*/  SEL R194, R194, RZ, P2 ;  /* 0x000000ffc2c27207 */ /* 0x000fce0001000000 */
[----:B------:R-:W-:Y:S01]  /*16cd0*/  HGMMA.64x128x16.F32.BF16 R24, R180, gdesc[UR4].tnspB, R24, gsb0 ;  /* 0x41e00004b4187df0 */ /* 0x000fe20008001818 */
[----:B------:R-:W-:Y:S01]  /*16ce0*/  R2UR UR6, R10 ;  /* 0x000000000a0672ca */ /* 0x000fe200000e0000 */
[----:B------:R-:W-:Y:S01]  /*16cf0*/  VIADD R10, R0, 0x100 ;  /* 0x00000100000a7836 */ /* 0x000fe20000000000 */
[----:B------:R-:W-:Y:S01]  /*16d00*/  R2UR UR7, R11 ;  /* 0x000000000b0772ca */ /* 0x000fe200000e0000 */
[----:B------:R-:W-:Y:S02]  /*16d10*/  IMAD.MOV.U32 R11, RZ, RZ, 0x40000040 ;  /* 0x40000040ff0b7424 */ /* 0x000fe400078e00ff */
[----:B0-----:R-:W-:Y:S01]  /*16d20*/  FADD.FTZ R5, R5, R4 ;  /* 0x0000000405057221 */ /* 0x001fe20000010000 */
[----:B------:R-:W-:Y:S01]  /*16d30*/  IMAD.MOV.U32 R4, RZ, RZ, RZ ;  /* 0x000000ffff047224 */ /* 0x000fe200078e00ff */
[----:B------:R-:W-:Y:S02]  /*16d40*/  WARPGROUP.DEPBAR.LE gsb0, 0x0 ;  /* 0x00008000000079c5 */ /* 0x000fe40000010000 */
        /* <DEDUP_REMOVED lines=34> */
[----:B------:R-:W0:Y:S02]  /*16f70*/  SHFL.BFLY PT, R0, R3, 0x2, 0x1f ;  /* 0x0c401f0003007f89 */ /* 0x000e2400000e0000 */
[----:B0-----:R-:W-:Y:S01]  /*16f80*/  FADD.FTZ R2, R0, R3 ;  /* 0x0000000300027221 */ /* 0x001fe20000010000 */
[----:B------:R-:W-:Y:S01]  /*16f90*/  SEL R3, RZ, 0x1, P2 ;  /* 0x00000001ff037807 */ /* 0x000fe20001000000 */
[----:B------:R-:W0:Y:S03]  /*16fa0*/  SHFL.BFLY PT, R0, R5, 0x1, 0x1f ;  /* 0x0c201f0005007f89 */ /* 0x000e2600000e0000 */
[----:B------:R-:W-:Y:S01]  /*16fb0*/  LOP3.LUT R196, R196, R3, RZ, 0x3c, !PT ;  /* 0x00000003c4c47212 */ /* 0x000fe200078e3cff */
[----:B------:R-:W-:-:S02]  /*16fc0*/  IMAD.MOV.U32 R3, RZ, RZ, -0x800000 ;  /* 0xff800000ff037424 */ /* 0x000fc400078e00ff */
[----:B0-----:R-:W-:Y:S01]  /*16fd0*/  FADD.FTZ R12, R5, R0 ;  /* 0x00000000050c7221 */ /* 0x001fe20000010000 */
[----:B------:R-:W-:-:S04]  /*16fe0*/  IMAD.MOV.U32 R0, RZ, RZ, -0x800000 ;  /* 0xff800000ff007424 */ /* 0x000fc800078e00ff */
[----:B------:R-:W-:-:S13]  /*16ff0*/  FSETP.NE.FTZ.AND P0, PT, R12, RZ, PT ;  /* 0x000000ff0c00720b */ /* 0x000fda0003f15000 */
[----:B------:R-:W0:Y:S08]  /*17000*/  @P0 MUFU.LG2 R6, R12 ;  /* 0x0000000c00060308 */ /* 0x000e300000000c00 */
[----:B------:R-:W-:Y:S01]  /*17010*/  @P0 MUFU.RCP R4, R12 ;  /* 0x0000000c00040308 */ /* 0x000fe20000001000 */
[----:B0-----:R-:W-:Y:S01]  /*17020*/  @P0 FMUL.FTZ R5, R6, 0.69314718246459960938 ;  /* 0x3f31721806050820 */ /* 0x001fe20000410000 */
[----:B------:R-:W-:-:S02]  /*17030*/  WARPGROUP.DEPBAR.LE gsb0, 0x0 ;  /* 0x00008000000079c5 */ /* 0x000fc40000010000 */
[----:B------:R-:W-:-:S06]  /*17040*/  WARPGROUP.ARRIVE ;  /* 0x00000000000079c5 */ /* 0x000fcc0000000000 */
[----:B------:R-:W-:Y:S01]  /*17050*/  HGMMA.64x128x16.F32.BF16 R24, R160, gdesc[UR4].tnspB, R24, gsb0 ;  /* 0x41e00004a0187df0 */ /* 0x000fe20008001818 */
[----:B------:R-:W-:Y:S02]  /*17060*/  R2UR UR6, R10 ;  /* 0x000000000a0672ca */ /* 0x000fe400000e0000 */
[----:B------:R-:W-:Y:S02]  /*17070*/  R2UR UR7, R11 ;  /* 0x000000000b0772ca */ /* 0x000fe400000e0000 */
[----:B------:R-:W0:Y:S02]  /*17080*/  SHFL.BFLY PT, R11, R2, 0x1, 0x1f ;  /* 0x0c201f00020b7f89 */ /* 0x000e2400000e0000 */
[----:B0-----:R-:W-:Y:S01]  /*17090*/  FADD.FTZ R13, R2, R11 ;  /* 0x0000000b020d7221 */ /* 0x001fe20000010000 */
[----:B------:R-:W-:Y:S02]  /*170a0*/  @!P1 VIADD R11, R8, 0x34860 ;  /* 0x00034860080b9836 */ /* 0x000fe40000000000 */
[----:B------:R-:W-:Y:S01]  /*170b0*/  @P0 FMUL.FTZ R2, R7, 0.69314718246459960938 ;  /* 0x3f31721807020820 */ /* 0x000fe20000410000 */
[----:B------:R-:W-:Y:S01]  /*170c0*/  IMAD.MOV.U32 R8, RZ, RZ, RZ ;  /* 0x000000ffff087224 */ /* 0x000fe200078e00ff */
[----:B------:R-:W-:-:S02]  /*170d0*/  FSETP.NE.FTZ.AND P3, PT, R13, RZ, PT ;  /* 0x000000ff0d00720b */ /* 0x000fc40003f75000 */
[----:B------:R-:W-:Y:S01]  /*170e0*/  @P0 FFMA.FTZ R0, R2, R9, R5 ;  /* 0x0000000902000223 */ /* 0x000fe20000010005 */
[----:B------:R-:W-:Y:S02]  /*170f0*/  @!P1 PRMT R11, RZ, 0x654, R11 ;  /* 0x00000654ff0b9816 */ /* 0x000fe4000000000b */
[----:B------:R-:W-:-:S08]  /*17100*/  PLOP3.LUT P0, PT, PT, PT, PT, 0x8, 0x0 ;  /* 0x000000000000781c */ /* 0x000fd00003f0e170 */
[----:B------:R-:W0:Y:S01]  /*17110*/  @P3 MUFU.LG2 R10, R13 ;  /* 0x0000000d000a3308 */ /* 0x000e220000000c00 */
[----:B------:R-:W-:-:S07]  /*17120*/  @P3 FMUL.FTZ R20, R7, 0.69314718246459960938 ;  /* 0x3f31721807143820 */ /* 0x000fce0000410000 */
[----:B------:R-:W1:Y:S01]  /*17130*/  @P3 MUFU.RCP R8, R13 ;  /* 0x0000000d00083308 */ /* 0x000e620000001000 */
[----:B0-----:R-:W-:-:S04]  /*17140*/  @P3 FMUL.FTZ R7, R10, 0.69314718246459960938 ;  /* 0x3f3172180a073820 */ /* 0x001fc80000410000 */
[----:B------:R-:W-:Y:S01]  /*17150*/  @P3 FFMA.FTZ R3, R20, R14, R7 ;  /* 0x0000000e14033223 */ /* 0x000fe20000010007 */
[----:B------:R-:W-:Y:S02]  /*17160*/  WARPGROUP.DEPBAR.LE gsb0, 0x0 ;  /* 0x00008000000079c5 */ /* 0x000fe40000010000 */
[----:B------:R-:W-:-:S06]  /*17170*/  WARPGROUP.ARRIVE ;  /* 0x00000000000079c5 */ /* 0x000fcc0000000000 */
[----:B------:R-:W-:Y:S03]  /*17180*/  HGMMA.64x128x16.F32.BF16 R24, R164, gdesc[UR4].tnspB, R24, gsb0 ;  /* 0x41e00004a4187df0 */ /* 0x000fe60008001818 */
[----:B------:R-:W-:Y:S02]  /*17190*/  WARPGROUP.DEPBAR.LE gsb0, 0x0 ;  /* 0x00008000000079c5 */ /* 0x000fe40000010000 */
[-C--:B-1----:R-:W-:Y:S01]  /*171a0*/  FMUL.FTZ R95, R26, R8.reuse ;  /* 0x000000081a5f7220 */ /* 0x082fe20000410000 */
[----:B------:R-:W-:Y:S01]  /*171b0*/  FMUL.FTZ R93, R30, R8 ;  /* 0x000000081e5d7220 */ /* 0x000fe20000410000 */
[----:B------:R0:W-:Y:S01]  /*171c0*/  @!P1 SYNCS.ARRIVE.TRANS64.RED.A1T0 RZ, [R11+URZ], RZ ;  /* 0x000000ff0bff99a7 */ /* 0x0001e2000810043f */
[----:B------:R-:W-:Y:S01]  /*171d0*/  FMUL.FTZ R10, R28, R4 ;  /* 0x000000041c0a7220 */ /* 0x000fe20000410000 */
[-C--:B------:R-:W-:Y:S01]  /*171e0*/  FMUL.FTZ R26, R31, R8.reuse ;  /* 0x000000081f1a7220 */ /* 0x080fe20000410000 */
[-C--:B------:R-:W-:Y:S01]  /*171f0*/  FMUL.FTZ R88, R34, R8.reuse ;  /* 0x0000000822587220 */ /* 0x080fe20000410000 */
[-C--:B------:R-:W-:Y:S01]  /*17200*/  FMUL.FTZ R91, R35, R8.reuse ;  /* 0x00000008235b7220 */ /* 0x080fe20000410000 */
[----:B------:R-:W-:Y:S01]  /*17210*/  FMUL.FTZ R30, R38, R8 ;  /* 0x00000008261e7220 */ /* 0x000fe20000410000 */
        /* <DEDUP_REMOVED lines=56> */
[----:B------:R-:W-:-:S07]  /*175a0*/  FMUL.FTZ R87, R87, R8 ;  /* 0x0000000857577220 */ /* 0x000fce0000410000 */
.L_x_723:
[----:B------:R-:W0:Y:S08]  /*175b0*/  S2UR UR5, SR_CgaCtaId ;  /* 0x00000000000579c3 */ /* 0x000e300000008800 */
[----:B------:R-:W-:Y:S06]  /*175c0*/  BAR.SYNC.DEFER_BLOCKING 0x5, 0x180 ;  /* 0x0146000000007b1d */ /* 0x000fec0000010000 */
[----:B------:R-:W-:Y:S01]  /*175d0*/  UMOV UR4, 0x400 ;  /* 0x0000040000047882 */ /* 0x000fe20000000000 */
[----:B------:R-:W-:Y:S01]  /*175e0*/  BSSY B0, `(.L_x_798) ;  /* 0x00001f3000007945 */ /* 0x000fe20003800000 */
[----:B0-----:R-:W-:-:S06]  /*175f0*/  ULEA UR4, UR5, UR4, 0x18 ;  /* 0x0000000405047291 */ /* 0x001fcc000f8ec03f */
[----:B------:R-:W-:-:S05]  /*17600*/  IMAD.U32 R2, RZ, RZ, UR4 ;  /* 0x00000004ff027e24 */ /* 0x000fca000f8e00ff */
[----:B------:R0:W1:Y:S01]  /*17610*/  LDS.128 R124, [R2+0x348d0] ;  /* 0x0348d000027c7984 */ /* 0x0000620000000c00 */
[----:B------:R-:W-:Y:S06]  /*17620*/  BAR.ARV 0x4, 0x180 ;  /* 0x0106000000007b1d */ /* 0x000fec0000002000 */
[----:B------:R-:W-:Y:S05]  /*17630*/  @P0 BRA `(.L_x_799) ;  /* 0x0000001000fc0947 */ /* 0x000fea0003800000 */
[----:B------:R-:W2:Y:S01]  /*17640*/  S2R R5, SR_SWINHI ;  /* 0x0000000000057919 */ /* 0x000ea20000002f00 */
[----:B------:R-:W-:Y:S01]  /*17650*/  F2FP.BF16.F32.PACK_AB R10, R11, R10 ;  /* 0x0000000a0b0a723e */ /* 0x000fe200000010ff */
[----:B------:R-:W-:Y:S01]  /*17660*/  ULDC.64 UR4, c[0x0][0xc00] ;  /* 0x0003000000047ab9 */ /* 0x000fe20000000a00 */
[----:B------:R-:W-:Y:S02]  /*17670*/  F2FP.BF16.F32.PACK_AB R11, R26, R93 ;  /* 0x0000005d1a0b723e */ /* 0x000fe400000010ff */
[----:B------:R-:W-:Y:S02]  /*17680*/  F2FP.BF16.F32.PACK_AB R31, R34, R31 ;  /* 0x0000001f221f723e */ /* 0x000fe400000010ff */
[----:B------:R-:W-:Y:S02]  /*17690*/  F2FP.BF16.F32.PACK_AB R34, R77, R76 ;  /* 0x0000004c4d22723e */ /* 0x000fe400000010ff */
[----:B------:R-:W-:Y:S02]  /*176a0*/  F2FP.BF16.F32.PACK_AB R35, R38, R35 ;  /* 0x000000232623723e */ /* 0x000fe400000010ff */
[----:B------:R-:W-:-:S02]  /*176b0*/  MOV R20, R2 ;  /* 0x0000000200147202 */ /* 0x000fc40000000f00 */
[----:B--2---:R-:W-:-:S03]  /*176c0*/  MOV R21, R5 ;  /* 0x0000000500157202 */ /* 0x004fc60000000f00 */
[----:B------:R-:W-:-:S03]  /*176d0*/  IMAD.WIDE R8, R235, 0x2, R20 ;  /* 0x00000002eb087825 */ /* 0x000fc600078e0214 */
[C---:B------:R-:W-:Y:S02]  /*176e0*/  LOP3.LUT R15, R8.reuse, 0x380, RZ, 0xc0, !PT ;  /* 0x00000380080f7812 */ /* 0x040fe400078ec0ff */
[C---:B------:R-:W-:Y:S02]  /*176f0*/  IADD3 R71, P6, R8.reuse, 0x20, RZ ;  /* 0x0000002008477810 */ /* 0x040fe40007fde0ff */
[C---:B------:R-:W-:Y:S02]  /*17700*/  IADD3 R79, P5, R8.reuse, 0x40, RZ ;  /* 0x00000040084f7810 */ /* 0x040fe40007fbe0ff */
[----:B------:R-:W-:Y:S01]  /*17710*/  SHF.R.U64 R15, R15, 0x3, RZ ;  /* 0x000000030f0f7819 */ /* 0x000fe200000012ff */
[--C-:B------:R-:W-:Y:S01]  /*17720*/  IMAD.X R5, RZ, RZ, R9.reuse, P6 ;  /* 0x000000ffff057224 */ /* 0x100fe200030e0609 */
[C---:B------:R-:W-:Y:S01]  /*17730*/  IADD3 R97, P4, R8.reuse, 0x60, RZ ;  /* 0x0000006008617810 */ /* 0x040fe20007f9e0ff */
[----:B------:R-:W-:Y:S01]  /*17740*/  IMAD.X R7, RZ, RZ, R9, P5 ;  /* 0x000000ffff077224 */ /* 0x000fe200028e0609 */
[----:B------:R-:W-:-:S02]  /*17750*/  IADD3 R99, P3, R8, 0x4000, RZ ;  /* 0x0000400008637810 */ /* 0x000fc40007f7e0ff */
[C---:B------:R-:W-:Y:S01]  /*17760*/  IADD3 R101, P2, R8.reuse, 0x4020, RZ ;  /* 0x0000402008657810 */ /* 0x040fe20007f5e0ff */
[--C-:B------:R-:W-:Y:S01]  /*17770*/  IMAD.X R13, RZ, RZ, R9.reuse, P4 ;  /* 0x000000ffff0d7224 */ /* 0x100fe200020e0609 */
[----:B------:R-:W-:Y:S01]  /*17780*/  BAR.SYNC.DEFER_BLOCKING 0x1, 0x100 ;  /* 0x0044000000007b1d */ /* 0x000fe20000010000 */
[C---:B------:R-:W-:Y:S02]  /*17790*/  IADD3 R103, P1, R8.reuse, 0x4040, RZ ;  /* 0x0000404008677810 */ /* 0x040fe40007f3e0ff */
[----:B------:R-:W-:Y:S01]  /*177a0*/  IADD3 R105, P0, R8, 0x4060, RZ ;  /* 0x0000406008697810 */ /* 0x000fe20007f1e0ff */
[--C-:B------:R-:W-:Y:S01]  /*177b0*/  IMAD.X R25, RZ, RZ, R9.reuse, P2 ;  /* 0x000000ffff197224 */ /* 0x100fe200010e0609 */
[----:B------:R-:W-:Y:S01]  /*177c0*/  LOP3.LUT R4, R71, 0x380, RZ, 0xc0, !PT ;  /* 0x0000038047047812 */ /* 0x000fe200078ec0ff */
[--C-:B------:R-:W-:Y:S01]  /*177d0*/  IMAD.X R27, RZ, RZ, R9.reuse, P1 ;  /* 0x000000ffff1b7224 */ /* 0x100fe200008e0609 */
[----:B------:R-:W-:Y:S02]  /*177e0*/  LOP3.LUT R6, R79, 0x380, RZ, 0xc0, !PT ;  /* 0x000003804f067812 */ /* 0x000fe400078ec0ff */
[----:B------:R-:W-:Y:S01]  /*177f0*/  LOP3.LUT R8, R15, R8, RZ, 0x3c, !PT ;  /* 0x000000080f087212 */ /* 0x000fe200078e3cff */
[----:B------:R-:W-:Y:S01]  /*17800*/  IMAD.X R15, RZ, RZ, R9, P3 ;  /* 0x000000ffff0f7224 */ /* 0x000fe200018e0609 */
[----:B------:R-:W-:-:S02]  /*17810*/  SHF.R.U64 R4, R4, 0x3, RZ ;  /* 0x0000000304047819 */ /* 0x000fc400000012ff */
[----:B------:R-:W-:Y:S02]  /*17820*/  SHF.R.U64 R6, R6, 0x3, RZ ;  /* 0x0000000306067819 */ /* 0x000fe400000012ff */
[-C--:B------:R-:W-:Y:S02]  /*17830*/  IADD3.X R29, RZ, R9.reuse, RZ, P0, !PT ;  /* 0x00000009ff1d7210 */ /* 0x080fe400007fe4ff */
[----:B------:R-:W-:Y:S02]  /*17840*/  MOV R92, R8 ;  /* 0x00000008005c7202 */ /* 0x000fe40000000f00 */
[----:B------:R-:W-:Y:S02]  /*17850*/  LOP3.LUT R12, R97, 0x380, RZ, 0xc0, !PT ;  /* 0x00000380610c7812 */ /* 0x000fe400078ec0ff */
[----:B------:R-:W-:Y:S02]  /*17860*/  LOP3.LUT R14, R99, 0x380, RZ, 0xc0, !PT ;  /* 0x00000380630e7812 */ /* 0x000fe400078ec0ff */
[----:B------:R-:W-:-:S02]  /*17870*/  F2FP.BF16.F32.PACK_AB R8, R89, R24 ;  /* 0x000000185908723e */ /* 0x000fc400000010ff */
[----:B------:R-:W-:Y:S02]  /*17880*/  F2FP.BF16.F32.PACK_AB R9, R28, R95 ;  /* 0x0000005f1c09723e */ /* 0x000fe400000010ff */
[----:B------:R-:W-:Y:S02]  /*17890*/  LOP3.LUT R24, R101, 0x380, RZ, 0xc0, !PT ;  /* 0x0000038065187812 */ /* 0x000fe400078ec0ff */
[----:B------:R-:W-:Y:S01]  /*178a0*/  LOP3.LUT R28, R103, 0x380, RZ, 0xc0, !PT ;  /* 0x00000380671c7812 */ /* 0x000fe200078ec0ff */
[----:B------:R2:W-:Y:S01]  /*178b0*/  STSM.16.M88.4 [R92], R8 ;  /* 0x000000085c007844 */ /* 0x0005e20000000200 */
[----:B------:R-:W-:Y:S02]  /*178c0*/  LOP3.LUT R4, R4, R71, RZ, 0x3c, !PT ;  /* 0x0000004704047212 */ /* 0x000fe400078e3cff */
[----:B------:R-:W-:Y:S02]  /*178d0*/  LOP3.LUT R6, R6, R79, RZ, 0x3c, !PT ;  /* 0x0000004f06067212 */ /* 0x000fe400078e3cff */
[----:B------:R-:W-:-:S02]  /*178e0*/  LOP3.LUT R70, R105, 0x380, RZ, 0xc0, !PT ;  /* 0x0000038069467812 */ /* 0x000fc400078ec0ff */
[----:B------:R-:W-:Y:S02]  /*178f0*/  SHF.R.U64 R12, R12, 0x3, RZ ;  /* 0x000000030c0c7819 */ /* 0x000fe400000012ff */
[----:B------:R-:W-:Y:S02]  /*17900*/  SHF.R.U64 R14, R14, 0x3, RZ ;  /* 0x000000030e0e7819 */ /* 0x000fe400000012ff */
[----:B------:R-:W-:Y:S02]  /*17910*/  SHF.R.U64 R24, R24, 0x3, RZ ;  /* 0x0000000318187819 */ /* 0x000fe400000012ff */
[----:B------:R-:W-:Y:S02]  /*17920*/  SHF.R.U64 R28, R28, 0x3, RZ ;  /* 0x000000031c1c7819 */ /* 0x000fe400000012ff */
[----:B------:R-:W-:Y:S02]  /*17930*/  SHF.R.U64 R70, R70, 0x3, RZ ;  /* 0x0000000346467819 */ /* 0x000fe400000012ff */
[----:B------:R-:W-:-:S02]  /*17940*/  MOV R90, R4 ;  /* 0x00000004005a7202 */ /* 0x000fc40000000f00 */
[----:B------:R-:W-:Y:S02]  /*17950*/  MOV R89, R6 ;  /* 0x0000000600597202 */ /* 0x000fe40000000f00 */
[----:B------:R-:W-:Y:S02]  /*17960*/  F2FP.BF16.F32.PACK_AB R4, R33, R32 ;  /* 0x000000202104723e */ /* 0x000fe400000010ff */
[----:B------:R-:W-:Y:S02]  /*17970*/  F2FP.BF16.F32.PACK_AB R5, R91, R88 ;  /* 0x000000585b05723e */ /* 0x000fe400000010ff */
[----:B------:R-:W-:Y:S02]  /*17980*/  F2FP.BF16.F32.PACK_AB R6, R37, R36 ;  /* 0x000000242506723e */ /* 0x000fe400000010ff */
[----:B------:R-:W-:Y:S02]  /*17990*/  F2FP.BF16.F32.PACK_AB R7, R39, R30 ;  /* 0x0000001e2707723e */ /* 0x000fe400000010ff */
[----:B------:R-:W-:-:S02]  /*179a0*/  LOP3.LUT R12, R12, R97, RZ, 0x3c, !PT ;  /* 0x000000610c0c7212 */ /* 0x000fc400078e3cff */
[----:B------:R-:W-:Y:S01]  /*179b0*/  LOP3.LUT R14, R14, R99, RZ, 0x3c, !PT ;  /* 0x000000630e0e7212 */ /* 0x000fe200078e3cff */
[----:B------:R-:W-:Y:S01]  /*179c0*/  STSM.16.M88.4 [R90], R4 ;  /* 0x000000045a007844 */ /* 0x000fe20000000200 */
[----:B--2---:R-:W-:Y:S02]  /*179d0*/  F2FP.BF16.F32.PACK_AB R8, R41, R40 ;  /* 0x000000282908723e */ /* 0x004fe400000010ff */
[----:B------:R-:W-:Y:S02]  /*179e0*/  F2FP.BF16.F32.PACK_AB R9, R43, R42 ;  /* 0x0000002a2b09723e */ /* 0x000fe400000010ff */
[----:B------:R-:W-:Y:S01]  /*179f0*/  F2FP.BF16.F32.PACK_AB R10, R45, R44 ;  /* 0x0000002c2d0a723e */ /* 0x000fe200000010ff */
[----:B------:R-:W-:Y:S01]  /*17a00*/  IMAD.MOV.U32 R44, RZ, RZ, RZ ;  /* 0x000000ffff2c7224 */ /* 0x000fe200078e00ff */
[----:B------:R-:W-:Y:S02]  /*17a10*/  F2FP.BF16.F32.PACK_AB R11, R47, R46 ;  /* 0x0000002e2f0b723e */ /* 0x000fe400000010ff */
[----:B------:R-:W-:Y:S01]  /*17a20*/  LOP3.LUT R24, R24, R101, RZ, 0x3c, !PT ;  /* 0x0000006518187212 */ /* 0x000fe200078e3cff */
[----:B------:R-:W2:Y:S01]  /*17a30*/  LDC R46, c[0x0][0xbe8] ;  /* 0x0002fa00ff2e7b82 */ /* 0x000ea20000000800 */
[----:B------:R-:W-:Y:S01]  /*17a40*/  LOP3.LUT R26, R28, R103, RZ, 0x3c, !PT ;  /* 0x000000671c1a7212 */ /* 0x000fe200078e3cff */
[----:B------:R3:W-:Y:S01]  /*17a50*/  STSM.16.M88.4 [R89], R8 ;  /* 0x0000000859007844 */ /* 0x0007e20000000200 */
[----:B------:R-:W-:-:S02]  /*17a60*/  LOP3.LUT R28, R70, R105, RZ, 0x3c, !PT ;  /* 0x00000069461c7212 */ /* 0x000fc400078e3cff */
[----:B------:R-:W-:Y:S02]  /*17a70*/  MOV R79, R12 ;  /* 0x0000000c004f7202 */ /* 0x000fe40000000f00 */
[----:B------:R-:W-:Y:S02]  /*17a80*/  MOV R78, R14 ;  /* 0x0000000e004e7202 */ /* 0x000fe40000000f00 */
[----:B------:R-:W-:Y:S02]  /*17a90*/  MOV R71, R24 ;  /* 0x0000001800477202 */ /* 0x000fe40000000f00 */
[----:B------:R-:W-:Y:S02]  /*17aa0*/  MOV R70, R26 ;  /* 0x0000001a00467202 */ /* 0x000fe40000000f00 */
[----:B------:R-:W-:Y:S02]  /*17ab0*/  F2FP.BF16.F32.PACK_AB R12, R49, R48 ;  /* 0x00000030310c723e */ /* 0x000fe400000010ff */
[----:B------:R-:W-:-:S02]  /*17ac0*/  F2FP.BF16.F32.PACK_AB R13, R51, R50 ;  /* 0x00000032330d723e */ /* 0x000fc400000010ff */
[----:B------:R-:W-:Y:S02]  /*17ad0*/  F2FP.BF16.F32.PACK_AB R14, R53, R52 ;  /* 0x00000034350e723e */ /* 0x000fe400000010ff */
[----:B------:R-:W-:Y:S02]  /*17ae0*/  F2FP.BF16.F32.PACK_AB R15, R55, R54 ;  /* 0x00000036370f723e */ /* 0x000fe400000010ff */
[----:B------:R-:W-:Y:S02]  /*17af0*/  F2FP.BF16.F32.PACK_AB R24, R57, R56 ;  /* 0x000000383918723e */ /* 0x000fe400000010ff */
[----:B------:R-:W-:Y:S01]  /*17b00*/  F2FP.BF16.F32.PACK_AB R25, R59, R58 ;  /* 0x0000003a3b19723e */ /* 0x000fe200000010ff */
[----:B------:R-:W-:Y:S01]  /*17b10*/  STSM.16.M88.4 [R79], R12 ;  /* 0x0000000c4f007844 */ /* 0x000fe20000000200 */
[----:B------:R-:W-:Y:S02]  /*17b20*/  F2FP.BF16.F32.PACK_AB R26, R61, R60 ;  /* 0x0000003c3d1a723e */ /* 0x000fe400000010ff */
[----:B------:R-:W-:-:S02]  /*17b30*/  F2FP.BF16.F32.PACK_AB R27, R63, R62 ;  /* 0x0000003e3f1b723e */ /* 0x000fc400000010ff */
[----:B------:R-:W-:Y:S02]  /*17b40*/  MOV R36, R28 ;  /* 0x0000001c00247202 */ /* 0x000fe40000000f00 */
[----:B------:R-:W-:Y:S01]  /*17b50*/  ISETP.NE.U32.AND P0, PT, RZ, UR4, PT ;  /* 0x00000004ff007c0c */ /* 0x000fe2000bf05070 */
[----:B------:R-:W-:Y:S01]  /*17b60*/  STSM.16.M88.4 [R78], R24 ;  /* 0x000000184e007844 */ /* 0x000fe20000000200 */
[----:B---3--:R-:W-:Y:S02]  /*17b70*/  IADD3 R10, P1, R201, UR4, RZ ;  /* 0x00000004c90a7c10 */ /* 0x008fe4000ff3e0ff */
[----:B------:R-:W-:Y:S02]  /*17b80*/  F2FP.BF16.F32.PACK_AB R28, R65, R64 ;  /* 0x00000040411c723e */ /* 0x000fe400000010ff */
[----:B------:R-:W-:Y:S02]  /*17b90*/  F2FP.BF16.F32.PACK_AB R29, R67, R66 ;  /* 0x00000042431d723e */ /* 0x000fe400000010ff */
[----:B------:R-:W-:-:S02]  /*17ba0*/  F2FP.BF16.F32.PACK_AB R30, R69, R68 ;  /* 0x00000044451e723e */ /* 0x000fc400000010ff */
[----:B------:R-:W-:Y:S02]  /*17bb0*/  F2FP.BF16.F32.PACK_AB R32, R73, R72 ;  /* 0x000000484920723e */ /* 0x000fe400000010ff */
[----:B------:R-:W-:Y:S01]  /*17bc0*/  F2FP.BF16.F32.PACK_AB R33, R75, R74 ;  /* 0x0000004a4b21723e */ /* 0x000fe200000010ff */
[----:B------:R-:W-:Y:S01]  /*17bd0*/  STSM.16.M88.4 [R71], R28 ;  /* 0x0000001c47007844 */ /* 0x000fe20000000200 */
[----:B------:R-:W-:Y:S02]  /*17be0*/  F2FP.BF16.F32.PACK_AB R4, R81, R80 ;  /* 0x000000505104723e */ /* 0x000fe400000010ff */
[----:B------:R-:W-:Y:S01]  /*17bf0*/  F2FP.BF16.F32.PACK_AB R5, R83, R82 ;  /* 0x000000525305723e */ /* 0x000fe200000010ff */
[----:B------:R-:W-:Y:S01]  /*17c00*/  STSM.16.M88.4 [R70], R32 ;  /* 0x0000002046007844 */ /* 0x000fe20000000200 */
[----:B------:R-:W-:Y:S02]  /*17c10*/  F2FP.BF16.F32.PACK_AB R6, R85, R84 ;  /* 0x000000545506723e */ /* 0x000fe400000010ff */
[----:B------:R-:W-:-:S02]  /*17c20*/  F2FP.BF16.F32.PACK_AB R7, R87, R86 ;  /* 0x000000565707723e */ /* 0x000fc400000010ff */
[----:B------:R-:W-:Y:S02]  /*17c30*/  ISETP.NE.AND.EX P0, PT, RZ, UR5, PT, P0 ;  /* 0x00000005ff007c0c */ /* 0x000fe4000bf05300 */
[----:B------:R-:W-:Y:S01]  /*17c40*/  IADD3.X R11, R202, UR5, RZ, P1, !PT ;  /* 0x00000005ca0b7c10 */ /* 0x000fe20008ffe4ff */
[----:B------:R-:W-:Y:S01]  /*17c50*/  ULDC.64 UR4, c[0x0][0xc08] ;  /* 0x0003020000047ab9 */ /* 0x000fe20000000a00 */
[----:B------:R3:W-:Y:S01]  /*17c60*/  STSM.16.M88.4 [R36], R4 ;  /* 0x0000000424007844 */ /* 0x0007e20000000200 */
[----:B------:R-:W-:Y:S01]  /*17c70*/  BAR.SYNC.DEFER_BLOCKING 0x1, 0x100 ;  /* 0x0044000000007b1d */ /* 0x000fe20000010000 */
[----:B------:R-:W-:-:S04]  /*17c80*/  ISETP.NE.U32.AND P2, PT, RZ, UR4, PT ;  /* 0x00000004ff007c0c */ /* 0x000fc8000bf45070 */
[----:B------:R-:W-:-:S13]  /*17c90*/  ISETP.NE.AND.EX P2, PT, RZ, UR5, PT, P2 ;  /* 0x00000005ff007c0c */ /* 0x000fda000bf45320 */
[----:B------:R-:W-:Y:S01]  /*17ca0*/  @P2 IADD3 R8, P3, R201, UR4, RZ ;  /* 0x00000004c9082c10 */ /* 0x000fe2000ff7e0ff */
[----:B------:R-:W-:Y:S02]  /*17cb0*/  ULDC UR4, c[0x0][0xa88] ;  /* 0x0002a20000047ab9 */ /* 0x000fe40000000800 */
[----:B---3--:R-:W-:Y:S01]  /*17cc0*/  IMAD.U32 R7, RZ, RZ, UR4 ;  /* 0x00000004ff077e24 */ /* 0x008fe2000f8e00ff */
[----:B------:R-:W-:Y:S01]  /*17cd0*/  @P2 IADD3.X R9, R202, UR5, RZ, P3, !PT ;  /* 0x00000005ca092c10 */ /* 0x000fe20009ffe4ff */
[----:B------:R3:W5:Y:S01]  /*17ce0*/  @P0 LDG.E R44, desc[UR42][R10.64] ;  /* 0x0000002a0a2c0981 */ /* 0x000762000c1e1900 */
[----:B--2---:R-:W-:-:S03]  /*17cf0*/  ISETP.NE.AND P1, PT, R46, 0x1, PT ;  /* 0x000000012e00780c */ /* 0x004fc60003f25270 */
[----:B------:R3:W5:Y:S10]  /*17d00*/  @P2 LDG.E R7, desc[UR42][R8.64] ;  /* 0x0000002a08072981 */ /* 0x000774000c1e1900 */
[----:B------:R-:W2:Y:S08]  /*17d10*/  @P1 LDC R12, c[0x0][0xbec] ;  /* 0x0002fb00ff0c1b82 */ /* 0x000eb00000000800 */
[----:B------:R-:W4:Y:S01]  /*17d20*/  @P1 LDC R15, c[0x0][0xbf0] ;  /* 0x0002fc00ff0f1b82 */ /* 0x000f220000000800 */
[----:B---3--:R-:W-:Y:S05]  /*17d30*/  @P2 BRA `(.L_x_800) ;  /* 0x0000000000102947 */ /* 0x008fea0003800000 */
[----:B------:R-:W-:Y:S05]  /*17d40*/  @!P0 BRA `(.L_x_800) ;  /* 0x00000000000c8947 */ /* 0x000fea0003800000 */
[----:B------:R-:W3:Y:S04]  /*17d50*/  LDG.E R4, desc[UR42][R10.64] ;  /* 0x0000002a0a047981 */ /* 0x000ee8000c1e1900 */
[----:B-----5:R-:W3:Y:S02]  /*17d60*/  LDG.E R7, desc[UR42][R10.64+0x4] ;  /* 0x0000042a0a077981 */ /* 0x020ee4000c1e1900 */
[----:B---3--:R-:W-:-:S07]  /*17d70*/  IMAD.IADD R7, R7, 0x1, -R4 ;  /* 0x0000000107077824 */ /* 0x008fce00078e0a04 */
.L_x_800:
[----:B------:R-:W-:Y:S01]  /*17d80*/  SHF.R.S32.HI R47, RZ, 0x1f, R200 ;  /* 0x0000001fff2f7819 */ /* 0x000fe200000114c8 */
[----:B------:R-:W-:Y:S01]  /*17d90*/  IMAD R25, R206, 0x80, R234 ;  /* 0x00000080ce197824 */ /* 0x000fe200078e02ea */
[----:B------:R-:W-:Y:S01]  /*17da0*/  ULDC.64 UR4, c[0x0][0xb90] ;  /* 0x0002e40000047ab9 */ /* 0x000fe20000000a00 */
[----:B-----5:R-:W-:Y:S01]  /*17db0*/  SHF.R.S32.HI R45, RZ, 0x1f, R44 ;  /* 0x0000001fff2d7819 */ /* 0x020fe2000001142c */
[----:B------:R-:W-:Y:S01]  /*17dc0*/  IMAD R11, R207, 0x40, R197 ;  /* 0x00000040cf0b7824 */ /* 0x000fe200078e02c5 */
[----:B------:R-:W-:Y:S01]  /*17dd0*/  SEL R208, R208, RZ, !P0 ;  /* 0x000000ffd0d07207 */ /* 0x000fe20004000000 */
[----:B------:R-:W-:Y:S01]  /*17de0*/  IMAD R5, R47, UR4, RZ ;  /* 0x000000042f057c24 */ /* 0x000fe2000f8e02ff */
[----:B------:R-:W-:Y:S01]  /*17df0*/  SEL R203, R203, RZ, !P0 ;  /* 0x000000ffcbcb7207 */ /* 0x000fe20004000000 */
[----:B--2---:R-:W-:-:S04]  /*17e00*/  @P1 IMAD.HI.U32 R6, R25, R12, RZ ;  /* 0x0000000c19061227 */ /* 0x004fc800078e00ff */
[----:B------:R-:W-:Y:S01]  /*17e10*/  IMAD.MOV.U32 R9, RZ, RZ, R25 ;  /* 0x000000ffff097224 */ /* 0x000fe200078e0019 */
[----:B----4-:R-:W-:Y:S01]  /*17e20*/  @P1 SHF.R.U32.HI R9, RZ, R15, R6 ;  /* 0x0000000fff091219 */ /* 0x010fe20000011606 */
[C---:B------:R-:W-:Y:S02]  /*17e30*/  IMAD R13, R200.reuse, UR5, R5 ;  /* 0x00000005c80d7c24 */ /* 0x040fe4000f8e0205 */
[----:B------:R-:W-:Y:S01]  /*17e40*/  IMAD.WIDE.U32 R4, R200, UR4, R44 ;  /* 0x00000004c8047c25 */ /* 0x000fe2000f8e002c */
[----:B------:R-:W-:-:S03]  /*17e50*/  ULDC.64 UR4, c[0x0][0xb98] ;  /* 0x0002e60000047ab9 */ /* 0x000fc60000000a00 */
[----:B------:R-:W-:Y:S02]  /*17e60*/  IMAD.IADD R5, R5, 0x1, R13 ;  /* 0x0000000105057824 */ /* 0x000fe400078e020d */
[----:B------:R-:W-:Y:S02]  /*17e70*/  IMAD.MOV R13, RZ, RZ, -R9 ;  /* 0x000000ffff0d7224 */ /* 0x000fe400078e0a09 */
[----:B------:R-:W-:-:S04]  /*17e80*/  IMAD.WIDE R20, R11, 0x2, R20 ;  /* 0x000000020b147825 */ /* 0x000fc800078e0214 */
[----:B------:R-:W-:Y:S01]  /*17e90*/  IMAD R6, R208, UR4, RZ ;  /* 0x00000004d0067c24 */ /* 0x000fe2000f8e02ff */
[C---:B------:R-:W-:Y:S01]  /*17ea0*/  IADD3 R15, P0, R20.reuse, 0x1000, RZ ;  /* 0x00001000140f7810 */ /* 0x040fe20007f1e0ff */
[C---:B------:R-:W-:Y:S01]  /*17eb0*/  IMAD.WIDE.U32 R4, R203.reuse, UR4, R4 ;  /* 0x00000004cb047c25 */ /* 0x040fe2000f8e0004 */
[C---:B------:R-:W-:Y:S02]  /*17ec0*/  IADD3 R29, P6, R20.reuse, 0x4000, RZ ;  /* 0x00004000141d7810 */ /* 0x040fe40007fde0ff */
[----:B------:R-:W-:Y:S01]  /*17ed0*/  IADD3 R33, P5, R20, 0x5000, RZ ;  /* 0x0000500014217810 */ /* 0x000fe20007fbe0ff */
[----:B------:R-:W-:Y:S01]  /*17ee0*/  IMAD R11, R46, R13, R25 ;  /* 0x0000000d2e0b7224 */ /* 0x000fe200078e0219 */
[----:B------:R-:W-:Y:S01]  /*17ef0*/  SHF.R.S32.HI R13, RZ, 0x1f, R9 ;  /* 0x0000001fff0d7819 */ /* 0x000fe20000011409 */
[----:B------:R-:W-:Y:S01]  /*17f00*/  IMAD R8, R203, UR5, R6 ;  /* 0x00000005cb087c24 */ /* 0x000fe2000f8e0206 */
[----:B------:R-:W-:Y:S01]  /*17f10*/  IADD3 R4, P2, R9, R4, RZ ;  /* 0x0000000409047210 */ /* 0x000fe20007f5e0ff */
[----:B------:R-:W-:Y:S01]  /*17f20*/  ULDC.64 UR4, c[0x0][0xb88] ;  /* 0x0002e20000047ab9 */ /* 0x000fe20000000a00 */
[----:B------:R-:W-:Y:S01]  /*17f30*/  SHF.R.S32.HI R6, RZ, 0x1f, R11 ;  /* 0x0000001fff067819 */ /* 0x000fe2000001140b */
[----:B------:R-:W-:Y:S01]  /*17f40*/  IMAD R14, R206, 0x80, R232 ;  /* 0x00000080ce0e7824 */ /* 0x000fe200078e02e8 */
[----:B------:R-:W-:Y:S01]  /*17f50*/  IADD3.X R5, R13, R5, R8, P2, !PT ;  /* 0x000000050d057210 */ /* 0x000fe200017fe408 */
[----:B------:R-:W-:Y:S01]  /*17f60*/  IMAD R53, R7, R46, RZ ;  /* 0x0000002e07357224 */ /* 0x000fe200078e02ff */
[----:B------:R-:W-:Y:S01]  /*17f70*/  IADD3 R9, P3, R20, 0x2000, RZ ;  /* 0x0000200014097810 */ /* 0x000fe20007f7e0ff */
[----:B------:R-:W-:Y:S01]  /*17f80*/  IMAD R6, R6, UR4, RZ ;  /* 0x0000000406067c24 */ /* 0x000fe2000f8e02ff */
[----:B------:R-:W-:Y:S01]  /*17f90*/  IADD3 R25, P2, R20, 0x3000, RZ ;  /* 0x0000300014197810 */ /* 0x000fe20007f5e0ff */
[----:B------:R-:W-:Y:S01]  /*17fa0*/  IMAD.WIDE.U32 R4, R11, UR4, R4 ;  /* 0x000000040b047c25 */ /* 0x000fe2000f8e0004 */
[----:B------:R-:W-:-:S02]  /*17fb0*/  LOP3.LUT R12, R9, 0x380, RZ, 0xc0, !PT ;  /* 0x00000380090c7812 */ /* 0x000fc400078ec0ff */
[----:B------:R-:W-:Y:S01]  /*17fc0*/  LOP3.LUT R24, R25, 0x380, RZ, 0xc0, !PT ;  /* 0x0000038019187812 */ /* 0x000fe200078ec0ff */
[----:B------:R-:W-:Y:S01]  /*17fd0*/  IMAD R13, R11, UR5, R6 ;  /* 0x000000050b0d7c24 */ /* 0x000fe2000f8e0206 */
[----:B------:R-:W-:Y:S01]  /*17fe0*/  ULDC.64 UR4, c[0x0][0xb50] ;  /* 0x0002d40000047ab9 */ /* 0x000fe20000000a00 */
[----:B------:R-:W-:Y:S02]  /*17ff0*/  SHF.R.U64 R12, R12, 0x3, RZ ;  /* 0x000000030c0c7819 */ /* 0x000fe400000012ff */
[----:B------:R-:W-:Y:S01]  /*18000*/  IMAD.IADD R5, R5, 0x1, R13 ;  /* 0x0000000105057824 */ /* 0x000fe200078e020d */
[----:B------:R-:W-:Y:S01]  /*18010*/  LEA R6, P4, R4, UR4, 0x2 ;  /* 0x0000000404067c11 */ /* 0x000fe2000f8810ff */
[--C-:B------:R-:W-:Y:S01]  /*18020*/  IMAD.X R13, RZ, RZ, R21.reuse, P3 ;  /* 0x000000ffff0d7224 */ /* 0x100fe200018e0615 */
[----:B------:R-:W-:Y:S01]  /*18030*/  LOP3.LUT R12, R12, R9, RZ, 0x3c, !PT ;  /* 0x000000090c0c7212 */ /* 0x000fe200078e3cff */
[----:B------:R-:W-:Y:S01]  /*18040*/  IMAD.X R9, RZ, RZ, R21, P0 ;  /* 0x000000ffff097224 */ /* 0x000fe200000e0615 */
[----:B------:R-:W-:Y:S01]  /*18050*/  LEA.HI.X R10, R4, UR5, R5, 0x2, P4 ;  /* 0x00000005040a7c11 */ /* 0x000fe2000a0f1405 */
[----:B------:R-:W-:Y:S01]  /*18060*/  SHFL.IDX PT, R48, R6, RZ, 0x1c1f ;  /* 0x001c1fff06307589 */ /* 0x000fe200000e0000 */
[----:B------:R-:W-:Y:S01]  /*18070*/  SHF.R.U64 R24, R24, 0x3, RZ ;  /* 0x0000000318187819 */ /* 0x000fe200000012ff */
[----:B------:R-:W-:Y:S01]  /*18080*/  VIADD R4, R14, 0x8 ;  /* 0x000000080e047836 */ /* 0x000fe20000000000 */
[----:B------:R-:W-:Y:S01]  /*18090*/  LOP3.LUT P0, RZ, R214, 0x3, RZ, 0xc0, !PT ;  /* 0x00000003d6ff7812 */ /* 0x000fe2000780c0ff */
[----:B------:R-:W2:Y:S01]  /*180a0*/  SHFL.IDX PT, R49, R10, RZ, 0x1c1f ;  /* 0x001c1fff0a317589 */ /* 0x000ea200000e0000 */
[----:B------:R-:W-:Y:S01]  /*180b0*/  LOP3.LUT R24, R24, R25, RZ, 0x3c, !PT ;  /* 0x0000001918187212 */ /* 0x000fe200078e3cff */
[----:B------:R-:W-:Y:S01]  /*180c0*/  IMAD.X R25, RZ, RZ, R21, P2 ;  /* 0x000000ffff197224 */ /* 0x000fe200010e0615 */
[-C--:B------:R-:W-:Y:S01]  /*180d0*/  ISETP.GE.OR P2, PT, R14, R53.reuse, P0 ;  /* 0x000000350e00720c */ /* 0x080fe20000746670 */
[----:B------:R-:W-:Y:S01]  /*180e0*/  SHFL.IDX PT, R50, R6, 0x1, 0x1c1f ;  /* 0x003c1f0006327f89 */ /* 0x000fe200000e0000 */
[----:B------:R-:W-:Y:S01]  /*180f0*/  ISETP.GE.OR P0, PT, R4, R53, P0 ;  /* 0x000000350400720c */ /* 0x000fe20000706670 */
[----:B------:R-:W-:Y:S01]  /*18100*/  ULDC.64 UR4, c[0x0][0xaa0] ;  /* 0x0002a80000047ab9 */ /* 0x000fe20000000a00 */
[C---:B------:R-:W-:Y:S01]  /*18110*/  IADD3 R5, P3, R20.reuse, 0x7000, RZ ;  /* 0x0000700014057810 */ /* 0x040fe20007f7e0ff */
[----:B------:R-:W3:Y:S01]  /*18120*/  SHFL.IDX PT, R51, R10, 0x1, 0x1c1f ;  /* 0x003c1f000a337f89 */ /* 0x000ee200000e0000 */
[----:B------:R-:W-:-:S02]  /*18130*/  IADD3 R37, P4, R20, 0x6000, RZ ;  /* 0x0000600014257810 */ /* 0x000fc40007f9e0ff */
[----:B------:R-:W-:Y:S01]  /*18140*/  LOP3.LUT R7, R20, 0x380, RZ, 0xc0, !PT ;  /* 0x0000038014077812 */ /* 0x000fe200078ec0ff */
[----:B------:R-:W-:Y:S01]  /*18150*/  IMAD.X R41, RZ, RZ, R21, P3 ;  /* 0x000000ffff297224 */ /* 0x000fe200018e0615 */
[----:B------:R-:W-:Y:S02]  /*18160*/  LOP3.LUT R4, R5, 0x380, RZ, 0xc0, !PT ;  /* 0x0000038005047812 */ /* 0x000fe400078ec0ff */
[----:B------:R-:W-:Y:S02]  /*18170*/  LOP3.LUT R28, R29, 0x380, RZ, 0xc0, !PT ;  /* 0x000003801d1c7812 */ /* 0x000fe400078ec0ff */
[----:B------:R-:W-:Y:S02]  /*18180*/  LOP3.LUT R32, R33, 0x380, RZ, 0xc0, !PT ;  /* 0x0000038021207812 */ /* 0x000fe400078ec0ff */
[----:B------:R-:W-:Y:S02]  /*18190*/  LOP3.LUT R36, R37, 0x380, RZ, 0xc0, !PT ;  /* 0x0000038025247812 */ /* 0x000fe400078ec0ff */
[----:B------:R-:W-:-:S02]  /*181a0*/  SHF.R.U64 R7, R7, 0x3, RZ ;  /* 0x0000000307077819 */ /* 0x000fc400000012ff */
[----:B------:R-:W-:Y:S01]  /*181b0*/  SHF.R.U64 R4, R4, 0x3, RZ ;  /* 0x0000000304047819 */ /* 0x000fe200000012ff */
[----:B--2---:R2:W-:Y:S01]  /*181c0*/  @!P2 ST.E desc[UR42][R48.64], R0 ;  /* 0x000000003000a985 */ /* 0x0045e2000c10192a */
[----:B------:R-:W-:Y:S02]  /*181d0*/  SHF.R.U64 R28, R28, 0x3, RZ ;  /* 0x000000031c1c7819 */ /* 0x000fe400000012ff */
[----:B------:R-:W-:Y:S02]  /*181e0*/  SHF.R.U64 R32, R32, 0x3, RZ ;  /* 0x0000000320207819 */ /* 0x000fe400000012ff */
[----:B------:R-:W-:Y:S02]  /*181f0*/  SHF.R.U64 R36, R36, 0x3, RZ ;  /* 0x0000000324247819 */ /* 0x000fe400000012ff */
[----:B------:R-:W-:Y:S01]  /*18200*/  LOP3.LUT R20, R7, R20, RZ, 0x3c, !PT ;  /* 0x0000001407147212 */ /* 0x000fe200078e3cff */
[----:B---3--:R3:W-:Y:S01]  /*18210*/  @!P0 ST.E desc[UR42][R50.64], R3 ;  /* 0x0000000332008985 */ /* 0x0087e2000c10192a */
[----:B------:R-:W-:Y:S01]  /*18220*/  LOP3.LUT R28, R28, R29, RZ, 0x3c, !PT ;  /* 0x0000001d1c1c7212 */ /* 0x000fe200078e3cff */
[--C-:B------:R-:W-:Y:S01]  /*18230*/  IMAD.X R29, RZ, RZ, R21.reuse, P6 ;  /* 0x000000ffff1d7224 */ /* 0x100fe200030e0615 */
[----:B------:R-:W-:Y:S01]  /*18240*/  LOP3.LUT R32, R32, R33, RZ, 0x3c, !PT ;  /* 0x0000002120207212 */ /* 0x000fe200078e3cff */
[----:B--2---:R-:W2:Y:S01]  /*18250*/  @P1 LDC R49, c[0x0][0xbec] ;  /* 0x0002fb00ff311b82 */ /* 0x004ea20000000800 */
[----:B------:R-:W-:Y:S01]  /*18260*/  LOP3.LUT R36, R36, R37, RZ, 0x3c, !PT ;  /* 0x0000002524247212 */ /* 0x000fe200078e3cff */
[--C-:B------:R-:W-:Y:S01]  /*18270*/  IMAD.X R33, RZ, RZ, R21.reuse, P5 ;  /* 0x000000ffff217224 */ /* 0x100fe200028e0615 */
[----:B------:R-:W-:Y:S01]  /*18280*/  LOP3.LUT R40, R4, R5, RZ, 0x3c, !PT ;  /* 0x0000000504287212 */ /* 0x000fe200078e3cff */
[----:B------:R-:W-:Y:S01]  /*18290*/  IMAD.X R37, RZ, RZ, R21, P4 ;  /* 0x000000ffff257224 */ /* 0x000fe200020e0615 */
[----:B------:R4:W5:Y:S01]  /*182a0*/  LD.E.128 R4, desc[UR42][R20.64] ;  /* 0x0000002a14047980 */ /* 0x000962000c101d00 */
[----:B------:R-:W-:-:S02]  /*182b0*/  LOP3.LUT R8, R15, 0x380, RZ, 0xc0, !PT ;  /* 0x000003800f087812 */ /* 0x000fc400078ec0ff */
[----:B---3--:R-:W3:Y:S01]  /*182c0*/  @P1 LDC R51, c[0x0][0xbf0] ;  /* 0x0002fc00ff331b82 */ /* 0x008ee20000000800 */
[----:B------:R-:W-:Y:S01]  /*182d0*/  IMAD R3, R45, UR4, RZ ;  /* 0x000000042d037c24 */ /* 0x000fe2000f8e02ff */
[----:B------:R-:W-:Y:S01]  /*182e0*/  SHF.R.U64 R8, R8, 0x3, RZ ;  /* 0x0000000308087819 */ /* 0x000fe200000012ff */
[----:B------:R-:W5:Y:S02]  /*182f0*/  LD.E.128 R24, desc[UR42][R24.64] ;  /* 0x0000002a18187980 */ /* 0x000f64000c101d00 */
[----:B------:R-:W-:Y:S01]  /*18300*/  IMAD R3, R44, UR5, R3 ;  /* 0x000000052c037c24 */ /* 0x000fe2000f8e0203 */
[----:B------:R-:W-:Y:S01]  /*18310*/  LOP3.LUT R8, R8, R15, RZ, 0x3c, !PT ;  /* 0x0000000f08087212 */ /* 0x000fe200078e3cff */
[----:B----4-:R-:W-:Y:S01]  /*18320*/  IMAD.WIDE.U32 R20, R44, UR4, RZ ;  /* 0x000000042c147c25 */ /* 0x010fe2000f8e00ff */
[----:B------:R-:W-:Y:S01]  /*18330*/  ULDC.64 UR4, c[0x0][0xae8] ;  /* 0x0002ba0000047ab9 */ /* 0x000fe20000000a00 */
[----:B------:R-:W5:Y:S02]  /*18340*/  LD.E.128 R12, desc[UR42][R12.64] ;  /* 0x0000002a0c0c7980 */ /* 0x000f64000c101d00 */
[----:B------:R-:W-:-:S02]  /*18350*/  IMAD.IADD R21, R21, 0x1, R3 ;  /* 0x0000000115157824 */ /* 0x000fc400078e0203 */
[----:B------:R-:W-:Y:S01]  /*18360*/  IMAD R3, R199, 0x20, R207 ;  /* 0x00000020c7037824 */ /* 0x000fe200078e02cf */
[----:B------:R-:W5:Y:S01]  /*18370*/  LD.E.128 R8, desc[UR42][R8.64] ;  /* 0x0000002a08087980 */ /* 0x000f62000c101d00 */
[----:B------:R-:W-:Y:S02]  /*18380*/  IMAD R45, R47, UR4, RZ ;  /* 0x000000042f2d7c24 */ /* 0x000fe4000f8e02ff */
[----:B------:R-:W-:Y:S01]  /*18390*/  IMAD R48, R206, 0x80, R3 ;  /* 0x00000080ce307824 */ /* 0x000fe200078e0203 */
[----:B------:R-:W5:Y:S01]  /*183a0*/  LD.E.128 R28, desc[UR42][R28.64] ;  /* 0x0000002a1c1c7980 */ /* 0x000f62000c101d00 */
[----:B------:R-:W-:Y:S02]  /*183b0*/  IMAD R45, R200, UR5, R45 ;  /* 0x00000005c82d7c24 */ /* 0x000fe4000f8e022d */
[----:B--2---:R-:W-:Y:S01]  /*183c0*/  @P1 IMAD.HI.U32 R0, R48, R49, RZ ;  /* 0x0000003130001227 */ /* 0x004fe200078e00ff */
[----:B------:R-:W5:Y:S03]  /*183d0*/  LD.E.128 R32, desc[UR42][R32.64] ;  /* 0x0000002a20207980 */ /* 0x000f66000c101d00 */
[----:B------:R-:W-:Y:S01]  /*183e0*/  IMAD.WIDE.U32 R20, R200, UR4, R20 ;  /* 0x00000004c8147c25 */ /* 0x000fe2000f8e0014 */
[----:B------:R-:W-:Y:S01]  /*183f0*/  ULDC.64 UR4, c[0x0][0xaf0] ;  /* 0x0002bc0000047ab9 */ /* 0x000fe20000000a00 */
[----:B------:R-:W5:Y:S02]  /*18400*/  LD.E.128 R36, desc[UR42][R36.64] ;  /* 0x0000002a24247980 */ /* 0x000f64000c101d00 */
[----:B------:R-:W-:Y:S01]  /*18410*/  IMAD.MOV.U32 R3, RZ, RZ, R48 ;  /* 0x000000ffff037224 */ /* 0x000fe200078e0030 */
[----:B---3--:R-:W-:Y:S01]  /*18420*/  @P1 SHF.R.U32.HI R3, RZ, R51, R0 ;  /* 0x00000033ff031219 */ /* 0x008fe20000011600 */
[----:B------:R-:W-:Y:S01]  /*18430*/  IMAD.IADD R21, R21, 0x1, R45 ;  /* 0x0000000115157824 */ /* 0x000fe200078e022d */
[----:B------:R-:W5:Y:S01]  /*18440*/  LD.E.128 R40, desc[UR42][R40.64] ;  /* 0x0000002a28287980 */ /* 0x000f62000c101d00 */
[----:B------:R-:W-:Y:S01]  /*18450*/  IMAD R44, R208, UR4, RZ ;  /* 0x00000004d02c7c24 */ /* 0x000fe2000f8e02ff */
[----:B------:R-:W-:Y:S01]  /*18460*/  SHF.R.S32.HI R0, RZ, 0x1f, R3 ;  /* 0x0000001fff007819 */ /* 0x000fe20000011403 */
[C---:B------:R-:W-:Y:S01]  /*18470*/  IMAD.WIDE.U32 R20, R203.reuse, UR4, R20 ;  /* 0x00000004cb147c25 */ /* 0x040fe2000f8e0014 */
[----:B------:R-:W-:Y:S01]  /*18480*/  @!PT LDS RZ, [RZ] ;  /* 0x00000000fffff984 */ /* 0x000fe20000000800 */
[----:B------:R-:W-:Y:S01]  /*18490*/  @!PT LDS RZ, [RZ] ;  /* 0x00000000fffff984 */ /* 0x000fe20000000800 */
[----:B------:R-:W-:Y:S01]  /*184a0*/  @!PT LDS RZ, [RZ] ;  /* 0x00000000fffff984 */ /* 0x000fe20000000800 */
[----:B------:R-:W-:Y:S01]  /*184b0*/  @!PT LDS RZ, [RZ] ;  /* 0x00000000fffff984 */ /* 0x000fe20000000800 */
[----:B------:R2:W-:Y:S06]  /*184c0*/  MEMBAR.ALL.CTA ;  /* 0x0000000000007992 */ /* 0x0005ec0000008000 */
[----:B--2---:R-:W2:Y:S01]  /*184d0*/  FENCE.VIEW.ASYNC.S ;  /* 0x00000000000073c6 */ /* 0x004ea20000000000 */
[----:B------:R-:W-:Y:S01]  /*184e0*/  IMAD R45, R203, UR5, R44 ;  /* 0x00000005cb2d7c24 */ /* 0x000fe2000f8e022c */
[----:B------:R-:W-:Y:S01]  /*184f0*/  ULDC.64 UR4, c[0x0][0xae0] ;  /* 0x0002b80000047ab9 */ /* 0x000fe20000000a00 */
[----:B------:R-:W-:-:S02]  /*18500*/  IMAD.MOV R47, RZ, RZ, -R3 ;  /* 0x000000ffff2f7224 */ /* 0x000fc400078e0a03 */
[----:B------:R-:W-:Y:S02]  /*18510*/  IMAD.IADD R21, R21, 0x1, R45 ;  /* 0x0000000115157824 */ /* 0x000fe400078e022d */
[----:B------:R-:W-:Y:S02]  /*18520*/  IMAD R0, R0, UR4, RZ ;  /* 0x0000000400007c24 */ /* 0x000fe4000f8e02ff */
[----:B------:R-:W-:Y:S02]  /*18530*/  IMAD R45, R46, R47, R48 ;  /* 0x0000002f2e2d7224 */ /* 0x000fe400078e0230 */
[C---:B------:R-:W-:Y:S02]  /*18540*/  IMAD R47, R3.reuse, UR5, R0 ;  /* 0x00000005032f7c24 */ /* 0x040fe4000f8e0200 */
[----:B------:R-:W-:Y:S01]  /*18550*/  IMAD.WIDE.U32 R20, R3, UR4, R20 ;  /* 0x0000000403147c25 */ /* 0x000fe2000f8e0014 */
[----:B------:R-:W-:Y:S01]  /*18560*/  SHF.R.S32.HI R0, RZ, 0x1f, R45 ;  /* 0x0000001fff007819 */ /* 0x000fe2000001142d */
[----:B------:R-:W-:-:S02]  /*18570*/  ULDC.64 UR4, c[0x0][0xad8] ;  /* 0x0002b60000047ab9 */ /* 0x000fc40000000a00 */
[----:B------:R-:W-:Y:S02]  /*18580*/  IMAD R48, R206, 0x80, R207 ;  /* 0x00000080ce307824 */ /* 0x000fe400078e02cf */
[----:B------:R-:W-:Y:S02]  /*18590*/  IMAD.IADD R21, R21, 0x1, R47 ;  /* 0x0000000115157824 */ /* 0x000fe400078e022f */
[----:B------:R-:W-:Y:S02]  /*185a0*/  IMAD R44, R0, UR4, RZ ;  /* 0x00000004002c7c24 */ /* 0x000fe4000f8e02ff */
[----:B------:R-:W-:Y:S02]  /*185b0*/  VIADD R0, R48, 0x20 ;  /* 0x0000002030007836 */ /* 0x000fe40000000000 */
[C---:B------:R-:W-:Y:S02]  /*185c0*/  IMAD R47, R45.reuse, UR5, R44 ;  /* 0x000000052d2f7c24 */ /* 0x040fe4000f8e022c */
[----:B------:R-:W-:Y:S01]  /*185d0*/  IMAD.WIDE.U32 R20, R45, UR4, R20 ;  /* 0x000000042d147c25 */ /* 0x000fe2000f8e0014 */
[-C--:B------:R-:W-:Y:S01]  /*185e0*/  ISETP.GE.AND P0, PT, R0, R53.reuse, PT ;  /* 0x000000350000720c */ /* 0x080fe20003f06270 */
[----:B------:R-:W-:Y:S01]  /*185f0*/  ULDC.64 UR4, c[0x0][0xa80] ;  /* 0x0002a00000047ab9 */ /* 0x000fe20000000a00 */
[----:B------:R-:W-:Y:S01]  /*18600*/  ISETP.GE.AND P2, PT, R48, R53, PT ;  /* 0x000000353000720c */ /* 0x000fe20003f46270 */
[----:B------:R-:W-:-:S02]  /*18610*/  VIADD R0, R2, 0x34820 ;  /* 0x0003482002007836 */ /* 0x000fc40000000000 */
[----:B------:R-:W-:Y:S01]  /*18620*/  VIADD R3, R48, 0x40 ;  /* 0x0000004030037836 */ /* 0x000fe20000000000 */
[C---:B------:R-:W-:Y:S01]  /*18630*/  LEA R46, P3, R20.reuse, UR4, 0x1 ;  /* 0x00000004142e7c11 */ /* 0x040fe2000f8608ff */
[----:B------:R-:W-:Y:S01]  /*18640*/  IMAD.IADD R21, R21, 0x1, R47 ;  /* 0x0000000115157824 */ /* 0x000fe200078e022f */
[----:B------:R-:W-:Y:S02]  /*18650*/  PRMT R0, RZ, 0x654, R0 ;  /* 0x00000654ff007816 */ /* 0x000fe40000000000 */
[----:B------:R-:W-:Y:S02]  /*18660*/  ISETP.GE.AND P1, PT, R3, R53, PT ;  /* 0x000000350300720c */ /* 0x000fe40003f26270 */
[----:B------:R-:W-:Y:S01]  /*18670*/  LEA.HI.X R3, R20, UR5, R21, 0x1, P3 ;  /* 0x0000000514037c11 */ /* 0x000fe200098f0c15 */
[----:B--2---:R2:W-:Y:S01]  /*18680*/  SYNCS.ARRIVE.TRANS64.RED.A1T0 RZ, [R0+URZ], RZ ;  /* 0x000000ff00ff79a7 */ /* 0x0045e2000810043f */
[----:B------:R3:W4:Y:S01]  /*18690*/  SHFL.IDX PT, R44, R46, RZ, 0x181f ;  /* 0x00181fff2e2c7589 */ /* 0x00072200000e0000 */
[----:B------:R-:W-:Y:S03]  /*186a0*/  BSSY B1, `(.L_x_801) ;  /* 0x000000c000017945 */ /* 0x000fe60003800000 */
[----:B--2---:R3:W2:Y:S01]  /*186b0*/  SHFL.IDX PT, R0, R3, RZ, 0x181f ;  /* 0x00181fff03007589 */ /* 0x0046a200000e0000 */
[----:B------:R-:W-:Y:S05]  /*186c0*/  @P2 BRA `(.L_x_802) ;  /* 0x0000000000242947 */ /* 0x000fea0003800000 */
[----:B------:R-:W-:Y:S02]  /*186d0*/  ULDC UR4, c[0x0][0xac8] ;  /* 0x0002b20000047ab9 */ /* 0x000fe40000000800 */
[----:B------:R-:W-:Y:S02]  /*186e0*/  ISETP.GE.AND P2, PT, R197, UR4, PT ;  /* 0x00000004c5007c0c */ /* 0x000fe4000bf46270 */
[----:B------:R-:W-:-:S11]  /*186f0*/  ISETP.GE.AND P3, PT, R198, UR4, PT ;  /* 0x00000004c6007c0c */ /* 0x000fd6000bf66270 */
[CC--:B----4-:R-:W-:Y:S02]  /*18700*/  @!P2 LEA R20, P4, R197.reuse, R44.reuse, 0x1 ;  /* 0x0000002cc514a211 */ /* 0x0d0fe400078808ff */
[C---:B------:R-:W-:Y:S02]  /*18710*/  @!P3 LEA R44, P5, R198.reuse, R44, 0x1 ;  /* 0x0000002cc62cb211 */ /* 0x040fe400078a08ff */
[-C--:B--2---:R-:W-:Y:S02]  /*18720*/  @!P2 LEA.HI.X R21, R197, R0.reuse, R237, 0x1, P4 ;  /* 0x00000000c515a211 */ /* 0x084fe400020f0ced */
[----:B------:R-:W-:-:S03]  /*18730*/  @!P3 LEA.HI.X R45, R198, R0, R236, 0x1, P5 ;  /* 0x00000000c62db211 */ /* 0x000fc600028f0cec */
[----:B-----5:R2:W-:Y:S04]  /*18740*/  @!P2 ST.E.128 desc[UR42][R20.64], R4 ;  /* 0x000000041400a985 */ /* 0x0205e8000c101d2a */
[----:B------:R2:W-:Y:S02]  /*18750*/  @!P3 ST.E.128 desc[UR42][R44.64], R28 ;  /* 0x0000001c2c00b985 */ /* 0x0005e4000c101d2a */
.L_x_802:
[----:B------:R-:W-:Y:S05]  /*18760*/  BSYNC B1 ;  /* 0x0000000000017941 */ /* 0x000fea0003800000 */
.L_x_801:
[----:B--2---:R2:W0:Y:S01]  /*18770*/  SHFL.IDX PT, R0, R3, 0x1, 0x181f ;  /* 0x00381f0003007f89 */ /* 0x00442200000e0000 */
[----:B------:R-:W-:Y:S03]  /*18780*/  BSSY B1, `(.L_x_803) ;  /* 0x000000c000017945 */ /* 0x000fe60003800000 */
[----:B-----5:R2:W0:Y:S01]  /*18790*/  SHFL.IDX PT, R6, R46, 0x1, 0x181f ;  /* 0x00381f002e067f89 */ /* 0x02042200000e0000 */
[----:B------:R-:W-:Y:S05]  /*187a0*/  @P0 BRA `(.L_x_804) ;  /* 0x0000000000240947 */ /* 0x000fea0003800000 */
[----:B------:R-:W-:Y:S02]  /*187b0*/  ULDC UR4, c[0x0][0xac8] ;  /* 0x0002b20000047ab9 */ /* 0x000fe40000000800 */
[----:B------:R-:W-:Y:S02]  /*187c0*/  ISETP.GE.AND P3, PT, R197, UR4, PT ;  /* 0x00000004c5007c0c */ /* 0x000fe4000bf66270 */
[----:B------:R-:W-:-:S11]  /*187d0*/  ISETP.GE.AND P4, PT, R198, UR4, PT ;  /* 0x00000004c6007c0c */ /* 0x000fd6000bf86270 */
[CC--:B0-----:R-:W-:Y:S02]  /*187e0*/  @!P3 LEA R4, P0, R197.reuse, R6.reuse, 0x1 ;  /* 0x00000006c504b211 */ /* 0x0c1fe400078008ff */
[C---:B------:R-:W-:Y:S02]  /*187f0*/  @!P4 LEA R6, P2, R198.reuse, R6, 0x1 ;  /* 0x00000006c606c211 */ /* 0x040fe400078408ff */
[-C--:B------:R-:W-:Y:S02]  /*18800*/  @!P3 LEA.HI.X R5, R197, R0.reuse, R237, 0x1, P0 ;  /* 0x00000000c505b211 */ /* 0x080fe400000f0ced */
[----:B------:R-:W-:-:S03]  /*18810*/  @!P4 LEA.HI.X R7, R198, R0, R236, 0x1, P2 ;  /* 0x00000000c607c211 */ /* 0x000fc600010f0cec */
[----:B------:R0:W-:Y:S04]  /*18820*/  @!P3 ST.E.128 desc[UR42][R4.64], R8 ;  /* 0x000000080400b985 */ /* 0x0001e8000c101d2a */
[----:B------:R0:W-:Y:S02]  /*18830*/  @!P4 ST.E.128 desc[UR42][R6.64], R32 ;  /* 0x000000200600c985 */ /* 0x0001e4000c101d2a */
.L_x_804:
[----:B------:R-:W-:Y:S05]  /*18840*/  BSYNC B1 ;  /* 0x0000000000017941 */ /* 0x000fea0003800000 */
.L_x_803:
[----:B0-----:R0:W0:Y:S01]  /*18850*/  SHFL.IDX PT, R0, R3, 0x2, 0x181f ;  /* 0x00581f0003007f89 */ /* 0x00102200000e0000 */
[----:B------:R-:W-:Y:S03]  /*18860*/  BSSY B1, `(.L_x_805) ;  /* 0x000000c000017945 */ /* 0x000fe60003800000 */
[----:B------:R0:W0:Y:S01]  /*18870*/  SHFL.IDX PT, R6, R46, 0x2, 0x181f ;  /* 0x00581f002e067f89 */ /* 0x00002200000e0000 */
        /* <DEDUP_REMOVED lines=10> */
.L_x_806:
[----:B------:R-:W-:Y:S05]  /*18920*/  BSYNC B1 ;  /* 0x0000000000017941 */ /* 0x000fea0003800000 */
.L_x_805:
[----:B0-----:R-:W-:Y:S01]  /*18930*/  VIADD R0, R48, 0x60 ;  /* 0x0000006030007836 */ /* 0x001fe20000000000 */
[----:B--23--:R-:W0:Y:S04]  /*18940*/  SHFL.IDX PT, R3, R3, 0x3, 0x181f ;  /* 0x00781f0003037f89 */ /* 0x00ce2800000e0000 */
[----:B------:R-:W-:Y:S01]  /*18950*/  ISETP.GE.AND P0, PT, R0, R53, PT ;  /* 0x000000350000720c */ /* 0x000fe20003f06270 */
[----:B------:R-:W2:-:S12]  /*18960*/  SHFL.IDX PT, R46, R46, 0x3, 0x181f ;  /* 0x00781f002e2e7f89 */ /* 0x000e9800000e0000 */
[----:B------:R-:W-:Y:S05]  /*18970*/  @P0 BRA `(.L_x_807) ;  /* 0x0000000800e40947 */ /* 0x000fea0003800000 */
[----:B------:R-:W-:Y:S02]  /*18980*/  ULDC UR4, c[0x0][0xac8] ;  /* 0x0002b20000047ab9 */ /* 0x000fe40000000800 */
[----:B------:R-:W-:-:S13]  /*18990*/  ISETP.GE.AND P1, PT, R197, UR4, PT ;  /* 0x00000004c5007c0c */ /* 0x000fda000bf26270 */
[----:B--2---:R-:W-:-:S04]  /*189a0*/  @!P1 LEA R4, P0, R197, R46, 0x1 ;  /* 0x0000002ec5049211 */ /* 0x004fc800078008ff */
[----:B0-----:R-:W-:Y:S02]  /*189b0*/  @!P1 LEA.HI.X R5, R197, R3, R237, 0x1, P0 ;  /* 0x00000003c5059211 */ /* 0x001fe400000f0ced */
[----:B------:R-:W-:-:S03]  /*189c0*/  ISETP.GE.AND P0, PT, R198, UR4, PT ;  /* 0x00000004c6007c0c */ /* 0x000fc6000bf06270 */
[----:B------:R3:W-:Y:S10]  /*189d0*/  @!P1 ST.E.128 desc[UR42][R4.64], R24 ;  /* 0x0000001804009985 */ /* 0x0007f4000c101d2a */
[----:B------:R-:W-:Y:S05]  /*189e0*/  @P0 BRA `(.L_x_807) ;  /* 0x0000000800c80947 */ /* 0x000fea0003800000 */
[----:B---3--:R-:W-:-:S04]  /*189f0*/  LEA R4, P0, R198, R46, 0x1 ;  /* 0x0000002ec6047211 */ /* 0x008fc800078008ff */
[----:B------:R-:W-:-:S05]  /*18a00*/  LEA.HI.X R5, R198, R3, R236, 0x1, P0 ;  /* 0x00000003c6057211 */ /* 0x000fca00000f0cec */
[----:B------:R0:W-:Y:S01]  /*18a10*/  ST.E.128 desc[UR42][R4.64], R40 ;  /* 0x0000002804007985 */ /* 0x0001e2000c101d2a */
[----:B------:R-:W-:Y:S05]  /*18a20*/  BRA `(.L_x_807) ;  /* 0x0000000800b87947 */ /* 0x000fea0003800000 */
.L_x_799:
[----:B------:R-:W-:Y:S01]  /*18a30*/  ULDC.64 UR4, c[0x0][0xc00] ;  /* 0x0003000000047ab9 */ /* 0x000fe20000000a00 */
[----:B------:R-:W-:Y:S01]  /*18a40*/  IMAD.MOV.U32 R3, RZ, RZ, RZ ;  /* 0x000000ffff037224 */ /* 0x000fe200078e00ff */
[----:B------:R-:W-:Y:S01]  /*18a50*/  ISETP.NE.U32.AND P0, PT, RZ, UR4, PT ;  /* 0x00000004ff007c0c */ /* 0x000fe2000bf05070 */
[----:B------:R-:W2:Y:S01]  /*18a60*/  LDC R21, c[0x0][0xbe8] ;  /* 0x0002fa00ff157b82 */ /* 0x000ea20000000800 */
[----:B------:R-:W-:Y:S02]  /*18a70*/  IADD3 R4, P1, R201, UR4, RZ ;  /* 0x00000004c9047c10 */ /* 0x000fe4000ff3e0ff */
[----:B------:R-:W-:Y:S02]  /*18a80*/  ISETP.NE.AND.EX P0, PT, RZ, UR5, PT, P0 ;  /* 0x00000005ff007c0c */ /* 0x000fe4000bf05300 */
[----:B------:R-:W-:Y:S01]  /*18a90*/  IADD3.X R5, R202, UR5, RZ, P1, !PT ;  /* 0x00000005ca057c10 */ /* 0x000fe20008ffe4ff */
[----:B------:R-:W-:Y:S02]  /*18aa0*/  ULDC.64 UR4, c[0x0][0xc08] ;  /* 0x0003020000047ab9 */ /* 0x000fe40000000a00 */
[----:B------:R-:W-:-:S04]  /*18ab0*/  ISETP.NE.U32.AND P1, PT, RZ, UR4, PT ;  /* 0x00000004ff007c0c */ /* 0x000fc8000bf25070 */
[----:B------:R-:W-:-:S04]  /*18ac0*/  ISETP.NE.AND.EX P1, PT, RZ, UR5, PT, P1 ;  /* 0x00000005ff007c0c */ /* 0x000fc8000bf25310 */
[----:B------:R3:W5:Y:S09]  /*18ad0*/  @P0 LDG.E R3, desc[UR42][R4.64] ;  /* 0x0000002a04030981 */ /* 0x000772000c1e1900 */
[----:B------:R-:W-:Y:S01]  /*18ae0*/  @P1 IADD3 R6, P2, R201, UR4, RZ ;  /* 0x00000004c9061c10 */ /* 0x000fe2000ff5e0ff */
[----:B------:R-:W-:-:S02]  /*18af0*/  ULDC UR4, c[0x0][0xa88] ;  /* 0x0002a20000047ab9 */ /* 0x000fc40000000800 */
[----:B------:R-:W-:Y:S02]  /*18b00*/  MOV R0, UR4 ;  /* 0x0000000400007c02 */ /* 0x000fe40008000f00 */
[----:B------:R-:W-:-:S05]  /*18b10*/  @P1 IADD3.X R7, R202, UR5, RZ, P2, !PT ;  /* 0x00000005ca071c10 */ /* 0x000fca00097fe4ff */
[----:B------:R3:W5:Y:S01]  /*18b20*/  @P1 LDG.E R0, desc[UR42][R6.64] ;  /* 0x0000002a06001981 */ /* 0x000762000c1e1900 */
[----:B--2---:R-:W-:Y:S01]  /*18b30*/  ISETP.NE.AND P2, PT, R21, 0x1, PT ;  /* 0x000000011500780c */ /* 0x004fe20003f45270 */
[----:B------:R-:W2:-:S12]  /*18b40*/  S2R R8, SR_TID.X ;  /* 0x0000000000087919 */ /* 0x000e980000002100 */
[----:B------:R-:W4:Y:S08]  /*18b50*/  @P2 LDC R14, c[0x0][0xbec] ;  /* 0x0002fb00ff0e2b82 */ /* 0x000f300000000800 */
[----:B------:R-:W0:Y:S01]  /*18b60*/  @P2 LDC R25, c[0x0][0xbf0] ;  /* 0x0002fc00ff192b82 */ /* 0x000e220000000800 */
[----:B--2---:R-:W-:-:S05]  /*18b70*/  VIADD R8, R8, 0xffffff80 ;  /* 0xffffff8008087836 */ /* 0x004fca0000000000 */
[----:B------:R-:W-:Y:S01]  /*18b80*/  ISETP.GE.AND P3, PT, R8, 0x80, PT ;  /* 0x000000800800780c */ /* 0x000fe20003f66270 */
[----:B---3--:R-:W-:-:S12]  /*18b90*/  @P1 BRA `(.L_x_808) ;  /* 0x0000000000101947 */ /* 0x008fd80003800000 */
[----:B------:R-:W-:Y:S05]  /*18ba0*/  @!P0 BRA `(.L_x_808) ;  /* 0x00000000000c8947 */ /* 0x000fea0003800000 */
[----:B------:R-:W2:Y:S04]  /*18bb0*/  LDG.E R7, desc[UR42][R4.64] ;  /* 0x0000002a04077981 */ /* 0x000ea8000c1e1900 */
[----:B-----5:R-:W2:Y:S02]  /*18bc0*/  LDG.E R0, desc[UR42][R4.64+0x4] ;  /* 0x0000042a04007981 */ /* 0x020ea4000c1e1900 */
[----:B--2---:R-:W-:-:S07]  /*18bd0*/  IMAD.IADD R0, R0, 0x1, -R7 ;  /* 0x0000000100007824 */ /* 0x004fce00078e0a07 */
.L_x_808:
[----:B------:R-:W-:Y:S01]  /*18be0*/  BSSY B1, `(.L_x_809) ;  /* 0x000002e000017945 */ /* 0x000fe20003800000 */
[----:B------:R-:W-:Y:S02]  /*18bf0*/  SHF.R.S32.HI R12, RZ, 0x1f, R200 ;  /* 0x0000001fff0c7819 */ /* 0x000fe400000114c8 */
[----:B------:R-:W-:Y:S02]  /*18c00*/  SEL R203, R203, RZ, !P0 ;  /* 0x000000ffcbcb7207 */ /* 0x000fe40004000000 */
[----:B------:R-:W-:Y:S02]  /*18c10*/  SEL R208, R208, RZ, !P0 ;  /* 0x000000ffd0d07207 */ /* 0x000fe40004000000 */
[----:B-----5:R-:W-:Y:S01]  /*18c20*/  SHF.R.S32.HI R10, RZ, 0x1f, R3 ;  /* 0x0000001fff0a7819 */ /* 0x020fe20000011403 */
[----:B------:R-:W-:Y:S06]  /*18c30*/  @P3 BRA `(.L_x_810) ;  /* 0x0000000000a03947 */ /* 0x000fec0003800000 */
[----:B------:R-:W2:Y:S01]  /*18c40*/  S2R R5, SR_TID.X ;  /* 0x0000000000057919 */ /* 0x000ea20000002100 */
[----:B------:R-:W3:Y:S01]  /*18c50*/  LDC R11, c[0x0][0xbe8] ;  /* 0x0002fa00ff0b7b82 */ /* 0x000ee20000000800 */
[----:B--2---:R-:W-:Y:S02]  /*18c60*/  IMAD R4, R206, 0x80, R5 ;  /* 0x00000080ce047824 */ /* 0x004fe400078e0205 */
[----:B---3--:R-:W-:Y:S02]  /*18c70*/  IMAD R5, R0, R11, RZ ;  /* 0x0000000b00057224 */ /* 0x008fe400078e02ff */
[----:B------:R-:W-:-:S05]  /*18c80*/  VIADD R8, R4, 0xffffff80 ;  /* 0xffffff8004087836 */ /* 0x000fca0000000000 */
[----:B------:R-:W-:-:S13]  /*18c90*/  ISETP.GE.AND P0, PT, R8, R5, PT ;  /* 0x000000050800720c */ /* 0x000fda0003f06270 */
[----:B------:R-:W-:Y:S05]  /*18ca0*/  @P0 BRA `(.L_x_810) ;  /* 0x0000000000840947 */ /* 0x000fea0003800000 */
[----:B------:R-:W-:Y:S01]  /*18cb0*/  ISETP.NE.AND P0, PT, R11, 0x1, PT ;  /* 0x000000010b00780c */ /* 0x000fe20003f05270 */
[----:B------:R-:W-:Y:S01]  /*18cc0*/  ULDC.64 UR4, c[0x0][0xb90] ;  /* 0x0002e40000047ab9 */ /* 0x000fe20000000a00 */
[----:B------:R-:W-:Y:S02]  /*18cd0*/  IMAD.MOV.U32 R4, RZ, RZ, R3 ;  /* 0x000000ffff047224 */ /* 0x000fe400078e0003 */
[----:B------:R-:W-:Y:S02]  /*18ce0*/  IMAD R9, R12, UR4, RZ ;  /* 0x000000040c097c24 */ /* 0x000fe4000f8e02ff */
[----:B------:R-:W-:Y:S02]  /*18cf0*/  IMAD.MOV.U32 R5, RZ, RZ, R10 ;  /* 0x000000ffff057224 */ /* 0x000fe400078e000a */
[----:B------:R-:W-:Y:S02]  /*18d00*/  IMAD.MOV.U32 R7, RZ, RZ, R8 ;  /* 0x000000ffff077224 */ /* 0x000fe400078e0008 */
[----:B------:R-:W-:-:S03]  /*18d10*/  IMAD.WIDE.U32 R4, R200, UR4, R4 ;  /* 0x00000004c8047c25 */ /* 0x000fc6000f8e0004 */
[----:B------:R-:W2:Y:S01]  /*18d20*/  @P0 LDC R13, c[0x0][0xbec] ;  /* 0x0002fb00ff0d0b82 */ /* 0x000ea20000000800 */
[----:B------:R-:W-:Y:S01]  /*18d30*/  IMAD R9, R200, UR5, R9 ;  /* 0x00000005c8097c24 */ /* 0x000fe2000f8e0209 */
[----:B------:R-:W-:-:S03]  /*18d40*/  ULDC.64 UR4, c[0x0][0xb98] ;  /* 0x0002e60000047ab9 */ /* 0x000fc60000000a00 */
[----:B------:R-:W-:-:S03]  /*18d50*/  IMAD.IADD R5, R5, 0x1, R9 ;  /* 0x0000000105057824 */ /* 0x000fc600078e0209 */
[----:B------:R-:W3:Y:S01]  /*18d60*/  @P0 LDC R15, c[0x0][0xbf0] ;  /* 0x0002fc00ff0f0b82 */ /* 0x000ee20000000800 */
[----:B------:R-:W-:-:S04]  /*18d70*/  IMAD.WIDE.U32 R4, R203, UR4, R4 ;  /* 0x00000004cb047c25 */ /* 0x000fc8000f8e0004 */
[----:B--2---:R-:W-:-:S05]  /*18d80*/  @P0 IMAD.HI.U32 R6, R8, R13, RZ ;  /* 0x0000000d08060227 */ /* 0x004fca00078e00ff */
[----:B---3--:R-:W-:Y:S01]  /*18d90*/  @P0 SHF.R.U32.HI R7, RZ, R15, R6 ;  /* 0x0000000fff070219 */ /* 0x008fe20000011606 */
[----:B------:R-:W-:-:S03]  /*18da0*/  IMAD R6, R208, UR4, RZ ;  /* 0x00000004d0067c24 */ /* 0x000fc6000f8e02ff */
[----:B------:R-:W-:Y:S01]  /*18db0*/  IADD3 R4, P0, R7, R4, RZ ;  /* 0x0000000407047210 */ /* 0x000fe20007f1e0ff */
[----:B------:R-:W-:-:S04]  /*18dc0*/  IMAD.MOV R9, RZ, RZ, -R7 ;  /* 0x000000ffff097224 */ /* 0x000fc800078e0a07 */
[----:B------:R-:W-:Y:S01]  /*18dd0*/  IMAD R9, R11, R9, R8 ;  /* 0x000000090b097224 */ /* 0x000fe200078e0208 */
[----:B------:R-:W-:Y:S01]  /*18de0*/  SHF.R.S32.HI R11, RZ, 0x1f, R7 ;  /* 0x0000001fff0b7819 */ /* 0x000fe20000011407 */
[----:B------:R-:W-:Y:S01]  /*18df0*/  IMAD R8, R203, UR5, R6 ;  /* 0x00000005cb087c24 */ /* 0x000fe2000f8e0206 */
[----:B------:R-:W-:Y:S02]  /*18e00*/  ULDC.64 UR4, c[0x0][0xb88] ;  /* 0x0002e20000047ab9 */ /* 0x000fe40000000a00 */
[----:B------:R-:W-:Y:S02]  /*18e10*/  SHF.R.S32.HI R6, RZ, 0x1f, R9 ;  /* 0x0000001fff067819 */ /* 0x000fe40000011409 */
[----:B------:R-:W-:-:S03]  /*18e20*/  IADD3.X R5, R11, R5, R8, P0, !PT ;  /* 0x000000050b057210 */ /* 0x000fc600007fe408 */
[----:B------:R-:W-:Y:S02]  /*18e30*/  IMAD R6, R6, UR4, RZ ;  /* 0x0000000406067c24 */ /* 0x000fe4000f8e02ff */
[----:B------:R-:W-:-:S04]  /*18e40*/  IMAD.WIDE.U32 R4, R9, UR4, R4 ;  /* 0x0000000409047c25 */ /* 0x000fc8000f8e0004 */
[----:B------:R-:W-:Y:S01]  /*18e50*/  IMAD R7, R9, UR5, R6 ;  /* 0x0000000509077c24 */ /* 0x000fe2000f8e0206 */
[----:B------:R-:W-:Y:S02]  /*18e60*/  ULDC.64 UR4, c[0x0][0xb50] ;  /* 0x0002d40000047ab9 */ /* 0x000fe40000000a00 */
[----:B------:R-:W-:Y:S01]  /*18e70*/  LEA R6, P0, R4, UR4, 0x2 ;  /* 0x0000000404067c11 */ /* 0x000fe2000f8010ff */
[----:B------:R-:W-:-:S05]  /*18e80*/  IMAD.IADD R5, R5, 0x1, R7 ;  /* 0x0000000105057824 */ /* 0x000fca00078e0207 */
[----:B------:R-:W-:Y:S01]  /*18e90*/  LEA.HI.X R7, R4, UR5, R5, 0x2, P0 ;  /* 0x0000000504077c11 */ /* 0x000fe200080f1405 */
[----:B------:R-:W-:-:S05]  /*18ea0*/  IMAD.MOV.U32 R5, RZ, RZ, -0x800000 ;  /* 0xff800000ff057424 */ /* 0x000fca00078e00ff */
[----:B------:R2:W-:Y:S02]  /*18eb0*/  STG.E desc[UR42][R6.64], R5 ;  /* 0x0000000506007986 */ /* 0x0005e4000c10192a */
.L_x_810:
[----:B------:R-:W-:Y:S05]  /*18ec0*/  BSYNC B1 ;  /* 0x0000000000017941 */ /* 0x000fea0003800000 */
.L_x_809:
[----:B------:R-:W-:Y:S01]  /*18ed0*/  ULDC.64 UR4, c[0x0][0xaa0] ;  /* 0x0002a80000047ab9 */ /* 0x000fe20000000a00 */
[----:B------:R-:W-:Y:S01]  /*18ee0*/  BSSY B1, `(.L_x_811) ;  /* 0x0000038000017945 */ /* 0x000fe20003800000 */
[----:B------:R-:W-:-:S04]  /*18ef0*/  IMAD R4, R10, UR4, RZ ;  /* 0x000000040a047c24 */ /* 0x000fc8000f8e02ff */
[C---:B--2---:R-:W-:Y:S02]  /*18f00*/  IMAD R7, R3.reuse, UR5, R4 ;  /* 0x0000000503077c24 */ /* 0x044fe4000f8e0204 */
[----:B------:R-:W-:Y:S01]  /*18f10*/  IMAD.WIDE.U32 R4, R3, UR4, RZ ;  /* 0x0000000403047c25 */ /* 0x000fe2000f8e00ff */
[----:B------:R-:W-:-:S03]  /*18f20*/  ULDC.64 UR4, c[0x0][0xae8] ;  /* 0x0002ba0000047ab9 */ /* 0x000fc60000000a00 */
[----:B------:R-:W-:Y:S02]  /*18f30*/  IMAD R3, R199, 0x20, R207 ;  /* 0x00000020c7037824 */ /* 0x000fe400078e02cf */
[----:B------:R-:W-:Y:S02]  /*18f40*/  IMAD.IADD R5, R5, 0x1, R7 ;  /* 0x0000000105057824 */ /* 0x000fe400078e0207 */
[----:B------:R-:W-:Y:S02]  /*18f50*/  IMAD R9, R206, 0x80, R3 ;  /* 0x00000080ce097824 */ /* 0x000fe400078e0203 */
[----:B------:R-:W-:Y:S02]  /*18f60*/  IMAD R7, R12, UR4, RZ ;  /* 0x000000040c077c24 */ /* 0x000fe4000f8e02ff */
[----:B----4-:R-:W-:-:S04]  /*18f70*/  @P2 IMAD.HI.U32 R6, R9, R14, RZ ;  /* 0x0000000e09062227 */ /* 0x010fc800078e00ff */
[C---:B------:R-:W-:Y:S02]  /*18f80*/  IMAD R7, R200.reuse, UR5, R7 ;  /* 0x00000005c8077c24 */ /* 0x040fe4000f8e0207 */
[----:B------:R-:W-:Y:S01]  /*18f90*/  IMAD.WIDE.U32 R4, R200, UR4, R4 ;  /* 0x00000004c8047c25 */ /* 0x000fe2000f8e0004 */
[----:B------:R-:W-:-:S03]  /*18fa0*/  ULDC.64 UR4, c[0x0][0xaf0] ;  /* 0x0002bc0000047ab9 */ /* 0x000fc60000000a00 */
[----:B------:R-:W-:Y:S01]  /*18fb0*/  IMAD.MOV.U32 R3, RZ, RZ, R9 ;  /* 0x000000ffff037224 */ /* 0x000fe200078e0009 */
[----:B0-----:R-:W-:Y:S01]  /*18fc0*/  @P2 SHF.R.U32.HI R3, RZ, R25, R6 ;  /* 0x00000019ff032219 */ /* 0x001fe20000011606 */
[----:B------:R-:W-:Y:S02]  /*18fd0*/  IMAD R8, R208, UR4, RZ ;  /* 0x00000004d0087c24 */ /* 0x000fe4000f8e02ff */
[----:B------:R-:W-:Y:S01]  /*18fe0*/  IMAD.IADD R5, R5, 0x1, R7 ;  /* 0x0000000105057824 */ /* 0x000fe200078e0207 */
[----:B------:R-:W-:Y:S01]  /*18ff0*/  SHF.R.S32.HI R6, RZ, 0x1f, R3 ;  /* 0x0000001fff067819 */ /* 0x000fe20000011403 */
[C---:B------:R-:W-:Y:S02]  /*19000*/  IMAD R7, R203.reuse, UR5, R8 ;  /* 0x00000005cb077c24 */ /* 0x040fe4000f8e0208 */
[----:B------:R-:W-:Y:S01]  /*19010*/  IMAD.WIDE.U32 R4, R203, UR4, R4 ;  /* 0x00000004cb047c25 */ /* 0x000fe2000f8e0004 */
[----:B------:R-:W-:-:S03]  /*19020*/  ULDC.64 UR4, c[0x0][0xae0] ;  /* 0x0002b80000047ab9 */ /* 0x000fc60000000a00 */
[----:B------:R-:W-:Y:S02]  /*19030*/  IMAD.MOV R8, RZ, RZ, -R3 ;  /* 0x000000ffff087224 */ /* 0x000fe400078e0a03 */
[----:B------:R-:W-:Y:S02]  /*19040*/  IMAD.IADD R5, R5, 0x1, R7 ;  /* 0x0000000105057824 */ /* 0x000fe400078e0207 */
[----:B------:R-:W-:Y:S02]  /*19050*/  IMAD R6, R6, UR4, RZ ;  /* 0x0000000406067c24 */ /* 0x000fe4000f8e02ff */
[----:B------:R-:W-:Y:S02]  /*19060*/  IMAD R7, R21, R8, R9 ;  /* 0x0000000815077224 */ /* 0x000fe400078e0209 */
[C---:B------:R-:W-:Y:S02]  /*19070*/  IMAD R9, R3.reuse, UR5, R6 ;  /* 0x0000000503097c24 */ /* 0x040fe4000f8e0206 */
[----:B------:R-:W-:Y:S01]  /*19080*/  IMAD.WIDE.U32 R4, R3, UR4, R4 ;  /* 0x0000000403047c25 */ /* 0x000fe2000f8e0004 */
[----:B------:R-:W-:Y:S01]  /*19090*/  SHF.R.S32.HI R3, RZ, 0x1f, R7 ;  /* 0x0000001fff037819 */ /* 0x000fe20000011407 */
[----:B------:R-:W-:-:S02]  /*190a0*/  ULDC.64 UR4, c[0x0][0xad8] ;  /* 0x0002b60000047ab9 */ /* 0x000fc40000000a00 */
[----:B------:R-:W-:Y:S02]  /*190b0*/  IMAD.IADD R5, R5, 0x1, R9 ;  /* 0x0000000105057824 */ /* 0x000fe400078e0209 */
[----:B------:R-:W-:Y:S02]  /*190c0*/  IMAD R6, R3, UR4, RZ ;  /* 0x0000000403067c24 */ /* 0x000fe4000f8e02ff */
[----:B------:R-:W-:Y:S02]  /*190d0*/  IMAD R8, R206, 0x80, R207 ;  /* 0x00000080ce087824 */ /* 0x000fe400078e02cf */
[----:B------:R-:W-:Y:S02]  /*190e0*/  IMAD R21, R0, R21, RZ ;  /* 0x0000001500157224 */ /* 0x000fe400078e02ff */
        /* <DEDUP_REMOVED lines=10> */
[----:B------:R0:W2:Y:S02]  /*19190*/  SHFL.IDX PT, R4, R6, RZ, 0x181f ;  /* 0x00181fff06047589 */ /* 0x0000a400000e0000 */
[----:B------:R-:W-:Y:S02]  /*191a0*/  ISETP.GE.AND P0, PT, R0, R21, PT ;  /* 0x000000150000720c */ /* 0x000fe40003f06270 */
[----:B------:R0:W3:Y:S01]  /*191b0*/  SHFL.IDX PT, R0, R3, RZ, 0x181f ;  /* 0x00181fff03007589 */ /* 0x0000e200000e0000 */
[----:B------:R-:W-:Y:S10]  /*191c0*/  @P2 BRA `(.L_x_812) ;  /* 0x0000000000242947 */ /* 0x000ff40003800000 */
[----:B------:R-:W-:Y:S02]  /*191d0*/  ULDC UR4, c[0x0][0xac8] ;  /* 0x0002b20000047ab9 */ /* 0x000fe40000000800 */
[----:B------:R-:W-:Y:S02]  /*191e0*/  ISETP.GE.AND P4, PT, R197, UR4, PT ;  /* 0x00000004c5007c0c */ /* 0x000fe4000bf86270 */
[----:B------:R-:W-:-:S11]  /*191f0*/  ISETP.GE.AND P5, PT, R198, UR4, PT ;  /* 0x00000004c6007c0c */ /* 0x000fd6000bfa6270 */
[CC--:B--2---:R-:W-:Y:S02]  /*19200*/  @!P4 LEA R10, P2, R197.reuse, R4.reuse, 0x1 ;  /* 0x00000004c50ac211 */ /* 0x0c4fe400078408ff */
[C---:B------:R-:W-:Y:S02]  /*19210*/  @!P5 LEA R4, P3, R198.reuse, R4, 0x1 ;  /* 0x00000004c604d211 */ /* 0x040fe400078608ff */
[-C--:B---3--:R-:W-:Y:S02]  /*19220*/  @!P4 LEA.HI.X R11, R197, R0.reuse, R237, 0x1, P2 ;  /* 0x00000000c50bc211 */ /* 0x088fe400010f0ced */
[----:B------:R-:W-:-:S03]  /*19230*/  @!P5 LEA.HI.X R5, R198, R0, R236, 0x1, P3 ;  /* 0x00000000c605d211 */ /* 0x000fc600018f0cec */
[----:B------:R4:W-:Y:S04]  /*19240*/  @!P4 ST.E.128 desc[UR42][R10.64], RZ ;  /* 0x000000ff0a00c985 */ /* 0x0009e8000c101d2a */
[----:B------:R4:W-:Y:S02]  /*19250*/  @!P5 ST.E.128 desc[UR42][R4.64], RZ ;  /* 0x000000ff0400d985 */ /* 0x0009e4000c101d2a */
.L_x_812:
[----:B------:R-:W-:Y:S05]  /*19260*/  BSYNC B1 ;  /* 0x0000000000017941 */ /* 0x000fea0003800000 */
.L_x_811:
[----:B---3--:R3:W0:Y:S01]  /*19270*/  SHFL.IDX PT, R0, R3, 0x1, 0x181f ;  /* 0x00381f0003007f89 */ /* 0x00862200000e0000 */
[----:B------:R-:W-:Y:S03]  /*19280*/  BSSY B1, `(.L_x_813) ;  /* 0x000000c000017945 */ /* 0x000fe60003800000 */
[----:B--2-4-:R3:W2:Y:S01]  /*19290*/  SHFL.IDX PT, R4, R6, 0x1, 0x181f ;  /* 0x00381f0006047f89 */ /* 0x0146a200000e0000 */
[----:B------:R-:W-:Y:S05]  /*192a0*/  @P1 BRA `(.L_x_814) ;  /* 0x0000000000241947 */ /* 0x000fea0003800000 */
[----:B------:R-:W-:Y:S02]  /*192b0*/  ULDC UR4, c[0x0][0xac8] ;  /* 0x0002b20000047ab9 */ /* 0x000fe40000000800 */
        /* <DEDUP_REMOVED lines=8> */
.L_x_814:
[----:B------:R-:W-:Y:S05]  /*19340*/  BSYNC B1 ;  /* 0x0000000000017941 */ /* 0x000fea0003800000 */
.L_x_813:
[----:B0-----:R0:W0:Y:S01]  /*19350*/  SHFL.IDX PT, R0, R3, 0x2, 0x181f ;  /* 0x00581f0003007f89 */ /* 0x00102200000e0000 */
[----:B------:R-:W-:Y:S03]  /*19360*/  BSSY B1, `(.L_x_815) ;  /* 0x000000c000017945 */ /* 0x000fe60003800000 */
[----:B--2-4-:R2:W4:Y:S01]  /*19370*/  SHFL.IDX PT, R4, R6, 0x2, 0x181f ;  /* 0x00581f0006047f89 */ /* 0x01452200000e0000 */
[----:B------:R-:W-:Y:S05]  /*19380*/  @P0 BRA `(.L_x_816) ;  /* 0x0000000000240947 */ /* 0x000fea0003800000 */
[----:B------:R-:W-:Y:S02]  /*19390*/  ULDC UR4, c[0x0][0xac8] ;  /* 0x0002b20000047ab9 */ /* 0x000fe40000000800 */
[----:B------:R-:W-:Y:S02]  /*193a0*/  ISETP.GE.AND P2, PT, R197, UR4, PT ;  /* 0x00000004c5007c0c */ /* 0x000fe4000bf46270 */
[----:B------:R-:W-:-:S11]  /*193b0*/  ISETP.GE.AND P3, PT, R198, UR4, PT ;  /* 0x00000004c6007c0c */ /* 0x000fd6000bf66270 */
[CC--:B----4-:R-:W-:Y:S02]  /*193c0*/  @!P2 LEA R10, P0, R197.reuse, R4.reuse, 0x1 ;  /* 0x00000004c50aa211 */ /* 0x0d0fe400078008ff */
[C---:B------:R-:W-:Y:S02]  /*193d0*/  @!P3 LEA R4, P1, R198.reuse, R4, 0x1 ;  /* 0x00000004c604b211 */ /* 0x040fe400078208ff */
[-C--:B0-----:R-:W-:Y:S02]  /*193e0*/  @!P2 LEA.HI.X R11, R197, R0.reuse, R237, 0x1, P0 ;  /* 0x00000000c50ba211 */ /* 0x081fe400000f0ced */
[----:B------:R-:W-:-:S03]  /*193f0*/  @!P3 LEA.HI.X R5, R198, R0, R236, 0x1, P1 ;  /* 0x00000000c605b211 */ /* 0x000fc600008f0cec */
[----:B------:R0:W-:Y:S04]  /*19400*/  @!P2 ST.E.128 desc[UR42][R10.64], RZ ;  /* 0x000000ff0a00a985 */ /* 0x0001e8000c101d2a */
[----:B------:R0:W-:Y:S02]  /*19410*/  @!P3 ST.E.128 desc[UR42][R4.64], RZ ;  /* 0x000000ff0400b985 */ /* 0x0001e4000c101d2a */
.L_x_816:
[----:B------:R-:W-:Y:S05]  /*19420*/  BSYNC B1 ;  /* 0x0000000000017941 */ /* 0x000fea0003800000 */
.L_x_815:
[----:B0-----:R-:W-:Y:S01]  /*19430*/  VIADD R0, R8, 0x60 ;  /* 0x0000006008007836 */ /* 0x001fe20000000000 */
[----:B---3--:R-:W0:Y:S04]  /*19440*/  SHFL.IDX PT, R3, R3, 0x3, 0x181f ;  /* 0x00781f0003037f89 */ /* 0x008e2800000e0000 */
[----:B------:R-:W-:Y:S01]  /*19450*/  ISETP.GE.AND P0, PT, R0, R21, PT ;  /* 0x000000150000720c */ /* 0x000fe20003f06270 */
[----:B----4-:R3:W4:-:S12]  /*19460*/  SHFL.IDX PT, R4, R6, 0x3, 0x181f ;  /* 0x00781f0006047f89 */ /* 0x01071800000e0000 */
[----:B---3--:R-:W-:Y:S05]  /*19470*/  @P0 BRA `(.L_x_807) ;  /* 0x0000000000240947 */ /* 0x008fea0003800000 */
[----:B------:R-:W-:Y:S02]  /*19480*/  ULDC UR4, c[0x0][0xac8] ;  /* 0x0002b20000047ab9 */ /* 0x000fe40000000800 */
[----:B------:R-:W-:Y:S02]  /*19490*/  ISETP.GE.AND P2, PT, R197, UR4, PT ;  /* 0x00000004c5007c0c */ /* 0x000fe4000bf46270 */
[----:B------:R-:W-:-:S11]  /*194a0*/  ISETP.GE.AND P3, PT, R198, UR4, PT ;  /* 0x00000004c6007c0c */ /* 0x000fd6000bf66270 */
[CC--:B--2-4-:R-:W-:Y:S02]  /*194b0*/  @!P2 LEA R6, P0, R197.reuse, R4.reuse, 0x1 ;  /* 0x00000004c506a211 */ /* 0x0d4fe400078008ff */
[C---:B------:R-:W-:Y:S02]  /*194c0*/  @!P3 LEA R4, P1, R198.reuse, R4, 0x1 ;  /* 0x00000004c604b211 */ /* 0x040fe400078208ff */
[-C--:B0-----:R-:W-:Y:S02]  /*194d0*/  @!P2 LEA.HI.X R7, R197, R3.reuse, R237, 0x1, P0 ;  /* 0x00000003c507a211 */ /* 0x081fe400000f0ced */
[----:B------:R-:W-:-:S03]  /*194e0*/  @!P3 LEA.HI.X R5, R198, R3, R236, 0x1, P1 ;  /* 0x00000003c605b211 */ /* 0x000fc600008f0cec */
[----:B------:R0:W-:Y:S04]  /*194f0*/  @!P2 ST.E.128 desc[UR42][R6.64], RZ ;  /* 0x000000ff0600a985 */ /* 0x0001e8000c101d2a */
[----:B------:R0:W-:Y:S02]  /*19500*/  @!P3 ST.E.128 desc[UR42][R4.64], RZ ;  /* 0x000000ff0400b985 */ /* 0x0001e4000c101d2a */
.L_x_807:
[----:B------:R-:W-:Y:S05]  /*19510*/  BSYNC B0 ;  /* 0x0000000000007941 */ /* 0x000fea0003800000 */
.L_x_798:
[----:B------:R-:W-:Y:S02]  /*19520*/  ULDC UR4, c[0x0][0xc3c] ;  /* 0x00030f0000047ab9 */ /* 0x000fe40000000800 */
[----:B-1----:R-:W-:-:S13]  /*19530*/  ISETP.GE.AND P0, PT, R127, UR4, PT ;  /* 0x000000047f007c0c */ /* 0x002fda000bf06270 */
[----:B------:R-:W-:Y:S05]  /*19540*/  @!P0 BRA `(.L_x_817) ;  /* 0xfffffe7c00808947 */ /* 0x000fea000383ffff */
[----:B------:R-:W-:Y:S05]  /*19550*/  BRA `(.L_x_612) ;  /* 0x0000007400b47947 */ /* 0x000fea0003800000 */
.L_x_610:
[----:B------:R-:W-:-:S08]  /*19560*/  NOP ;  /* 0x0000000000007918 */ /* 0x000fd00000000000 */
[----:B0-----:R-:W0:-:S00]  /*19570*/  USETMAXREG.DEALLOC.CTAPOOL 0x18 ;  /* 0x00000018000079c8 */ /* 0x001e0000080e0500 */
[----:B0-----:R-:W2:Y:S01]  /*19580*/  LDL.LU R3, [R1+0x10] ;  /* 0x0000100001037983 */ /* 0x001ea20000300800 */
[----:B------:R-:W-:Y:S01]  /*19590*/  LOP3.LUT R2, R2, 0x3, RZ, 0xc0, !PT ;  /* 0x0000000302027812 */ /* 0x000fe200078ec0ff */
[----:B------:R-:W-:-:S05]  /*195a0*/  IMAD.MOV.U32 R4, RZ, RZ, RZ ;  /* 0x000000ffff047224 */ /* 0x000fca00078e00ff */
[----:B------:R-:W0:Y:S02]  /*195b0*/  SHFL.IDX PT, R2, R2, RZ, 0x1f ;  /* 0x00001fff02027589 */ /* 0x000e2400000e0000 */
[----:B0-----:R-:W-:Y:S02]  /*195c0*/  ISETP.NE.AND P0, PT, R2, RZ, PT ;  /* 0x000000ff0200720c */ /* 0x001fe40003f05270 */
[----:B--2---:R-:W-:-:S11]  /*195d0*/  LOP3.LUT R3, R3, 0xfffffffd, RZ, 0xc0, !PT ;  /* 0xfffffffd03037812 */ /* 0x004fd600078ec0ff */
[----:B------:R-:W-:-:S05]  /*195e0*/  @P0 LOP3.LUT R3, R3, 0x2, RZ, 0xfc, !PT ;  /* 0x0000000203030812 */ /* 0x000fca00078efcff */
[----:B------:R0:W-:Y:S01]  /*195f0*/  STL [R1+0x10], R3 ;  /* 0x0000100301007387 */ /* 0x0001e20000100800 */
        /* <DEDUP_REMOVED lines=8> */
.L_x_818:
[----:B------:R-:W-:Y:S01]  /*19680*/  LOP3.LUT R5, R0, 0x1f, RZ, 0xc0, !PT ;  /* 0x0000001f00057812 */ /* 0x000fe200078ec0ff */
[----:B------:R-:W-:Y:S01]  /*19690*/  ULDC UR4, c[0x0][0xc3c] ;  /* 0x00030f0000047ab9 */ /* 0x000fe20000000800 */
[----:B------:R-:W1:Y:S01]  /*196a0*/  S2UR UR6, SR_CTAID.X ;  /* 0x00000000000679c3 */ /* 0x000e620000002500 */
[----:B------:R-:W-:Y:S01]  /*196b0*/  ULDC UR5, c[0x0][0xc38] ;  /* 0x00030e0000057ab9 */ /* 0x000fe20000000800 */
[----:B------:R-:W-:-:S04]  /*196c0*/  ISETP.NE.AND P0, PT, R5, 0x1f, PT ;  /* 0x0000001f0500780c */ /* 0x000fc80003f05270 */
[----:B------:R-:W-:-:S13]  /*196d0*/  ISETP.GE.OR P1, PT, R5, UR4, !P0 ;  /* 0x0000000405007c0c */ /* 0x000fda000c726670 */
[----:B0-----:R-:W0:Y:S02]  /*196e0*/  @!P1 LDC.64 R2, c[0x0][0xc80] ;  /* 0x00032000ff029b82 */ /* 0x001e240000000a00 */
[----:B0-----:R-:W-:-:S05]  /*196f0*/  @!P1 IMAD.WIDE.U32 R2, R5, 0x4, R2 ;  /* 0x0000000405029825 */ /* 0x001fca00078e0002 */
[----:B------:R-:W2:Y:S01]  /*19700*/  @!P1 LDG.E R4, desc[UR42][R2.64] ;  /* 0x0000002a02049981 */ /* 0x000ea2000c1e1900 */
[C---:B------:R-:W-:Y:S01]  /*19710*/  ISETP.NE.AND P1, PT, R5.reuse, RZ, PT ;  /* 0x000000ff0500720c */ /* 0x040fe20003f25270 */
[----:B------:R-:W-:Y:S01]  /*19720*/  UMOV UR4, URZ ;  /* 0x0000003f00047c82 */ /* 0x000fe20008000000 */
[C---:B------:R-:W-:Y:S01]  /*19730*/  ISETP.GE.U32.AND P2, PT, R5.reuse, 0x2, PT ;  /* 0x000000020500780c */ /* 0x040fe20003f46070 */
[----:B------:R-:W-:Y:S01]  /*19740*/  IMAD.MOV.U32 R16, RZ, RZ, RZ ;  /* 0x000000ffff107224 */ /* 0x000fe200078e00ff */
[C---:B------:R-:W-:Y:S02]  /*19750*/  ISETP.GE.U32.AND P3, PT, R5.reuse, 0x4, PT ;  /* 0x000000040500780c */ /* 0x040fe40003f66070 */
[C---:B------:R-:W-:Y:S02]  /*19760*/  ISETP.GE.U32.AND P4, PT, R5.reuse, 0x8, PT ;  /* 0x000000080500780c */ /* 0x040fe40003f86070 */
[----:B------:R-:W-:Y:S01]  /*19770*/  ISETP.GE.U32.AND P5, PT, R5, 0x10, PT ;  /* 0x000000100500780c */ /* 0x000fe20003fa6070 */
[----:B--2---:R-:W0:Y:S02]  /*19780*/  SHFL.UP PT, R6, R4, 0x1, RZ ;  /* 0x0420000004067989 */ /* 0x004e2400000e00ff */
        /* <DEDUP_REMOVED lines=16> */
[----:B------:R-:W-:Y:S01]  /*19890*/  IMAD.MOV.U32 R3, RZ, RZ, R6 ;  /* 0x000000ffff037224 */ /* 0x000fe200078e0006 */
[----:B-1----:R-:W-:-:S13]  /*198a0*/  ISETP.GT.AND P6, PT, R6, UR6, PT ;  /* 0x0000000606007c0c */ /* 0x002fda000bfc4270 */
[----:B------:R-:W-:Y:S05]  /*198b0*/  @P6 BRA `(.L_x_820) ;  /* 0x00000000009c6947 */ /* 0x000fea0003800000 */
[----:B------:R-:W0:Y:S01]  /*198c0*/  LDC R7, c[0x0][0xc3c] ;  /* 0x00030f00ff077b82 */ /* 0x000e220000000800 */
[----:B------:R-:W-:Y:S01]  /*198d0*/  IMAD.MOV.U32 R6, RZ, RZ, R3 ;  /* 0x000000ffff067224 */ /* 0x000fe200078e0003 */
[----:B------:R-:W-:Y:S01]  /*198e0*/  UMOV UR4, URZ ;  /* 0x0000003f00047c82 */ /* 0x000fe20008000000 */
[----:B------:R-:W-:Y:S01]  /*198f0*/  ULDC UR7, c[0x0][0xc3c] ;  /* 0x00030f0000077ab9 */ /* 0x000fe20000000800 */
[----:B------:R-:W-:-:S05]  /*19900*/  ULDC UR5, c[0x0][0xc38] ;  /* 0x00030e0000057ab9 */ /* 0x000fca0000000800 */
.L_x_824:
[----:B------:R-:W-:Y:S01]  /*19910*/  UIADD3 UR4, UR4, 0x1f, URZ ;  /* 0x0000001f04047890 */ /* 0x000fe2000fffe03f */
[----:B------:R-:W-:-:S05]  /*19920*/  MOV R19, UR7 ;  /* 0x0000000700137c02 */ /* 0x000fca0008000f00 */
[----:B0-----:R-:W-:-:S13]  /*19930*/  ISETP.LE.AND P6, PT, R7, UR4, PT ;  /* 0x0000000407007c0c */ /* 0x001fda000bfc3270 */
[----:B------:R-:W-:Y:S05]  /*19940*/  @P6 BRA `(.L_x_821) ;  /* 0x00000004001c6947 */ /* 0x000fea0003800000 */
[----:B------:R-:W-:Y:S01]  /*19950*/  VIADD R8, R5, UR4 ;  /* 0x0000000405087c36 */ /* 0x000fe20008000000 */
[----:B------:R-:W-:Y:S01]  /*19960*/  BSSY B0, `(.L_x_822) ;  /* 0x0000007000007945 */ /* 0x000fe20003800000 */
[----:B------:R-:W-:-:S03]  /*19970*/  IMAD.MOV.U32 R4, RZ, RZ, RZ ;  /* 0x000000ffff047224 */ /* 0x000fc600078e00ff */
[----:B------:R-:W-:-:S13]  /*19980*/  ISETP.GE.OR P6, PT, R8, R7, !P0 ;  /* 0x000000070800720c */ /* 0x000fda00047c6670 */
[----:B------:R-:W-:Y:S05]  /*19990*/  @P6 BRA `(.L_x_823) ;  /* 0x00000000000c6947 */ /* 0x000fea0003800000 */
[----:B------:R-:W0:Y:S02]  /*199a0*/  LDC.64 R2, c[0x0][0xc80] ;  /* 0x00032000ff027b82 */ /* 0x000e240000000a00 */
[----:B0-----:R-:W-:-:S05]  /*199b0*/  IMAD.WIDE R2, R8, 0x4, R2 ;  /* 0x0000000408027825 */ /* 0x001fca00078e0202 */
[----:B------:R0:W5:Y:S02]  /*199c0*/  LDG.E R4, desc[UR42][R2.64] ;  /* 0x0000002a02047981 */ /* 0x000164000c1e1900 */
.L_x_823:
[----:B------:R-:W-:Y:S05]  /*199d0*/  BSYNC B0 ;  /* 0x0000000000007941 */ /* 0x000fea0003800000 */
.L_x_822:
        /* <DEDUP_REMOVED lines=20> */
[----:B------:R-:W-:-:S07]  /*19b20*/  IMAD.MOV.U32 R2, RZ, RZ, R11 ;  /* 0x000000ffff027224 */ /* 0x000fce00078e000b */
.L_x_820:
[----:B------:R-:W-:-:S04]  /*19b30*/  IMAD.IADD R7, R6, 0x1, -R3 ;  /* 0x0000000106077824 */ /* 0x000fc800078e0a03 */
        /* <DEDUP_REMOVED lines=15> */
.L_x_825:
[----:B-1----:R-:W-:Y:S02]  /*19c30*/  IMAD R16, R16, UR5, R7 ;  /* 0x0000000510107c24 */ /* 0x002fe4000f8e0207 */
[----:B------:R-:W-:Y:S02]  /*19c40*/  IMAD R7, R11, R6, RZ ;  /* 0x000000060b077224 */ /* 0x000fe400078e02ff */
[----:B0-----:R-:W-:Y:S01]  /*19c50*/  IMAD.MOV.U32 R2, RZ, RZ, RZ ;  /* 0x000000ffff027224 */ /* 0x001fe200078e00ff */
[----:B------:R-:W-:Y:S01]  /*19c60*/  IADD3 R17, -R16, UR6, RZ ;  /* 0x0000000610117c10 */ /* 0x000fe2000fffe1ff */
[----:B------:R-:W-:Y:S02]  /*19c70*/  VIADD R19, R19, UR4 ;  /* 0x0000000413137c36 */ /* 0x000fe40008000000 */
        /* <DEDUP_REMOVED lines=15> */
[----:B------:R-:W-:-:S05]  /*19d70*/  @!P1 LOP3.LUT R2, RZ, R4, RZ, 0x33, !PT ;  /* 0x00000004ff029212 */ /* 0x000fca00078e33ff */
[--C-:B------:R-:W-:Y:S02]  /*19d80*/  IMAD.MOV R3, RZ, RZ, -R2.reuse ;  /* 0x000000ffff037224 */ /* 0x100fe400078e0a02 */
[----:B------:R-:W-:Y:S02]  /*19d90*/  IMAD.MOV.U32 R18, RZ, RZ, R2 ;  /* 0x000000ffff127224 */ /* 0x000fe400078e0002 */
[----:B------:R-:W-:Y:S01]  /*19da0*/  IMAD R17, R4, R3, R17 ;  /* 0x0000000304117224 */ /* 0x000fe200078e0211 */
[----:B------:R-:W-:Y:S06]  /*19db0*/  BRA `(.L_x_826) ;  /* 0x00000000000c7947 */ /* 0x000fec0003800000 */
.L_x_821:
[----:B------:R-:W-:Y:S02]  /*19dc0*/  IMAD.MOV.U32 R17, RZ, RZ, RZ ;  /* 0x000000ffff117224 */ /* 0x000fe400078e00ff */
[----:B------:R-:W-:Y:S02]  /*19dd0*/  IMAD.U32 R16, RZ, RZ, UR6 ;  /* 0x00000006ff107e24 */ /* 0x000fe4000f8e00ff */
[----:B------:R-:W-:-:S07]  /*19de0*/  IMAD.MOV.U32 R18, RZ, RZ, RZ ;  /* 0x000000ffff127224 */ /* 0x000fce00078e00ff */
.L_x_826:
[----:B------:R-:W-:-:S13]  /*19df0*/  ISETP.NE.AND P0, PT, R5, RZ, PT ;  /* 0x000000ff0500720c */ /* 0x000fda0003f05270 */
[----:B------:R-:W0:Y:S01]  /*19e00*/  @!P0 S2R R3, SR_CgaCtaId ;  /* 0x0000000000038919 */ /* 0x000e220000008800 */
[----:B------:R-:W-:-:S04]  /*19e10*/  @!P0 MOV R2, 0x400 ;  /* 0x0000040000028802 */ /* 0x000fc80000000f00 */
[----:B0-----:R-:W-:-:S05]  /*19e20*/  @!P0 LEA R2, R3, R2, 0x18 ;  /* 0x0000000203028211 */ /* 0x001fca00078ec0ff */
[----:B------:R2:W-:Y:S01]  /*19e30*/  @!P0 STS.128 [R2+0x348d0], R16 ;  /* 0x0348d01002008388 */ /* 0x0005e20000000c00 */
[----:B------:R-:W-:Y:S06]  /*19e40*/  BAR.ARV 0x5, 0x180 ;  /* 0x0146000000007b1d */ /* 0x000fec0000002000 */
.L_x_819:
[----:B--2---:R-:W-:Y:S01]  /*19e50*/  IMAD.MOV.U32 R2, RZ, RZ, 0x1 ;  /* 0x00000001ff027424 */ /* 0x004fe200078e00ff */
[----:B------:R2:W-:Y:S01]  /*19e60*/  STL [R1+0x58], RZ ;  /* 0x000058ff01007387 */ /* 0x0005e20000100800 */
[----:B------:R-:W-:Y:S02]  /*19e70*/  ULDC UR4, c[0x0][0xc3c] ;  /* 0x00030f0000047ab9 */ /* 0x000fe40000000800 */
[----:B-1----:R-:W-:Y:S01]  /*19e80*/  ISETP.GE.AND P0, PT, R19, UR4, PT ;  /* 0x0000000413007c0c */ /* 0x002fe2000bf06270 */
[----:B------:R2:W-:Y:S04]  /*19e90*/  STL [R1+0x18], R2 ;  /* 0x0000180201007387 */ /* 0x0005e80000100800 */
[----:B------:R2:W-:Y:S08]  /*19ea0*/  STL [R1+0x8], RZ ;  /* 0x000008ff01007387 */ /* 0x0005f00000100800 */
[----:B--2---:R-:W-:Y:S05]  /*19eb0*/  @P0 BRA `(.L_x_827) ;  /* 0x00000068006c0947 */ /* 0x004fea0003800000 */
[----:B------:R-:W1:Y:S01]  /*19ec0*/  S2UR UR5, SR_CgaCtaId ;  /* 0x00000000000579c3 */ /* 0x000e620000008800 */
[C---:B------:R-:W-:Y:S01]  /*19ed0*/  IMAD.SHL.U32 R2, R0.reuse, 0x8, RZ ;  /* 0x0000000800027824 */ /* 0x040fe200078e00ff */
[----:B------:R-:W-:Y:S01]  /*19ee0*/  LOP3.LUT R5, R0, 0x7f, RZ, 0xc0, !PT ;  /* 0x0000007f00057812 */ /* 0x000fe200078ec0ff */
[----:B------:R-:W-:Y:S01]  /*19ef0*/  UMOV UR4, 0x400 ;  /* 0x0000040000047882 */ /* 0x000fe20000000000 */
[----:B------:R-:W-:Y:S01]  /*19f00*/  BSSY B8, `(.L_x_827) ;  /* 0x0000696000087945 */ /* 0x000fe20003800000 */
[----:B------:R-:W-:Y:S01]  /*19f10*/  ULDC.64 UR36, c[0x0][0x198] ;  /* 0x0000660000247ab9 */ /* 0x000fe20000000a00 */
[C---:B0-----:R-:W-:Y:S01]  /*19f20*/  LOP3.LUT R3, R2.reuse, 0x1f8, RZ, 0xc0, !PT ;  /* 0x000001f802037812 */ /* 0x041fe200078ec0ff */
[----:B------:R-:W-:Y:S01]  /*19f30*/  ULDC UR38, c[0x0][0xc] ;  /* 0x0000030000267ab9 */ /* 0x000fe20000000800 */
[----:B------:R-:W-:Y:S02]  /*19f40*/  LOP3.LUT R2, R2, 0x38, RZ, 0xc0, !PT ;  /* 0x0000003802027812 */ /* 0x000fe400078ec0ff */
[----:B------:R-:W-:Y:S01]  /*19f50*/  LOP3.LUT R4, R3, 0x38, R0, 0x78, !PT ;  /* 0x0000003803047812 */ /* 0x000fe200078e7800 */
[----:B------:R-:W-:Y:S01]  /*19f60*/  IMAD.SHL.U32 R3, R5, 0x8, RZ ;  /* 0x0000000805037824 */ /* 0x000fe200078e00ff */
[----:B------:R-:W-:Y:S01]  /*19f70*/  SHF.R.U32.HI R5, RZ, 0x3, R5 ;  /* 0x00000003ff057819 */ /* 0x000fe20000011605 */
[----:B------:R-:W-:-:S03]  /*19f80*/  IMAD.SHL.U32 R0, R0, 0x10, RZ ;  /* 0x0000001000007824 */ /* 0x000fc600078e00ff */
[----:B------:R-:W-:Y:S02]  /*19f90*/  LOP3.LUT R3, R4, 0x200, R3, 0xf8, !PT ;  /* 0x0000020004037812 */ /* 0x000fe400078ef803 */
[----:B------:R-:W-:Y:S01]  /*19fa0*/  LOP3.LUT R0, R5, 0x70, R0, 0xf8, !PT ;  /* 0x0000007005007812 */ /* 0x000fe200078ef800 */
[----:B------:R-:W-:Y:S01]  /*19fb0*/  IMAD.MOV.U32 R0, RZ, RZ, 0x1 ;  /* 0x00000001ff007424 */ /* 0x000fe200078e00ff */
[----:B-1----:R-:W-:-:S06]  /*19fc0*/  ULEA UR4, UR5, UR4, 0x18 ;  /* 0x0000000405047291 */ /* 0x002fcc000f8ec03f */
[----:B------:R-:W-:-:S04]  /*19fd0*/  IMAD.U32 R4, RZ, RZ, UR4 ;  /* 0x00000004ff047e24 */ /* 0x000fc8000f8e00ff */
[----:B------:R-:W-:Y:S01]  /*19fe0*/  IMAD R3, R3, 0x2, R4 ;  /* 0x0000000203037824 */ /* 0x000fe200078e0204 */
[----:B------:R-:W-:Y:S04]  /*19ff0*/  STL [R1+0x4], R4 ;  /* 0x0000040401007387 */ /* 0x000fe80000100800 */
[----:B------:R0:W-:Y:S04]  /*1a000*/  STL [R1+0x2c], R3 ;  /* 0x00002c0301007387 */ /* 0x0001e80000100800 */
[----:B------:R-:W-:Y:S04]  /*1a010*/  STL [R1+0x8], RZ ;  /* 0x000008ff01007387 */ /* 0x000fe80000100800 */
[----:B------:R-:W-:Y:S01]  /*1a020*/  STL [R1+0x18], R0 ;  /* 0x0000180001007387 */ /* 0x000fe20000100800 */
[----:B0-----:R-:W-:-:S03]  /*1a030*/  LOP3.LUT R3, R2, 0x40, RZ, 0xfc, !PT ;  /* 0x0000004002037812 */ /* 0x001fc600078efcff */
[----:B------:R-:W-:Y:S04]  /*1a040*/  STL [R1+0xc], RZ ;  /* 0x00000cff01007387 */ /* 0x000fe80000100800 */
[----:B------:R0:W-:Y:S04]  /*1a050*/  STL [R1+0x24], R0 ;  /* 0x0000240001007387 */ /* 0x0001e80000100800 */
[----:B------:R1:W-:Y:S01]  /*1a060*/  STL [R1+0x58], RZ ;  /* 0x000058ff01007387 */ /* 0x0003e20000100800 */
[----:B0-----:R-:W-:-:S07]  /*1a070*/  LOP3.LUT R0, R2, 0x80, RZ, 0xfc, !PT ;  /* 0x0000008002007812 */ /* 0x001fce00078efcff */
.L_x_967:
[----:B--2---:R-:W0:Y:S02]  /*1a080*/  LDC.64 R2, c[0x0][0xc88] ;  /* 0x00032200ff027b82 */ /* 0x004e240000000a00 */
[----:B0-----:R-:W-:-:S05]  /*1a090*/  IMAD.WIDE R2, R19, 0x4, R2 ;  /* 0x0000000413027825 */ /* 0x001fca00078e0202 */
[----:B------:R-:W2:Y:S01]  /*1a0a0*/  LDG.E R15, desc[UR42][R2.64] ;  /* 0x0000002a020f7981 */ /* 0x000ea2000c1e1900 */
[----:B------:R-:W-:Y:S05]  /*1a0b0*/  YIELD ;  /* 0x0000000000007946 */ /* 0x000fea0003800000 */
[----:B------:R-:W-:Y:S01]  /*1a0c0*/  ULDC.64 UR4, c[0x0][0xa28] ;  /* 0x00028a0000047ab9 */ /* 0x000fe20000000a00 */
[----:B---3--:R-:W-:Y:S01]  /*1a0d0*/  IMAD.MOV.U32 R0, RZ, RZ, RZ ;  /* 0x000000ffff007224 */ /* 0x008fe200078e00ff */
[----:B------:R-:W-:Y:S01]  /*1a0e0*/  ISETP.NE.U32.AND P0, PT, RZ, UR4, PT ;  /* 0x00000004ff007c0c */ /* 0x000fe2000bf05070 */
[----:B----45:R-:W-:Y:S01]  /*1a0f0*/  IMAD.MOV.U32 R8, RZ, RZ, RZ ;  /* 0x000000ffff087224 */ /* 0x030fe200078e00ff */
[----:B------:R-:W-:Y:S01]  /*1a100*/  ULDC.64 UR10, c[0x0][0xa18] ;  /* 0x00028600000a7ab9 */ /* 0x000fe20000000a00 */
[----:B------:R-:W-:Y:S01]  /*1a110*/  ULDC.64 UR8, c[0x0][0xa10] ;  /* 0x0002840000087ab9 */ /* 0x000fe20000000a00 */
[----:B------:R-:W-:Y:S01]  /*1a120*/  ISETP.NE.AND.EX P0, PT, RZ, UR5, PT, P0 ;  /* 0x00000005ff007c0c */ /* 0x000fe2000bf05300 */
[----:B------:R-:W-:Y:S01]  /*1a130*/  ULDC.64 UR6, c[0x0][0xa08] ;  /* 0x0002820000067ab9 */ /* 0x000fe20000000a00 */
[----:B--2---:R-:W-:Y:S01]  /*1a140*/  SHF.R.S32.HI R4, RZ, 0x1f, R15 ;  /* 0x0000001fff047819 */ /* 0x004fe2000001140f */
[----:B------:R-:W-:Y:S10]  /*1a150*/  STL [R1+0x30], R15 ;  /* 0x0000300f01007387 */ /* 0x000ff40000100800 */
[----:B------:R-:W-:-:S02]  /*1a160*/  @P0 LEA R2, P1, R15, UR4, 0x2 ;  /* 0x000000040f020c11 */ /* 0x000fc4000f8210ff */
[C---:B------:R-:W-:Y:S01]  /*1a170*/  SHF.L.U32 R14, R15.reuse, 0x2, RZ ;  /* 0x000000020f0e7819 */ /* 0x040fe200000006ff */
[----:B------:R0:W-:Y:S01]  /*1a180*/  STL [R1+0x44], R4 ;  /* 0x0000440401007387 */ /* 0x0001e20000100800 */
[C-C-:B------:R-:W-:Y:S01]  /*1a190*/  @P0 LEA.HI.X R3, R15.reuse, UR5, R4.reuse, 0x2, P1 ;  /* 0x000000050f030c11 */ /* 0x140fe200088f1404 */
[----:B------:R-:W-:Y:S02]  /*1a1a0*/  ULDC.64 UR4, c[0x0][0xa00] ;  /* 0x0002800000047ab9 */ /* 0x000fe40000000a00 */
[----:B------:R-:W-:Y:S02]  /*1a1b0*/  ISETP.NE.U32.AND P2, PT, RZ, UR4, PT ;  /* 0x00000004ff007c0c */ /* 0x000fe4000bf45070 */
[----:B------:R2:W5:Y:S01]  /*1a1c0*/  @P0 LDG.E R0, desc[UR42][R2.64] ;  /* 0x0000002a02000981 */ /* 0x000562000c1e1900 */
[----:B------:R-:W-:Y:S02]  /*1a1d0*/  SHF.L.U64.HI R13, R15, 0x2, R4 ;  /* 0x000000020f0d7819 */ /* 0x000fe40000010204 */
[----:B------:R-:W-:-:S02]  /*1a1e0*/  CS2R R10, SRZ ;  /* 0x00000000000a7805 */ /* 0x000fc4000001ff00 */
[----:B------:R-:W-:Y:S01]  /*1a1f0*/  ISETP.NE.AND.EX P2, PT, RZ, UR5, PT, P2 ;  /* 0x00000005ff007c0c */ /* 0x000fe2000bf45320 */
[----:B------:R-:W-:Y:S01]  /*1a200*/  STL [R1], R14 ;  /* 0x0000000e01007387 */ /* 0x000fe20000100800 */
[----:B------:R-:W-:Y:S02]  /*1a210*/  ISETP.NE.U32.AND P3, PT, RZ, UR10, PT ;  /* 0x0000000aff007c0c */ /* 0x000fe4000bf65070 */
[----:B------:R-:W-:Y:S01]  /*1a220*/  ISETP.NE.U32.AND P0, PT, RZ, UR6, PT ;  /* 0x00000006ff007c0c */ /* 0x000fe2000bf05070 */
[----:B------:R-:W-:Y:S01]  /*1a230*/  STL [R1+0x28], R13 ;  /* 0x0000280d01007387 */ /* 0x000fe20000100800 */
[----:B------:R-:W-:Y:S02]  /*1a240*/  ISETP.NE.AND.EX P3, PT, RZ, UR11, PT, P3 ;  /* 0x0000000bff007c0c */ /* 0x000fe4000bf65330 */
[----:B--2---:R-:W-:Y:S02]  /*1a250*/  IADD3 R2, P4, R14, UR4, RZ ;  /* 0x000000040e027c10 */ /* 0x004fe4000ff9e0ff */
[----:B------:R-:W-:-:S02]  /*1a260*/  ISETP.NE.U32.AND P1, PT, RZ, UR8, PT ;  /* 0x00000008ff007c0c */ /* 0x000fc4000bf25070 */
[C---:B------:R-:W-:Y:S02]  /*1a270*/  IADD3.X R3, R13.reuse, UR5, RZ, P4, !PT ;  /* 0x000000050d037c10 */ /* 0x040fe4000a7fe4ff */
[C---:B0-----:R-:W-:Y:S01]  /*1a280*/  IADD3 R4, P4, R14.reuse, UR8, RZ ;  /* 0x000000080e047c10 */ /* 0x041fe2000ff9e0ff */
[----:B------:R-:W-:Y:S01]  /*1a290*/  ULDC UR4, c[0x0][0x288] ;  /* 0x0000a20000047ab9 */ /* 0x000fe20000000800 */
[----:B------:R-:W-:Y:S01]  /*1a2a0*/  ISETP.NE.AND.EX P0, PT, RZ, UR7, PT, P0 ;  /* 0x00000007ff007c0c */ /* 0x000fe2000bf05300 */
[----:B------:R-:W2:Y:S01]  /*1a2b0*/  @P2 LDG.E R8, desc[UR42][R2.64] ;  /* 0x0000002a02082981 */ /* 0x000ea2000c1e1900 */
[----:B------:R-:W-:Y:S01]  /*1a2c0*/  IADD3.X R5, R13, UR9, RZ, P4, !PT ;  /* 0x000000090d057c10 */ /* 0x000fe2000a7fe4ff */
[----:B------:R-:W-:Y:S01]  /*1a2d0*/  IMAD.U32 R12, RZ, RZ, UR4 ;  /* 0x00000004ff0c7e24 */ /* 0x000fe2000f8e00ff */
[----:B------:R-:W-:Y:S01]  /*1a2e0*/  ISETP.NE.AND.EX P1, PT, RZ, UR9, PT, P1 ;  /* 0x00000009ff007c0c */ /* 0x000fe2000bf25310 */
[----:B------:R-:W-:Y:S01]  /*1a2f0*/  ULDC.64 UR4, c[0x0][0x418] ;  /* 0x0001060000047ab9 */ /* 0x000fe20000000a00 */
[----:B------:R-:W-:-:S04]  /*1a300*/  IADD3 R6, P5, R14, UR6, RZ ;  /* 0x000000060e067c10 */ /* 0x000fc8000ffbe0ff */
[----:B------:R-:W-:-:S05]  /*1a310*/  IADD3.X R7, R13, UR7, RZ, P5, !PT ;  /* 0x000000070d077c10 */ /* 0x000fca000affe4ff */
[----:B------:R-:W5:Y:S04]  /*1a320*/  @P0 LDG.E R11, desc[UR42][R6.64] ;  /* 0x0000002a060b0981 */ /* 0x000f68000c1e1900 */
        /* <DEDUP_REMOVED lines=10> */
[----:B------:R-:W-:-:S03]  /*1a3d0*/  UIMAD UR4, UR4, UR5, URZ ;  /* 0x00000005040472a4 */ /* 0x000fc6000f8e023f */
[----:B------:R-:W-:Y:S02]  /*1a3e0*/  ULDC UR5, c[0x0][0x348] ;  /* 0x0000d20000057ab9 */ /* 0x000fe40000000800 */
[----:B0-----:R-:W-:Y:S02]  /*1a3f0*/  IMAD.U32 R9, RZ, RZ, UR5 ;  /* 0x00000005ff097e24 */ /* 0x001fe4000f8e00ff */
[----:B------:R-:W-:Y:S01]  /*1a400*/  IMAD.U32 R8, RZ, RZ, UR4 ;  /* 0x00000004ff087e24 */ /* 0x000fe2000f8e00ff */
[----:B--2---:R0:W-:Y:S01]  /*1a410*/  STL [R1+0x54], R12 ;  /* 0x0000540c01007387 */ /* 0x0041e20000100800 */
[----:B------:R-:W-:Y:S05]  /*1a420*/  @P3 BRA `(.L_x_828) ;  /* 0x0000000000143947 */ /* 0x000fea0003800000 */
[----:B------:R-:W-:Y:S05]  /*1a430*/  @!P2 BRA `(.L_x_828) ;  /* 0x000000000010a947 */ /* 0x000fea0003800000 */
[----:B0-----:R-:W2:Y:S04]  /*1a440*/  LDG.E R12, desc[UR42][R2.64] ;  /* 0x0000002a020c7981 */ /* 0x001ea8000c1e1900 */
[----:B------:R-:W2:Y:S02]  /*1a450*/  LDG.E R2, desc[UR42][R2.64+0x4] ;  /* 0x0000042a02027981 */ /* 0x000ea4000c1e1900 */
[----:B--2---:R-:W-:-:S05]  /*1a460*/  IMAD.IADD R2, R2, 0x1, -R12 ;  /* 0x0000000102027824 */ /* 0x004fca00078e0a0c */
[----:B------:R2:W-:Y:S02]  /*1a470*/  STL [R1+0x54], R2 ;  /* 0x0000540201007387 */ /* 0x0005e40000100800 */
.L_x_828:
[----:B0-----:R-:W-:Y:S01]  /*1a480*/  IMAD.MOV.U32 R12, RZ, RZ, R15 ;  /* 0x000000ffff0c7224 */ /* 0x001fe200078e000f */
[----:B------:R-:W-:Y:S01]  /*1a490*/  ULDC.64 UR4, c[0x0][0xa20] ;  /* 0x0002880000047ab9 */ /* 0x000fe20000000a00 */
[----:B--2--5:R-:W-:Y:S01]  /*1a4a0*/  IMAD.IADD R2, R11, 0x1, R0 ;  /* 0x000000010b027824 */ /* 0x024fe200078e0200 */
[----:B------:R-:W-:Y:S02]  /*1a4b0*/  ISETP.NE.U32.AND P2, PT, RZ, UR4, PT ;  /* 0x00000004ff007c0c */ /* 0x000fe4000bf45070 */
[----:B------:R0:W-:Y:S02]  /*1a4c0*/  STL [R1+0x14], R12 ;  /* 0x0000140c01007387 */ /* 0x0001e40000100800 */
[----:B------:R-:W-:Y:S02]  /*1a4d0*/  ISETP.NE.AND.EX P2, PT, RZ, UR5, PT, P2 ;  /* 0x00000005ff007c0c */ /* 0x000fe4000bf45320 */
[----:B------:R0:W-:Y:S11]  /*1a4e0*/  STL [R1+0x20], R2 ;  /* 0x0000200201007387 */ /* 0x0001f60000100800 */
[----:B0-----:R-:W-:Y:S05]  /*1a4f0*/  @!P2 BRA `(.L_x_829) ;  /* 0x000000000010a947 */ /* 0x001fea0003800000 */
[----:B------:R-:W-:-:S04]  /*1a500*/  IADD3 R2, P0, R14, UR4, RZ ;  /* 0x000000040e027c10 */ /* 0x000fc8000ff1e0ff */
[----:B------:R-:W-:-:S05]  /*1a510*/  IADD3.X R3, R13, UR5, RZ, P0, !PT ;  /* 0x000000050d037c10 */ /* 0x000fca00087fe4ff */
[----:B------:R0:W5:Y:S01]  /*1a520*/  LDG.E R8, desc[UR42][R2.64] ;  /* 0x0000002a02087981 */ /* 0x000162000c1e1900 */
[----:B------:R-:W-:Y:S05]  /*1a530*/  BRA `(.L_x_830) ;  /* 0x0000000000107947 */ /* 0x000fea0003800000 */
.L_x_829:
[----:B------:R-:W-:Y:S05]  /*1a540*/  @!P0 BRA `(.L_x_830) ;  /* 0x00000000000c8947 */ /* 0x000fea0003800000 */
[----:B------:R-:W2:Y:S04]  /*1a550*/  LDG.E R8, desc[UR42][R6.64] ;  /* 0x0000002a06087981 */ /* 0x000ea8000c1e1900 */
[----:B------:R-:W2:Y:S02]  /*1a560*/  LDG.E R6, desc[UR42][R6.64+0x4] ;  /* 0x0000042a06067981 */ /* 0x000ea4000c1e1900 */
[----:B--2---:R-:W-:-:S07]  /*1a570*/  IMAD.IADD R8, R6, 0x1, -R8 ;  /* 0x0000000106087824 */ /* 0x004fce00078e0a08 */
.L_x_830:
[----:B0-----:R-:W2:Y:S01]  /*1a580*/  @P1 LDG.E R2, desc[UR42][R4.64] ;  /* 0x0000002a04021981 */ /* 0x001ea2000c1e1900 */
[----:B-----5:R-:W-:-:S03]  /*1a590*/  IMAD.IADD R0, R8, 0x1, -R0 ;  /* 0x0000000108007824 */ /* 0x020fc600078e0a00 */
[----:B------:R-:W2:Y:S01]  /*1a5a0*/  @P1 LDG.E R4, desc[UR42][R4.64+0x4] ;  /* 0x0000042a04041981 */ /* 0x000ea2000c1e1900 */
[----:B------:R-:W-:Y:S01]  /*1a5b0*/  BSSY B0, `(.L_x_831) ;  /* 0x0000154000007945 */ /* 0x000fe20003800000 */
[----:B--2---:R-:W-:-:S04]  /*1a5c0*/  @P1 IMAD.IADD R9, R4, 0x1, -R2 ;  /* 0x0000000104091824 */ /* 0x004fc800078e0a02 */
[----:B------:R-:W-:-:S04]  /*1a5d0*/  IMAD.IADD R3, R0, 0x1, R9 ;  /* 0x0000000100037824 */ /* 0x000fc800078e0209 */
[----:B------:R-:W-:Y:S01]  /*1a5e0*/  VIADD R2, R3, 0x7f ;  /* 0x0000007f03027836 */ /* 0x000fe20000000000 */
[----:B------:R0:W-:Y:S04]  /*1a5f0*/  STL [R1+0x50], R3 ;  /* 0x0000500301007387 */ /* 0x0001e80000100800 */
[----:B0-----:R-:W-:-:S04]  /*1a600*/  SHF.R.S32.HI R3, RZ, 0x1f, R2 ;  /* 0x0000001fff037819 */ /* 0x001fc80000011402 */
[----:B------:R-:W-:-:S04]  /*1a610*/  LEA.HI R2, R3, R2, RZ, 0x7 ;  /* 0x0000000203027211 */ /* 0x000fc800078f38ff */
[----:B------:R-:W-:-:S04]  /*1a620*/  LOP3.LUT R3, R2, 0xffffff80, RZ, 0xc0, !PT ;  /* 0xffffff8002037812 */ /* 0x000fc800078ec0ff */
[----:B------:R-:W-:Y:S01]  /*1a630*/  VIADDMNMX R9, R3, -R0, R9, PT ;  /* 0x8000000003097246 */ /* 0x000fe20003800109 */
[----:B------:R-:W-:-:S05]  /*1a640*/  IMAD.MOV R3, RZ, RZ, -R0 ;  /* 0x000000ffff037224 */ /* 0x000fca00078e0a00 */
[----:B------:R-:W-:-:S04]  /*1a650*/  VIMNMX R3, RZ, R3, !PT ;  /* 0x00000003ff037248 */ /* 0x000fc80007fe0100 */
[----:B------:R-:W-:-:S13]  /*1a660*/  ISETP.GT.AND P0, PT, R9, R3, PT ;  /* 0x000000030900720c */ /* 0x000fda0003f04270 */
[----:B------:R-:W-:Y:S01]  /*1a670*/  @P0 VIADD R0, R9, 0x7f ;  /* 0x0000007f09000836 */ /* 0x000fe20000000000 */
[----:B------:R-:W-:-:S04]  /*1a680*/  SHF.R.U32.HI R9, RZ, 0x7, R3 ;  /* 0x00000007ff097819 */ /* 0x000fc80000011603 */
[----:B------:R-:W-:Y:S01]  /*1a690*/  @P0 SHF.R.S32.HI R3, RZ, 0x1f, R0 ;  /* 0x0000001fff030819 */ /* 0x000fe20000011400 */
[----:B------:R-:W-:-:S03]  /*1a6a0*/  IMAD.MOV.U32 R6, RZ, RZ, R9 ;  /* 0x000000ffff067224 */ /* 0x000fc600078e0009 */
[----:B------:R-:W-:-:S04]  /*1a6b0*/  @P0 LEA.HI R0, R3, R0, RZ, 0x7 ;  /* 0x0000000003000211 */ /* 0x000fc800078f38ff */
[----:B------:R-:W-:Y:S02]  /*1a6c0*/  @P0 SHF.R.S32.HI R6, RZ, 0x7, R0 ;  /* 0x00000007ff060819 */ /* 0x000fe40000011400 */
[----:B------:R-:W-:-:S05]  /*1a6d0*/  SHF.R.S32.HI R0, RZ, 0x7, R2 ;  /* 0x00000007ff007819 */ /* 0x000fca0000011402 */
[----:B------:R0:W-:Y:S01]  /*1a6e0*/  STL [R1+0x3c], R0 ;  /* 0x00003c0001007387 */ /* 0x0001e20000100800 */
[----:B------:R-:W-:Y:S02]  /*1a6f0*/  ISETP.GT.AND P2, PT, R6, R9, PT ;  /* 0x000000090600720c */ /* 0x000fe40003f44270 */
[----:B------:R-:W-:-:S11]  /*1a700*/  PLOP3.LUT P0, PT, PT, PT, PT, 0x80, 0x0 ;  /* 0x000000000000781c */ /* 0x000fd60003f0f070 */
[----:B0-----:R-:W-:Y:S05]  /*1a710*/  @!P2 BRA `(.L_x_832) ;  /* 0x0000001000f4a947 */ /* 0x001fea0003800000 */
[----:B------:R-:W-:Y:S01]  /*1a720*/  UMOV UR4, 0xffffffff ;  /* 0xffffffff00047882 */ /* 0x000fe20000000000 */
[----:B------:R-:W-:Y:S02]  /*1a730*/  SEL R0, R12, RZ, !P1 ;  /* 0x000000ff0c007207 */ /* 0x000fe40004800000 */
[----:B------:R-:W-:Y:S05]  /*1a740*/  BRA.DIV UR4, `(.L_x_833) ;  /* 0x0000006a04f47947 */ /* 0x000fea000b800000 */
[----:B------:R-:W0:Y:S02]  /*1a750*/  S2R R2, SR_TID.X ;  /* 0x0000000000027919 */ /* 0x000e240000002100 */
[----:B0-----:R-:W-:-:S04]  /*1a760*/  SHF.R.U32.HI R2, RZ, 0x5, R2 ;  /* 0x00000005ff027819 */ /* 0x001fc80000011602 */
[----:B------:R-:W-:-:S05]  /*1a770*/  LOP3.LUT R2, R2, 0x3, RZ, 0xc0, !PT ;  /* 0x0000000302027812 */ /* 0x000fca00078ec0ff */
[----:B------:R0:W2:Y:S02]  /*1a780*/  SHFL.IDX PT, R14, R2, RZ, 0x1f ;  /* 0x00001fff020e7589 */ /* 0x0000a400000e0000 */
.L_x_998:
[----:B--2---:R-:W-:Y:S02]  /*1a790*/  ISETP.NE.AND P0, PT, R14, RZ, PT ;  /* 0x000000ff0e00720c */ /* 0x004fe40003f05270 */
[----:B------:R-:W-:-:S11]  /*1a7a0*/  PLOP3.LUT P6, PT, PT, PT, PT, 0x8, 0x0 ;  /* 0x000000000000781c */ /* 0x000fd60003fce170 */
[----:B------:R-:W-:Y:S05]  /*1a7b0*/  @P0 BRA `(.L_x_834) ;  /* 0x00000000000c0947 */ /* 0x000fea0003800000 */
[----:B------:R-:W-:-:S03]  /*1a7c0*/  UMOV UR4, 0xffffffff ;  /* 0xffffffff00047882 */ /* 0x000fc60000000000 */
[----:B------:R-:W-:Y:S05]  /*1a7d0*/  BRA.DIV UR4, `(.L_x_835) ;  /* 0x0000006e04047947 */ /* 0x000fea000b800000 */
[----:B------:R-:W-:-:S13]  /*1a7e0*/  ELECT P6, URZ, PT ;  /* 0x00000000003f782f */ /* 0x000fda00038c0000 */
.L_x_834:
[----:B0-----:R-:W2:Y:S04]  /*1a7f0*/  LDL R2, [R1+0x58] ;  /* 0x0000580001027983 */ /* 0x001ea80000100800 */
[----:B------:R-:W3:Y:S01]  /*1a800*/  LDL R4, [R1+0x4] ;  /* 0x0000040001047983 */ /* 0x000ee20000100800 */
[----:B------:R-:W-:Y:S01]  /*1a810*/  BSSY B1, `(.L_x_836) ;  /* 0x0000008000017945 */ /* 0x000fe20003800000 */
[----:B--2---:R-:W-:-:S05]  /*1a820*/  VIADD R2, R2, 0x1 ;  /* 0x0000000102027836 */ /* 0x004fca0000000000 */
[----:B------:R-:W-:-:S04]  /*1a830*/  LEA.HI R3, R2, R2, RZ, 0x1 ;  /* 0x0000000202037211 */ /* 0x000fc800078f08ff */
[----:B------:R-:W-:-:S05]  /*1a840*/  LOP3.LUT R3, R3, 0xfffffffe, RZ, 0xc0, !PT ;  /* 0xfffffffe03037812 */ /* 0x000fca00078ec0ff */
[----:B------:R-:W-:-:S05]  /*1a850*/  IMAD.IADD R2, R2, 0x1, -R3 ;  /* 0x0000000102027824 */ /* 0x000fca00078e0a03 */
[----:B------:R-:W-:-:S04]  /*1a860*/  SHF.L.U32 R2, R2, 0x1f, RZ ;  /* 0x0000001f02027819 */ /* 0x000fc800000006ff */
[----:B---3--:R-:W0:Y:S02]  /*1a870*/  SYNCS.PHASECHK.TRANS64.TRYWAIT P0, [R4+URZ+0x34820], R2 ;  /* 0x03482002040075a7 */ /* 0x008e24000800017f */
[----:B0-----:R-:W-:Y:S05]  /*1a880*/  @!P0 BRA `(.L_x_837) ;  /* 0x0000006800f88947 */ /* 0x001fea0003800000 */
.L_x_1001:
[----:B------:R-:W-:Y:S05]  /*1a890*/  BSYNC B1 ;  /* 0x0000000000017941 */ /* 0x000fea0003800000 */
.L_x_836:
[----:B------:R-:W-:Y:S04]  /*1a8a0*/  BSSY B1, `(.L_x_838) ;  /* 0x0000087000017945 */ /* 0x000fe80003800000 */
[----:B------:R-:W-:Y:S05]  /*1a8b0*/  @!P6 BRA `(.L_x_839) ;  /* 0x000000080014e947 */ /* 0x000fea0003800000 */
[----:B------:R-:W2:Y:S04]  /*1a8c0*/  LDL R7, [R1+0x4] ;  /* 0x0000040001077983 */ /* 0x000ea80000100800 */
[----:B------:R-:W2:Y:S04]  /*1a8d0*/  LDL R4, [R1+0xc] ;  /* 0x00000c0001047983 */ /* 0x000ea80000100800 */
[----:B------:R-:W3:Y:S01]  /*1a8e0*/  LDL R5, [R1+0x24] ;  /* 0x0000240001057983 */ /* 0x000ee20000100800 */
[----:B------:R-:W-:Y:S01]  /*1a8f0*/  BSSY B2, `(.L_x_840) ;  /* 0x0000008000027945 */ /* 0x000fe20003800000 */
[----:B0-----:R-:W0:Y:S02]  /*1a900*/  S2R R3, SR_TID.X ;  /* 0x0000000000037919 */ /* 0x001e240000002100 */
[----:B0-----:R-:W-:-:S04]  /*1a910*/  LOP3.LUT R3, R3, 0x7f, RZ, 0xc0, !PT ;  /* 0x0000007f03037812 */ /* 0x001fc800078ec0ff */
[----:B------:R-:W-:Y:S01]  /*1a920*/  ISETP.NE.AND P1, PT, R3, RZ, PT ;  /* 0x000000ff0300720c */ /* 0x000fe20003f25270 */
[----:B--2---:R-:W-:Y:S01]  /*1a930*/  IMAD R4, R4, 0x8, R7 ;  /* 0x0000000804047824 */ /* 0x004fe200078e0207 */
[----:B---3--:R-:W-:-:S04]  /*1a940*/  SHF.L.U32 R8, R5, 0x1f, RZ ;  /* 0x0000001f05087819 */ /* 0x008fc800000006ff */
[----:B------:R-:W0:Y:S02]  /*1a950*/  SYNCS.PHASECHK.TRANS64.TRYWAIT P0, [R4+URZ+0x348a0], R8 ;  /* 0x0348a008040075a7 */ /* 0x000e24000800017f */
[----:B0-----:R-:W-:Y:S05]  /*1a960*/  @!P0 BRA `(.L_x_841) ;  /* 0x0000006800d88947 */ /* 0x001fea0003800000 */
.L_x_1002:
[----:B------:R-:W-:Y:S05]  /*1a970*/  BSYNC B2 ;  /* 0x0000000000027941 */ /* 0x000fea0003800000 */
.L_x_840:
[----:B------:R-:W-:Y:S04]  /*1a980*/  BSSY B2, `(.L_x_842) ;  /* 0x0000009000027945 */ /* 0x000fe80003800000 */
[----:B------:R-:W-:Y:S05]  /*1a990*/  @P1 BRA `(.L_x_843) ;  /* 0x00000000001c1947 */ /* 0x000fea0003800000 */
[----:B------:R-:W2:Y:S01]  /*1a9a0*/  S2R R3, SR_TID.X ;  /* 0x0000000000037919 */ /* 0x000ea20000002100 */
[----:B------:R-:W-:-:S04]  /*1a9b0*/  IMAD.MOV.U32 R2, RZ, RZ, 0xc000 ;  /* 0x0000c000ff027424 */ /* 0x000fc800078e00ff */
[----:B------:R3:W-:Y:S01]  /*1a9c0*/  SYNCS.ARRIVE.TRANS64 RZ, [R4+URZ+0x34890], R2 ;  /* 0x0348900204ff79a7 */ /* 0x0007e2000800003f */
[----:B--2---:R-:W-:-:S04]  /*1a9d0*/  LOP3.LUT R3, R3, 0x1f, RZ, 0xc0, !PT ;  /* 0x0000001f03037812 */ /* 0x004fc800078ec0ff */
[----:B------:R-:W-:-:S13]  /*1a9e0*/  ISETP.NE.AND P0, PT, R3, RZ, PT ;  /* 0x000000ff0300720c */ /* 0x000fda0003f05270 */
[----:B---3--:R-:W-:Y:S05]  /*1a9f0*/  @!P0 BRA `(.L_x_843) ;  /* 0x0000000000048947 */ /* 0x008fea0003800000 */
[----:B------:R-:W-:Y:S01]  /*1aa00*/  BPT.TRAP 0x1 ;  /* 0x000000040000795c */ /* 0x000fe20000300000 */
.L_x_843:
[----:B------:R-:W-:Y:S05]  /*1aa10*/  BSYNC B2 ;  /* 0x0000000000027941 */ /* 0x000fea0003800000 */
.L_x_842:
[----:B------:R-:W2:Y:S04]  /*1aa20*/  LDL R5, [R1+0x4] ;  /* 0x0000040001057983 */ /* 0x000ea80000100800 */
[----:B------:R-:W2:Y:S01]  /*1aa30*/  LDL R2, [R1+0xc] ;  /* 0x00000c0001027983 */ /* 0x000ea20000100800 */
[----:B------:R-:W-:Y:S01]  /*1aa40*/  IMAD.MOV.U32 R11, RZ, RZ, RZ ;  /* 0x000000ffff0b7224 */ /* 0x000fe200078e00ff */
[----:B------:R-:W-:Y:S01]  /*1aa50*/  UIADD3 UR4, UP0, UR36, 0x570, URZ ;  /* 0x0000057024047890 */ /* 0x000fe2000ff1e03f */
[----:B------:R-:W-:Y:S01]  /*1aa60*/  IMAD R3, R6, 0x80, R10 ;  /* 0x0000008006037824 */ /* 0x000fe200078e020a */
[----:B------:R-:W-:Y:S01]  /*1aa70*/  PLOP3.LUT P0, PT, PT, PT, PT, 0x80, 0x0 ;  /* 0x000000000000781c */ /* 0x000fe20003f0f070 */
[----:B------:R-:W-:Y:S01]  /*1aa80*/  UMOV UR6, 0x0 ;  /* 0x0000000000067882 */ /* 0x000fe20000000000 */
[----:B------:R-:W-:Y:S01]  /*1aa90*/  R2UR UR10, R11 ;  /* 0x000000000b0a72ca */ /* 0x000fe200000e0000 */
[----:B------:R-:W-:Y:S01]  /*1aaa0*/  VIADD R3, R3, 0xffffff80 ;  /* 0xffffff8003037836 */ /* 0x000fe20000000000 */
[----:B------:R-:W-:Y:S01]  /*1aab0*/  UIADD3.X UR5, URZ, UR37, URZ, UP0, !UPT ;  /* 0x000000253f057290 */ /* 0x000fe200087fe43f */
[----:B------:R-:W-:Y:S01]  /*1aac0*/  UMOV UR7, 0x12f00000 ;  /* 0x12f0000000077882 */ /* 0x000fe20000000000 */
[----:B--2---:R-:W-:-:S02]  /*1aad0*/  IMAD R7, R2, 0xc000, R5 ;  /* 0x0000c00002077824 */ /* 0x004fc400078e0205 */
[----:B------:R-:W-:Y:S02]  /*1aae0*/  VIADD R2, R4, 0x34890 ;  /* 0x0003489004027836 */ /* 0x000fe40000000000 */
[----:B------:R-:W-:-:S07]  /*1aaf0*/  VIADD R5, R7, 0x1c400 ;  /* 0x0001c40007057836 */ /* 0x000fce0000000000 */
.L_x_844:
        /* <DEDUP_REMOVED lines=16> */
.L_x_845:
        /* <DEDUP_REMOVED lines=15> */
.L_x_846:
        /* <DEDUP_REMOVED lines=10> */
[----:B------:R-:W2:Y:S01]  /*1ad90*/  SYNCS.PHASECHK.TRANS64.TRYWAIT P0, [R4+URZ+0x348c0], R8 ;  /* 0x0348c008040075a7 */ /* 0x000ea2000800017f */
[----:B------:R-:W-:Y:S04]  /*1ada0*/  BSSY B2, `(.L_x_847) ;  /* 0x0000002000027945 */ /* 0x000fe80003800000 */
[----:B--2---:R-:W-:Y:S05]  /*1adb0*/  @!P0 BRA `(.L_x_848) ;  /* 0x0000006400d88947 */ /* 0x004fea0003800000 */
.L_x_1003:
[----:B------:R-:W-:Y:S05]  /*1adc0*/  BSYNC B2 ;  /* 0x0000000000027941 */ /* 0x000fea0003800000 */
.L_x_847:
[----:B------:R-:W-:Y:S01]  /*1add0*/  BSSY B2, `(.L_x_849) ;  /* 0x000000b000027945 */ /* 0x000fe20003800000 */
[----:B------:R-:W-:Y:S02]  /*1ade0*/  IMAD.MOV.U32 R12, RZ, RZ, 0x0 ;  /* 0x00000000ff0c7424 */ /* 0x000fe400078e00ff */
[----:B------:R-:W-:Y:S01]  /*1adf0*/  IMAD.MOV.U32 R13, RZ, RZ, 0x12f00000 ;  /* 0x12f00000ff0d7424 */ /* 0x000fe200078e00ff */
[----:B------:R-:W-:Y:S06]  /*1ae00*/  @P1 BRA `(.L_x_850) ;  /* 0x00000000001c1947 */ /* 0x000fec0003800000 */
[----:B------:R-:W3:Y:S01]  /*1ae10*/  S2R R5, SR_TID.X ;  /* 0x0000000000057919 */ /* 0x000ee20000002100 */
[----:B------:R-:W-:-:S04]  /*1ae20*/  IMAD.MOV.U32 R2, RZ, RZ, 0x8000 ;  /* 0x00008000ff027424 */ /* 0x000fc800078e00ff */
[----:B------:R4:W-:Y:S01]  /*1ae30*/  SYNCS.ARRIVE.TRANS64 RZ, [R4+URZ+0x348b0], R2 ;  /* 0x0348b00204ff79a7 */ /* 0x0009e2000800003f */
[----:B---3--:R-:W-:-:S04]  /*1ae40*/  LOP3.LUT R5, R5, 0x1f, RZ, 0xc0, !PT ;  /* 0x0000001f05057812 */ /* 0x008fc800078ec0ff */
[----:B------:R-:W-:-:S13]  /*1ae50*/  ISETP.NE.AND P0, PT, R5, RZ, PT ;  /* 0x000000ff0500720c */ /* 0x000fda0003f05270 */
[----:B----4-:R-:W-:Y:S05]  /*1ae60*/  @!P0 BRA `(.L_x_850) ;  /* 0x0000000000048947 */ /* 0x010fea0003800000 */
[----:B------:R-:W-:Y:S01]  /*1ae70*/  BPT.TRAP 0x1 ;  /* 0x000000040000795c */ /* 0x000fe20000300000 */
.L_x_850:
[----:B------:R-:W-:Y:S05]  /*1ae80*/  BSYNC B2 ;  /* 0x0000000000027941 */ /* 0x000fea0003800000 */
.L_x_849:
[----:B------:R-:W3:Y:S04]  /*1ae90*/  LDL R5, [R1+0x4] ;  /* 0x0000040001057983 */ /* 0x000ee80000100800 */
[----:B------:R-:W4:Y:S01]  /*1aea0*/  LDL R2, [R1+0xc] ;  /* 0x00000c0001027983 */ /* 0x000f220000100800 */
[----:B------:R-:W-:Y:S01]  /*1aeb0*/  R2UR UR10, R11 ;  /* 0x000000000b0a72ca */ /* 0x000fe200000e0000 */
[----:B------:R-:W-:Y:S01]  /*1aec0*/  UIADD3 UR4, UP0, UR36, 0x670, URZ ;  /* 0x0000067024047890 */ /* 0x000fe2000ff1e03f */
[----:B------:R-:W-:Y:S01]  /*1aed0*/  R2UR UR6, R12 ;  /* 0x000000000c0672ca */ /* 0x000fe200000e0000 */
[----:B0-2---:R-:W-:Y:S01]  /*1aee0*/  VIADD R4, R4, 0x348b0 ;  /* 0x000348b004047836 */ /* 0x005fe20000000000 */
[----:B------:R-:W-:Y:S01]  /*1aef0*/  R2UR UR7, R13 ;  /* 0x000000000d0772ca */ /* 0x000fe200000e0000 */
[----:B------:R-:W-:Y:S01]  /*1af00*/  UIADD3.X UR5, URZ, UR37, URZ, UP0, !UPT ;  /* 0x000000253f057290 */ /* 0x000fe200087fe43f */
[----:B------:R-:W-:Y:S01]  /*1af10*/  PLOP3.LUT P0, PT, PT, PT, PT, 0x80, 0x0 ;  /* 0x000000000000781c */ /* 0x000fe20003f0f070 */
[----:B---3--:R-:W-:-:S04]  /*1af20*/  VIADD R5, R5, 0x400 ;  /* 0x0000040005057836 */ /* 0x008fc80000000000 */
[----:B----4-:R-:W-:-:S08]  /*1af30*/  IMAD R2, R2, 0x8000, R5 ;  /* 0x0000800002027824 */ /* 0x010fd000078e0205 */
.L_x_851:
        /* <DEDUP_REMOVED lines=10> */
[----:B------:R-:W2:Y:S01]  /*1afe0*/  LDL R7, [R1+0xc] ;  /* 0x00000c0001077983 */ /* 0x000ea20000100800 */
[----:B------:R-:W-:Y:S02]  /*1aff0*/  MOV R2, 0x6000 ;  /* 0x0000600000027802 */ /* 0x000fe40000000f00 */
[----:B------:R-:W-:Y:S02]  /*1b000*/  R2UR UR10, R14 ;  /* 0x000000000e0a72ca */ /* 0x000fe400000e0000 */
[----:B------:R-:W-:Y:S02]  /*1b010*/  R2UR UR6, R12 ;  /* 0x000000000c0672ca */ /* 0x000fe400000e0000 */
[----:B------:R-:W-:Y:S02]  /*1b020*/  R2UR UR7, R13 ;  /* 0x000000000d0772ca */ /* 0x000fe400000e0000 */
[----:B------:R-:W-:Y:S01]  /*1b030*/  PLOP3.LUT P0, PT, PT, PT, PT, 0x80, 0x0 ;  /* 0x000000000000781c */ /* 0x000fe20003f0f070 */
[----:B--2---:R-:W-:-:S04]  /*1b040*/  IMAD R2, R7, R2, 0x2000 ;  /* 0x0000200007027424 */ /* 0x004fc800078e0202 */
[----:B------:R-:W-:-:S04]  /*1b050*/  IMAD R2, R7, -0x2000, R2 ;  /* 0xffffe00007027824 */ /* 0x000fc800078e0202 */
[----:B------:R-:W-:-:S07]  /*1b060*/  IMAD R2, R2, 0x2, R5 ;  /* 0x0000000202027824 */ /* 0x000fce00078e0205 */
.L_x_852:
        /* <DEDUP_REMOVED lines=10> */
.L_x_839:
[----:B------:R-:W-:Y:S05]  /*1b110*/  BSYNC B1 ;  /* 0x0000000000017941 */ /* 0x000fea0003800000 */
.L_x_838:
[----:B------:R-:W0:Y:S04]  /*1b120*/  LDL.LU R7, [R1+0xc] ;  /* 0x00000c0001077983 */ /* 0x000e280000300800 */
[----:B------:R-:W2:Y:S01]  /*1b130*/  LDL.LU R5, [R1+0x24] ;  /* 0x0000240001057983 */ /* 0x000ea20000300800 */
[----:B------:R-:W-:Y:S01]  /*1b140*/  PLOP3.LUT P0, PT, PT, PT, PT, 0x8, 0x0 ;  /* 0x000000000000781c */ /* 0x000fe20003f0e170 */
[----:B0-----:R-:W-:Y:S02]  /*1b150*/  VIADD R2, R7, 0x1 ;  /* 0x0000000107027836 */ /* 0x001fe40000000000 */
[----:B------:R-:W-:-:S03]  /*1b160*/  VIADD R7, R6, 0xfffffffe ;  /* 0xfffffffe06077836 */ /* 0x000fc60000000000 */
[C---:B------:R-:W-:Y:S02]  /*1b170*/  ISETP.NE.AND P1, PT, R2.reuse, 0x2, PT ;  /* 0x000000020200780c */ /* 0x040fe40003f25270 */
[----:B------:R-:W-:Y:S02]  /*1b180*/  ISETP.GE.AND P2, PT, R7, R9, PT ;  /* 0x000000090700720c */ /* 0x000fe40003f46270 */
[----:B------:R-:W-:Y:S02]  /*1b190*/  SEL R3, RZ, 0x1, P1 ;  /* 0x00000001ff037807 */ /* 0x000fe40000800000 */
[----:B------:R-:W-:Y:S02]  /*1b1a0*/  SEL R2, R2, RZ, P1 ;  /* 0x000000ff02027207 */ /* 0x000fe40000800000 */
[----:B--2---:R-:W-:-:S03]  /*1b1b0*/  LOP3.LUT R5, R5, R3, RZ, 0x3c, !PT ;  /* 0x0000000305057212 */ /* 0x004fc600078e3cff */
[----:B------:R0:W-:Y:S04]  /*1b1c0*/  STL [R1+0xc], R2 ;  /* 0x00000c0201007387 */ /* 0x0001e80000100800 */
[----:B------:R0:W-:Y:S01]  /*1b1d0*/  STL [R1+0x24], R5 ;  /* 0x0000240501007387 */ /* 0x0001e20000100800 */
[----:B------:R-:W-:Y:S05]  /*1b1e0*/  @!P2 BRA `(.L_x_832) ;  /* 0x000000080040a947 */ /* 0x000fea0003800000 */
.L_x_868:
[----:B------:R-:W-:Y:S05]  /*1b1f0*/  YIELD ;  /* 0x0000000000007946 */ /* 0x000fea0003800000 */
[----:B------:R-:W-:Y:S04]  /*1b200*/  BSSY B1, `(.L_x_853) ;  /* 0x0000082000017945 */ /* 0x000fe80003800000 */
[----:B--2---:R-:W-:Y:S05]  /*1b210*/  @!P6 BRA `(.L_x_854) ;  /* 0x000000080000e947 */ /* 0x004fea0003800000 */
[----:B0-----:R-:W2:Y:S04]  /*1b220*/  LDL R5, [R1+0x4] ;  /* 0x0000040001057983 */ /* 0x001ea80000100800 */
[----:B------:R-:W2:Y:S04]  /*1b230*/  LDL R4, [R1+0xc] ;  /* 0x00000c0001047983 */ /* 0x000ea80000100800 */
[----:B------:R-:W3:Y:S01]  /*1b240*/  LDL R3, [R1+0x24] ;  /* 0x0000240001037983 */ /* 0x000ee20000100800 */
[----:B------:R-:W-:Y:S01]  /*1b250*/  BSSY B2, `(.L_x_855) ;  /* 0x0000008000027945 */ /* 0x000fe20003800000 */
[----:B------:R-:W0:Y:S02]  /*1b260*/  S2R R2, SR_TID.X ;  /* 0x0000000000027919 */ /* 0x000e240000002100 */
[----:B0-----:R-:W-:-:S04]  /*1b270*/  LOP3.LUT R2, R2, 0x7f, RZ, 0xc0, !PT ;  /* 0x0000007f02027812 */ /* 0x001fc800078ec0ff */
[----:B------:R-:W-:Y:S01]  /*1b280*/  ISETP.NE.AND P2, PT, R2, RZ, PT ;  /* 0x000000ff0200720c */ /* 0x000fe20003f45270 */
[----:B--2---:R-:W-:Y:S01]  /*1b290*/  IMAD R6, R4, 0x8, R5 ;  /* 0x0000000804067824 */ /* 0x004fe200078e0205 */
[----:B---3--:R-:W-:-:S04]  /*1b2a0*/  SHF.L.U32 R5, R3, 0x1f, RZ ;  /* 0x0000001f03057819 */ /* 0x008fc800000006ff */
[----:B------:R-:W0:Y:S02]  /*1b2b0*/  SYNCS.PHASECHK.TRANS64.TRYWAIT P1, [R6+URZ+0x348a0], R5 ;  /* 0x0348a005060075a7 */ /* 0x000e24000802017f */
[----:B0-----:R-:W-:Y:S05]  /*1b2c0*/  @!P1 BRA `(.L_x_856) ;  /* 0x0000006000a89947 */ /* 0x001fea0003800000 */
.L_x_1004:
[----:B------:R-:W-:Y:S05]  /*1b2d0*/  BSYNC B2 ;  /* 0x0000000000027941 */ /* 0x000fea0003800000 */
.L_x_855:
        /* <DEDUP_REMOVED lines=9> */
.L_x_858:
[----:B------:R-:W-:Y:S05]  /*1b370*/  BSYNC B2 ;  /* 0x0000000000027941 */ /* 0x000fea0003800000 */
.L_x_857:
[----:B------:R-:W2:Y:S04]  /*1b380*/  LDL R3, [R1+0x4] ;  /* 0x0000040001037983 */ /* 0x000ea80000100800 */
[----:B------:R-:W2:Y:S01]  /*1b390*/  LDL R2, [R1+0xc] ;  /* 0x00000c0001027983 */ /* 0x000ea20000100800 */
[----:B------:R-:W-:Y:S01]  /*1b3a0*/  IMAD.MOV.U32 R11, RZ, RZ, RZ ;  /* 0x000000ffff0b7224 */ /* 0x000fe200078e00ff */
[----:B------:R-:W-:Y:S01]  /*1b3b0*/  UIADD3 UR4, UP0, UR36, 0x570, URZ ;  /* 0x0000057024047890 */ /* 0x000fe2000ff1e03f */
[----:B------:R-:W-:Y:S01]  /*1b3c0*/  PLOP3.LUT P1, PT, PT, PT, PT, 0x80, 0x0 ;  /* 0x000000000000781c */ /* 0x000fe20003f2f070 */
[----:B------:R-:W-:Y:S01]  /*1b3d0*/  UMOV UR6, 0x0 ;  /* 0x0000000000067882 */ /* 0x000fe20000000000 */
[----:B------:R-:W-:Y:S01]  /*1b3e0*/  UMOV UR7, 0x12f00000 ;  /* 0x12f0000000077882 */ /* 0x000fe20000000000 */
[----:B------:R-:W-:Y:S01]  /*1b3f0*/  R2UR UR10, R11 ;  /* 0x000000000b0a72ca */ /* 0x000fe200000e0000 */
[----:B------:R-:W-:Y:S01]  /*1b400*/  UIADD3.X UR5, URZ, UR37, URZ, UP0, !UPT ;  /* 0x000000253f057290 */ /* 0x000fe200087fe43f */
[----:B--2---:R-:W-:-:S02]  /*1b410*/  IMAD R4, R2, 0xc000, R3 ;  /* 0x0000c00002047824 */ /* 0x004fc400078e0203 */
[----:B------:R-:W-:Y:S02]  /*1b420*/  IMAD R3, R7, 0x80, R10 ;  /* 0x0000008007037824 */ /* 0x000fe400078e020a */
[----:B------:R-:W-:Y:S02]  /*1b430*/  VIADD R2, R6, 0x34890 ;  /* 0x0003489006027836 */ /* 0x000fe40000000000 */
[----:B------:R-:W-:-:S07]  /*1b440*/  VIADD R8, R4, 0x1c400 ;  /* 0x0001c40004087836 */ /* 0x000fce0000000000 */
.L_x_859:
        /* <DEDUP_REMOVED lines=16> */
.L_x_860:
        /* <DEDUP_REMOVED lines=15> */
.L_x_861:
        /* <DEDUP_REMOVED lines=13> */
.L_x_1005:
[----:B------:R-:W-:Y:S05]  /*1b710*/  BSYNC B2 ;  /* 0x0000000000027941 */ /* 0x000fea0003800000 */
.L_x_862:
[----:B------:R-:W-:Y:S01]  /*1b720*/  BSSY B2, `(.L_x_864) ;  /* 0x000000b000027945 */ /* 0x000fe20003800000 */
[----:B------:R-:W-:Y:S02]  /*1b730*/  IMAD.MOV.U32 R4, RZ, RZ, 0x0 ;  /* 0x00000000ff047424 */ /* 0x000fe400078e00ff */
[----:B0-2---:R-:W-:Y:S01]  /*1b740*/  IMAD.MOV.U32 R5, RZ, RZ, 0x12f00000 ;  /* 0x12f00000ff057424 */ /* 0x005fe200078e00ff */
[----:B------:R-:W-:Y:S06]  /*1b750*/  @P2 BRA `(.L_x_865) ;  /* 0x00000000001c2947 */ /* 0x000fec0003800000 */
[----:B------:R-:W0:Y:S01]  /*1b760*/  S2R R8, SR_TID.X ;  /* 0x0000000000087919 */ /* 0x000e220000002100 */
[----:B------:R-:W-:-:S04]  /*1b770*/  IMAD.MOV.U32 R2, RZ, RZ, 0x8000 ;  /* 0x00008000ff027424 */ /* 0x000fc800078e00ff */
[----:B------:R2:W-:Y:S01]  /*1b780*/  SYNCS.ARRIVE.TRANS64 RZ, [R6+URZ+0x348b0], R2 ;  /* 0x0348b00206ff79a7 */ /* 0x0005e2000800003f */
[----:B0-----:R-:W-:-:S04]  /*1b790*/  LOP3.LUT R8, R8, 0x1f, RZ, 0xc0, !PT ;  /* 0x0000001f08087812 */ /* 0x001fc800078ec0ff */
[----:B------:R-:W-:-:S13]  /*1b7a0*/  ISETP.NE.AND P1, PT, R8, RZ, PT ;  /* 0x000000ff0800720c */ /* 0x000fda0003f25270 */
[----:B--2---:R-:W-:Y:S05]  /*1b7b0*/  @!P1 BRA `(.L_x_865) ;  /* 0x0000000000049947 */ /* 0x004fea0003800000 */
[----:B------:R-:W-:Y:S01]  /*1b7c0*/  BPT.TRAP 0x1 ;  /* 0x000000040000795c */ /* 0x000fe20000300000 */
.L_x_865:
[----:B------:R-:W-:Y:S05]  /*1b7d0*/  BSYNC B2 ;  /* 0x0000000000027941 */ /* 0x000fea0003800000 */
.L_x_864:
[----:B------:R-:W2:Y:S04]  /*1b7e0*/  LDL R2, [R1+0x4] ;  /* 0x0000040001027983 */ /* 0x000ea80000100800 */
[----:B------:R-:W3:Y:S01]  /*1b7f0*/  LDL R8, [R1+0xc] ;  /* 0x00000c0001087983 */ /* 0x000ee20000100800 */
[----:B------:R-:W-:Y:S01]  /*1b800*/  R2UR UR10, R11 ;  /* 0x000000000b0a72ca */ /* 0x000fe200000e0000 */
[----:B------:R-:W-:Y:S01]  /*1b810*/  UIADD3 UR4, UP0, UR36, 0x670, URZ ;  /* 0x0000067024047890 */ /* 0x000fe2000ff1e03f */
[----:B------:R-:W-:Y:S01]  /*1b820*/  R2UR UR6, R4 ;  /* 0x00000000040672ca */ /* 0x000fe200000e0000 */
[----:B------:R-:W-:Y:S01]  /*1b830*/  VIADD R6, R6, 0x348b0 ;  /* 0x000348b006067836 */ /* 0x000fe20000000000 */
[----:B------:R-:W-:Y:S01]  /*1b840*/  R2UR UR7, R5 ;  /* 0x00000000050772ca */ /* 0x000fe200000e0000 */
[----:B------:R-:W-:Y:S01]  /*1b850*/  UIADD3.X UR5, URZ, UR37, URZ, UP0, !UPT ;  /* 0x000000253f057290 */ /* 0x000fe200087fe43f */
[----:B------:R-:W-:Y:S01]  /*1b860*/  PLOP3.LUT P1, PT, PT, PT, PT, 0x80, 0x0 ;  /* 0x000000000000781c */ /* 0x000fe20003f2f070 */
[----:B--2---:R-:W-:-:S04]  /*1b870*/  VIADD R2, R2, 0x400 ;  /* 0x0000040002027836 */ /* 0x004fc80000000000 */
[----:B---3--:R-:W-:-:S08]  /*1b880*/  IMAD R2, R8, 0x8000, R2 ;  /* 0x0000800008027824 */ /* 0x008fd000078e0202 */
.L_x_866:
        /* <DEDUP_REMOVED lines=15> */
.L_x_867:
        /* <DEDUP_REMOVED lines=10> */
.L_x_854:
[----:B------:R-:W-:Y:S05]  /*1ba20*/  BSYNC B1 ;  /* 0x0000000000017941 */ /* 0x000fea0003800000 */
.L_x_853:
[----:B0-----:R-:W2:Y:S04]  /*1ba30*/  LDL.LU R5, [R1+0xc] ;  /* 0x00000c0001057983 */ /* 0x001ea80000300800 */
[----:B------:R-:W3:Y:S01]  /*1ba40*/  LDL.LU R4, [R1+0x24] ;  /* 0x0000240001047983 */ /* 0x000ee20000300800 */
[C---:B------:R-:W-:Y:S01]  /*1ba50*/  ISETP.GT.AND P2, PT, R7.reuse, R9, PT ;  /* 0x000000090700720c */ /* 0x040fe20003f44270 */
[----:B------:R-:W-:Y:S02]  /*1ba60*/  VIADD R7, R7, 0xffffffff ;  /* 0xffffffff07077836 */ /* 0x000fe40000000000 */
[----:B--2---:R-:W-:-:S05]  /*1ba70*/  VIADD R2, R5, 0x1 ;  /* 0x0000000105027836 */ /* 0x004fca0000000000 */
[----:B------:R-:W-:-:S04]  /*1ba80*/  ISETP.NE.AND P1, PT, R2, 0x2, PT ;  /* 0x000000020200780c */ /* 0x000fc80003f25270 */
[----:B------:R-:W-:Y:S02]  /*1ba90*/  SEL R3, RZ, 0x1, P1 ;  /* 0x00000001ff037807 */ /* 0x000fe40000800000 */
[----:B------:R-:W-:Y:S02]  /*1baa0*/  SEL R2, R2, RZ, P1 ;  /* 0x000000ff02027207 */ /* 0x000fe40000800000 */
[----:B---3--:R-:W-:-:S05]  /*1bab0*/  LOP3.LUT R4, R4, R3, RZ, 0x3c, !PT ;  /* 0x0000000304047212 */ /* 0x008fca00078e3cff */
[----:B------:R2:W-:Y:S04]  /*1bac0*/  STL [R1+0x24], R4 ;  /* 0x0000240401007387 */ /* 0x0005e80000100800 */
[----:B------:R2:W-:Y:S01]  /*1bad0*/  STL [R1+0xc], R2 ;  /* 0x00000c0201007387 */ /* 0x0005e20000100800 */
[----:B------:R-:W-:Y:S05]  /*1bae0*/  @P2 BRA `(.L_x_868) ;  /* 0xfffffff400c02947 */ /* 0x000fea000383ffff */
.L_x_832:
[----:B------:R-:W-:Y:S05]  /*1baf0*/  BSYNC B0 ;  /* 0x0000000000007941 */ /* 0x000fea0003800000 */
.L_x_831:
[----:B0-2---:R-:W2:Y:S01]  /*1bb00*/  LDL R2, [R1+0x50] ;  /* 0x0000500001027983 */ /* 0x005ea20000100800 */
[----:B------:R-:W-:Y:S05]  /*1bb10*/  @!P0 WARPSYNC.ALL ;  /* 0x0000000000008948 */ /* 0x000fea0003800000 */
[----:B------:R-:W-:Y:S06]  /*1bb20*/  @!P0 BAR.SYNC.DEFER_BLOCKING 0xc, 0x180 ;  /* 0x0306000000008b1d */ /* 0x000fec0000010000 */
[----:B------:R-:W-:Y:S01]  /*1bb30*/  BSSY B7, `(.L_x_869) ;  /* 0x0000430000077945 */ /* 0x000fe20003800000 */
[----:B--2---:R-:W-:-:S13]  /*1bb40*/  ISETP.GT.AND P0, PT, R2, RZ, PT ;  /* 0x000000ff0200720c */ /* 0x004fda0003f04270 */
[----:B------:R-:W-:Y:S05]  /*1bb50*/  @P0 BRA `(.L_x_870) ;  /* 0x0000000000440947 */ /* 0x000fea0003800000 */
[----:B------:R-:W0:Y:S02]  /*1bb60*/  S2R R2, SR_TID.X ;  /* 0x0000000000027919 */ /* 0x000e240000002100 */
[----:B0-----:R-:W-:-:S04]  /*1bb70*/  LOP3.LUT R2, R2, 0x7f, RZ, 0xc0, !PT ;  /* 0x0000007f02027812 */ /* 0x001fc800078ec0ff */
[----:B------:R-:W-:-:S13]  /*1bb80*/  ISETP.NE.AND P0, PT, R2, RZ, PT ;  /* 0x000000ff0200720c */ /* 0x000fda0003f05270 */
[----:B------:R-:W-:Y:S05]  /*1bb90*/  @P0 BRA `(.L_x_871) ;  /* 0x0000004000a40947 */ /* 0x000fea0003800000 */
[----:B------:R-:W0:Y:S01]  /*1bba0*/  S2R R3, SR_LANEID ;  /* 0x0000000000037919 */ /* 0x000e220000000000 */
[----:B------:R-:W-:Y:S01]  /*1bbb0*/  VOTEU.ANY UR4, UPT, PT ;  /* 0x0000000000047886 */ /* 0x000fe200038e0100 */
[----:B------:R-:W2:Y:S01]  /*1bbc0*/  LDC.64 R4, c[0x0][0xc60] ;  /* 0x00031800ff047b82 */ /* 0x000ea20000000a00 */
[----:B------:R-:W0:Y:S08]  /*1bbd0*/  FLO.U32 R0, UR4 ;  /* 0x0000000400007d00 */ /* 0x000e3000080e0000 */
[----:B------:R-:W2:Y:S01]  /*1bbe0*/  POPC R2, UR4 ;  /* 0x0000000400027d09 */ /* 0x000ea20008000000 */
[----:B0-----:R-:W-:-:S13]  /*1bbf0*/  ISETP.EQ.U32.AND P0, PT, R0, R3, PT ;  /* 0x000000030000720c */ /* 0x001fda0003f02070 */
[----:B--2---:R-:W2:Y:S01]  /*1bc00*/  @P0 ATOMG.E.ADD.STRONG.GPU PT, R5, desc[UR42][R4.64], R2 ;  /* 0x00000002040509a8 */ /* 0x004ea200081ee1ea */
[----:B------:R-:W0:Y:S02]  /*1bc10*/  S2R R3, SR_LTMASK ;  /* 0x0000000000037919 */ /* 0x000e240000003900 */
[----:B0-----:R-:W-:-:S06]  /*1bc20*/  LOP3.LUT R3, R3, UR4, RZ, 0xc0, !PT ;  /* 0x0000000403037c12 */ /* 0x001fcc000f8ec0ff */
[----:B------:R-:W0:Y:S01]  /*1bc30*/  POPC R3, R3 ;  /* 0x0000000300037309 */ /* 0x000e220000000000 */
[----:B--2---:R-:W0:Y:S02]  /*1bc40*/  SHFL.IDX PT, R0, R5, R0, 0x1f ;  /* 0x00001f0005007589 */ /* 0x004e2400000e0000 */
[----:B0-----:R-:W-:Y:S01]  /*1bc50*/  IADD3 R16, R0, UR38, R3 ;  /* 0x0000002600107c10 */ /* 0x001fe2000fffe003 */
[----:B------:R-:W-:Y:S06]  /*1bc60*/  BRA `(.L_x_871) ;  /* 0x0000004000707947 */ /* 0x000fec0003800000 */
.L_x_870:
        /* <DEDUP_REMOVED lines=9> */
[----:B------:R-:W-:Y:S02]  /*1bd00*/  IMAD.U32 R4, RZ, RZ, UR6 ;  /* 0x00000006ff047e24 */ /* 0x000fe4000f8e00ff */
[----:B------:R-:W0:Y:S01]  /*1bd10*/  LDC.64 R2, c[0x4][R2] ;  /* 0x0100000002027b82 */ /* 0x000e220000000a00 */
        /* <DEDUP_REMOVED lines=10> */
.L_x_873:
[----:B------:R-:W-:Y:S05]  /*1bdc0*/  BSYNC B6 ;  /* 0x0000000000067941 */ /* 0x000fea0003800000 */
.L_x_872:
        /* <DEDUP_REMOVED lines=9> */
[----:B------:R0:W2:Y:S01]  /*1be60*/  LDC.64 R2, c[0x4][R0] ;  /* 0x0100000000027b82 */ /* 0x0000a20000000a00 */
        /* <DEDUP_REMOVED lines=11> */
.L_x_876:
        /* <DEDUP_REMOVED lines=15> */
[----:B0-----:R-:W-:Y:S05]  /*1c010*/  CALL.ABS.NOINC R2 ;  /* 0x0000000002007343 */ /* 0x001fea0003c00000 */
.L_x_875:
[----:B------:R-:W-:Y:S05]  /*1c020*/  BSYNC B6 ;  /* 0x0000000000067941 */ /* 0x000fea0003800000 */
.L_x_874:
[----:B------:R-:W2:Y:S01]  /*1c030*/  LDL.LU R2, [R1] ;  /* 0x0000000001027983 */ /* 0x000ea20000300800 */
[----:B------:R-:W-:-:S03]  /*1c040*/  ULDC.64 UR4, c[0x0][0x9f8] ;  /* 0x00027e0000047ab9 */ /* 0x000fc60000000a00 */
[----:B------:R-:W3:Y:S04]  /*1c050*/  LDL.LU R4, [R1+0x28] ;  /* 0x0000280001047983 */ /* 0x000ee80000300800 */
[----:B------:R-:W4:Y:S01]  /*1c060*/  LDL R7, [R1+0x14] ;  /* 0x0000140001077983 */ /* 0x000f220000100800 */
[----:B------:R-:W-:-:S03]  /*1c070*/  ISETP.NE.U32.AND P0, PT, RZ, UR4, PT ;  /* 0x00000004ff007c0c */ /* 0x000fc6000bf05070 */
[----:B------:R-:W5:Y:S01]  /*1c080*/  LDL R0, [R1+0x3c] ;  /* 0x00003c0001007983 */ /* 0x000f620000100800 */
[----:B------:R-:W-:-:S13]  /*1c090*/  ISETP.NE.AND.EX P0, PT, RZ, UR5, PT, P0 ;  /* 0x00000005ff007c0c */ /* 0x000fda000bf05300 */
[----:B--2---:R-:W-:-:S04]  /*1c0a0*/  @P0 IADD3 R2, P1, R2, UR4, RZ ;  /* 0x0000000402020c10 */ /* 0x004fc8000ff3e0ff */
[----:B---3--:R-:W-:Y:S01]  /*1c0b0*/  @P0 IADD3.X R3, R4, UR5, RZ, P1, !PT ;  /* 0x0000000504030c10 */ /* 0x008fe20008ffe4ff */
[----:B------:R-:W-:-:S04]  /*1c0c0*/  ULDC.64 UR4, c[0x0][0xa08] ;  /* 0x0002820000047ab9 */ /* 0x000fc80000000a00 */
[----:B----4-:R0:W2:Y:S01]  /*1c0d0*/  @P0 LDG.E R7, desc[UR42][R2.64] ;  /* 0x0000002a02070981 */ /* 0x0100a2000c1e1900 */
[----:B-----5:R-:W-:Y:S01]  /*1c0e0*/  VIADD R9, R0, 0xffffffff ;  /* 0xffffffff00097836 */ /* 0x020fe20000000000 */
[----:B0-----:R-:W0:Y:S01]  /*1c0f0*/  LDC.64 R2, c[0x0][0x418] ;  /* 0x00010600ff027b82 */ /* 0x001e220000000a00 */
[----:B--2---:R-:W-:Y:S01]  /*1c100*/  SHF.R.S32.HI R8, RZ, 0x1f, R7 ;  /* 0x0000001fff087819 */ /* 0x004fe20000011407 */
[----:B------:R2:W-:Y:S04]  /*1c110*/  @P0 STL [R1+0x14], R7 ;  /* 0x0000140701000387 */ /* 0x0005e80000100800 */
[----:B------:R2:W-:Y:S04]  /*1c120*/  STL [R1+0x38], R9 ;  /* 0x0000380901007387 */ /* 0x0005e80000100800 */
[----:B------:R2:W-:Y:S01]  /*1c130*/  STL [R1+0x28], R8 ;  /* 0x0000280801007387 */ /* 0x0005e20000100800 */
[----:B0-----:R-:W-:Y:S01]  /*1c140*/  LOP3.LUT P0, RZ, R2, UR4, RZ, 0xfc, !PT ;  /* 0x0000000402ff7c12 */ /* 0x001fe2000f80fcff */
[----:B------:R-:W-:-:S03]  /*1c150*/  UMOV UR4, 0xffffffff ;  /* 0xffffffff00047882 */ /* 0x000fc60000000000 */
[----:B------:R-:W-:-:S04]  /*1c160*/  LOP3.LUT P0, RZ, R3, UR5, RZ, 0xfc, P0 ;  /* 0x0000000503ff7c12 */ /* 0x000fc8000800fcff */
[----:B------:R-:W-:Y:S01]  /*1c170*/  SEL R0, R7, RZ, !P0 ;  /* 0x000000ff07007207 */ /* 0x000fe20004000000 */
[----:B--2---:R-:W-:Y:S08]  /*1c180*/  BRA.DIV UR4, `(.L_x_877) ;  /* 0x0000005604207947 */ /* 0x004ff0000b800000 */
[----:B------:R-:W0:Y:S02]  /*1c190*/  S2R R4, SR_TID.X ;  /* 0x0000000000047919 */ /* 0x000e240000002100 */
[----:B0-----:R-:W-:-:S04]  /*1c1a0*/  SHF.R.U32.HI R4, RZ, 0x5, R4 ;  /* 0x00000005ff047819 */ /* 0x001fc80000011604 */
[----:B------:R-:W-:-:S05]  /*1c1b0*/  LOP3.LUT R4, R4, 0x3, RZ, 0xc0, !PT ;  /* 0x0000000304047812 */ /* 0x000fca00078ec0ff */
[----:B------:R0:W2:Y:S02]  /*1c1c0*/  SHFL.IDX PT, R14, R4, RZ, 0x1f ;  /* 0x00001fff040e7589 */ /* 0x0000a400000e0000 */
.L_x_1008:
[----:B0-----:R-:W3:Y:S01]  /*1c1d0*/  LDL.LU R4, [R1+0x10] ;  /* 0x0000100001047983 */ /* 0x001ee20000300800 */
[----:B------:R-:W-:Y:S02]  /*1c1e0*/  PLOP3.LUT P1, PT, PT, PT, PT, 0x8, 0x0 ;  /* 0x000000000000781c */ /* 0x000fe40003f2e170 */
[----:B--2---:R-:W-:Y:S01]  /*1c1f0*/  ISETP.NE.AND P0, PT, R14, RZ, PT ;  /* 0x000000ff0e00720c */ /* 0x004fe20003f05270 */
[----:B------:R0:W-:Y:S01]  /*1c200*/  STL [R1], R0 ;  /* 0x0000000001007387 */ /* 0x0001e20000100800 */
[----:B---3--:R-:W-:-:S09]  /*1c210*/  LOP3.LUT R4, R4, 0xfffffffe, RZ, 0xc0, !PT ;  /* 0xfffffffe04047812 */ /* 0x008fd200078ec0ff */
[----:B------:R-:W-:-:S05]  /*1c220*/  @P1 LOP3.LUT R4, R4, 0x1, RZ, 0xfc, !PT ;  /* 0x0000000104041812 */ /* 0x000fca00078efcff */
[----:B------:R0:W-:Y:S01]  /*1c230*/  STL [R1+0x10], R4 ;  /* 0x0000100401007387 */ /* 0x0001e20000100800 */
[----:B------:R-:W-:Y:S05]  /*1c240*/  @P0 BRA `(.L_x_878) ;  /* 0x0000000400500947 */ /* 0x000fea0003800000 */
[----:B------:R-:W-:-:S03]  /*1c250*/  UMOV UR4, 0xffffffff ;  /* 0xffffffff00047882 */ /* 0x000fc60000000000 */
[----:B------:R-:W-:Y:S05]  /*1c260*/  BRA.DIV UR4, `(.L_x_879) ;  /* 0x00000056041c7947 */ /* 0x000fea000b800000 */
[----:B------:R-:W-:-:S13]  /*1c270*/  ELECT P6, URZ, PT ;  /* 0x00000000003f782f */ /* 0x000fda00038c0000 */
.L_x_1011:
[----:B------:R-:W-:Y:S05]  /*1c280*/  @!P6 BRA `(.L_x_878) ;  /* 0x000000040040e947 */ /* 0x000fea0003800000 */
[----:B------:R2:W-:Y:S01]  /*1c290*/  STL [R1+0x1c], R9 ;  /* 0x00001c0901007387 */ /* 0x0005e20000100800 */
[----:B------:R-:W-:-:S04]  /*1c2a0*/  ISETP.NE.U32.AND P0, PT, R2, RZ, PT ;  /* 0x000000ff0200720c */ /* 0x000fc80003f05070 */
[----:B------:R-:W-:-:S13]  /*1c2b0*/  ISETP.NE.AND.EX P0, PT, R3, RZ, PT, P0 ;  /* 0x000000ff0300720c */ /* 0x000fda0003f05300 */
[----:B--2---:R-:W-:Y:S05]  /*1c2c0*/  @!P0 BRA `(.L_x_880) ;  /* 0x0000000000508947 */ /* 0x004fea0003800000 */
[----:B------:R-:W2:Y:S01]  /*1c2d0*/  LDC R6, c[0x0][0x43c] ;  /* 0x00010f00ff067b82 */ /* 0x000ea20000000800 */
[----:B0-----:R-:W-:Y:S01]  /*1c2e0*/  IMAD.MOV.U32 R0, RZ, RZ, R9 ;  /* 0x000000ffff007224 */ /* 0x001fe200078e0009 */
[----:B------:R-:W-:Y:S01]  /*1c2f0*/  ULDC.64 UR4, c[0x0][0x428] ;  /* 0x00010a0000047ab9 */ /* 0x000fe20000000a00 */
[----:B--2---:R-:W-:-:S13]  /*1c300*/  ISETP.NE.AND P0, PT, R6, 0x1, PT ;  /* 0x000000010600780c */ /* 0x004fda0003f05270 */
        /* <DEDUP_REMOVED lines=11> */
[----:B------:R-:W-:-:S04]  /*1c3c0*/  IMAD R0, R7, UR5, R6 ;  /* 0x0000000507007c24 */ /* 0x000fc8000f8e0206 */
[----:B------:R-:W-:-:S05]  /*1c3d0*/  IMAD.IADD R0, R5, 0x1, R0 ;  /* 0x0000000105007824 */ /* 0x000fca00078e0200 */
[----:B------:R-:W-:-:S05]  /*1c3e0*/  LEA.HI.X R3, R4, R3, R0, 0x2, P0 ;  /* 0x0000000304037211 */ /* 0x000fca00000f1400 */
[----:B------:R-:W2:Y:S04]  /*1c3f0*/  LDG.E R0, desc[UR42][R2.64] ;  /* 0x0000002a02007981 */ /* 0x000ea8000c1e1900 */
[----:B--2---:R2:W-:Y:S02]  /*1c400*/  STL [R1], R0 ;  /* 0x0000000001007387 */ /* 0x0045e40000100800 */
.L_x_880:
[----:B------:R-:W3:Y:S04]  /*1c410*/  LDL R7, [R1+0x4] ;  /* 0x0000040001077983 */ /* 0x000ee80000100800 */
[----:B0-2---:R-:W3:Y:S04]  /*1c420*/  LDL R0, [R1+0x8] ;  /* 0x0000080001007983 */ /* 0x005ee80000100800 */
[----:B------:R-:W2:Y:S01]  /*1c430*/  LDL R2, [R1+0x18] ;  /* 0x0000180001027983 */ /* 0x000ea20000100800 */
[----:B---3--:R-:W-:Y:S01]  /*1c440*/  IMAD R0, R0, 0x8, R7 ;  /* 0x0000000800007824 */ /* 0x008fe200078e0207 */
[----:B--2---:R-:W-:-:S04]  /*1c450*/  SHF.L.U32 R2, R2, 0x1f, RZ ;  /* 0x0000001f02027819 */ /* 0x004fc800000006ff */
[----:B------:R-:W0:Y:S02]  /*1c460*/  SYNCS.PHASECHK.TRANS64.TRYWAIT P0, [R0+URZ+0x34840], R2 ;  /* 0x03484002000075a7 */ /* 0x000e24000800017f */
[----:B0-----:R-:W-:Y:S05]  /*1c470*/  @!P0 BRA `(.L_x_881) ;  /* 0x0000005000b88947 */ /* 0x001fea0003800000 */
.L_x_1012:
[----:B------:R-:W2:Y:S02]  /*1c480*/  S2R R3, SR_TID.X ;  /* 0x0000000000037919 */ /* 0x000ea40000002100 */
[----:B--2---:R-:W-:-:S04]  /*1c490*/  LOP3.LUT R3, R3, 0x7f, RZ, 0xc0, !PT ;  /* 0x0000007f03037812 */ /* 0x004fc800078ec0ff */
[----:B------:R-:W-:-:S13]  /*1c4a0*/  ISETP.NE.AND P0, PT, R3, RZ, PT ;  /* 0x000000ff0300720c */ /* 0x000fda0003f05270 */
        /* <DEDUP_REMOVED lines=8> */
.L_x_882:
[----:B------:R-:W2:Y:S04]  /*1c530*/  LDL R7, [R1+0x4] ;  /* 0x0000040001077983 */ /* 0x000ea80000100800 */
[----:B------:R-:W2:Y:S04]  /*1c540*/  LDL R6, [R1+0x8] ;  /* 0x0000080001067983 */ /* 0x000ea80000100800 */
[----:B------:R-:W3:Y:S04]  /*1c550*/  LDL R5, [R1+0x1c] ;  /* 0x00001c0001057983 */ /* 0x000ee80000100800 */
[----:B------:R-:W4:Y:S04]  /*1c560*/  LDL R4, [R1+0x20] ;  /* 0x0000200001047983 */ /* 0x000f280000100800 */
[----:B------:R-:W5:Y:S04]  /*1c570*/  LDL R3, [R1] ;  /* 0x0000000001037983 */ /* 0x000f680000100800 */
[----:B0-----:R-:W5:Y:S01]  /*1c580*/  LDL.LU R2, [R1+0x10] ;  /* 0x0000100001027983 */ /* 0x001f620000300800 */
        /* <DEDUP_REMOVED lines=9> */
[----:B--2---:R-:W-:Y:S01]  /*1c620*/  IMAD R0, R6, 0xc000, R7 ;  /* 0x0000c00006007824 */ /* 0x004fe200078e0207 */
[----:B---3--:R-:W-:-:S04]  /*1c630*/  R2UR UR11, R5 ;  /* 0x00000000050b72ca */ /* 0x008fc800000e0000 */
[----:B------:R-:W-:Y:S02]  /*1c640*/  R2UR UR8, R0 ;  /* 0x00000000000872ca */ /* 0x000fe400000e0000 */
[----:B----4-:R-:W-:Y:S02]  /*1c650*/  R2UR UR5, R4 ;  /* 0x00000000040572ca */ /* 0x010fe400000e0000 */
[----:B-----5:R-:W-:Y:S02]  /*1c660*/  R2UR UR13, R3 ;  /* 0x00000000030d72ca */ /* 0x020fe400000e0000 */
[----:B------:R-:W-:-:S07]  /*1c670*/  LOP3.LUT R2, R2, 0xfffffffe, RZ, 0xc0, !PT ;  /* 0xfffffffe02027812 */ /* 0x000fce00078ec0ff */
[----:B------:R-:W-:Y:S01]  /*1c680*/  UIADD3 UR14, UR8, 0x1c400, URZ ;  /* 0x0001c400080e7890 */ /* 0x000fe2000fffe03f */
[----:B------:R-:W-:Y:S01]  /*1c690*/  @P0 LOP3.LUT R2, R2, 0x1, RZ, 0xfc, !PT ;  /* 0x0000000102020812 */ /* 0x000fe200078efcff */
[----:B------:R-:W-:Y:S02]  /*1c6a0*/  ULEA UR11, UR11, UR5, 0x7 ;  /* 0x000000050b0b7291 */ /* 0x000fe4000f8e383f */
[----:B------:R-:W-:Y:S02]  /*1c6b0*/  UIADD3.X UR5, URZ, UR37, URZ, UP0, !UPT ;  /* 0x000000253f057290 */ /* 0x000fe400087fe43f */
[----:B------:R-:W-:Y:S01]  /*1c6c0*/  UIADD3 UR15, UR8, 0x20400, URZ ;  /* 0x00020400080f7890 */ /* 0x000fe2000fffe03f */
[----:B------:R2:W-:Y:S01]  /*1c6d0*/  STL [R1+0x10], R2 ;  /* 0x0000100201007387 */ /* 0x0005e20000100800 */
[----:B------:R-:W-:-:S03]  /*1c6e0*/  UIADD3 UR16, UR8, 0x24400, URZ ;  /* 0x0002440008107890 */ /* 0x000fc6000fffe03f */
[----:B------:R-:W-:Y:S01]  /*1c6f0*/  UMOV UR8, UR14 ;  /* 0x0000000e00087c82 */ /* 0x000fe20008000000 */
[----:B------:R-:W-:Y:S01]  /*1c700*/  UMOV UR14, 0x80 ;  /* 0x00000080000e7882 */ /* 0x000fe20000000000 */
[----:B------:R0:W-:Y:S02]  /*1c710*/  UTMALDG.4D [UR8], [UR4], desc[UR6] ;  /* 0x00000608040075b4 */ /* 0x0001e40008019000 */
[----:B0-----:R-:W-:Y:S01]  /*1c720*/  UMOV UR8, UR15 ;  /* 0x0000000f00087c82 */ /* 0x001fe20008000000 */
[----:B------:R-:W-:Y:S02]  /*1c730*/  UMOV UR10, UR17 ;  /* 0x00000011000a7c82 */ /* 0x000fe40008000000 */
[----:B------:R0:W-:Y:S02]  /*1c740*/  UTMALDG.4D [UR8], [UR4], desc[UR6] ;  /* 0x00000608040075b4 */ /* 0x0001e40008019000 */
[----:B0-----:R-:W-:Y:S01]  /*1c750*/  UMOV UR8, UR16 ;  /* 0x0000001000087c82 */ /* 0x001fe20008000000 */
[----:B------:R-:W-:-:S02]  /*1c760*/  UMOV UR10, UR14 ;  /* 0x0000000e000a7c82 */ /* 0x000fc40008000000 */
[----:B------:R2:W-:Y:S02]  /*1c770*/  UTMALDG.4D [UR8], [UR4], desc[UR6] ;  /* 0x00000608040075b4 */ /* 0x0005e40008019000 */
[----:B--2---:R-:W-:Y:S01]  /*1c780*/  NOP ;  /* 0x0000000000007918 */ /* 0x004fe20000000000 */
.L_x_878:
[----:B------:R-:W2:Y:S04]  /*1c790*/  LDL R2, [R1+0x4] ;  /* 0x0000040001027983 */ /* 0x000ea80000100800 */
[----:B------:R-:W3:Y:S04]  /*1c7a0*/  LDL.LU R3, [R1+0x40] ;  /* 0x0000400001037983 */ /* 0x000ee80000300800 */
[----:B------:R-:W4:Y:S04]  /*1c7b0*/  LDL.LU R5, [R1+0x30] ;  /* 0x0000300001057983 */ /* 0x000f280000300800 */
[----:B0-----:R-:W5:Y:S01]  /*1c7c0*/  LDL.LU R4, [R1+0x44] ;  /* 0x0000440001047983 */ /* 0x001f620000300800 */
[----:B------:R-:W-:Y:S05]  /*1c7d0*/  WARPSYNC.ALL ;  /* 0x0000000000007948 */ /* 0x000fea0003800000 */
[----:B------:R-:W-:Y:S01]  /*1c7e0*/  ULDC.64 UR4, c[0x0][0x298] ;  /* 0x0000a60000047ab9 */ /* 0x000fe20000000a00 */
[----:B------:R-:W-:Y:S01]  /*1c7f0*/  ULDC.64 UR6, c[0x0][0xa00] ;  /* 0x0002800000067ab9 */ /* 0x000fe20000000a00 */
[----:B------:R-:W-:Y:S01]  /*1c800*/  BSSY B6, `(.L_x_883) ;  /* 0x0000024000067945 */ /* 0x000fe20003800000 */
[----:B------:R-:W-:Y:S01]  /*1c810*/  BAR.SYNC.DEFER_BLOCKING 0x8, 0x180 ;  /* 0x0206000000007b1d */ /* 0x000fe20000010000 */
[----:B------:R-:W-:-:S04]  /*1c820*/  ISETP.NE.U32.AND P0, PT, RZ, UR6, PT ;  /* 0x00000006ff007c0c */ /* 0x000fc8000bf05070 */
[----:B------:R-:W-:Y:S01]  /*1c830*/  ISETP.NE.AND.EX P0, PT, RZ, UR7, PT, P0 ;  /* 0x00000007ff007c0c */ /* 0x000fe2000bf05300 */
[----:B--2---:R-:W-:Y:S01]  /*1c840*/  VIADD R2, R2, 0x10400 ;  /* 0x0001040002027836 */ /* 0x004fe20000000000 */
[----:B---3--:R-:W-:-:S04]  /*1c850*/  SHF.R.S32.HI R0, RZ, 0x1f, R3 ;  /* 0x0000001fff007819 */ /* 0x008fc80000011403 */
        /* <DEDUP_REMOVED lines=9> */
[----:B0-----:R-:W-:Y:S01]  /*1c8f0*/  IMAD.IADD R2, R3, 0x1, R0 ;  /* 0x0000000103027824 */ /* 0x001fe200078e0200 */
        /* <DEDUP_REMOVED lines=9> */
[----:B------:R-:W-:Y:S01]  /*1c990*/  MOV R13, RZ ;  /* 0x000000ff000d7202 */ /* 0x000fe20000000f00 */
[----:B------:R-:W0:Y:S01]  /*1c9a0*/  LDC.64 R2, c[0x4][R2] ;  /* 0x0100000002027b82 */ /* 0x000e220000000a00 */
[----:B------:R-:W-:Y:S02]  /*1c9b0*/  IMAD.U32 R5, RZ, RZ, UR5 ;  /* 0x00000005ff057e24 */ /* 0x000fe4000f8e00ff */
[----:B------:R-:W-:Y:S02]  /*1c9c0*/  IMAD.U32 R6, RZ, RZ, UR6 ;  /* 0x00000006ff067e24 */ /* 0x000fe4000f8e00ff */
[----:B------:R-:W-:-:S02]  /*1c9d0*/  IMAD.U32 R7, RZ, RZ, UR7 ;  /* 0x00000007ff077e24 */ /* 0x000fc4000f8e00ff */
[----:B------:R-:W-:Y:S02]  /*1c9e0*/  IMAD.U32 R10, RZ, RZ, UR8 ;  /* 0x00000008ff0a7e24 */ /* 0x000fe4000f8e00ff */
[----:B------:R-:W-:Y:S02]  /*1c9f0*/  IMAD.U32 R11, RZ, RZ, UR9 ;  /* 0x00000009ff0b7e24 */ /* 0x000fe4000f8e00ff */
[----:B------:R-:W-:Y:S02]  /*1ca00*/  IMAD.MOV.U32 R8, RZ, RZ, 0x70 ;  /* 0x00000070ff087424 */ /* 0x000fe400078e00ff */
[----:B------:R-:W-:-:S07]  /*1ca10*/  IMAD.MOV.U32 R12, RZ, RZ, 0x1 ;  /* 0x00000001ff0c7424 */ /* 0x000fce00078e00ff */
[----:B------:R-:W-:-:S07]  /*1ca20*/  LEPC R20, `(.L_x_884) ;  /* 0x000000001014794e */ /* 0x000fce0000000000 */
[----:B01----:R-:W-:Y:S05]  /*1ca30*/  CALL.ABS.NOINC R2 ;  /* 0x0000000002007343 */ /* 0x003fea0003c00000 */
.L_x_884:
[----:B------:R-:W-:Y:S05]  /*1ca40*/  BSYNC B6 ;  /* 0x0000000000067941 */ /* 0x000fea0003800000 */
.L_x_883:
[----:B------:R-:W3:Y:S01]  /*1ca50*/  LDL.LU R6, [R1+0x40] ;  /* 0x0000400001067983 */ /* 0x000ee20000300800 */
[----:B------:R-:W-:Y:S01]  /*1ca60*/  ULDC.64 UR4, c[0x0][0x2d8] ;  /* 0x0000b60000047ab9 */ /* 0x000fe20000000a00 */
[----:B------:R-:W0:Y:S01]  /*1ca70*/  LDC R7, c[0x0][0x448] ;  /* 0x00011200ff077b82 */ /* 0x000e220000000800 */
[----:B------:R-:W-:Y:S01]  /*1ca80*/  IMAD.SHL.U32 R17, R17, 0x80, RZ ;  /* 0x0000008011117824 */ /* 0x000fe200078e00ff */
[----:B--2---:R-:W3:Y:S01]  /*1ca90*/  LDL.LU.64 R2, [R1+0x48] ;  /* 0x0000480001027983 */ /* 0x004ee20000300a00 */
[----:B------:R-:W-:-:S03]  /*1caa0*/  ULDC.64 UR6, c[0x0][0x280] ;  /* 0x0000a00000067ab9 */ /* 0x000fc60000000a00 */
[----:B------:R-:W2:Y:S04]  /*1cab0*/  LDL.LU R0, [R1+0x44] ;  /* 0x0000440001007983 */ /* 0x000ea80000300800 */
[----:B------:R-:W4:Y:S04]  /*1cac0*/  LDL.LU R5, [R1+0x5c] ;  /* 0x00005c0001057983 */ /* 0x000f280000300800 */
[----:B------:R-:W4:Y:S01]  /*1cad0*/  LDL.LU R4, [R1+0x30] ;  /* 0x0000300001047983 */ /* 0x000f220000300800 */
[----:B------:R-:W1:Y:S01]  /*1cae0*/  S2R R10, SR_TID.X ;  /* 0x00000000000a7919 */ /* 0x000e620000002100 */
[----:B0-----:R-:W-:Y:S01]  /*1caf0*/  ISETP.NE.AND P0, PT, R7, 0x1, PT ;  /* 0x000000010700780c */ /* 0x001fe20003f05270 */
[----:B-1----:R-:W-:-:S05]  /*1cb00*/  IMAD.SHL.U32 R10, R10, 0x8, RZ ;  /* 0x000000080a0a7824 */ /* 0x002fca00078e00ff */
[----:B------:R-:W-:-:S04]  /*1cb10*/  LOP3.LUT R10, R10, 0x38, RZ, 0xc0, !PT ;  /* 0x000000380a0a7812 */ /* 0x000fc800078ec0ff */
[C---:B------:R-:W-:Y:S02]  /*1cb20*/  LOP3.LUT R9, R10.reuse, 0x40, RZ, 0xfc, !PT ;  /* 0x000000400a097812 */ /* 0x040fe400078efcff */
[----:B------:R-:W-:Y:S01]  /*1cb30*/  LOP3.LUT R8, R10, 0x80, RZ, 0xfc, !PT ;  /* 0x000000800a087812 */ /* 0x000fe200078efcff */
[----:B---3--:R-:W-:Y:S02]  /*1cb40*/  IMAD.MOV.U32 R3, RZ, RZ, R6 ;  /* 0x000000ffff037224 */ /* 0x008fe400078e0006 */
[----:B------:R-:W0:Y:S01]  /*1cb50*/  @P0 LDC R6, c[0x0][0x450] ;  /* 0x00011400ff060b82 */ /* 0x000e220000000800 */
[----:B--2---:R-:W-:Y:S02]  /*1cb60*/  IMAD R0, R0, UR4, RZ ;  /* 0x0000000400007c24 */ /* 0x004fe4000f8e02ff */
[----:B------:R-:W-:-:S04]  /*1cb70*/  IMAD.WIDE.U32 R2, R18, UR4, R2 ;  /* 0x0000000412027c25 */ /* 0x000fc8000f8e0002 */
[----:B------:R-:W-:Y:S01]  /*1cb80*/  IMAD R0, R18, UR5, R0 ;  /* 0x0000000512007c24 */ /* 0x000fe2000f8e0200 */
[----:B------:R-:W-:-:S03]  /*1cb90*/  ULDC.64 UR4, c[0x0][0x2e0] ;  /* 0x0000b80000047ab9 */ /* 0x000fc60000000a00 */
[----:B------:R-:W-:Y:S02]  /*1cba0*/  IMAD.IADD R3, R3, 0x1, R0 ;  /* 0x0000000103037824 */ /* 0x000fe400078e0200 */
[----:B----4-:R-:W-:Y:S02]  /*1cbb0*/  IMAD R0, R5, UR4, RZ ;  /* 0x0000000405007c24 */ /* 0x010fe4000f8e02ff */
[----:B------:R-:W-:-:S04]  /*1cbc0*/  IMAD.WIDE.U32 R2, R4, UR4, R2 ;  /* 0x0000000404027c25 */ /* 0x000fc8000f8e0002 */
[----:B------:R-:W-:Y:S01]  /*1cbd0*/  IMAD R0, R4, UR5, R0 ;  /* 0x0000000504007c24 */ /* 0x000fe2000f8e0200 */
[----:B------:R-:W-:Y:S01]  /*1cbe0*/  ULDC.64 UR4, c[0x0][0x2d0] ;  /* 0x0000b40000047ab9 */ /* 0x000fe20000000a00 */
[----:B------:R-:W1:Y:S02]  /*1cbf0*/  S2R R4, SR_TID.X ;  /* 0x0000000000047919 */ /* 0x000e640000002100 */
[----:B------:R-:W-:Y:S01]  /*1cc00*/  IMAD.IADD R3, R3, 0x1, R0 ;  /* 0x0000000103037824 */ /* 0x000fe200078e0200 */
[----:B-1----:R-:W-:-:S04]  /*1cc10*/  LOP3.LUT R4, R4, 0x7f, RZ, 0xc0, !PT ;  /* 0x0000007f04047812 */ /* 0x002fc800078ec0ff */
[----:B------:R-:W-:Y:S02]  /*1cc20*/  SHF.R.U32.HI R5, RZ, 0x3, R4 ;  /* 0x00000003ff057819 */ /* 0x000fe40000011604 */
[----:B------:R-:W1:Y:S02]  /*1cc30*/  S2R R4, SR_TID.X ;  /* 0x0000000000047919 */ /* 0x000e640000002100 */
[----:B-1----:R-:W-:-:S05]  /*1cc40*/  IMAD.SHL.U32 R4, R4, 0x10, RZ ;  /* 0x0000001004047824 */ /* 0x002fca00078e00ff */
[----:B------:R-:W-:Y:S02]  /*1cc50*/  LOP3.LUT R4, R5, 0x70, R4, 0xf8, !PT ;  /* 0x0000007005047812 */ /* 0x000fe400078ef804 */
[----:B------:R-:W1:Y:S02]  /*1cc60*/  @P0 LDC R5, c[0x0][0x44c] ;  /* 0x00011300ff050b82 */ /* 0x000e640000000800 */
[----:B------:R-:W-:-:S05]  /*1cc70*/  LOP3.LUT R4, R4, R17, RZ, 0xfc, !PT ;  /* 0x0000001104047212 */ /* 0x000fca00078efcff */
[----:B------:R-:W-:Y:S02]  /*1cc80*/  IMAD.MOV.U32 R0, RZ, RZ, R4 ;  /* 0x000000ffff007224 */ /* 0x000fe400078e0004 */
[----:B-1----:R-:W-:-:S05]  /*1cc90*/  @P0 IMAD.HI.U32 R5, R4, R5, RZ ;  /* 0x0000000504050227 */ /* 0x002fca00078e00ff */
[----:B0-----:R-:W-:-:S05]  /*1cca0*/  @P0 SHF.R.U32.HI R0, RZ, R6, R5 ;  /* 0x00000006ff000219 */ /* 0x001fca0000011605 */
        /* <DEDUP_REMOVED lines=25> */
[----:B------:R-:W2:Y:S03]  /*1ce40*/  LDL.LU R6, [R1+0x54] ;  /* 0x0000540001067983 */ /* 0x000ea60000300800 */
[----:B------:R-:W-:Y:S01]  /*1ce50*/  IMAD.IADD R0, R8, 0x1, R17 ;  /* 0x0000000108007824 */ /* 0x000fe200078e0211 */
[----:B------:R-:W0:Y:S03]  /*1ce60*/  S2R R11, SR_TID.X ;  /* 0x00000000000b7919 */ /* 0x000e260000002100 */
[----:B------:R-:W-:Y:S01]  /*1ce70*/  VIADD R5, R0, 0x10 ;  /* 0x0000001000057836 */ /* 0x000fe20000000000 */
[----:B------:R-:W-:Y:S01]  /*1ce80*/  SHFL.IDX PT, R9, R3, 0x1, 0x181f ;  /* 0x00381f0003097f89 */ /* 0x000fe200000e0000 */
[----:B0-----:R-:W-:-:S05]  /*1ce90*/  IMAD.SHL.U32 R11, R11, 0x8, RZ ;  /* 0x000000080b0b7824 */ /* 0x001fca00078e00ff */
[----:B------:R-:W-:Y:S01]  /*1cea0*/  LOP3.LUT R11, R11, 0x38, RZ, 0xc0, !PT ;  /* 0x000000380b0b7812 */ /* 0x000fe200078ec0ff */
[----:B--2---:R-:W-:Y:S02]  /*1ceb0*/  IMAD R2, R6, R7, RZ ;  /* 0x0000000706027224 */ /* 0x004fe400078e02ff */
[----:B------:R-:W0:Y:S03]  /*1cec0*/  SHFL.IDX PT, R7, R4, RZ, 0x181f ;  /* 0x00181fff04077589 */ /* 0x000e2600000e0000 */
[-C--:B------:R-:W-:Y:S01]  /*1ced0*/  ISETP.GE.AND P4, PT, R0, R2.reuse, PT ;  /* 0x000000020000720c */ /* 0x080fe20003f86270 */
[----:B------:R-:W1:Y:S01]  /*1cee0*/  SHFL.IDX PT, R6, R3, RZ, 0x181f ;  /* 0x00181fff03067589 */ /* 0x000e6200000e0000 */
[----:B------:R-:W-:-:S03]  /*1cef0*/  ISETP.GE.AND P3, PT, R5, R2, PT ;  /* 0x000000020500720c */ /* 0x000fc60003f66270 */
[----:B------:R-:W2:Y:S08]  /*1cf00*/  SHFL.IDX PT, R5, R4, 0x1, 0x181f ;  /* 0x00381f0004057f89 */ /* 0x000eb000000e0000 */
[----:B0-----:R-:W-:-:S05]  /*1cf10*/  @!P4 LEA R7, P5, R11, R7, 0x1 ;  /* 0x000000070b07c211 */ /* 0x001fca00078a08ff */
[----:B-1----:R-:W-:Y:S01]  /*1cf20*/  @!P4 IMAD.X R6, RZ, RZ, R6, P5 ;  /* 0x000000ffff06c224 */ /* 0x002fe200028e0606 */
[----:B--2---:R-:W-:-:S04]  /*1cf30*/  @!P3 LEA R8, P5, R11, R5, 0x1 ;  /* 0x000000050b08b211 */ /* 0x004fc800078a08ff */
        /* <DEDUP_REMOVED lines=54> */
[----:B------:R-:W-:Y:S01]  /*1d2a0*/  ISETP.GE.AND P4, PT, R5, R2, PT ;  /* 0x000000020500720c */ /* 0x000fe20003f86270 */
[----:B------:R-:W-:Y:S04]  /*1d2b0*/  @!P3 LDGSTS.E.BYPASS.LTC128B.128 [R10+0x12c00], desc[UR42][R6.64], !P2 ;  /* 0x12c00000060abfae */ /* 0x000fe8000d101d6a */
[----:B------:R-:W0:Y:S04]  /*1d2c0*/  SHFL.IDX PT, R5, R4, 0x6, 0x181f ;  /* 0x00d81f0004057f89 */ /* 0x000e2800000e0000 */
[----:B------:R-:W-:Y:S04]  /*1d2d0*/  @!P3 LDGSTS.E.BYPASS.LTC128B.128 [R10+0x16c00], desc[UR42][R6.64+0x80], !P1 ;  /* 0x16c00080060abfae */ /* 0x000fe8000c901d6a */
[----:B------:R1:W-:Y:S04]  /*1d2e0*/  @!P3 LDGSTS.E.BYPASS.LTC128B.128 [R10+0x1ac00], desc[UR42][R6.64+0x100], !P0 ;  /* 0x1ac00100060abfae */ /* 0x0003e8000c101d6a */
[----:B-1----:R-:W1:Y:S01]  /*1d2f0*/  SHFL.IDX PT, R6, R3, 0x6, 0x181f ;  /* 0x00d81f0003067f89 */ /* 0x002e6200000e0000 */
[----:B0-----:R-:W-:-:S05]  /*1d300*/  @!P4 LEA R5, P3, R11, R5, 0x1 ;  /* 0x000000050b05c211 */ /* 0x001fca00078608ff */
[----:B-1----:R-:W-:-:S04]  /*1d310*/  @!P4 IMAD.X R6, RZ, RZ, R6, P3 ;  /* 0x000000ffff06c224 */ /* 0x002fc800018e0606 */
[----:B------:R-:W-:Y:S02]  /*1d320*/  @!P4 IMAD.MOV.U32 R7, RZ, RZ, R6 ;  /* 0x000000ffff07c224 */ /* 0x000fe400078e0006 */
[----:B------:R-:W-:Y:S02]  /*1d330*/  @!P4 IMAD.MOV.U32 R6, RZ, RZ, R5 ;  /* 0x000000ffff06c224 */ /* 0x000fe400078e0005 */
[----:B------:R1:W2:Y:S04]  /*1d340*/  SHFL.IDX PT, R5, R3, 0x7, 0x181f ;  /* 0x00f81f0003057f89 */ /* 0x0002a800000e0000 */
[----:B------:R1:W-:Y:S04]  /*1d350*/  @!P4 LDGSTS.E.BYPASS.LTC128B.128 [R10+0x13400], desc[UR42][R6.64], !P2 ;  /* 0x13400000060acfae */ /* 0x0003e8000d101d6a */
[----:B------:R1:W-:Y:S04]  /*1d360*/  @!P4 LDGSTS.E.BYPASS.LTC128B.128 [R10+0x17400], desc[UR42][R6.64+0x80], !P1 ;  /* 0x17400080060acfae */ /* 0x0003e8000c901d6a */
[----:B------:R1:W-:Y:S04]  /*1d370*/  @!P4 LDGSTS.E.BYPASS.LTC128B.128 [R10+0x1b400], desc[UR42][R6.64+0x100], !P0 ;  /* 0x1b400100060acfae */ /* 0x0003e8000c101d6a */
[----:B------:R1:W3:Y:S02]  /*1d380*/  SHFL.IDX PT, R3, R4, 0x7, 0x181f ;  /* 0x00f81f0004037f89 */ /* 0x0002e400000e0000 */
.L_x_1029:
[----:B------:R-:W-:Y:S01]  /*1d390*/  VIADD R0, R0, 0x70 ;  /* 0x0000007000007836 */ /* 0x000fe20000000000 */
[----:B------:R-:W-:Y:S04]  /*1d3a0*/  BSSY B0, `(.L_x_886) ;  /* 0x000000e000007945 */ /* 0x000fe80003800000 */
[----:B------:R-:W-:-:S13]  /*1d3b0*/  ISETP.GE.AND P3, PT, R0, R2, PT ;  /* 0x000000020000720c */ /* 0x000fda0003f66270 */
[----:B------:R-:W-:Y:S05]  /*1d3c0*/  @P3 BRA `(.L_x_887) ;  /* 0x00000000002c3947 */ /* 0x000fea0003800000 */
[----:B-1----:R-:W1:Y:S02]  /*1d3d0*/  S2R R4, SR_TID.X ;  /* 0x0000000000047919 */ /* 0x002e640000002100 */
[----:B-1----:R-:W-:-:S05]  /*1d3e0*/  IMAD.SHL.U32 R4, R4, 0x8, RZ ;  /* 0x0000000804047824 */ /* 0x002fca00078e00ff */
[----:B------:R-:W-:-:S04]  /*1d3f0*/  LOP3.LUT R4, R4, 0x38, RZ, 0xc0, !PT ;  /* 0x0000003804047812 */ /* 0x000fc800078ec0ff */
[----:B---3--:R-:W-:-:S05]  /*1d400*/  LEA R2, P3, R4, R3, 0x1 ;  /* 0x0000000304027211 */ /* 0x008fca00078608ff */
[----:B--2---:R-:W-:-:S05]  /*1d410*/  IMAD.X R3, RZ, RZ, R5, P3 ;  /* 0x000000ffff037224 */ /* 0x004fca00018e0605 */
[----:B------:R-:W-:Y:S01]  /*1d420*/  @!PT LDS RZ, [RZ] ;  /* 0x00000000fffff984 */ /* 0x000fe20000000800 */
[----:B------:R-:W-:Y:S01]  /*1d430*/  @!PT LDS RZ, [RZ] ;  /* 0x00000000fffff984 */ /* 0x000fe20000000800 */
[----:B------:R-:W-:Y:S01]  /*1d440*/  @!PT LDS RZ, [RZ] ;  /* 0x00000000fffff984 */ /* 0x000fe20000000800 */
[----:B------:R4:W-:Y:S04]  /*1d450*/  LDGSTS.E.BYPASS.LTC128B.128 [R10+0x13c00], desc[UR42][R2.64], !P2 ;  /* 0x13c00000020a7fae */ /* 0x0009e8000d101d6a */
[----:B------:R4:W-:Y:S04]  /*1d460*/  LDGSTS.E.BYPASS.LTC128B.128 [R10+0x17c00], desc[UR42][R2.64+0x80], !P1 ;  /* 0x17c00080020a7fae */ /* 0x0009e8000c901d6a */
[----:B------:R4:W-:Y:S02]  /*1d470*/  LDGSTS.E.BYPASS.LTC128B.128 [R10+0x1bc00], desc[UR42][R2.64+0x100], !P0 ;  /* 0x1bc00100020a7fae */ /* 0x0009e4000c101d6a */
.L_x_887:
[----:B------:R-:W-:Y:S05]  /*1d480*/  BSYNC B0 ;  /* 0x0000000000007941 */ /* 0x000fea0003800000 */
.L_x_886:
[----:B01--4-:R-:W4:Y:S01]  /*1d490*/  LDL R10, [R1+0x4] ;  /* 0x00000400010a7983 */ /* 0x013f220000100800 */
[----:B------:R-:W-:Y:S01]  /*1d4a0*/  PLOP3.LUT P0, PT, PT, PT, PT, 0x80, 0x0 ;  /* 0x000000000000781c */ /* 0x000fe20003f0f070 */
[----:B------:R-:W-:Y:S01]  /*1d4b0*/  NOP ;  /* 0x0000000000007918 */ /* 0x000fe20000000000 */
[----:B----4-:R-:W-:-:S11]  /*1d4c0*/  VIADD R10, R10, 0x34800 ;  /* 0x000348000a0a7836 */ /* 0x010fd60000000000 */
.L_x_888:
[----:B------:R-:W4:Y:S01]  /*1d4d0*/  LDL R2, [R1+0x4] ;  /* 0x0000040001027983 */ /* 0x000f220000100800 */
[----:B------:R-:W-:Y:S02]  /*1d4e0*/  PLOP3.LUT P1, PT, P1, P0, PT, 0xa2, 0x0 ;  /* 0x000000000000781c */ /* 0x000fe40000f21472 */
[----:B----4-:R-:W-:-:S08]  /*1d4f0*/  @P0 R2UR P1, UR4, R2 ;  /* 0x00000000020402ca */ /* 0x010fd00000020000 */
[----:B------:R-:W-:-:S05]  /*1d500*/  @P0 PLOP3.LUT P0, PT, P1, PT, PT, 0x80, 0x0 ;  /* 0x000000000000081c */ /* 0x000fca0000f0f070 */
[----:B------:R-:W-:Y:S01]  /*1d510*/  @!P1 SYNCS.ARRIVE.TRANS64.RED.A0T1 RZ, [UR4+0x34800], RZ ;  /* 0x034800ffffff99a7 */ /* 0x000fe20008200404 */
[----:B------:R-:W-:Y:S07]  /*1d520*/  @!P1 ARRIVES.LDGSTSBAR.64.TRANSCNT [UR4+0x34800] ;  /* 0x03480000ff0099b0 */ /* 0x000fee0008000a84 */
[----:B------:R-:W-:Y:S05]  /*1d530*/  @P0 BRA.U.ANY `(.L_x_888) ;  /* 0xfffffffd00e40947 */ /* 0x000fea000393ffff */
[----:B---3--:R-:W3:Y:S02]  /*1d540*/  LDL.LU R3, [R1+0x58] ;  /* 0x0000580001037983 */ /* 0x008ee40000300800 */
[----:B---3--:R-:W-:-:S05]  /*1d550*/  VIADD R3, R3, 0x1 ;  /* 0x0000000103037836 */ /* 0x008fca0000000000 */
        /* <DEDUP_REMOVED lines=10> */
.L_x_1030:
[----:B------:R-:W-:Y:S05]  /*1d600*/  BSYNC B0 ;  /* 0x0000000000007941 */ /* 0x000fea0003800000 */
.L_x_889:
[----:B0-----:R-:W3:Y:S01]  /*1d610*/  LDL.LU R2, [R1+0x50] ;  /* 0x0000500001027983 */ /* 0x001ee20000300800 */
[----:B------:R-:W-:Y:S01]  /*1d620*/  BSSY B0, `(.L_x_891) ;  /* 0x0000223000007945 */ /* 0x000fe20003800000 */
[----:B---3--:R-:W-:-:S13]  /*1d630*/  ISETP.GE.AND P0, PT, R2, 0x81, PT ;  /* 0x000000810200780c */ /* 0x008fda0003f06270 */
[----:B------:R-:W-:Y:S05]  /*1d640*/  @!P0 BRA `(.L_x_892) ;  /* 0x0000002000808947 */ /* 0x000fea0003800000 */
[----:B------:R-:W3:Y:S01]  /*1d650*/  LDL R2, [R1+0x3c] ;  /* 0x00003c0001027983 */ /* 0x000ee20000100800 */
[----:B------:R-:W-:Y:S01]  /*1d660*/  IMAD.MOV.U32 R0, RZ, RZ, 0x1 ;  /* 0x00000001ff007424 */ /* 0x000fe200078e00ff */
[----:B------:R-:W-:Y:S01]  /*1d670*/  BSSY B2, `(.L_x_893) ;  /* 0x00000bb000027945 */ /* 0x000fe20003800000 */
[----:B---3--:R-:W-:-:S05]  /*1d680*/  IMAD.MOV R8, RZ, RZ, -R2 ;  /* 0x000000ffff087224 */ /* 0x008fca00078e0a02 */
[----:B------:R-:W-:-:S05]  /*1d690*/  VIADDMNMX R8, R8, R0, 0xffffffff, !PT ;  /* 0xffffffff08087446 */ /* 0x000fca0007800100 */
[----:B------:R-:W-:-:S05]  /*1d6a0*/  IMAD.IADD R0, R2, 0x1, R8 ;  /* 0x0000000102007824 */ /* 0x000fca00078e0208 */
[----:B------:R-:W-:-:S04]  /*1d6b0*/  LOP3.LUT R0, R0, 0x1, RZ, 0xc0, !PT ;  /* 0x0000000100007812 */ /* 0x000fc800078ec0ff */
[----:B------:R-:W-:Y:S01]  /*1d6c0*/  ISETP.NE.U32.AND P0, PT, R0, 0x1, PT ;  /* 0x000000010000780c */ /* 0x000fe20003f05070 */
[----:B------:R-:W-:-:S12]  /*1d6d0*/  VIADD R0, R2, 0xfffffffe ;  /* 0xfffffffe02007836 */ /* 0x000fd80000000000 */
[----:B------:R-:W-:Y:S05]  /*1d6e0*/  @P0 BRA `(.L_x_894) ;  /* 0x0000000800cc0947 */ /* 0x000fea0003800000 */
[----:B------:R-:W3:Y:S04]  /*1d6f0*/  LDL R4, [R1+0x10] ;  /* 0x0000100001047983 */ /* 0x000ee80000100800 */
[----:B------:R-:W4:Y:S04]  /*1d700*/  LDL R3, [R1+0x8] ;  /* 0x0000080001037983 */ /* 0x000f280000100800 */
[----:B------:R-:W5:Y:S01]  /*1d710*/  LDL R2, [R1+0x18] ;  /* 0x0000180001027983 */ /* 0x000f620000100800 */
[----:B------:R-:W-:Y:S01]  /*1d720*/  BSSY B1, `(.L_x_895) ;  /* 0x00000ab000017945 */ /* 0x000fe20003800000 */
[----:B---3--:R-:W-:Y:S01]  /*1d730*/  LOP3.LUT P1, RZ, R4, 0x1, RZ, 0xc0, !PT ;  /* 0x0000000104ff7812 */ /* 0x008fe2000782c0ff */
[----:B----4-:R-:W-:-:S05]  /*1d740*/  VIADD R7, R3, 0x1 ;  /* 0x0000000103077836 */ /* 0x010fca0000000000 */
[----:B------:R-:W-:-:S04]  /*1d750*/  ISETP.NE.AND P0, PT, R7, 0x2, PT ;  /* 0x000000020700780c */ /* 0x000fc80003f05270 */
[----:B------:R-:W-:Y:S02]  /*1d760*/  SEL R9, RZ, 0x1, P0 ;  /* 0x00000001ff097807 */ /* 0x000fe40000000000 */
[----:B------:R-:W-:Y:S02]  /*1d770*/  SEL R7, R7, RZ, P0 ;  /* 0x000000ff07077207 */ /* 0x000fe40000000000 */
[----:B-----5:R-:W-:Y:S01]  /*1d780*/  LOP3.LUT R9, R2, R9, RZ, 0x3c, !PT ;  /* 0x0000000902097212 */ /* 0x020fe200078e3cff */
[----:B------:R-:W-:Y:S06]  /*1d790*/  @!P1 BRA `(.L_x_896) ;  /* 0x00000008008c9947 */ /* 0x000fec0003800000 */
[----:B------:R0:W5:Y:S01]  /*1d7a0*/  LDL R4, [R1] ;  /* 0x0000000001047983 */ /* 0x0001620000100800 */
[----:B------:R-:W-:Y:S02]  /*1d7b0*/  ULDC.64 UR4, c[0x0][0x418] ;  /* 0x0001060000047ab9 */ /* 0x000fe40000000a00 */
[----:B------:R-:W-:-:S04]  /*1d7c0*/  ISETP.NE.U32.AND P0, PT, RZ, UR4, PT ;  /* 0x00000004ff007c0c */ /* 0x000fc8000bf05070 */
[----:B------:R-:W-:-:S13]  /*1d7d0*/  ISETP.NE.AND.EX P0, PT, RZ, UR5, PT, P0 ;  /* 0x00000005ff007c0c */ /* 0x000fda000bf05300 */
[----:B0-----:R-:W-:Y:S05]  /*1d7e0*/  @!P0 BRA `(.L_x_897) ;  /* 0x00000000004c8947 */ /* 0x001fea0003800000 */
[----:B------:R-:W3:Y:S01]  /*1d7f0*/  LDL R11, [R1+0x28] ;  /* 0x00002800010b7983 */ /* 0x000ee20000100800 */
[----:B--2---:R-:W0:Y:S01]  /*1d800*/  LDC R5, c[0x0][0x43c] ;  /* 0x00010f00ff057b82 */ /* 0x004e220000000800 */
[----:B------:R-:W-:Y:S02]  /*1d810*/  ULDC.64 UR6, c[0x0][0x428] ;  /* 0x00010a0000067ab9 */ /* 0x000fe40000000a00 */
[----:B------:R-:W2:Y:S01]  /*1d820*/  LDL R6, [R1+0x14] ;  /* 0x0000140001067983 */ /* 0x000ea20000100800 */
        /* <DEDUP_REMOVED lines=8> */
[----:B---3--:R-:W-:-:S04]  /*1d8b0*/  IMAD R4, R11, UR6, RZ ;  /* 0x000000060b047c24 */ /* 0x008fc8000f8e02ff */
[C---:B--2---:R-:W-:Y:S02]  /*1d8c0*/  IMAD R4, R6.reuse, UR7, R4 ;  /* 0x0000000706047c24 */ /* 0x044fe4000f8e0204 */
[----:B------:R-:W-:-:S04]  /*1d8d0*/  IMAD.WIDE.U32 R2, R6, UR6, R2 ;  /* 0x0000000606027c25 */ /* 0x000fc8000f8e0002 */
[----:B------:R-:W-:Y:S01]  /*1d8e0*/  IMAD.IADD R3, R4, 0x1, R3 ;  /* 0x0000000104037824 */ /* 0x000fe200078e0203 */
[----:B------:R-:W-:-:S04]  /*1d8f0*/  LEA R4, P0, R2, UR4, 0x2 ;  /* 0x0000000402047c11 */ /* 0x000fc8000f8010ff */
[----:B------:R-:W-:-:S05]  /*1d900*/  LEA.HI.X R5, R2, UR5, R3, 0x2, P0 ;  /* 0x0000000502057c11 */ /* 0x000fca00080f1403 */
[----:B------:R0:W5:Y:S04]  /*1d910*/  LDG.E R4, desc[UR42][R4.64] ;  /* 0x0000002a04047981 */ /* 0x000168000c1e1900 */
.L_x_897:
[----:B------:R-:W3:Y:S01]  /*1d920*/  LDL R2, [R1+0x4] ;  /* 0x0000040001027983 */ /* 0x000ee20000100800 */
[----:B------:R-:W-:Y:S01]  /*1d930*/  BSSY B3, `(.L_x_898) ;  /* 0x0000005000037945 */ /* 0x000fe20003800000 */
[----:B---3--:R-:W-:Y:S01]  /*1d940*/  IMAD R3, R7, 0x8, R2 ;  /* 0x0000000807037824 */ /* 0x008fe200078e0202 */
[----:B------:R-:W-:-:S04]  /*1d950*/  SHF.L.U32 R2, R9, 0x1f, RZ ;  /* 0x0000001f09027819 */ /* 0x000fc800000006ff */
[----:B------:R-:W1:Y:S02]  /*1d960*/  SYNCS.PHASECHK.TRANS64.TRYWAIT P0, [R3+URZ+0x34840], R2 ;  /* 0x03484002030075a7 */ /* 0x000e64000800017f */
[----:B-1----:R-:W-:Y:S05]  /*1d970*/  @!P0 BRA `(.L_x_899) ;  /* 0x0000004800908947 */ /* 0x002fea0003800000 */
.L_x_1031:
[----:B------:R-:W-:Y:S05]  /*1d980*/  BSYNC B3 ;  /* 0x0000000000037941 */ /* 0x000fea0003800000 */
.L_x_898:
[----:B0-2---:R-:W0:Y:S01]  /*1d990*/  S2R R5, SR_TID.X ;  /* 0x0000000000057919 */ /* 0x005e220000002100 */
        /* <DEDUP_REMOVED lines=11> */
.L_x_901:
[----:B------:R-:W-:Y:S05]  /*1da50*/  BSYNC B3 ;  /* 0x0000000000037941 */ /* 0x000fea0003800000 */
.L_x_900:
        /* <DEDUP_REMOVED lines=11> */
[----:B---3--:R-:W-:Y:S02]  /*1db10*/  IMAD R2, R0, 0x80, R2 ;  /* 0x0000008000027824 */ /* 0x008fe400078e0202 */
[----:B------:R-:W-:-:S08]  /*1db20*/  VIADD R5, R6, 0x1c400 ;  /* 0x0001c40006057836 */ /* 0x000fd00000000000 */
.L_x_902:
        /* <DEDUP_REMOVED lines=16> */
.L_x_903:
        /* <DEDUP_REMOVED lines=15> */
.L_x_904:
        /* <DEDUP_REMOVED lines=17> */
.L_x_1032:
[----:B------:R-:W-:Y:S05]  /*1de30*/  BSYNC B3 ;  /* 0x0000000000037941 */ /* 0x000fea0003800000 */
.L_x_905:
        /* <DEDUP_REMOVED lines=14> */
.L_x_908:
[----:B------:R-:W-:Y:S05]  /*1df20*/  BSYNC B3 ;  /* 0x0000000000037941 */ /* 0x000fea0003800000 */
.L_x_907:
[----:B------:R-:W2:Y:S04]  /*1df30*/  LDL R5, [R1+0x20] ;  /* 0x0000200001057983 */ /* 0x000ea80000100800 */
[----:B0-----:R-:W2:Y:S01]  /*1df40*/  LDL.LU R3, [R1+0x1c] ;  /* 0x00001c0001037983 */ /* 0x001ea20000300800 */
[----:B------:R-:W-:Y:S01]  /*1df50*/  R2UR UR10, R11 ;  /* 0x000000000b0a72ca */ /* 0x000fe200000e0000 */
[--C-:B-----5:R-:W-:Y:S01]  /*1df60*/  IMAD R2, R6, 0x8, R15.reuse ;  /* 0x0000000806027824 */ /* 0x120fe200078e020f */
[----:B------:R-:W-:Y:S01]  /*1df70*/  R2UR UR6, R12 ;  /* 0x000000000c0672ca */ /* 0x000fe200000e0000 */
[----:B------:R-:W-:Y:S01]  /*1df80*/  IMAD R6, R6, 0x8000, R15 ;  /* 0x0000800006067824 */ /* 0x000fe200078e020f */
[----:B------:R-:W-:Y:S01]  /*1df90*/  R2UR UR7, R13 ;  /* 0x000000000d0772ca */ /* 0x000fe200000e0000 */
[----:B------:R-:W-:Y:S01]  /*1dfa0*/  UIADD3 UR4, UP0, UR36, 0x470, URZ ;  /* 0x0000047024047890 */ /* 0x000fe2000ff1e03f */
[----:B------:R-:W-:Y:S01]  /*1dfb0*/  PLOP3.LUT P0, PT, PT, PT, PT, 0x80, 0x0 ;  /* 0x000000000000781c */ /* 0x000fe20003f0f070 */
[----:B------:R-:W-:-:S02]  /*1dfc0*/  VIADD R2, R2, 0x34850 ;  /* 0x0003485002027836 */ /* 0x000fc40000000000 */
[----:B------:R-:W-:Y:S01]  /*1dfd0*/  UIADD3.X UR5, URZ, UR37, URZ, UP0, !UPT ;  /* 0x000000253f057290 */ /* 0x000fe200087fe43f */
[----:B--2---:R-:W-:Y:S01]  /*1dfe0*/  LEA R3, R3, R5, 0x7 ;  /* 0x0000000503037211 */ /* 0x004fe200078e38ff */
[----:B------:R-:W-:-:S10]  /*1dff0*/  VIADD R5, R6, 0x400 ;  /* 0x0000040006057836 */ /* 0x000fd40000000000 */
.L_x_909:
        /* <DEDUP_REMOVED lines=16> */
.L_x_910:
        /* <DEDUP_REMOVED lines=13> */
.L_x_896:
[----:B------:R-:W-:Y:S05]  /*1e1d0*/  BSYNC B1 ;  /* 0x0000000000017941 */ /* 0x000fea0003800000 */
.L_x_895:
[----:B0-----:R-:W3:Y:S04]  /*1e1e0*/  LDL.LU R0, [R1+0x3c] ;  /* 0x00003c0001007983 */ /* 0x001ee80000300800 */
[----:B------:R0:W-:Y:S04]  /*1e1f0*/  STL [R1+0x8], R7 ;  /* 0x0000080701007387 */ /* 0x0001e80000100800 */
[----:B------:R0:W-:Y:S02]  /*1e200*/  STL [R1+0x18], R9 ;  /* 0x0000180901007387 */ /* 0x0001e40000100800 */
[----:B0--3--:R-:W-:-:S07]  /*1e210*/  VIADD R0, R0, 0xfffffffd ;  /* 0xfffffffd00007836 */ /* 0x009fce0000000000 */
.L_x_894:
[----:B------:R-:W-:Y:S05]  /*1e220*/  BSYNC B2 ;  /* 0x0000000000027941 */ /* 0x000fea0003800000 */
.L_x_893:
[----:B------:R-:W3:Y:S01]  /*1e230*/  LDL.LU R2, [R1+0x38] ;  /* 0x0000380001027983 */ /* 0x000ee20000300800 */
[----:B------:R-:W-:-:S05]  /*1e240*/  IMAD.MOV R8, RZ, RZ, -R8 ;  /* 0x000000ffff087224 */ /* 0x000fca00078e0a08 */
[----:B---3--:R-:W-:-:S13]  /*1e250*/  ISETP.NE.AND P0, PT, R2, R8, PT ;  /* 0x000000080200720c */ /* 0x008fda0003f05270 */
[----:B------:R-:W-:Y:S05]  /*1e260*/  @!P0 BRA `(.L_x_892) ;  /* 0x0000001400788947 */ /* 0x000fea0003800000 */
[----:B------:R0:W5:Y:S02]  /*1e270*/  LDL R8, [R1] ;  /* 0x0000000001087983 */ /* 0x0001640000100800 */
.L_x_943:
[----:B---3--:R-:W3:Y:S04]  /*1e280*/  LDL R4, [R1+0x10] ;  /* 0x0000100001047983 */ /* 0x008ee80000100800 */
[----:B----4-:R-:W4:Y:S04]  /*1e290*/  LDL R3, [R1+0x8] ;  /* 0x0000080001037983 */ /* 0x010f280000100800 */
[----:B--2---:R-:W2:Y:S01]  /*1e2a0*/  LDL R2, [R1+0x18] ;  /* 0x0000180001027983 */ /* 0x004ea20000100800 */
[----:B------:R-:W-:Y:S05]  /*1e2b0*/  YIELD ;  /* 0x0000000000007946 */ /* 0x000fea0003800000 */
[----:B------:R-:W-:Y:S01]  /*1e2c0*/  BSSY B1, `(.L_x_911) ;  /* 0x00000a9000017945 */ /* 0x000fe20003800000 */
[----:B---3--:R-:W-:Y:S01]  /*1e2d0*/  LOP3.LUT P1, RZ, R4, 0x1, RZ, 0xc0, !PT ;  /* 0x0000000104ff7812 */ /* 0x008fe2000782c0ff */
[----:B----4-:R-:W-:-:S05]  /*1e2e0*/  VIADD R4, R3, 0x1 ;  /* 0x0000000103047836 */ /* 0x010fca0000000000 */
[----:B------:R-:W-:-:S04]  /*1e2f0*/  ISETP.NE.AND P0, PT, R4, 0x2, PT ;  /* 0x000000020400780c */ /* 0x000fc80003f05270 */
[----:B--2---:R-:W-:Y:S02]  /*1e300*/  SEL R5, RZ, 0x1, P0 ;  /* 0x00000001ff057807 */ /* 0x004fe40000000000 */
[----:B------:R-:W-:Y:S02]  /*1e310*/  SEL R4, R4, RZ, P0 ;  /* 0x000000ff04047207 */ /* 0x000fe40000000000 */
[----:B------:R-:W-:Y:S01]  /*1e320*/  LOP3.LUT R5, R2, R5, RZ, 0x3c, !PT ;  /* 0x0000000502057212 */ /* 0x000fe200078e3cff */
[----:B------:R-:W-:Y:S06]  /*1e330*/  @!P1 BRA `(.L_x_912) ;  /* 0x0000000800849947 */ /* 0x000fec0003800000 */
[----:B------:R-:W-:Y:S01]  /*1e340*/  ULDC.64 UR4, c[0x0][0x418] ;  /* 0x0001060000047ab9 */ /* 0x000fe20000000a00 */
[----:B------:R-:W-:Y:S01]  /*1e350*/  IMAD.MOV.U32 R6, RZ, RZ, R0 ;  /* 0x000000ffff067224 */ /* 0x000fe200078e0000 */
[----:B------:R-:W-:-:S04]  /*1e360*/  ISETP.NE.U32.AND P0, PT, RZ, UR4, PT ;  /* 0x00000004ff007c0c */ /* 0x000fc8000bf05070 */
[----:B------:R-:W-:-:S13]  /*1e370*/  ISETP.NE.AND.EX P0, PT, RZ, UR5, PT, P0 ;  /* 0x00000005ff007c0c */ /* 0x000fda000bf05300 */
[----:B------:R-:W-:Y:S05]  /*1e380*/  @!P0 BRA `(.L_x_913) ;  /* 0x00000000004c8947 */ /* 0x000fea0003800000 */
[----:B------:R-:W2:Y:S01]  /*1e390*/  LDL R11, [R1+0x28] ;  /* 0x00002800010b7983 */ /* 0x000ea20000100800 */
[----:B------:R-:W3:Y:S01]  /*1e3a0*/  LDC R7, c[0x0][0x43c] ;  /* 0x00010f00ff077b82 */ /* 0x000ee20000000800 */
[----:B------:R-:W-:Y:S02]  /*1e3b0*/  ULDC.64 UR6, c[0x0][0x428] ;  /* 0x00010a0000067ab9 */ /* 0x000fe40000000a00 */
[----:B------:R-:W4:Y:S01]  /*1e3c0*/  LDL R9, [R1+0x14] ;  /* 0x0000140001097983 */ /* 0x000f220000100800 */
        /* <DEDUP_REMOVED lines=12> */
[----:B-----5:R-:W-:-:S04]  /*1e490*/  LEA R8, P0, R2, UR4, 0x2 ;  /* 0x0000000402087c11 */ /* 0x020fc8000f8010ff */
[----:B------:R-:W-:-:S05]  /*1e4a0*/  LEA.HI.X R9, R2, UR5, R3, 0x2, P0 ;  /* 0x0000000502097c11 */ /* 0x000fca00080f1403 */
[----:B------:R2:W5:Y:S04]  /*1e4b0*/  LDG.E R8, desc[UR42][R8.64] ;  /* 0x0000002a08087981 */ /* 0x000568000c1e1900 */
.L_x_913:
[----:B------:R-:W3:Y:S01]  /*1e4c0*/  LDL R2, [R1+0x4] ;  /* 0x0000040001027983 */ /* 0x000ee20000100800 */
[----:B------:R-:W-:Y:S01]  /*1e4d0*/  BSSY B2, `(.L_x_914) ;  /* 0x0000005000027945 */ /* 0x000fe20003800000 */
[----:B---3--:R-:W-:Y:S01]  /*1e4e0*/  IMAD R3, R4, 0x8, R2 ;  /* 0x0000000804037824 */ /* 0x008fe200078e0202 */
[----:B------:R-:W-:-:S04]  /*1e4f0*/  SHF.L.U32 R2, R5, 0x1f, RZ ;  /* 0x0000001f05027819 */ /* 0x000fc800000006ff */
[----:B------:R-:W3:Y:S02]  /*1e500*/  SYNCS.PHASECHK.TRANS64.TRYWAIT P0, [R3+URZ+0x34840], R2 ;  /* 0x03484002030075a7 */ /* 0x000ee4000800017f */
[----:B---3--:R-:W-:Y:S05]  /*1e510*/  @!P0 BRA `(.L_x_915) ;  /* 0x0000003c00d08947 */ /* 0x008fea0003800000 */
.L_x_1033:
[----:B------:R-:W-:Y:S05]  /*1e520*/  BSYNC B2 ;  /* 0x0000000000027941 */ /* 0x000fea0003800000 */
.L_x_914:
[----:B------:R-:W4:Y:S01]  /*1e530*/  S2R R7, SR_TID.X ;  /* 0x0000000000077919 */ /* 0x000f220000002100 */
[----:B------:R-:W-:Y:S01]  /*1e540*/  BSSY B2, `(.L_x_916) ;  /* 0x000000b000027945 */ /* 0x000fe20003800000 */
[----:B----4-:R-:W-:-:S04]  /*1e550*/  LOP3.LUT R7, R7, 0x7f, RZ, 0xc0, !PT ;  /* 0x0000007f07077812 */ /* 0x010fc800078ec0ff */
[----:B------:R-:W-:-:S13]  /*1e560*/  ISETP.NE.AND P1, PT, R7, RZ, PT ;  /* 0x000000ff0700720c */ /* 0x000fda0003f25270 */
[----:B------:R-:W-:Y:S05]  /*1e570*/  @P1 BRA `(.L_x_917) ;  /* 0x00000000001c1947 */ /* 0x000fea0003800000 */
[----:B------:R-:W4:Y:S01]  /*1e580*/  S2R R7, SR_TID.X ;  /* 0x0000000000077919 */ /* 0x000f220000002100 */
[----:B---3--:R-:W-:-:S04]  /*1e590*/  IMAD.MOV.U32 R2, RZ, RZ, 0xc000 ;  /* 0x0000c000ff027424 */ /* 0x008fc800078e00ff */
[----:B------:R3:W-:Y:S01]  /*1e5a0*/  SYNCS.ARRIVE.TRANS64 RZ, [R3+URZ+0x34830], R2 ;  /* 0x0348300203ff79a7 */ /* 0x0007e2000800003f */
[----:B----4-:R-:W-:-:S04]  /*1e5b0*/  LOP3.LUT R7, R7, 0x1f, RZ, 0xc0, !PT ;  /* 0x0000001f07077812 */ /* 0x010fc800078ec0ff */
[----:B------:R-:W-:-:S13]  /*1e5c0*/  ISETP.NE.AND P0, PT, R7, RZ, PT ;  /* 0x000000ff0700720c */ /* 0x000fda0003f05270 */
[----:B---3--:R-:W-:Y:S05]  /*1e5d0*/  @!P0 BRA `(.L_x_917) ;  /* 0x0000000000048947 */ /* 0x008fea0003800000 */
[----:B------:R-:W-:Y:S01]  /*1e5e0*/  BPT.TRAP 0x1 ;  /* 0x000000040000795c */ /* 0x000fe20000300000 */
.L_x_917:
[----:B------:R-:W-:Y:S05]  /*1e5f0*/  BSYNC B2 ;  /* 0x0000000000027941 */ /* 0x000fea0003800000 */
.L_x_916:
[----:B------:R-:W4:Y:S04]  /*1e600*/  LDL R7, [R1+0x4] ;  /* 0x0000040001077983 */ /* 0x000f280000100800 */
        /* <DEDUP_REMOVED lines=9> */
[----:B----4-:R-:W-:-:S02]  /*1e6a0*/  IMAD R7, R4, 0xc000, R7 ;  /* 0x0000c00004077824 */ /* 0x010fc400078e0207 */
[----:B---3--:R-:W-:Y:S02]  /*1e6b0*/  IMAD R2, R6, 0x80, R2 ;  /* 0x0000008006027824 */ /* 0x008fe400078e0202 */
[----:B--2---:R-:W-:-:S08]  /*1e6c0*/  VIADD R9, R7, 0x1c400 ;  /* 0x0001c40007097836 */ /* 0x004fd00000000000 */
.L_x_918:
        /* <DEDUP_REMOVED lines=16> */
.L_x_919:
        /* <DEDUP_REMOVED lines=15> */
.L_x_920:
        /* <DEDUP_REMOVED lines=17> */
.L_x_1034:
[----:B------:R-:W-:Y:S05]  /*1e9d0*/  BSYNC B2 ;  /* 0x0000000000027941 */ /* 0x000fea0003800000 */
.L_x_921:
        /* <DEDUP_REMOVED lines=11> */
.L_x_924:
[----:B------:R-:W-:Y:S05]  /*1ea90*/  BSYNC B2 ;  /* 0x0000000000027941 */ /* 0x000fea0003800000 */
.L_x_923:
        /* <DEDUP_REMOVED lines=14> */
.L_x_925:
        /* <DEDUP_REMOVED lines=16> */
.L_x_926:
        /* <DEDUP_REMOVED lines=13> */
.L_x_912:
[----:B------:R-:W-:Y:S05]  /*1ed50*/  BSYNC B1 ;  /* 0x0000000000017941 */ /* 0x000fea0003800000 */
.L_x_911:
[----:B------:R-:W3:Y:S01]  /*1ed60*/  LDL R2, [R1+0x10] ;  /* 0x0000100001027983 */ /* 0x000ee20000100800 */
[----:B------:R-:W-:Y:S01]  /*1ed70*/  VIADD R3, R4, 0x1 ;  /* 0x0000000104037836 */ /* 0x000fe20000000000 */
[----:B------:R-:W-:Y:S04]  /*1ed80*/  BSSY B1, `(.L_x_927) ;  /* 0x00000a9000017945 */ /* 0x000fe80003800000 */
[----:B------:R-:W-:-:S04]  /*1ed90*/  ISETP.NE.AND P0, PT, R3, 0x2, PT ;  /* 0x000000020300780c */ /* 0x000fc80003f05270 */
[----:B------:R-:W-:Y:S02]  /*1eda0*/  SEL R12, R3, RZ, P0 ;  /* 0x000000ff030c7207 */ /* 0x000fe40000000000 */
[----:B---3--:R-:W-:Y:S02]  /*1edb0*/  LOP3.LUT P1, RZ, R2, 0x1, RZ, 0xc0, !PT ;  /* 0x0000000102ff7812 */ /* 0x008fe4000782c0ff */
        /* <DEDUP_REMOVED lines=11> */
[----:B-----5:R-:W4:Y:S01]  /*1ee70*/  LDC R8, c[0x0][0x43c] ;  /* 0x00010f00ff087b82 */ /* 0x020f220000000800 */
[----:B------:R-:W-:Y:S02]  /*1ee80*/  ULDC.64 UR6, c[0x0][0x428] ;  /* 0x00010a0000067ab9 */ /* 0x000fe40000000a00 */
[----:B------:R-:W3:Y:S01]  /*1ee90*/  LDL R9, [R1+0x14] ;  /* 0x0000140001097983 */ /* 0x000ee20000100800 */
[----:B----4-:R-:W-:-:S13]  /*1eea0*/  ISETP.NE.AND P0, PT, R8, 0x1, PT ;  /* 0x000000010800780c */ /* 0x010fda0003f05270 */
[----:B------:R-:W4:Y:S02]  /*1eeb0*/  @P0 LDC.64 R2, c[0x0][0x440] ;  /* 0x00011000ff020b82 */ /* 0x000f240000000a00 */
[----:B----4-:R-:W-:-:S04]  /*1eec0*/  @P0 IMAD.HI.U32 R7, R6, R2, RZ ;  /* 0x0000000206070227 */ /* 0x010fc800078e00ff */
        /* <DEDUP_REMOVED lines=12> */
.L_x_929:
[----:B------:R-:W4:Y:S01]  /*1ef90*/  LDL R2, [R1+0x4] ;  /* 0x0000040001027983 */ /* 0x000f220000100800 */
[----:B------:R-:W-:Y:S01]  /*1efa0*/  SHF.L.U32 R3, R11, 0x1f, RZ ;  /* 0x0000001f0b037819 */ /* 0x000fe200000006ff */
[----:B------:R-:W-:Y:S01]  /*1efb0*/  BSSY B2, `(.L_x_930) ;  /* 0x0000004000027945 */ /* 0x000fe20003800000 */
[----:B----4-:R-:W-:-:S04]  /*1efc0*/  LEA R2, R12, R2, 0x3 ;  /* 0x000000020c027211 */ /* 0x010fc800078e18ff */
[----:B------:R-:W4:Y:S02]  /*1efd0*/  SYNCS.PHASECHK.TRANS64.TRYWAIT P0, [R2+URZ+0x34840], R3 ;  /* 0x03484003020075a7 */ /* 0x000f24000800017f */
[----:B----4-:R-:W-:Y:S05]  /*1efe0*/  @!P0 BRA `(.L_x_931) ;  /* 0x0000003400448947 */ /* 0x010fea0003800000 */
.L_x_1035:
[----:B------:R-:W-:Y:S05]  /*1eff0*/  BSYNC B2 ;  /* 0x0000000000027941 */ /* 0x000fea0003800000 */
.L_x_930:
[----:B------:R-:W0:Y:S01]  /*1f000*/  S2R R7, SR_TID.X ;  /* 0x0000000000077919 */ /* 0x000e220000002100 */
[----:B------:R-:W-:Y:S01]  /*1f010*/  BSSY B2, `(.L_x_932) ;  /* 0x000000b000027945 */ /* 0x000fe20003800000 */
[----:B0-----:R-:W-:-:S04]  /*1f020*/  LOP3.LUT R7, R7, 0x7f, RZ, 0xc0, !PT ;  /* 0x0000007f07077812 */ /* 0x001fc800078ec0ff */
[----:B------:R-:W-:-:S13]  /*1f030*/  ISETP.NE.AND P1, PT, R7, RZ, PT ;  /* 0x000000ff0700720c */ /* 0x000fda0003f25270 */
[----:B------:R-:W-:Y:S05]  /*1f040*/  @P1 BRA `(.L_x_933) ;  /* 0x00000000001c1947 */ /* 0x000fea0003800000 */
[----:B------:R-:W0:Y:S01]  /*1f050*/  S2R R7, SR_TID.X ;  /* 0x0000000000077919 */ /* 0x000e220000002100 */
[----:B----4-:R-:W-:-:S04]  /*1f060*/  IMAD.MOV.U32 R3, RZ, RZ, 0xc000 ;  /* 0x0000c000ff037424 */ /* 0x010fc800078e00ff */
[----:B------:R4:W-:Y:S01]  /*1f070*/  SYNCS.ARRIVE.TRANS64 RZ, [R2+URZ+0x34830], R3 ;  /* 0x0348300302ff79a7 */ /* 0x0009e2000800003f */
[----:B0-----:R-:W-:-:S04]  /*1f080*/  LOP3.LUT R7, R7, 0x1f, RZ, 0xc0, !PT ;  /* 0x0000001f07077812 */ /* 0x001fc800078ec0ff */
[----:B------:R-:W-:-:S13]  /*1f090*/  ISETP.NE.AND P0, PT, R7, RZ, PT ;  /* 0x000000ff0700720c */ /* 0x000fda0003f05270 */
[----:B----4-:R-:W-:Y:S05]  /*1f0a0*/  @!P0 BRA `(.L_x_933) ;  /* 0x0000000000048947 */ /* 0x010fea0003800000 */
[----:B------:R-:W-:Y:S01]  /*1f0b0*/  BPT.TRAP 0x1 ;  /* 0x000000040000795c */ /* 0x000fe20000300000 */
.L_x_933:
[----:B------:R-:W-:Y:S05]  /*1f0c0*/  BSYNC B2 ;  /* 0x0000000000027941 */ /* 0x000fea0003800000 */
.L_x_932:
[----:B------:R-:W3:Y:S04]  /*1f0d0*/  LDL R7, [R1+0x8] ;  /* 0x0000080001077983 */ /* 0x000ee80000100800 */
[----:B--2---:R-:W2:Y:S04]  /*1f0e0*/  LDL R9, [R1+0x4] ;  /* 0x0000040001097983 */ /* 0x004ea80000100800 */
[----:B----4-:R-:W4:Y:S01]  /*1f0f0*/  LDL R2, [R1+0x20] ;  /* 0x0000200001027983 */ /* 0x010f220000100800 */
[----:B---3--:R-:W-:-:S05]  /*1f100*/  IMAD.MOV.U32 R11, RZ, RZ, RZ ;  /* 0x000000ffff0b7224 */ /* 0x008fca00078e00ff */
[----:B------:R-:W-:Y:S01]  /*1f110*/  R2UR UR10, R11 ;  /* 0x000000000b0a72ca */ /* 0x000fe200000e0000 */
[----:B------:R-:W-:Y:S01]  /*1f120*/  UIADD3 UR4, UP0, UR36, 0x370, URZ ;  /* 0x0000037024047890 */ /* 0x000fe2000ff1e03f */
[----:B------:R-:W-:Y:S01]  /*1f130*/  PLOP3.LUT P0, PT, PT, PT, PT, 0x80, 0x0 ;  /* 0x000000000000781c */ /* 0x000fe20003f0f070 */
[----:B------:R-:W-:Y:S01]  /*1f140*/  UMOV UR6, 0x0 ;  /* 0x0000000000067882 */ /* 0x000fe20000000000 */
[----:B------:R-:W-:Y:S01]  /*1f150*/  UMOV UR7, 0x14f00000 ;  /* 0x14f0000000077882 */ /* 0x000fe20000000000 */
[----:B------:R-:W-:Y:S01]  /*1f160*/  UIADD3.X UR5, URZ, UR37, URZ, UP0, !UPT ;  /* 0x000000253f057290 */ /* 0x000fe200087fe43f */
[C---:B------:R-:W-:Y:S02]  /*1f170*/  IMAD R3, R7.reuse, 0x8, R10 ;  /* 0x0000000807037824 */ /* 0x040fe400078e020a */
[----:B--2---:R-:W-:Y:S02]  /*1f180*/  IMAD R7, R7, 0xc000, R9 ;  /* 0x0000c00007077824 */ /* 0x004fe400078e0209 */
[----:B------:R-:W-:-:S02]  /*1f190*/  VIADD R3, R3, 0x30 ;  /* 0x0000003003037836 */ /* 0x000fc40000000000 */
[----:B----4-:R-:W-:Y:S02]  /*1f1a0*/  IMAD R2, R6, 0x80, R2 ;  /* 0x0000008006027824 */ /* 0x010fe400078e0202 */
[----:B------:R-:W-:-:S07]  /*1f1b0*/  VIADD R9, R7, 0x1c400 ;  /* 0x0001c40007097836 */ /* 0x000fce0000000000 */
.L_x_934:
        /* <DEDUP_REMOVED lines=16> */
.L_x_935:
        /* <DEDUP_REMOVED lines=15> */
.L_x_936:
        /* <DEDUP_REMOVED lines=15> */
.L_x_1036:
[----:B------:R-:W-:Y:S05]  /*1f4a0*/  BSYNC B2 ;  /* 0x0000000000027941 */ /* 0x000fea0003800000 */
.L_x_937:
[----:B------:R-:W-:Y:S01]  /*1f4b0*/  BSSY B2, `(.L_x_939) ;  /* 0x000000b000027945 */ /* 0x000fe20003800000 */
[----:B------:R-:W-:Y:S02]  /*1f4c0*/  IMAD.MOV.U32 R12, RZ, RZ, 0x0 ;  /* 0x00000000ff0c7424 */ /* 0x000fe400078e00ff */
[----:B------:R-:W-:Y:S01]  /*1f4d0*/  IMAD.MOV.U32 R13, RZ, RZ, 0x14f00000 ;  /* 0x14f00000ff0d7424 */ /* 0x000fe200078e00ff */
[----:B------:R-:W-:Y:S06]  /*1f4e0*/  @P1 BRA `(.L_x_940) ;  /* 0x00000000001c1947 */ /* 0x000fec0003800000 */
[----:B------:R-:W2:Y:S01]  /*1f4f0*/  S2R R7, SR_TID.X ;  /* 0x0000000000077919 */ /* 0x000ea20000002100 */
[----:B------:R-:W-:-:S04]  /*1f500*/  IMAD.MOV.U32 R3, RZ, RZ, 0x8000 ;  /* 0x00008000ff037424 */ /* 0x000fc800078e00ff */
[----:B------:R3:W-:Y:S01]  /*1f510*/  SYNCS.ARRIVE.TRANS64 RZ, [R2+URZ+0x50], R3 ;  /* 0x0000500302ff79a7 */ /* 0x0007e2000800003f */
[----:B--2---:R-:W-:-:S04]  /*1f520*/  LOP3.LUT R7, R7, 0x1f, RZ, 0xc0, !PT ;  /* 0x0000001f07077812 */ /* 0x004fc800078ec0ff */
[----:B------:R-:W-:-:S13]  /*1f530*/  ISETP.NE.AND P0, PT, R7, RZ, PT ;  /* 0x000000ff0700720c */ /* 0x000fda0003f05270 */
[----:B---3--:R-:W-:Y:S05]  /*1f540*/  @!P0 BRA `(.L_x_940) ;  /* 0x0000000000048947 */ /* 0x008fea0003800000 */
[----:B------:R-:W-:Y:S01]  /*1f550*/  BPT.TRAP 0x1 ;  /* 0x000000040000795c */ /* 0x000fe20000300000 */
.L_x_940:
[----:B------:R-:W-:Y:S05]  /*1f560*/  BSYNC B2 ;  /* 0x0000000000027941 */ /* 0x000fea0003800000 */
.L_x_939:
[----:B------:R-:W2:Y:S04]  /*1f570*/  LDL R7, [R1+0x4] ;  /* 0x0000040001077983 */ /* 0x000ea80000100800 */
[----:B0-----:R-:W3:Y:S04]  /*1f580*/  LDL R5, [R1+0x20] ;  /* 0x0000200001057983 */ /* 0x001ee80000100800 */
[----:B------:R-:W3:Y:S01]  /*1f590*/  LDL.LU R3, [R1+0x1c] ;  /* 0x00001c0001037983 */ /* 0x000ee20000300800 */
[----:B------:R-:W-:Y:S01]  /*1f5a0*/  R2UR UR10, R11 ;  /* 0x000000000b0a72ca */ /* 0x000fe200000e0000 */
[----:B------:R-:W-:Y:S01]  /*1f5b0*/  UIADD3 UR4, UP0, UR36, 0x470, URZ ;  /* 0x0000047024047890 */ /* 0x000fe2000ff1e03f */
[----:B------:R-:W-:Y:S01]  /*1f5c0*/  R2UR UR6, R12 ;  /* 0x000000000c0672ca */ /* 0x000fe200000e0000 */
[----:B------:R-:W-:Y:S01]  /*1f5d0*/  VIADD R2, R2, 0x50 ;  /* 0x0000005002027836 */ /* 0x000fe20000000000 */
[----:B------:R-:W-:Y:S01]  /*1f5e0*/  R2UR UR7, R13 ;  /* 0x000000000d0772ca */ /* 0x000fe200000e0000 */
[----:B------:R-:W-:Y:S01]  /*1f5f0*/  UIADD3.X UR5, URZ, UR37, URZ, UP0, !UPT ;  /* 0x000000253f057290 */ /* 0x000fe200087fe43f */
[----:B------:R-:W-:Y:S01]  /*1f600*/  PLOP3.LUT P0, PT, PT, PT, PT, 0x80, 0x0 ;  /* 0x000000000000781c */ /* 0x000fe20003f0f070 */
[----:B--2---:R-:W-:-:S02]  /*1f610*/  IMAD R4, R4, 0x8000, R7 ;  /* 0x0000800004047824 */ /* 0x004fc400078e0207 */
[----:B---3--:R-:W-:Y:S02]  /*1f620*/  IMAD R3, R3, 0x80, R5 ;  /* 0x0000008003037824 */ /* 0x008fe400078e0205 */
[----:B------:R-:W-:-:S08]  /*1f630*/  VIADD R5, R4, 0x400 ;  /* 0x0000040004057836 */ /* 0x000fd00000000000 */
.L_x_941:
        /* <DEDUP_REMOVED lines=16> */
.L_x_942:
        /* <DEDUP_REMOVED lines=11> */
[----:B------:R4:W-:Y:S04]  /*1f7f0*/  STL [R1+0x1c], R6 ;  /* 0x00001c0601007387 */ /* 0x0009e80000100800 */
[----:B------:R4:W-:Y:S02]  /*1f800*/  STL [R1], R8 ;  /* 0x0000000801007387 */ /* 0x0009e40000100800 */
.L_x_928:
[----:B------:R-:W-:Y:S05]  /*1f810*/  BSYNC B1 ;  /* 0x0000000000017941 */ /* 0x000fea0003800000 */
.L_x_927:
[C---:B------:R-:W-:Y:S01]  /*1f820*/  ISETP.GT.AND P0, PT, R0.reuse, 0x1, PT ;  /* 0x000000010000780c */ /* 0x040fe20003f04270 */
[----:B------:R-:W-:-:S12]  /*1f830*/  VIADD R0, R0, 0xfffffffe ;  /* 0xfffffffe00007836 */ /* 0x000fd80000000000 */
[----:B------:R-:W-:Y:S05]  /*1f840*/  @P0 BRA `(.L_x_943) ;  /* 0xffffffe8008c0947 */ /* 0x000fea000383ffff */
.L_x_892:
[----:B------:R-:W-:Y:S05]  /*1f850*/  BSYNC B0 ;  /* 0x0000000000007941 */ /* 0x000fea0003800000 */
.L_x_891:
[----:B------:R-:W0:Y:S01]  /*1f860*/  S2R R3, SR_TID.X ;  /* 0x0000000000037919 */ /* 0x000e220000002100 */
[----:B------:R-:W-:Y:S01]  /*1f870*/  BSSY B0, `(.L_x_944) ;  /* 0x0000010000007945 */ /* 0x000fe20003800000 */
[----:B0-----:R-:W-:-:S04]  /*1f880*/  LOP3.LUT R3, R3, 0x7f, RZ, 0xc0, !PT ;  /* 0x0000007f03037812 */ /* 0x001fc800078ec0ff */
[----:B------:R-:W-:-:S13]  /*1f890*/  ISETP.NE.AND P0, PT, R3, RZ, PT ;  /* 0x000000ff0300720c */ /* 0x000fda0003f05270 */
[----:B------:R-:W-:Y:S05]  /*1f8a0*/  @P0 BRA `(.L_x_945) ;  /* 0x0000000000300947 */ /* 0x000fea0003800000 */
[----:B------:R-:W0:Y:S01]  /*1f8b0*/  S2R R2, SR_LANEID ;  /* 0x0000000000027919 */ /* 0x000e220000000000 */
[----:B------:R-:W-:Y:S01]  /*1f8c0*/  VOTEU.ANY UR4, UPT, PT ;  /* 0x0000000000047886 */ /* 0x000fe200038e0100 */
[----:B--2---:R-:W2:Y:S01]  /*1f8d0*/  LDC.64 R4, c[0x0][0xc60] ;  /* 0x00031800ff047b82 */ /* 0x004ea20000000a00 */
[----:B------:R-:W0:Y:S02]  /*1f8e0*/  FLO.U32 R0, UR4 ;  /* 0x0000000400007d00 */ /* 0x000e2400080e0000 */
[----:B0-----:R-:W-:-:S06]  /*1f8f0*/  ISETP.EQ.U32.AND P0, PT, R0, R2, PT ;  /* 0x000000020000720c */ /* 0x001fcc0003f02070 */
[----:B------:R-:W2:Y:S07]  /*1f900*/  POPC R2, UR4 ;  /* 0x0000000400027d09 */ /* 0x000eae0008000000 */
[----:B--2---:R-:W2:Y:S04]  /*1f910*/  @P0 ATOMG.E.ADD.STRONG.GPU PT, R2, desc[UR42][R4.64], R2 ;  /* 0x00000002040209a8 */ /* 0x004ea800081ee1ea */
[----:B--2---:R0:W2:Y:S02]  /*1f920*/  SHFL.IDX PT, R2, R2, R0, 0x1f ;  /* 0x00001f0002027589 */ /* 0x0040a400000e0000 */
[----:B0-----:R-:W0:Y:S02]  /*1f930*/  S2R R0, SR_LTMASK ;  /* 0x0000000000007919 */ /* 0x001e240000003900 */
[----:B0-----:R-:W-:-:S06]  /*1f940*/  LOP3.LUT R0, R0, UR4, RZ, 0xc0, !PT ;  /* 0x0000000400007c12 */ /* 0x001fcc000f8ec0ff */
[----:B------:R-:W2:Y:S02]  /*1f950*/  POPC R0, R0 ;  /* 0x0000000000007309 */ /* 0x000ea40000000000 */
[----:B--2---:R-:W-:-:S07]  /*1f960*/  IADD3 R16, R2, UR38, R0 ;  /* 0x0000002602107c10 */ /* 0x004fce000fffe000 */
.L_x_945:
[----:B------:R-:W-:Y:S05]  /*1f970*/  BSYNC B0 ;  /* 0x0000000000007941 */ /* 0x000fea0003800000 */
.L_x_944:
[----:B------:R-:W2:Y:S01]  /*1f980*/  LDL R0, [R1+0x10] ;  /* 0x0000100001007983 */ /* 0x000ea20000100800 */
[----:B------:R-:W-:Y:S01]  /*1f990*/  BSSY B0, `(.L_x_946) ;  /* 0x0000040000007945 */ /* 0x000fe20003800000 */
[----:B--2---:R-:W-:-:S13]  /*1f9a0*/  LOP3.LUT P0, RZ, R0, 0x1, RZ, 0xc0, !PT ;  /* 0x0000000100ff7812 */ /* 0x004fda000780c0ff */
        /* <DEDUP_REMOVED lines=10> */
.L_x_1037:
[----:B------:R-:W-:Y:S05]  /*1fa50*/  BSYNC B1 ;  /* 0x0000000000017941 */ /* 0x000fea0003800000 */
.L_x_948:
        /* <DEDUP_REMOVED lines=9> */
.L_x_951:
[----:B------:R-:W-:Y:S05]  /*1faf0*/  BSYNC B1 ;  /* 0x0000000000017941 */ /* 0x000fea0003800000 */
.L_x_950:
        /* <DEDUP_REMOVED lines=14> */
.L_x_952:
        /* <DEDUP_REMOVED lines=16> */
.L_x_953:
        /* <DEDUP_REMOVED lines=11> */
.L_x_947:
[----:B------:R-:W-:Y:S05]  /*1fd90*/  BSYNC B0 ;  /* 0x0000000000007941 */ /* 0x000fea0003800000 */
.L_x_946:
[----:B------:R-:W2:Y:S04]  /*1fda0*/  LDL.LU R5, [R1+0x8] ;  /* 0x0000080001057983 */ /* 0x000ea80000300800 */
[----:B------:R-:W3:Y:S01]  /*1fdb0*/  LDL.LU R4, [R1+0x18] ;  /* 0x0000180001047983 */ /* 0x000ee20000300800 */
[----:B--2---:R-:W-:-:S05]  /*1fdc0*/  VIADD R0, R5, 0x1 ;  /* 0x0000000105007836 */ /* 0x004fca0000000000 */
[----:B------:R-:W-:-:S04]  /*1fdd0*/  ISETP.NE.AND P0, PT, R0, 0x2, PT ;  /* 0x000000020000780c */ /* 0x000fc80003f05270 */
[----:B------:R-:W-:Y:S02]  /*1fde0*/  SEL R2, RZ, 0x1, P0 ;  /* 0x00000001ff027807 */ /* 0x000fe40000000000 */
[----:B------:R-:W-:Y:S02]  /*1fdf0*/  SEL R0, R0, RZ, P0 ;  /* 0x000000ff00007207 */ /* 0x000fe40000000000 */
[----:B---3--:R-:W-:-:S03]  /*1fe00*/  LOP3.LUT R4, R4, R2, RZ, 0x3c, !PT ;  /* 0x0000000204047212 */ /* 0x008fc600078e3cff */
[----:B------:R0:W-:Y:S04]  /*1fe10*/  STL [R1+0x8], R0 ;  /* 0x0000080001007387 */ /* 0x0001e80000100800 */
[----:B------:R0:W-:Y:S02]  /*1fe20*/  STL [R1+0x18], R4 ;  /* 0x0000180401007387 */ /* 0x0001e40000100800 */
.L_x_871:
[----:B------:R-:W-:Y:S05]  /*1fe30*/  BSYNC B7 ;  /* 0x0000000000077941 */ /* 0x000fea0003800000 */
.L_x_869:
[----:B0-----:R-:W2:Y:S02]  /*1fe40*/  LDL R0, [R1+0x10] ;  /* 0x0000100001007983 */ /* 0x001ea40000100800 */
[----:B--2---:R-:W-:-:S13]  /*1fe50*/  LOP3.LUT P0, RZ, R0, 0x2, RZ, 0xc0, !PT ;  /* 0x0000000200ff7812 */ /* 0x004fda000780c0ff */
[----:B------:R-:W-:Y:S05]  /*1fe60*/  @!P0 BRA `(.L_x_954) ;  /* 0x0000000000288947 */ /* 0x000fea0003800000 */
[----:B------:R-:W-:Y:S05]  /*1fe70*/  WARPSYNC.ALL ;  /* 0x0000000000007948 */ /* 0x000fea0003800000 */
[----:B------:R-:W0:Y:S08]  /*1fe80*/  S2UR UR5, SR_CgaCtaId ;  /* 0x00000000000579c3 */ /* 0x000e300000008800 */
[----:B------:R-:W-:Y:S06]  /*1fe90*/  BAR.SYNC.DEFER_BLOCKING 0x5, 0x180 ;  /* 0x0146000000007b1d */ /* 0x000fec0000010000 */
[----:B------:R-:W-:-:S02]  /*1fea0*/  UMOV UR4, 0x400 ;  /* 0x0000040000047882 */ /* 0x000fc40000000000 */
[----:B0-----:R-:W-:-:S06]  /*1feb0*/  ULEA UR4, UR5, UR4, 0x18 ;  /* 0x0000000405047291 */ /* 0x001fcc000f8ec03f */
[----:B------:R-:W-:-:S05]  /*1fec0*/  IMAD.U32 R0, RZ, RZ, UR4 ;  /* 0x00000004ff007e24 */ /* 0x000fca000f8e00ff */
[----:B------:R3:W0:Y:S04]  /*1fed0*/  LDS.128 R16, [R0+0x348d0] ;  /* 0x0348d00000107984 */ /* 0x0006280000000c00 */
[----:B------:R3:W-:Y:S01]  /*1fee0*/  STL [R1+0x4], R0 ;  /* 0x0000040001007387 */ /* 0x0007e20000100800 */
[----:B------:R-:W-:Y:S06]  /*1fef0*/  BAR.ARV 0x4, 0x180 ;  /* 0x0106000000007b1d */ /* 0x000fec0000002000 */
[----:B------:R-:W-:Y:S05]  /*1ff00*/  BRA `(.L_x_955) ;  /* 0x0000000800487947 */ /* 0x000fea0003800000 */
.L_x_954:
[----:B------:R-:W0:Y:S01]  /*1ff10*/  S2R R7, SR_TID.X ;  /* 0x0000000000077919 */ /* 0x000e220000002100 */
[----:B------:R-:W-:Y:S01]  /*1ff20*/  UMOV UR4, 0xffffffff ;  /* 0xffffffff00047882 */ /* 0x000fe20000000000 */
[----:B0-----:R-:W-:-:S04]  /*1ff30*/  LOP3.LUT R7, R7, 0x1f, RZ, 0xc0, !PT ;  /* 0x0000001f07077812 */ /* 0x001fc800078ec0ff */
[----:B------:R-:W-:Y:S01]  /*1ff40*/  ISETP.NE.AND P0, PT, R7, 0x1f, PT ;  /* 0x0000001f0700780c */ /* 0x000fe20003f05270 */
[----:B------:R-:W-:-:S12]  /*1ff50*/  BRA.DIV UR4, `(.L_x_956) ;  /* 0x0000002604a47947 */ /* 0x000fd8000b800000 */
[----:B------:R-:W-:Y:S01]  /*1ff60*/  IMAD.IADD R0, R19, 0x1, R7 ;  /* 0x0000000113007824 */ /* 0x000fe200078e0207 */
[----:B------:R-:W-:-:S04]  /*1ff70*/  ULDC UR4, c[0x0][0xc3c] ;  /* 0x00030f0000047ab9 */ /* 0x000fc80000000800 */
[----:B------:R-:W-:-:S13]  /*1ff80*/  ISETP.GE.OR P1, PT, R0, UR4, !P0 ;  /* 0x0000000400007c0c */ /* 0x000fda000c726670 */
[----:B------:R-:W0:Y:S02]  /*1ff90*/  @!P1 LDC.64 R2, c[0x0][0xc80] ;  /* 0x00032000ff029b82 */ /* 0x000e240000000a00 */
[----:B0-----:R-:W-:-:S06]  /*1ffa0*/  @!P1 IMAD.WIDE R2, R0, 0x4, R2 ;  /* 0x0000000400029825 */ /* 0x001fcc00078e0202 */
[----:B------:R0:W2:Y:S01]  /*1ffb0*/  @!P1 LDG.E R3, desc[UR42][R2.64] ;  /* 0x0000002a02039981 */ /* 0x0000a2000c1e1900 */
[C---:B------:R-:W-:Y:S02]  /*1ffc0*/  ISETP.GE.U32.AND P2, PT, R7.reuse, 0x2, PT ;  /* 0x000000020700780c */ /* 0x040fe40003f46070 */
[C---:B------:R-:W-:Y:S01]  /*1ffd0*/  ISETP.GE.U32.AND P3, PT, R7.reuse, 0x4, PT ;  /* 0x000000040700780c */ /* 0x040fe20003f66070 */
[----:B------:R-:W-:Y:S01]  /*1ffe0*/  SHFL.IDX PT, R0, R16, RZ, 0x1f ;  /* 0x00001fff10007589 */ /* 0x000fe200000e0000 */
[C---:B------:R-:W-:Y:S02]  /*1fff0*/  ISETP.GE.U32.AND P4, PT, R7.reuse, 0x8, PT ;  /* 0x000000080700780c */ /* 0x040fe40003f86070 */
[C---:B------:R-:W-:Y:S01]  /*20000*/  ISETP.GE.U32.AND P5, PT, R7.reuse, 0x10, PT ;  /* 0x000000100700780c */ /* 0x040fe20003fa6070 */
[----:B------:R-:W-:Y:S01]  /*20010*/  SHFL.IDX PT, R4, R16, 0x1, 0x1f ;  /* 0x00201f0010047f89 */ /* 0x000fe200000e0000 */
        /* <DEDUP_REMOVED lines=15> */
[----:B------:R-:W0:Y:S02]  /*20110*/  SHFL.UP PT, R5, R3, 0x10, RZ ;  /* 0x0600000003057989 */ /* 0x000e2400000e00ff */
[----:B0-----:R-:W-:-:S05]  /*20120*/  SEL R5, R5, RZ, P5 ;  /* 0x000000ff05057207 */ /* 0x001fca0002800000 */
[----:B------:R-:W-:-:S05]  /*20130*/  IMAD.IADD R5, R3, 0x1, R5 ;  /* 0x0000000103057824 */ /* 0x000fca00078e0205 */
[----:B----4-:R0:W2:Y:S02]  /*20140*/  SHFL.IDX PT, R6, R5, 0x1f, 0x1f ;  /* 0x03e01f0005067f89 */ /* 0x0100a400000e0000 */
.L_x_1047:
[----:B------:R-:W-:Y:S02]  /*20150*/  ULDC UR4, c[0x0][0xc38] ;  /* 0x00030e0000047ab9 */ /* 0x000fe40000000800 */
[----:B------:R-:W-:-:S04]  /*20160*/  IMAD.U32 R16, RZ, RZ, UR4 ;  /* 0x00000004ff107e24 */ /* 0x000fc8000f8e00ff */
[----:B--2---:R-:W-:-:S04]  /*20170*/  IMAD R6, R6, R16, RZ ;  /* 0x0000001006067224 */ /* 0x004fc800078e02ff */
[----:B------:R-:W-:-:S05]  /*20180*/  IMAD.IADD R4, R4, 0x1, R6 ;  /* 0x0000000104047824 */ /* 0x000fca00078e0206 */
[----:B------:R-:W-:-:S13]  /*20190*/  ISETP.GT.AND P6, PT, R4, R0, PT ;  /* 0x000000000400720c */ /* 0x000fda0003fc4270 */
[----:B------:R-:W-:Y:S05]  /*201a0*/  @P6 BRA `(.L_x_957) ;  /* 0x00000000009c6947 */ /* 0x000fea0003800000 */
.L_x_962:
[----:B------:R-:W2:Y:S01]  /*201b0*/  LDC R2, c[0x0][0xc3c] ;  /* 0x00030f00ff027b82 */ /* 0x000ea20000000800 */
[----:B------:R-:W-:-:S05]  /*201c0*/  VIADD R19, R19, 0x1f ;  /* 0x0000001f13137836 */ /* 0x000fca0000000000 */
[----:B--2---:R-:W-:-:S13]  /*201d0*/  ISETP.GE.AND P6, PT, R19, R2, PT ;  /* 0x000000021300720c */ /* 0x004fda0003fc6270 */
[----:B------:R-:W-:Y:S05]  /*201e0*/  @P6 BRA `(.L_x_958) ;  /* 0x0000000400446947 */ /* 0x000fea0003800000 */
[----:B------:R-:W2:Y:S01]  /*201f0*/  S2R R3, SR_TID.X ;  /* 0x0000000000037919 */ /* 0x000ea20000002100 */
[----:B------:R-:W-:Y:S01]  /*20200*/  BSSY B0, `(.L_x_959) ;  /* 0x0000009000007945 */ /* 0x000fe20003800000 */
[----:B--2---:R-:W-:-:S05]  /*20210*/  LOP3.LUT R3, R3, 0x1f, RZ, 0xc0, !PT ;  /* 0x0000001f03037812 */ /* 0x004fca00078ec0ff */
[----:B0-----:R-:W-:-:S05]  /*20220*/  IMAD.IADD R5, R19, 0x1, R3 ;  /* 0x0000000113057824 */ /* 0x001fca00078e0203 */
[----:B------:R-:W-:Y:S01]  /*20230*/  ISETP.GE.OR P6, PT, R5, R2, !P0 ;  /* 0x000000020500720c */ /* 0x000fe200047c6670 */
[----:B------:R-:W-:-:S12]  /*20240*/  IMAD.MOV.U32 R2, RZ, RZ, RZ ;  /* 0x000000ffff027224 */ /* 0x000fd800078e00ff */
[----:B------:R-:W-:Y:S05]  /*20250*/  @P6 BRA `(.L_x_960) ;  /* 0x00000000000c6947 */ /* 0x000fea0003800000 */
[----:B------:R-:W0:Y:S02]  /*20260*/  LDC.64 R2, c[0x0][0xc80] ;  /* 0x00032000ff027b82 */ /* 0x000e240000000a00 */
[----:B0-----:R-:W-:-:S06]  /*20270*/  IMAD.WIDE R2, R5, 0x4, R2 ;  /* 0x0000000405027825 */ /* 0x001fcc00078e0202 */
[----:B------:R0:W5:Y:S02]  /*20280*/  LDG.E R2, desc[UR42][R2.64] ;  /* 0x0000002a02027981 */ /* 0x000164000c1e1900 */
.L_x_960:
[----:B------:R-:W-:Y:S05]  /*20290*/  BSYNC B0 ;  /* 0x0000000000007941 */ /* 0x000fea0003800000 */
.L_x_959:
[----:B------:R-:W-:-:S03]  /*202a0*/  UMOV UR4, 0xffffffff ;  /* 0xffffffff00047882 */ /* 0x000fc60000000000 */
[----:B------:R-:W-:Y:S05]  /*202b0*/  BRA.DIV UR4, `(.L_x_961) ;  /* 0x0000002a04087947 */ /* 0x000fea000b800000 */
        /* <DEDUP_REMOVED lines=15> */
[----:B------:R0:W2:Y:S02]  /*203b0*/  SHFL.IDX PT, R6, R5, 0x1f, 0x1f ;  /* 0x03e01f0005067f89 */ /* 0x0000a400000e0000 */
.L_x_1055:
[----:B------:R-:W-:Y:S02]  /*203c0*/  ULDC UR4, c[0x0][0xc38] ;  /* 0x00030e0000047ab9 */ /* 0x000fe40000000800 */
[----:B------:R-:W-:-:S04]  /*203d0*/  IMAD.U32 R16, RZ, RZ, UR4 ;  /* 0x00000004ff107e24 */ /* 0x000fc8000f8e00ff */
[----:B--2---:R-:W-:-:S04]  /*203e0*/  IMAD R6, R6, R16, RZ ;  /* 0x0000001006067224 */ /* 0x004fc800078e02ff */
[----:B------:R-:W-:-:S05]  /*203f0*/  IMAD.IADD R4, R6, 0x1, R4 ;  /* 0x0000000106047824 */ /* 0x000fca00078e0204 */
[----:B------:R-:W-:-:S13]  /*20400*/  ISETP.GT.AND P6, PT, R4, R0, PT ;  /* 0x000000000400720c */ /* 0x000fda0003fc4270 */
[----:B------:R-:W-:Y:S05]  /*20410*/  @!P6 BRA `(.L_x_962) ;  /* 0xfffffffc0064e947 */ /* 0x000fea000383ffff */
.L_x_957:
[----:B------:R-:W-:Y:S01]  /*20420*/  IMAD.IADD R6, R4, 0x1, -R6 ;  /* 0x0000000104067824 */ /* 0x000fe200078e0a06 */
[----:B------:R-:W-:-:S03]  /*20430*/  UMOV UR4, 0xffffffff ;  /* 0xffffffff00047882 */ /* 0x000fc60000000000 */
[----:B------:R-:W-:-:S05]  /*20440*/  IMAD R3, R5, R16, R6 ;  /* 0x0000001005037224 */ /* 0x000fca00078e0206 */
[----:B------:R-:W-:Y:S01]  /*20450*/  ISETP.GT.AND P6, PT, R3, R0, PT ;  /* 0x000000000300720c */ /* 0x000fe20003fc4270 */
[----:B------:R-:W-:-:S12]  /*20460*/  BRA.DIV UR4, `(.L_x_963) ;  /* 0x0000002a04747947 */ /* 0x000fd8000b800000 */
[----:B------:R-:W-:-:S04]  /*20470*/  VOTE.ANY R3, PT, !P6 ;  /* 0x0000000000037806 */ /* 0x000fc800070e0100 */
[----:B------:R-:W2:Y:S02]  /*20480*/  POPC R4, R3 ;  /* 0x0000000300047309 */ /* 0x000ea40000000000 */
[----:B--2---:R2:W3:Y:S02]  /*20490*/  SHFL.IDX PT, R17, R2, R4, 0x1f ;  /* 0x00001f0402117589 */ /* 0x0044e400000e0000 */
.L_x_1059:
[----:B------:R-:W-:Y:S01]  /*204a0*/  ISETP.NE.AND P0, PT, R3, RZ, PT ;  /* 0x000000ff0300720c */ /* 0x000fe20003f05270 */
[----:B--2---:R-:W-:-:S12]  /*204b0*/  IMAD.MOV.U32 R2, RZ, RZ, RZ ;  /* 0x000000ffff027224 */ /* 0x004fd800078e00ff */
[----:B------:R-:W-:Y:S05]  /*204c0*/  @!P0 BRA `(.L_x_964) ;  /* 0x0000000000108947 */ /* 0x000fea0003800000 */
[----:B------:R-:W-:Y:S01]  /*204d0*/  UMOV UR4, 0xffffffff ;  /* 0xffffffff00047882 */ /* 0x000fe20000000000 */
[----:B------:R-:W-:Y:S02]  /*204e0*/  VIADD R12, R4, 0xffffffff ;  /* 0xffffffff040c7836 */ /* 0x000fe40000000000 */
[----:B------:R-:W-:Y:S05]  /*204f0*/  BRA.DIV UR4, `(.L_x_965) ;  /* 0x0000002a04987947 */ /* 0x000fea000b800000 */
[----:B------:R2:W4:Y:S02]  /*20500*/  SHFL.IDX PT, R2, R5, R12, 0x1f ;  /* 0x00001f0c05027589 */ /* 0x00052400000e0000 */
.L_x_964:
[----:B0-23--:R-:W-:Y:S01]  /*20510*/  IABS R5, R17 ;  /* 0x0000001100057213 */ /* 0x00dfe20000000000 */
[----:B----4-:R-:W-:Y:S02]  /*20520*/  IMAD R16, R2, R16, R6 ;  /* 0x0000001002107224 */ /* 0x010fe400078e0206 */
[----:B------:R-:W-:Y:S01]  /*20530*/  IMAD.IADD R19, R4, 0x1, R19 ;  /* 0x0000000104137824 */ /* 0x000fe200078e0213 */
[----:B------:R-:W0:Y:S01]  /*20540*/  I2F.RP R2, R5 ;  /* 0x0000000500027306 */ /* 0x000e220000209400 */
[----:B------:R-:W-:-:S07]  /*20550*/  IMAD.IADD R0, R0, 0x1, -R16 ;  /* 0x0000000100007824 */ /* 0x000fce00078e0a10 */
[----:B0-----:R-:W0:Y:S02]  /*20560*/  MUFU.RCP R2, R2 ;  /* 0x0000000200027308 */ /* 0x001e240000001000 */
[----:B0-----:R-:W-:-:S06]  /*20570*/  VIADD R2, R2, 0xffffffe ;  /* 0x0ffffffe02027836 */ /* 0x001fcc0000000000 */
[----:B------:R-:W0:Y:S02]  /*20580*/  F2I.FTZ.U32.TRUNC.NTZ R3, R2 ;  /* 0x0000000200037305 */ /* 0x000e24000021f000 */
[----:B0-----:R-:W-:-:S04]  /*20590*/  IMAD.MOV R2, RZ, RZ, -R3 ;  /* 0x000000ffff027224 */ /* 0x001fc800078e0a03 */
[----:B------:R-:W-:Y:S02]  /*205a0*/  IMAD R6, R2, R5, RZ ;  /* 0x0000000502067224 */ /* 0x000fe400078e02ff */
[----:B------:R-:W-:-:S04]  /*205b0*/  IMAD.MOV.U32 R2, RZ, RZ, RZ ;  /* 0x000000ffff027224 */ /* 0x000fc800078e00ff */
        /* <DEDUP_REMOVED lines=20> */
.L_x_958:
[----:B------:R-:W-:Y:S01]  /*20700*/  UMOV UR4, URZ ;  /* 0x0000003f00047c82 */ /* 0x000fe20008000000 */
[----:B------:R-:W-:Y:S01]  /*20710*/  UMOV UR5, URZ ;  /* 0x0000003f00057c82 */ /* 0x000fe20008000000 */
[----:B------:R-:W-:Y:S01]  /*20720*/  ULDC UR6, c[0x0][0xc3c] ;  /* 0x00030f0000067ab9 */ /* 0x000fe20000000800 */
[----:B------:R-:W-:Y:S02]  /*20730*/  IMAD.MOV.U32 R16, RZ, RZ, R0 ;  /* 0x000000ffff107224 */ /* 0x000fe400078e0000 */
[----:B------:R-:W-:Y:S02]  /*20740*/  IMAD.U32 R17, RZ, RZ, UR4 ;  /* 0x00000004ff117e24 */ /* 0x000fe4000f8e00ff */
[----:B------:R-:W-:Y:S02]  /*20750*/  IMAD.U32 R18, RZ, RZ, UR5 ;  /* 0x00000005ff127e24 */ /* 0x000fe4000f8e00ff */
[----:B------:R-:W-:-:S07]  /*20760*/  IMAD.U32 R19, RZ, RZ, UR6 ;  /* 0x00000006ff137e24 */ /* 0x000fce000f8e00ff */
.L_x_966:
[----:B------:R2:W3:Y:S01]  /*20770*/  LDL R3, [R1+0x4] ;  /* 0x0000040001037983 */ /* 0x0004e20000100800 */
[----:B------:R-:W4:Y:S01]  /*20780*/  S2R R0, SR_TID.X ;  /* 0x0000000000007919 */ /* 0x000f220000002100 */
[----:B------:R-:W-:Y:S05]  /*20790*/  WARPSYNC.ALL ;  /* 0x0000000000007948 */ /* 0x000fea0003800000 */
[----:B----4-:R-:W-:Y:S01]  /*207a0*/  LOP3.LUT R0, R0, 0x1f, RZ, 0xc0, !PT ;  /* 0x0000001f00007812 */ /* 0x010fe200078ec0ff */
[----:B------:R-:W-:Y:S03]  /*207b0*/  BAR.SYNC.DEFER_BLOCKING 0x4, 0x180 ;  /* 0x0106000000007b1d */ /* 0x000fe60000010000 */
[----:B------:R-:W-:-:S13]  /*207c0*/  ISETP.NE.AND P0, PT, R0, RZ, PT ;  /* 0x000000ff0000720c */ /* 0x000fda0003f05270 */
[----:B------:R-:W3:Y:S01]  /*207d0*/  @!P0 S2R R0, SR_CgaCtaId ;  /* 0x0000000000008919 */ /* 0x000ee20000008800 */
[----:B------:R-:W-:-:S04]  /*207e0*/  @!P0 MOV R2, 0x400 ;  /* 0x0000040000028802 */ /* 0x000fc80000000f00 */
[----:B---3--:R-:W-:-:S05]  /*207f0*/  @!P0 LEA R3, R0, R2, 0x18 ;  /* 0x0000000200038211 */ /* 0x008fca00078ec0ff */
[----:B------:R2:W-:Y:S04]  /*20800*/  @!P0 STS.128 [R3+0x348d0], R16 ;  /* 0x0348d01003008388 */ /* 0x0005e80000000c00 */
[----:B------:R2:W-:Y:S01]  /*20810*/  @!P0 STL [R1+0x4], R3 ;  /* 0x0000040301008387 */ /* 0x0005e20000100800 */
[----:B------:R-:W-:Y:S06]  /*20820*/  BAR.ARV 0x5, 0x180 ;  /* 0x0146000000007b1d */ /* 0x000fec0000002000 */
.L_x_955:
[----:B------:R-:W-:Y:S02]  /*20830*/  ULDC UR4, c[0x0][0xc3c] ;  /* 0x00030f0000047ab9 */ /* 0x000fe40000000800 */
[----:B0-----:R-:W-:-:S13]  /*20840*/  ISETP.GE.AND P0, PT, R19, UR4, PT ;  /* 0x0000000413007c0c */ /* 0x001fda000bf06270 */
[----:B------:R-:W-:Y:S05]  /*20850*/  @!P0 BRA `(.L_x_967) ;  /* 0xffffff9800088947 */ /* 0x000fea000383ffff */
[----:B------:R-:W-:Y:S05]  /*20860*/  BSYNC B8 ;  /* 0x0000000000087941 */ /* 0x000fea0003800000 */
.L_x_827:
[----:B---3--:R-:W3:Y:S01]  /*20870*/  LDL.LU R0, [R1+0x58] ;  /* 0x0000580001007983 */ /* 0x008ee20000300800 */
[----:B------:R-:W-:Y:S01]  /*20880*/  BSSY B0, `(.L_x_968) ;  /* 0x000000b000007945 */ /* 0x000fe20003800000 */
[----:B------:R-:W1:Y:S01]  /*20890*/  S2R R5, SR_CgaCtaId ;  /* 0x0000000000057919 */ /* 0x000e620000008800 */
[----:B---3--:R-:W-:-:S04]  /*208a0*/  IADD3 R0, R0, 0x1, RZ ;  /* 0x0000000100007810 */ /* 0x008fc80007ffe0ff */
[----:B------:R-:W-:-:S04]  /*208b0*/  LEA.HI R2, R0, R0, RZ, 0x1 ;  /* 0x0000000000027211 */ /* 0x000fc800078f08ff */
[----:B0-2---:R-:W-:-:S05]  /*208c0*/  LOP3.LUT R3, R2, 0xfffffffe, RZ, 0xc0, !PT ;  /* 0xfffffffe02037812 */ /* 0x005fca00078ec0ff */
[----:B------:R-:W-:Y:S01]  /*208d0*/  IMAD.IADD R3, R0, 0x1, -R3 ;  /* 0x0000000100037824 */ /* 0x000fe200078e0a03 */
[----:B------:R-:W-:-:S04]  /*208e0*/  MOV R0, 0x400 ;  /* 0x0000040000007802 */ /* 0x000fc80000000f00 */
[----:B-1----:R-:W-:Y:S02]  /*208f0*/  LEA R0, R5, R0, 0x18 ;  /* 0x0000000005007211 */ /* 0x002fe400078ec0ff */
[----:B------:R-:W-:-:S04]  /*20900*/  SHF.L.U32 R3, R3, 0x1f, RZ ;  /* 0x0000001f03037819 */ /* 0x000fc800000006ff */
[----:B------:R-:W0:Y:S02]  /*20910*/  SYNCS.PHASECHK.TRANS64.TRYWAIT P0, [R0+URZ+0x34820], R3 ;  /* 0x03482003000075a7 */ /* 0x000e24000800017f */
[----:B0-----:R-:W-:Y:S05]  /*20920*/  @!P0 BRA `(.L_x_969) ;  /* 0x0000002400b48947 */ /* 0x001fea0003800000 */
.L_x_1062:
[----:B------:R-:W-:Y:S05]  /*20930*/  BSYNC B0 ;  /* 0x0000000000007941 */ /* 0x000fea0003800000 */
.L_x_968:
[----:B------:R-:W-:-:S03]  /*20940*/  UMOV UR4, 0xffffffff ;  /* 0xffffffff00047882 */ /* 0x000fc60000000000 */
[----:B------:R-:W-:Y:S05]  /*20950*/  BRA.DIV UR4, `(.L_x_970) ;  /* 0x0000002604bc7947 */ /* 0x000fea000b800000 */
[----:B------:R-:W1:Y:S02]  /*20960*/  S2R R2, SR_TID.X ;  /* 0x0000000000027919 */ /* 0x000e640000002100 */
[----:B-1----:R-:W-:-:S04]  /*20970*/  SHF.R.U32.HI R2, RZ, 0x5, R2 ;  /* 0x00000005ff027819 */ /* 0x002fc80000011602 */
[----:B------:R-:W-:-:S05]  /*20980*/  LOP3.LUT R2, R2, 0x3, RZ, 0xc0, !PT ;  /* 0x0000000302027812 */ /* 0x000fca00078ec0ff */
[----:B------:R1:W2:Y:S02]  /*20990*/  SHFL.IDX PT, R14, R2, RZ, 0x1f ;  /* 0x00001fff020e7589 */ /* 0x0002a400000e0000 */
.L_x_1065:
[----:B--2---:R-:W-:-:S13]  /*209a0*/  ISETP.NE.AND P0, PT, R14, RZ, PT ;  /* 0x000000ff0e00720c */ /* 0x004fda0003f05270 */
[----:B------:R-:W-:Y:S05]  /*209b0*/  @P0 BRA `(.L_x_612) ;  /* 0x00000000009c0947 */ /* 0x000fea0003800000 */
[----:B------:R-:W-:-:S03]  /*209c0*/  UMOV UR4, 0xffffffff ;  /* 0xffffffff00047882 */ /* 0x000fc60000000000 */
[----:B------:R-:W-:Y:S05]  /*209d0*/  BRA.DIV UR4, `(.L_x_971) ;  /* 0x0000002604d07947 */ /* 0x000fea000b800000 */
[----:B------:R-:W-:-:S13]  /*209e0*/  ELECT P6, URZ, PT ;  /* 0x00000000003f782f */ /* 0x000fda00038c0000 */
.L_x_1068:
[----:B------:R-:W-:Y:S05]  /*209f0*/  @!P6 BRA `(.L_x_612) ;  /* 0x00000000008ce947 */ /* 0x000fea0003800000 */
[----:B-1----:R-:W2:Y:S02]  /*20a00*/  LDL R2, [R1+0x60] ;  /* 0x0000600001027983 */ /* 0x002ea40000100800 */
[----:B--2---:R-:W-:-:S13]  /*20a10*/  R2UR UR4, R2 ;  /* 0x00000000020472ca */ /* 0x004fda00000e0000 */
[----:B------:R-:W-:-:S06]  /*20a20*/  ULOP3.LUT UR4, UR4, 0x2, URZ, 0xfc, !UPT ;  /* 0x0000000204047892 */ /* 0x000fcc000f8efc3f */
[----:B------:R-:W-:-:S05]  /*20a30*/  IMAD.U32 R2, RZ, RZ, UR4 ;  /* 0x00000004ff027e24 */ /* 0x000fca000f8e00ff */
[----:B------:R-:W-:-:S13]  /*20a40*/  ISETP.NE.AND P2, PT, R2, 0x3, PT ;  /* 0x000000030200780c */ /* 0x000fda0003f45270 */
[----:B------:R-:W-:Y:S05]  /*20a50*/  @!P2 BRA `(.L_x_972) ;  /* 0x000000000004a947 */ /* 0x000fea0003800000 */
[----:B------:R-:W-:Y:S01]  /*20a60*/  BPT.TRAP 0x1 ;  /* 0x000000040000795c */ /* 0x000fe20000300000 */
.L_x_972:
[----:B0-----:R-:W4:Y:S04]  /*20a70*/  LDL R3, [R1+0x8] ;  /* 0x0000080001037983 */ /* 0x001f280000100800 */
[----:B------:R-:W2:Y:S01]  /*20a80*/  LDL.LU R7, [R1+0x18] ;  /* 0x0000180001077983 */ /* 0x000ea20000300800 */
[----:B------:R-:W-:-:S04]  /*20a90*/  VIADD R2, R0, 0x34840 ;  /* 0x0003484000027836 */ /* 0x000fc80000000000 */
[C---:B----4-:R-:W-:Y:S02]  /*20aa0*/  IMAD R6, R3.reuse, 0x8, R2 ;  /* 0x0000000803067824 */ /* 0x050fe400078e0202 */
[----:B------:R-:W-:Y:S01]  /*20ab0*/  VIADD R3, R3, 0x1 ;  /* 0x0000000103037836 */ /* 0x000fe20000000000 */
[----:B--2---:R-:W-:-:S04]  /*20ac0*/  SHF.L.U32 R5, R7, 0x1f, RZ ;  /* 0x0000001f07057819 */ /* 0x004fc800000006ff */
        /* <DEDUP_REMOVED lines=8> */
.L_x_1069:
[----:B------:R-:W1:Y:S02]  /*20b50*/  SYNCS.PHASECHK.TRANS64.TRYWAIT P0, [R7+URZ], R2 ;  /* 0x00000002070075a7 */ /* 0x000e64000800017f */
[----:B-1----:R-:W-:Y:S05]  /*20b60*/  @!P0 BRA `(.L_x_974) ;  /* 0x0000002400a08947 */ /* 0x002fea0003800000 */
.L_x_1070:
[----:B------:R-:W-:Y:S05]  /*20b70*/  @!P2 BRA `(.L_x_975) ;  /* 0x000000000004a947 */ /* 0x000fea0003800000 */
[----:B------:R-:W-:Y:S01]  /*20b80*/  BPT.TRAP 0x1 ;  /* 0x000000040000795c */ /* 0x000fe20000300000 */
.L_x_975:
[----:B------:R-:W2:Y:S01]  /*20b90*/  LDL.LU R4, [R1+0x8] ;  /* 0x0000080001047983 */ /* 0x000ea20000300800 */
[----:B------:R-:W-:-:S04]  /*20ba0*/  VIADD R0, R0, 0x34860 ;  /* 0x0003486000007836 */ /* 0x000fc80000000000 */
[----:B--2---:R-:W-:-:S04]  /*20bb0*/  IMAD R4, R4, 0x8, R0 ;  /* 0x0000000804047824 */ /* 0x004fc800078e0200 */
[----:B------:R-:W2:Y:S02]  /*20bc0*/  SYNCS.PHASECHK.TRANS64.TRYWAIT P0, [R4+URZ], R5 ;  /* 0x00000005040075a7 */ /* 0x000ea4000800017f */
[----:B--2---:R-:W-:Y:S05]  /*20bd0*/  @!P0 BRA `(.L_x_976) ;  /* 0x0000002400988947 */ /* 0x004fea0003800000 */
.L_x_1071:
[----:B------:R-:W-:-:S07]  /*20be0*/  IMAD R3, R3, 0x8, R0 ;  /* 0x0000000803037824 */ /* 0x000fce00078e0200 */
.L_x_977:
[----:B---3--:R3:W4:Y:S02]  /*20bf0*/  SYNCS.PHASECHK.TRANS64.TRYWAIT P0, [R3+URZ], R2 ;  /* 0x00000002030075a7 */ /* 0x008724000800017f */
[----:B----4-:R-:W-:Y:S05]  /*20c00*/  @!P0 NANOSLEEP.SYNCS 0x989680 ;  /* 0x009896800000895d */ /* 0x010fea0003900000 */
[----:B------:R-:W4:Y:S02]  /*20c10*/  @!P0 SYNCS.PHASECHK.TRANS64 P0, [R3+URZ], R2 ;  /* 0x00000002030085a7 */ /* 0x000f24000800007f */
[----:B----4-:R-:W-:Y:S05]  /*20c20*/  @!P0 BRA `(.L_x_977) ;  /* 0xfffffffc00f08947 */ /* 0x010fea000383ffff */
.L_x_612:
[----:B------:R-:W-:Y:S05]  /*20c30*/  BSYNC B9 ;  /* 0x0000000000097941 */ /* 0x000fea0003800000 */
.L_x_609:
[----:B------:R-:W-:Y:S05]  /*20c40*/  EXIT ;  /* 0x000000000000794d */ /* 0x000fea0003800000 */
.L_x_630:
[----:B-1----:R1:W2:Y:S02]  /*20c50*/  SYNCS.PHASECHK.TRANS64.TRYWAIT P5, [R3+URZ+0x34890], R0 ;  /* 0x03489000030075a7 */ /* 0x0022a400080a017f */
[----:B--2---:R-:W-:Y:S05]  /*20c60*/  @!P5 NANOSLEEP.SYNCS 0x989680 ;  /* 0x009896800000d95d */ /* 0x004fea0003900000 */
[----:B------:R-:W2:Y:S02]  /*20c70*/  @!P5 SYNCS.PHASECHK.TRANS64 P5, [R3+URZ+0x34890], R0 ;  /* 0x034890000300d5a7 */ /* 0x000ea400080a007f */
[----:B--2---:R-:W-:Y:S05]  /*20c80*/  @!P5 BRA `(.L_x_630) ;  /* 0xfffffffc00f0d947 */ /* 0x004fea000383ffff */
[----:B------:R-:W-:Y:S05]  /*20c90*/  BRA `(.L_x_978) ;  /* 0xfffffe2800e07947 */ /* 0x000fea000383ffff */
.L_x_684:
[----:B-1----:R1:W3:Y:S02]  /*20ca0*/  SYNCS.PHASECHK.TRANS64.TRYWAIT P5, [R3+URZ+0x34890], R0 ;  /* 0x03489000030075a7 */ /* 0x0022e400080a017f */
[----:B---3--:R-:W-:Y:S05]  /*20cb0*/  @!P5 NANOSLEEP.SYNCS 0x989680 ;  /* 0x009896800000d95d */ /* 0x008fea0003900000 */
[----:B------:R-:W3:Y:S02]  /*20cc0*/  @!P5 SYNCS.PHASECHK.TRANS64 P5, [R3+URZ+0x34890], R0 ;  /* 0x034890000300d5a7 */ /* 0x000ee400080a007f */
[----:B---3--:R-:W-:Y:S05]  /*20cd0*/  @!P5 BRA `(.L_x_684) ;  /* 0xfffffffc00f0d947 */ /* 0x008fea000383ffff */
[----:B------:R-:W-:Y:S05]  /*20ce0*/  BRA `(.L_x_979) ;  /* 0xfffffe6000387947 */ /* 0x000fea000383ffff */
.L_x_709:
[----:B-1----:R1:W2:Y:S02]  /*20cf0*/  SYNCS.PHASECHK.TRANS64.TRYWAIT P4, [R3+URZ+0x34890], R0 ;  /* 0x03489000030075a7 */ /* 0x0022a4000808017f */
[----:B--2---:R-:W-:Y:S05]  /*20d00*/  @!P4 NANOSLEEP.SYNCS 0x989680 ;  /* 0x009896800000c95d */ /* 0x004fea0003900000 */
[----:B------:R-:W2:Y:S02]  /*20d10*/  @!P4 SYNCS.PHASECHK.TRANS64 P4, [R3+URZ+0x34890], R0 ;  /* 0x034890000300c5a7 */ /* 0x000ea4000808007f */
[----:B--2---:R-:W-:Y:S05]  /*20d20*/  @!P4 BRA `(.L_x_709) ;  /* 0xfffffffc00f0c947 */ /* 0x004fea000383ffff */
[----:B------:R-:W-:Y:S05]  /*20d30*/  BRA `(.L_x_980) ;  /* 0xfffffe9000d87947 */ /* 0x000fea000383ffff */
.L_x_715:
[----:B0-----:R0:W2:Y:S02]  /*20d40*/  SYNCS.PHASECHK.TRANS64.TRYWAIT P4, [R3+URZ+0x348b0], R0 ;  /* 0x0348b000030075a7 */ /* 0x0010a4000808017f */
[----:B--2---:R-:W-:Y:S05]  /*20d50*/  @!P4 NANOSLEEP.SYNCS 0x989680 ;  /* 0x009896800000c95d */ /* 0x004fea0003900000 */
[----:B------:R-:W2:Y:S02]  /*20d60*/  @!P4 SYNCS.PHASECHK.TRANS64 P4, [R3+URZ+0x348b0], R0 ;  /* 0x0348b0000300c5a7 */ /* 0x000ea4000808007f */
[----:B--2---:R-:W-:Y:S05]  /*20d70*/  @!P4 BRA `(.L_x_715) ;  /* 0xfffffffc00f0c947 */ /* 0x004fea000383ffff */
[----:B------:R-:W-:Y:S05]  /*20d80*/  BRA `(.L_x_981) ;  /* 0xfffffe9400dc7947 */ /* 0x000fea000383ffff */
.L_x_733:
[----:B------:R-:W-:Y:S01]  /*20d90*/  BSSY B1, `(.L_x_982) ;  /* 0x0000008000017945 */ /* 0x000fe20003800000 */
[----:B------:R-:W-:Y:S02]  /*20da0*/  IMAD.MOV.U32 R13, RZ, RZ, R25 ;  /* 0x000000ffff0d7224 */ /* 0x000fe400078e0019 */
[----:B------:R-:W-:Y:S02]  /*20db0*/  IMAD.MOV.U32 R12, RZ, RZ, RZ ;  /* 0x000000ffff0c7224 */ /* 0x000fe400078e00ff */
[----:B------:R-:W-:Y:S02]  /*20dc0*/  IMAD.MOV.U32 R11, RZ, RZ, 0x1c1f ;  /* 0x00001c1fff0b7424 */ /* 0x000fe400078e00ff */
[----:B------:R-:W-:-:S07]  /*20dd0*/  IMAD.MOV.U32 R15, RZ, RZ, -0x1 ;  /* 0xffffffffff0f7424 */ /* 0x000fce00078e00ff */
[----:B------:R-:W-:Y:S05]  /*20de0*/  WARPSYNC.COLLECTIVE R15, `(.L_x_983) ;  /* 0x000000000f087348 */ /* 0x000fea0003c00000 */
[----:B------:R0:W1:Y:S02]  /*20df0*/  SHFL.IDX P6, R14, R13, R12, R11 ;  /* 0x0000000c0d0e7389 */ /* 0x00006400000c000b */
[----:B01----:R-:W-:Y:S01]  /*20e00*/  ENDCOLLECTIVE ;  /* 0x000000000000791b */ /* 0x003fe20003800000 */
.L_x_983:
[----:B------:R-:W-:Y:S05]  /*20e10*/  BSYNC B1 ;  /* 0x0000000000017941 */ /* 0x000fea0003800000 */
.L_x_982:
[----:B------:R-:W-:Y:S02]  /*20e20*/  IMAD.MOV.U32 R13, RZ, RZ, R24 ;  /* 0x000000ffff0d7224 */ /* 0x000fe400078e0018 */
[----:B------:R-:W-:Y:S02]  /*20e30*/  IMAD.MOV.U32 R12, RZ, RZ, RZ ;  /* 0x000000ffff0c7224 */ /* 0x000fe400078e00ff */
[----:B------:R-:W-:Y:S02]  /*20e40*/  IMAD.MOV.U32 R11, RZ, RZ, 0x1c1f ;  /* 0x00001c1fff0b7424 */ /* 0x000fe400078e00ff */
[----:B------:R-:W-:Y:S02]  /*20e50*/  IMAD.MOV.U32 R15, RZ, RZ, -0x1 ;  /* 0xffffffffff0f7424 */ /* 0x000fe400078e00ff */
[----:B------:R-:W-:-:S07]  /*20e60*/  IMAD.MOV.U32 R0, RZ, RZ, R14 ;  /* 0x000000ffff007224 */ /* 0x000fce00078e000e */
[----:B------:R-:W-:Y:S05]  /*20e70*/  WARPSYNC.COLLECTIVE R15, `(.L_x_984) ;  /* 0x000000000f087348 */ /* 0x000fea0003c00000 */
[----:B------:R0:W1:Y:S02]  /*20e80*/  SHFL.IDX P6, R14, R13, R12, R11 ;  /* 0x0000000c0d0e7389 */ /* 0x00006400000c000b */
[----:B01----:R-:W-:Y:S01]  /*20e90*/  ENDCOLLECTIVE ;  /* 0x000000000000791b */ /* 0x003fe20003800000 */
.L_x_984:
[----:B------:R-:W-:Y:S02]  /*20ea0*/  IMAD.MOV.U32 R13, RZ, RZ, R27 ;  /* 0x000000ffff0d7224 */ /* 0x000fe400078e001b */
[----:B------:R-:W-:-:S07]  /*20eb0*/  IMAD.MOV.U32 R3, RZ, RZ, R14 ;  /* 0x000000ffff037224 */ /* 0x000fce00078e000e */
[----:B------:R-:W-:Y:S05]  /*20ec0*/  WARPSYNC.COLLECTIVE R15, `(.L_x_985) ;  /* 0x000000000f087348 */ /* 0x000fea0003c00000 */
[----:B------:R0:W1:Y:S02]  /*20ed0*/  SHFL.IDX P6, R14, R13, R12, R11 ;  /* 0x0000000c0d0e7389 */ /* 0x00006400000c000b */
[----:B01----:R-:W-:Y:S01]  /*20ee0*/  ENDCOLLECTIVE ;  /* 0x000000000000791b */ /* 0x003fe20003800000 */
.L_x_985:
[----:B------:R-:W-:Y:S02]  /*20ef0*/  IMAD.MOV.U32 R13, RZ, RZ, R26 ;  /* 0x000000ffff0d7224 */ /* 0x000fe400078e001a */
[----:B------:R-:W-:-:S07]  /*20f00*/  IMAD.MOV.U32 R4, RZ, RZ, R14 ;  /* 0x000000ffff047224 */ /* 0x000fce00078e000e */
[----:B------:R-:W-:Y:S05]  /*20f10*/  WARPSYNC.COLLECTIVE R15, `(.L_x_986) ;  /* 0x000000000f087348 */ /* 0x000fea0003c00000 */
[----:B------:R0:W1:Y:S02]  /*20f20*/  SHFL.IDX P6, R14, R13, R12, R11 ;  /* 0x0000000c0d0e7389 */ /* 0x00006400000c000b */
[----:B01----:R-:W-:Y:S01]  /*20f30*/  ENDCOLLECTIVE ;  /* 0x000000000000791b */ /* 0x003fe20003800000 */
.L_x_986:
[----:B------:R-:W-:Y:S01]  /*20f40*/  IMAD.MOV.U32 R5, RZ, RZ, R14 ;  /* 0x000000ffff057224 */ /* 0x000fe200078e000e */
[----:B------:R-:W-:Y:S06]  /*20f50*/  BRA `(.L_x_987) ;  /* 0xfffffea000a87947 */ /* 0x000fec000383ffff */
.L_x_737:
[----:B0-----:R0:W1:Y:S02]  /*20f60*/  SYNCS.PHASECHK.TRANS64.TRYWAIT P0, [R2+URZ+0x34800], R5 ;  /* 0x03480005020075a7 */ /* 0x001064000800017f */
[----:B-1----:R-:W-:Y:S05]  /*20f70*/  @!P0 NANOSLEEP.SYNCS 0x989680 ;  /* 0x009896800000895d */ /* 0x002fea0003900000 */
[----:B------:R-:W1:Y:S02]  /*20f80*/  @!P0 SYNCS.PHASECHK.TRANS64 P0, [R2+URZ+0x34800], R5 ;  /* 0x03480005020085a7 */ /* 0x000e64000800007f */
[----:B-1----:R-:W-:Y:S05]  /*20f90*/  @!P0 BRA `(.L_x_737) ;  /* 0xfffffffc00f08947 */ /* 0x002fea000383ffff */
[----:B------:R-:W-:Y:S05]  /*20fa0*/  BRA `(.L_x_988) ;  /* 0xfffffeac00187947 */ /* 0x000fea000383ffff */
.L_x_761:
        /* <DEDUP_REMOVED lines=8> */
.L_x_990:
[----:B------:R-:W-:Y:S05]  /*21030*/  BSYNC B1 ;  /* 0x0000000000017941 */ /* 0x000fea0003800000 */
.L_x_989:
        /* <DEDUP_REMOVED lines=8> */
.L_x_991:
[----:B------:R-:W-:Y:S01]  /*210c0*/  IMAD.MOV.U32 R43, RZ, RZ, R3 ;  /* 0x000000ffff2b7224 */ /* 0x000fe200078e0003 */
[----:B------:R-:W-:Y:S01]  /*210d0*/  MOV R13, R27 ;  /* 0x0000001b000d7202 */ /* 0x000fe20000000f00 */
[----:B------:R-:W-:-:S07]  /*210e0*/  IMAD.MOV.U32 R0, RZ, RZ, R14 ;  /* 0x000000ffff007224 */ /* 0x000fce00078e000e */
[----:B------:R-:W-:Y:S05]  /*210f0*/  WARPSYNC.COLLECTIVE R15, `(.L_x_992) ;  /* 0x000000000f087348 */ /* 0x000fea0003c00000 */
[----:B------:R0:W1:Y:S02]  /*21100*/  SHFL.IDX P6, R14, R13, R12, R11 ;  /* 0x0000000c0d0e7389 */ /* 0x00006400000c000b */
[----:B01----:R-:W-:Y:S01]  /*21110*/  ENDCOLLECTIVE ;  /* 0x000000000000791b */ /* 0x003fe20003800000 */
.L_x_992:
[----:B------:R-:W-:Y:S02]  /*21120*/  IMAD.MOV.U32 R42, RZ, RZ, R0 ;  /* 0x000000ffff2a7224 */ /* 0x000fe400078e0000 */
[----:B------:R-:W-:Y:S02]  /*21130*/  IMAD.MOV.U32 R13, RZ, RZ, R26 ;  /* 0x000000ffff0d7224 */ /* 0x000fe400078e001a */
[----:B------:R-:W-:-:S07]  /*21140*/  IMAD.MOV.U32 R5, RZ, RZ, R14 ;  /* 0x000000ffff057224 */ /* 0x000fce00078e000e */
[----:B------:R-:W-:Y:S05]  /*21150*/  WARPSYNC.COLLECTIVE R15, `(.L_x_993) ;  /* 0x000000000f087348 */ /* 0x000fea0003c00000 */
[----:B------:R0:W1:Y:S02]  /*21160*/  SHFL.IDX P6, R14, R13, R12, R11 ;  /* 0x0000000c0d0e7389 */ /* 0x00006400000c000b */
[----:B01----:R-:W-:Y:S01]  /*21170*/  ENDCOLLECTIVE ;  /* 0x000000000000791b */ /* 0x003fe20003800000 */
.L_x_993:
[----:B------:R-:W-:Y:S05]  /*21180*/  BRA `(.L_x_994) ;  /* 0xfffffec800c47947 */ /* 0x000fea000383ffff */
.L_x_765:
[----:B0-----:R0:W1:Y:S02]  /*21190*/  SYNCS.PHASECHK.TRANS64.TRYWAIT P0, [R2+URZ+0x34800], R5 ;  /* 0x03480005020075a7 */ /* 0x001064000800017f */
[----:B-1----:R-:W-:Y:S05]  /*211a0*/  @!P0 NANOSLEEP.SYNCS 0x989680 ;  /* 0x009896800000895d */ /* 0x002fea0003900000 */
[----:B------:R-:W1:Y:S02]  /*211b0*/  @!P0 SYNCS.PHASECHK.TRANS64 P0, [R2+URZ+0x34800], R5 ;  /* 0x03480005020085a7 */ /* 0x000e64000800007f */
[----:B-1----:R-:W-:Y:S05]  /*211c0*/  @!P0 BRA `(.L_x_765) ;  /* 0xfffffffc00f08947 */ /* 0x002fea000383ffff */
[----:B------:R-:W-:Y:S05]  /*211d0*/  BRA `(.L_x_995) ;  /* 0xfffffed000b87947 */ /* 0x000fea000383ffff */
.L_x_779:
[----:B-1----:R1:W2:Y:S02]  /*211e0*/  SYNCS.PHASECHK.TRANS64.TRYWAIT P2, [R0+URZ+0x34830], R3 ;  /* 0x03483003000075a7 */ /* 0x0022a4000804017f */
[----:B--2---:R-:W-:Y:S05]  /*211f0*/  @!P2 NANOSLEEP.SYNCS 0x989680 ;  /* 0x009896800000a95d */ /* 0x004fea0003900000 */
[----:B------:R-:W2:Y:S02]  /*21200*/  @!P2 SYNCS.PHASECHK.TRANS64 P2, [R0+URZ+0x34830], R3 ;  /* 0x034830030000a5a7 */ /* 0x000ea4000804007f */
[----:B--2---:R-:W-:Y:S05]  /*21210*/  @!P2 BRA `(.L_x_779) ;  /* 0xfffffffc00f0a947 */ /* 0x004fea000383ffff */
[----:B------:R-:W-:Y:S05]  /*21220*/  BRA `(.L_x_778) ;  /* 0xfffffef400c47947 */ /* 0x000fea000383ffff */
.L_x_786:
[----:B-1----:R1:W2:Y:S02]  /*21230*/  SYNCS.PHASECHK.TRANS64.TRYWAIT P2, [R10+URZ+0x34830], R7 ;  /* 0x034830070a0075a7 */ /* 0x0022a4000804017f */
[----:B--2---:R-:W-:Y:S05]  /*21240*/  @!P2 NANOSLEEP.SYNCS 0x989680 ;  /* 0x009896800000a95d */ /* 0x004fea0003900000 */
[----:B------:R-:W2:Y:S02]  /*21250*/  @!P2 SYNCS.PHASECHK.TRANS64 P2, [R10+URZ+0x34830], R7 ;  /* 0x034830070a00a5a7 */ /* 0x000ea4000804007f */
[----:B--2---:R-:W-:Y:S05]  /*21260*/  @!P2 BRA `(.L_x_786) ;  /* 0xfffffffc00f0a947 */ /* 0x004fea000383ffff */
[----:B------:R-:W-:Y:S05]  /*21270*/  BRA `(.L_x_785) ;  /* 0xffffff2800447947 */ /* 0x000fea000383ffff */
.L_x_791:
[----:B-1----:R1:W2:Y:S02]  /*21280*/  SYNCS.PHASECHK.TRANS64.TRYWAIT P2, [R13+URZ+0x34850], R0 ;  /* 0x034850000d0075a7 */ /* 0x0022a4000804017f */
[----:B--2---:R-:W-:Y:S05]  /*21290*/  @!P2 NANOSLEEP.SYNCS 0x989680 ;  /* 0x009896800000a95d */ /* 0x004fea0003900000 */
[----:B------:R-:W2:Y:S02]  /*212a0*/  @!P2 SYNCS.PHASECHK.TRANS64 P2, [R13+URZ+0x34850], R0 ;  /* 0x034850000d00a5a7 */ /* 0x000ea4000804007f */
[----:B--2---:R-:W-:Y:S05]  /*212b0*/  @!P2 BRA `(.L_x_791) ;  /* 0xfffffffc00f0a947 */ /* 0x004fea000383ffff */
[----:B------:R-:W-:Y:S05]  /*212c0*/  BRA `(.L_x_790) ;  /* 0xffffff3400187947 */ /* 0x000fea000383ffff */
.L_x_797:
[----:B-1----:R1:W2:Y:S02]  /*212d0*/  SYNCS.PHASECHK.TRANS64.TRYWAIT P0, [R8+URZ+0x34850], R5 ;  /* 0x03485005080075a7 */ /* 0x0022a4000800017f */
[----:B--2---:R-:W-:Y:S05]  /*212e0*/  @!P0 NANOSLEEP.SYNCS 0x989680 ;  /* 0x009896800000895d */ /* 0x004fea0003900000 */
[----:B------:R-:W2:Y:S02]  /*212f0*/  @!P0 SYNCS.PHASECHK.TRANS64 P0, [R8+URZ+0x34850], R5 ;  /* 0x03485005080085a7 */ /* 0x000ea4000800007f */
[----:B--2---:R-:W-:Y:S05]  /*21300*/  @!P0 BRA `(.L_x_797) ;  /* 0xfffffffc00f08947 */ /* 0x004fea000383ffff */
[----:B------:R-:W-:Y:S05]  /*21310*/  BRA `(.L_x_796) ;  /* 0xffffff5800387947 */ /* 0x000fea000383ffff */
.L_x_833:
        /* <DEDUP_REMOVED lines=11> */
.L_x_997:
[----:B------:R-:W-:Y:S05]  /*213d0*/  BSYNC B1 ;  /* 0x0000000000017941 */ /* 0x000fea0003800000 */
.L_x_996:
[----:B------:R-:W-:Y:S05]  /*213e0*/  BRA `(.L_x_998) ;  /* 0xffffff9000e87947 */ /* 0x000fea000383ffff */
.L_x_835:
[----:B------:R-:W-:Y:S01]  /*213f0*/  BSSY B1, `(.L_x_999) ;  /* 0x0000006000017945 */ /* 0x000fe20003800000 */
[----:B------:R-:W-:-:S07]  /*21400*/  IMAD.MOV.U32 R15, RZ, RZ, -0x1 ;  /* 0xffffffffff0f7424 */ /* 0x000fce00078e00ff */
[----:B01----:R-:W-:Y:S05]  /*21410*/  WARPSYNC.COLLECTIVE R15, `(.L_x_1000) ;  /* 0x000000000f0c7348 */ /* 0x003fea0003c00000 */
[----:B------:R-:W-:Y:S02]  /*21420*/  ELECT P6, UR62, PT ;  /* 0x00000000003e782f */ /* 0x000fe400038c0000 */
[----:B------:R-:W-:Y:S01]  /*21430*/  MOV R14, UR62 ;  /* 0x0000003e000e7c02 */ /* 0x000fe20008000f00 */
[----:B01----:R-:W-:Y:S10]  /*21440*/  ENDCOLLECTIVE ;  /* 0x000000000000791b */ /* 0x003ff40003800000 */
.L_x_1000:
[----:B------:R-:W-:Y:S05]  /*21450*/  BSYNC B1 ;  /* 0x0000000000017941 */ /* 0x000fea0003800000 */
.L_x_999:
[----:B------:R-:W-:Y:S05]  /*21460*/  BRA `(.L_x_834) ;  /* 0xffffff9000e07947 */ /* 0x000fea000383ffff */
.L_x_837:
[----:B0-----:R-:W2:Y:S02]  /*21470*/  LDL R3, [R1+0x4] ;  /* 0x0000040001037983 */ /* 0x001ea40000100800 */
[----:B--2---:R0:W2:Y:S02]  /*21480*/  SYNCS.PHASECHK.TRANS64.TRYWAIT P0, [R3+URZ+0x34820], R2 ;  /* 0x03482002030075a7 */ /* 0x0040a4000800017f */
[----:B--2---:R-:W-:Y:S05]  /*21490*/  @!P0 NANOSLEEP.SYNCS 0x989680 ;  /* 0x009896800000895d */ /* 0x004fea0003900000 */
[----:B------:R-:W2:Y:S02]  /*214a0*/  @!P0 SYNCS.PHASECHK.TRANS64 P0, [R3+URZ+0x34820], R2 ;  /* 0x03482002030085a7 */ /* 0x000ea4000800007f */
[----:B--2---:R-:W-:Y:S05]  /*214b0*/  @!P0 BRA `(.L_x_837) ;  /* 0xfffffffc00ec8947 */ /* 0x004fea000383ffff */
[----:B------:R-:W-:Y:S05]  /*214c0*/  BRA `(.L_x_1001) ;  /* 0xffffff9000f07947 */ /* 0x000fea000383ffff */
.L_x_841:
[----:B0-----:R0:W2:Y:S02]  /*214d0*/  SYNCS.PHASECHK.TRANS64.TRYWAIT P0, [R4+URZ+0x348a0], R8 ;  /* 0x0348a008040075a7 */ /* 0x0010a4000800017f */
[----:B--2---:R-:W-:Y:S05]  /*214e0*/  @!P0 NANOSLEEP.SYNCS 0x989680 ;  /* 0x009896800000895d */ /* 0x004fea0003900000 */
[----:B------:R-:W2:Y:S02]  /*214f0*/  @!P0 SYNCS.PHASECHK.TRANS64 P0, [R4+URZ+0x348a0], R8 ;  /* 0x0348a008040085a7 */ /* 0x000ea4000800007f */
[----:B--2---:R-:W-:Y:S05]  /*21500*/  @!P0 BRA `(.L_x_841) ;  /* 0xfffffffc00f08947 */ /* 0x004fea000383ffff */
[----:B------:R-:W-:Y:S05]  /*21510*/  BRA `(.L_x_1002) ;  /* 0xffffff9400147947 */ /* 0x000fea000383ffff */
.L_x_848:
[----:B--2---:R2:W3:Y:S02]  /*21520*/  SYNCS.PHASECHK.TRANS64.TRYWAIT P0, [R4+URZ+0x348c0], R8 ;  /* 0x0348c008040075a7 */ /* 0x0044e4000800017f */
[----:B---3--:R-:W-:Y:S05]  /*21530*/  @!P0 NANOSLEEP.SYNCS 0x989680 ;  /* 0x009896800000895d */ /* 0x008fea0003900000 */
[----:B------:R-:W3:Y:S02]  /*21540*/  @!P0 SYNCS.PHASECHK.TRANS64 P0, [R4+URZ+0x348c0], R8 ;  /* 0x0348c008040085a7 */ /* 0x000ee4000800007f */
[----:B---3--:R-:W-:Y:S05]  /*21550*/  @!P0 BRA `(.L_x_848) ;  /* 0xfffffffc00f08947 */ /* 0x008fea000383ffff */
[----:B------:R-:W-:Y:S05]  /*21560*/  BRA `(.L_x_1003) ;  /* 0xffffff9800147947 */ /* 0x000fea000383ffff */
.L_x_856:
[----:B0-----:R0:W2:Y:S02]  /*21570*/  SYNCS.PHASECHK.TRANS64.TRYWAIT P1, [R6+URZ+0x348a0], R5 ;  /* 0x0348a005060075a7 */ /* 0x0010a4000802017f */
[----:B--2---:R-:W-:Y:S05]  /*21580*/  @!P1 NANOSLEEP.SYNCS 0x989680 ;  /* 0x009896800000995d */ /* 0x004fea0003900000 */
[----:B------:R-:W2:Y:S02]  /*21590*/  @!P1 SYNCS.PHASECHK.TRANS64 P1, [R6+URZ+0x348a0], R5 ;  /* 0x0348a005060095a7 */ /* 0x000ea4000802007f */
[----:B--2---:R-:W-:Y:S05]  /*215a0*/  @!P1 BRA `(.L_x_856) ;  /* 0xfffffffc00f09947 */ /* 0x004fea000383ffff */
[----:B------:R-:W-:Y:S05]  /*215b0*/  BRA `(.L_x_1004) ;  /* 0xffffff9c00447947 */ /* 0x000fea000383ffff */
.L_x_863:
[----:B--2---:R2:W3:Y:S02]  /*215c0*/  SYNCS.PHASECHK.TRANS64.TRYWAIT P1, [R6+URZ+0x348c0], R5 ;  /* 0x0348c005060075a7 */ /* 0x0044e4000802017f */
[----:B---3--:R-:W-:Y:S05]  /*215d0*/  @!P1 NANOSLEEP.SYNCS 0x989680 ;  /* 0x009896800000995d */ /* 0x008fea0003900000 */
[----:B------:R-:W3:Y:S02]  /*215e0*/  @!P1 SYNCS.PHASECHK.TRANS64 P1, [R6+URZ+0x348c0], R5 ;  /* 0x0348c005060095a7 */ /* 0x000ee4000802007f */
[----:B---3--:R-:W-:Y:S05]  /*215f0*/  @!P1 BRA `(.L_x_863) ;  /* 0xfffffffc00f09947 */ /* 0x008fea000383ffff */
[----:B------:R-:W-:Y:S05]  /*21600*/  BRA `(.L_x_1005) ;  /* 0xffffffa000407947 */ /* 0x000fea000383ffff */
.L_x_877:
        /* <DEDUP_REMOVED lines=11> */
.L_x_1007:
[----:B------:R-:W-:Y:S05]  /*216c0*/  BSYNC B0 ;  /* 0x0000000000007941 */ /* 0x000fea0003800000 */
.L_x_1006:
[----:B------:R-:W-:Y:S05]  /*216d0*/  BRA `(.L_x_1008) ;  /* 0xffffffa800bc7947 */ /* 0x000fea000383ffff */
.L_x_879:
[----:B------:R-:W-:Y:S01]  /*216e0*/  BSSY B0, `(.L_x_1009) ;  /* 0x0000006000007945 */ /* 0x000fe20003800000 */
[----:B------:R-:W-:-:S07]  /*216f0*/  IMAD.MOV.U32 R15, RZ, RZ, -0x1 ;  /* 0xffffffffff0f7424 */ /* 0x000fce00078e00ff */
[----:B01----:R-:W-:Y:S05]  /*21700*/  WARPSYNC.COLLECTIVE R15, `(.L_x_1010) ;  /* 0x000000000f0c7348 */ /* 0x003fea0003c00000 */
[----:B------:R-:W-:Y:S02]  /*21710*/  ELECT P6, UR62, PT ;  /* 0x00000000003e782f */ /* 0x000fe400038c0000 */
[----:B------:R-:W-:Y:S01]  /*21720*/  MOV R14, UR62 ;  /* 0x0000003e000e7c02 */ /* 0x000fe20008000f00 */
[----:B01----:R-:W-:Y:S10]  /*21730*/  ENDCOLLECTIVE ;  /* 0x000000000000791b */ /* 0x003ff40003800000 */
.L_x_1010:
[----:B------:R-:W-:Y:S05]  /*21740*/  BSYNC B0 ;  /* 0x0000000000007941 */ /* 0x000fea0003800000 */
.L_x_1009:
[----:B------:R-:W-:Y:S05]  /*21750*/  BRA `(.L_x_1011) ;  /* 0xffffffa800c87947 */ /* 0x000fea000383ffff */
.L_x_881:
[----:B0-----:R0:W2:Y:S02]  /*21760*/  SYNCS.PHASECHK.TRANS64.TRYWAIT P0, [R0+URZ+0x34840], R2 ;  /* 0x03484002000075a7 */ /* 0x0010a4000800017f */
[----:B--2---:R-:W-:Y:S05]  /*21770*/  @!P0 NANOSLEEP.SYNCS 0x989680 ;  /* 0x009896800000895d */ /* 0x004fea0003900000 */
[----:B------:R-:W2:Y:S02]  /*21780*/  @!P0 SYNCS.PHASECHK.TRANS64 P0, [R0+URZ+0x34840], R2 ;  /* 0x03484002000085a7 */ /* 0x000ea4000800007f */
[----:B--2---:R-:W-:Y:S05]  /*21790*/  @!P0 BRA `(.L_x_881) ;  /* 0xfffffffc00f08947 */ /* 0x004fea000383ffff */
[----:B------:R-:W-:Y:S05]  /*217a0*/  BRA `(.L_x_1012) ;  /* 0xffffffac00347947 */ /* 0x000fea000383ffff */
.L_x_885:
[----:B------:R0:W5:Y:S01]  /*217b0*/  LDL.LU R8, [R1+0x54] ;  /* 0x0000540001087983 */ /* 0x0001620000300800 */
[----:B------:R-:W-:Y:S02]  /*217c0*/  IMAD.MOV.U32 R13, RZ, RZ, R3 ;  /* 0x000000ffff0d7224 */ /* 0x000fe400078e0003 */
[----:B------:R-:W-:Y:S02]  /*217d0*/  IMAD.MOV.U32 R12, RZ, RZ, RZ ;  /* 0x000000ffff0c7224 */ /* 0x000fe400078e00ff */
[----:B------:R-:W-:Y:S02]  /*217e0*/  IMAD.MOV.U32 R11, RZ, RZ, 0x181f ;  /* 0x0000181fff0b7424 */ /* 0x000fe400078e00ff */
[----:B------:R-:W-:-:S07]  /*217f0*/  IMAD.MOV.U32 R15, RZ, RZ, -0x1 ;  /* 0xffffffffff0f7424 */ /* 0x000fce00078e00ff */
[----:B0----5:R-:W-:Y:S05]  /*21800*/  WARPSYNC.COLLECTIVE R15, `(.L_x_1013) ;  /* 0x000000000f087348 */ /* 0x021fea0003c00000 */
[----:B------:R1:W2:Y:S02]  /*21810*/  SHFL.IDX P6, R14, R13, R12, R11 ;  /* 0x0000000c0d0e7389 */ /* 0x0002a400000c000b */
[----:B012--5:R-:W-:Y:S01]  /*21820*/  ENDCOLLECTIVE ;  /* 0x000000000000791b */ /* 0x027fe20003800000 */
.L_x_1013:
[----:B------:R-:W-:Y:S02]  /*21830*/  IMAD.MOV.U32 R13, RZ, RZ, R4 ;  /* 0x000000ffff0d7224 */ /* 0x000fe400078e0004 */
[----:B------:R-:W-:-:S07]  /*21840*/  IMAD.MOV.U32 R6, RZ, RZ, R14 ;  /* 0x000000ffff067224 */ /* 0x000fce00078e000e */
[----:B------:R-:W-:Y:S05]  /*21850*/  WARPSYNC.COLLECTIVE R15, `(.L_x_1014) ;  /* 0x000000000f087348 */ /* 0x000fea0003c00000 */
[----:B------:R0:W1:Y:S02]  /*21860*/  SHFL.IDX P6, R14, R13, R12, R11 ;  /* 0x0000000c0d0e7389 */ /* 0x00006400000c000b */
[----:B01----:R-:W-:Y:S01]  /*21870*/  ENDCOLLECTIVE ;  /* 0x000000000000791b */ /* 0x003fe20003800000 */
.L_x_1014:
[----:B------:R-:W-:Y:S02]  /*21880*/  IMAD.MOV.U32 R13, RZ, RZ, R3 ;  /* 0x000000ffff0d7224 */ /* 0x000fe400078e0003 */
[----:B------:R-:W-:Y:S02]  /*21890*/  IMAD.MOV.U32 R12, RZ, RZ, 0x1 ;  /* 0x00000001ff0c7424 */ /* 0x000fe400078e00ff */
[----:B------:R-:W-:Y:S02]  /*218a0*/  IMAD R2, R8, R7, RZ ;  /* 0x0000000708027224 */ /* 0x000fe400078e02ff */
[----:B------:R-:W0:Y:S01]  /*218b0*/  S2R R8, SR_TID.X ;  /* 0x0000000000087919 */ /* 0x000e220000002100 */
[----:B------:R-:W-:-:S07]  /*218c0*/  IMAD.MOV.U32 R7, RZ, RZ, R14 ;  /* 0x000000ffff077224 */ /* 0x000fce00078e000e */
[----:B0-----:R-:W-:Y:S05]  /*218d0*/  WARPSYNC.COLLECTIVE R15, `(.L_x_1015) ;  /* 0x000000000f087348 */ /* 0x001fea0003c00000 */
[----:B------:R1:W2:Y:S02]  /*218e0*/  SHFL.IDX P6, R14, R13, R12, R11 ;  /* 0x0000000c0d0e7389 */ /* 0x0002a400000c000b */
[----:B012---:R-:W-:Y:S01]  /*218f0*/  ENDCOLLECTIVE ;  /* 0x000000000000791b */ /* 0x007fe20003800000 */
.L_x_1015:
[----:B------:R-:W-:Y:S02]  /*21900*/  IMAD.MOV.U32 R13, RZ, RZ, R4 ;  /* 0x000000ffff0d7224 */ /* 0x000fe400078e0004 */
[----:B------:R-:W-:-:S07]  /*21910*/  IMAD.MOV.U32 R9, RZ, RZ, R14 ;  /* 0x000000ffff097224 */ /* 0x000fce00078e000e */
[----:B------:R-:W-:Y:S05]  /*21920*/  WARPSYNC.COLLECTIVE R15, `(.L_x_1016) ;  /* 0x000000000f087348 */ /* 0x000fea0003c00000 */
[----:B------:R0:W1:Y:S02]  /*21930*/  SHFL.IDX P6, R14, R13, R12, R11 ;  /* 0x0000000c0d0e7389 */ /* 0x00006400000c000b */
[----:B01----:R-:W-:Y:S01]  /*21940*/  ENDCOLLECTIVE ;  /* 0x000000000000791b */ /* 0x003fe20003800000 */
.L_x_1016:
[----:B------:R-:W-:-:S04]  /*21950*/  LOP3.LUT R8, R8, 0x7f, RZ, 0xc0, !PT ;  /* 0x0000007f08087812 */ /* 0x000fc800078ec0ff */
[----:B------:R-:W-:-:S05]  /*21960*/  SHF.R.U32.HI R5, RZ, 0x3, R8 ;  /* 0x00000003ff057819 */ /* 0x000fca0000011608 */
[----:B------:R-:W-:Y:S02]  /*21970*/  IMAD.IADD R0, R5, 0x1, R17 ;  /* 0x0000000105007824 */ /* 0x000fe400078e0211 */
[----:B------:R-:W0:Y:S01]  /*21980*/  S2R R17, SR_TID.X ;  /* 0x0000000000117919 */ /* 0x000e220000002100 */
[----:B------:R-:W-:Y:S02]  /*21990*/  IMAD.MOV.U32 R13, RZ, RZ, R3 ;  /* 0x000000ffff0d7224 */ /* 0x000fe400078e0003 */
[C---:B------:R-:W-:Y:S01]  /*219a0*/  ISETP.GE.AND P3, PT, R0.reuse, R2, PT ;  /* 0x000000020000720c */ /* 0x040fe20003f66270 */
[----:B------:R-:W-:Y:S02]  /*219b0*/  VIADD R5, R0, 0x10 ;  /* 0x0000001000057836 */ /* 0x000fe40000000000 */
[----:B------:R-:W-:Y:S02]  /*219c0*/  IMAD.MOV.U32 R12, RZ, RZ, 0x2 ;  /* 0x00000002ff0c7424 */ /* 0x000fe400078e00ff */
[----:B0-----:R-:W-:-:S05]  /*219d0*/  IMAD.SHL.U32 R17, R17, 0x8, RZ ;  /* 0x0000000811117824 */ /* 0x001fca00078e00ff */
[----:B------:R-:W-:-:S04]  /*219e0*/  LOP3.LUT R17, R17, 0x38, RZ, 0xc0, !PT ;  /* 0x0000003811117812 */ /* 0x000fc800078ec0ff */
        /* <DEDUP_REMOVED lines=16> */
.L_x_1017:
[----:B------:R-:W-:Y:S01]  /*21af0*/  @!P3 LEA R8, P5, R17, R5, 0x1 ;  /* 0x000000051108b211 */ /* 0x000fe200078a08ff */
[----:B------:R-:W-:-:S04]  /*21b00*/  IMAD.MOV.U32 R13, RZ, RZ, R4 ;  /* 0x000000ffff0d7224 */ /* 0x000fc800078e0004 */
[----:B------:R-:W-:Y:S02]  /*21b10*/  @!P3 IMAD.MOV.U32 R6, RZ, RZ, R8 ;  /* 0x000000ffff06b224 */ /* 0x000fe400078e0008 */
[----:B------:R-:W-:-:S04]  /*21b20*/  @!P3 IMAD.X R5, RZ, RZ, R9, P5 ;  /* 0x000000ffff05b224 */ /* 0x000fc800028e0609 */
[----:B------:R-:W-:Y:S01]  /*21b30*/  @!P3 IMAD.MOV.U32 R7, RZ, RZ, R5 ;  /* 0x000000ffff07b224 */ /* 0x000fe200078e0005 */
[----:B------:R-:W-:Y:S01]  /*21b40*/  IADD3 R5, R0, 0x20, RZ ;  /* 0x0000002000057810 */ /* 0x000fe20007ffe0ff */
[----:B------:R-:W-:-:S07]  /*21b50*/  IMAD.MOV.U32 R8, RZ, RZ, R14 ;  /* 0x000000ffff087224 */ /* 0x000fce00078e000e */
[----:B------:R-:W-:Y:S05]  /*21b60*/  WARPSYNC.COLLECTIVE R15, `(.L_x_1018) ;  /* 0x000000000f087348 */ /* 0x000fea0003c00000 */
[----:B------:R0:W1:Y:S02]  /*21b70*/  SHFL.IDX P6, R14, R13, R12, R11 ;  /* 0x0000000c0d0e7389 */ /* 0x00006400000c000b */
[----:B01----:R-:W-:Y:S01]  /*21b80*/  ENDCOLLECTIVE ;  /* 0x000000000000791b */ /* 0x003fe20003800000 */
.L_x_1018:
[----:B------:R-:W-:Y:S01]  /*21b90*/  @!PT LDS RZ, [RZ] ;  /* 0x00000000fffff984 */ /* 0x000fe20000000800 */
[----:B------:R-:W-:Y:S01]  /*21ba0*/  @!PT LDS RZ, [RZ] ;  /* 0x00000000fffff984 */ /* 0x000fe20000000800 */
[----:B------:R-:W-:Y:S01]  /*21bb0*/  @!PT LDS RZ, [RZ] ;  /* 0x00000000fffff984 */ /* 0x000fe20000000800 */
[----:B------:R0:W-:Y:S04]  /*21bc0*/  @!P3 LDGSTS.E.BYPASS.LTC128B.128 [R10+0x10c00], desc[UR42][R6.64], !P2 ;  /* 0x10c00000060abfae */ /* 0x0001e8000d101d6a */
[----:B------:R0:W-:Y:S04]  /*21bd0*/  @!P3 LDGSTS.E.BYPASS.LTC128B.128 [R10+0x14c00], desc[UR42][R6.64+0x80], !P1 ;  /* 0x14c00080060abfae */ /* 0x0001e8000c901d6a */
[----:B------:R0:W-:Y:S01]  /*21be0*/  @!P3 LDGSTS.E.BYPASS.LTC128B.128 [R10+0x18c00], desc[UR42][R6.64+0x100], !P0 ;  /* 0x18c00100060abfae */ /* 0x0001e2000c101d6a */
[----:B------:R-:W-:Y:S01]  /*21bf0*/  ISETP.GE.AND P3, PT, R5, R2, PT ;  /* 0x000000020500720c */ /* 0x000fe20003f66270 */
[----:B------:R-:W-:-:S02]  /*21c00*/  IMAD.MOV.U32 R13, RZ, RZ, R3 ;  /* 0x000000ffff0d7224 */ /* 0x000fc400078e0003 */
[----:B------:R-:W-:Y:S02]  /*21c10*/  IMAD.MOV.U32 R12, RZ, RZ, 0x3 ;  /* 0x00000003ff0c7424 */ /* 0x000fe400078e00ff */
[----:B------:R-:W-:-:S08]  /*21c20*/  IMAD.MOV.U32 R5, RZ, RZ, R14 ;  /* 0x000000ffff057224 */ /* 0x000fd000078e000e */
[----:B0-----:R-:W-:Y:S05]  /*21c30*/  WARPSYNC.COLLECTIVE R15, `(.L_x_1019) ;  /* 0x000000000f087348 */ /* 0x001fea0003c00000 */
[----:B------:R1:W2:Y:S02]  /*21c40*/  SHFL.IDX P6, R14, R13, R12, R11 ;  /* 0x0000000c0d0e7389 */ /* 0x0002a400000c000b */
[----:B012---:R-:W-:Y:S01]  /*21c50*/  ENDCOLLECTIVE ;  /* 0x000000000000791b */ /* 0x007fe20003800000 */
.L_x_1019:
[----:B------:R-:W-:-:S05]  /*21c60*/  @!P3 LEA R5, P4, R17, R5, 0x1 ;  /* 0x000000051105b211 */ /* 0x000fca00078808ff */
[----:B------:R-:W-:-:S04]  /*21c70*/  @!P3 IMAD.X R6, RZ, RZ, R8, P4 ;  /* 0x000000ffff06b224 */ /* 0x000fc800020e0608 */
[----:B------:R-:W-:Y:S02]  /*21c80*/  @!P3 IMAD.MOV.U32 R7, RZ, RZ, R6 ;  /* 0x000000ffff07b224 */ /* 0x000fe400078e0006 */
[----:B------:R-:W-:Y:S02]  /*21c90*/  @!P3 IMAD.MOV.U32 R6, RZ, RZ, R5 ;  /* 0x000000ffff06b224 */ /* 0x000fe400078e0005 */
[----:B------:R-:W-:Y:S02]  /*21ca0*/  IMAD.MOV.U32 R13, RZ, RZ, R4 ;  /* 0x000000ffff0d7224 */ /* 0x000fe400078e0004 */
[----:B------:R-:W-:Y:S01]  /*21cb0*/  VIADD R5, R0, 0x30 ;  /* 0x0000003000057836 */ /* 0x000fe20000000000 */
        /* <DEDUP_REMOVED lines=11> */
.L_x_1020:
[----:B------:R-:W-:Y:S02]  /*21d70*/  IMAD.MOV.U32 R13, RZ, RZ, R3 ;  /* 0x000000ffff0d7224 */ /* 0x000fe400078e0003 */
[----:B------:R-:W-:Y:S02]  /*21d80*/  IMAD.MOV.U32 R12, RZ, RZ, 0x4 ;  /* 0x00000004ff0c7424 */ /* 0x000fe400078e00ff */
[----:B------:R-:W-:-:S07]  /*21d90*/  IMAD.MOV.U32 R5, RZ, RZ, R14 ;  /* 0x000000ffff057224 */ /* 0x000fce00078e000e */
[----:B------:R-:W-:Y:S05]  /*21da0*/  WARPSYNC.COLLECTIVE R15, `(.L_x_1021) ;  /* 0x000000000f087348 */ /* 0x000fea0003c00000 */
[----:B------:R0:W1:Y:S02]  /*21db0*/  SHFL.IDX P6, R14, R13, R12, R11 ;  /* 0x0000000c0d0e7389 */ /* 0x00006400000c000b */
[----:B01----:R-:W-:Y:S01]  /*21dc0*/  ENDCOLLECTIVE ;  /* 0x000000000000791b */ /* 0x003fe20003800000 */
.L_x_1021:
        /* <DEDUP_REMOVED lines=17> */
.L_x_1022:
[----:B------:R-:W-:Y:S02]  /*21ee0*/  IMAD.MOV.U32 R13, RZ, RZ, R3 ;  /* 0x000000ffff0d7224 */ /* 0x000fe400078e0003 */
[----:B------:R-:W-:Y:S02]  /*21ef0*/  IMAD.MOV.U32 R12, RZ, RZ, 0x5 ;  /* 0x00000005ff0c7424 */ /* 0x000fe400078e00ff */
[----:B------:R-:W-:-:S07]  /*21f00*/  IMAD.MOV.U32 R5, RZ, RZ, R14 ;  /* 0x000000ffff057224 */ /* 0x000fce00078e000e */
[----:B------:R-:W-:Y:S05]  /*21f10*/  WARPSYNC.COLLECTIVE R15, `(.L_x_1023) ;  /* 0x000000000f087348 */ /* 0x000fea0003c00000 */
[----:B------:R0:W1:Y:S02]  /*21f20*/  SHFL.IDX P6, R14, R13, R12, R11 ;  /* 0x0000000c0d0e7389 */ /* 0x00006400000c000b */
[----:B01----:R-:W-:Y:S01]  /*21f30*/  ENDCOLLECTIVE ;  /* 0x000000000000791b */ /* 0x003fe20003800000 */
.L_x_1023:
        /* <DEDUP_REMOVED lines=17> */
.L_x_1024:
[----:B------:R-:W-:Y:S02]  /*22050*/  IMAD.MOV.U32 R13, RZ, RZ, R3 ;  /* 0x000000ffff0d7224 */ /* 0x000fe400078e0003 */
[----:B------:R-:W-:Y:S02]  /*22060*/  IMAD.MOV.U32 R12, RZ, RZ, 0x6 ;  /* 0x00000006ff0c7424 */ /* 0x000fe400078e00ff */
[----:B------:R-:W-:-:S07]  /*22070*/  IMAD.MOV.U32 R5, RZ, RZ, R14 ;  /* 0x000000ffff057224 */ /* 0x000fce00078e000e */
[----:B------:R-:W-:Y:S05]  /*22080*/  WARPSYNC.COLLECTIVE R15, `(.L_x_1025) ;  /* 0x000000000f087348 */ /* 0x000fea0003c00000 */
[----:B------:R0:W1:Y:S02]  /*22090*/  SHFL.IDX P6, R14, R13, R12, R11 ;  /* 0x0000000c0d0e7389 */ /* 0x00006400000c000b */
[----:B01----:R-:W-:Y:S01]  /*220a0*/  ENDCOLLECTIVE ;  /* 0x000000000000791b */ /* 0x003fe20003800000 */
.L_x_1025:
[----:B------:R-:W-:-:S04]  /*220b0*/  @!P3 LEA R5, P4, R17, R5, 0x1 ;  /* 0x000000051105b211 */ /* 0x000fc800078808ff */
[----:B------:R-:W-:-:S05]  /*220c0*/  @!P3 IADD3.X R6, RZ, R6, RZ, P4, !PT ;  /* 0x00000006ff06b210 */ /* 0x000fca00027fe4ff */
[----:B------:R-:W-:Y:S02]  /*220d0*/  @!P3 IMAD.MOV.U32 R7, RZ, RZ, R6 ;  /* 0x000000ffff07b224 */ /* 0x000fe400078e0006 */
[----:B------:R-:W-:Y:S02]  /*220e0*/  @!P3 IMAD.MOV.U32 R6, RZ, RZ, R5 ;  /* 0x000000ffff06b224 */ /* 0x000fe400078e0005 */
[----:B------:R-:W-:-:S03]  /*220f0*/  IMAD.MOV.U32 R13, RZ, RZ, R4 ;  /* 0x000000ffff0d7224 */ /* 0x000fc600078e0004 */
[----:B------:R-:W-:Y:S01]  /*22100*/  @!PT LDS RZ, [RZ] ;  /* 0x00000000fffff984 */ /* 0x000fe20000000800 */
[----:B------:R-:W-:Y:S01]  /*22110*/  @!PT LDS RZ, [RZ] ;  /* 0x00000000fffff984 */ /* 0x000fe20000000800 */
[----:B------:R-:W-:Y:S01]  /*22120*/  @!PT LDS RZ, [RZ] ;  /* 0x00000000fffff984 */ /* 0x000fe20000000800 */
[----:B------:R-:W-:Y:S04]  /*22130*/  @!P3 LDGSTS.E.BYPASS.LTC128B.128 [R10+0x12c00], desc[UR42][R6.64], !P2 ;  /* 0x12c00000060abfae */ /* 0x000fe8000d101d6a */
[----:B------:R-:W-:Y:S04]  /*22140*/  @!P3 LDGSTS.E.BYPASS.LTC128B.128 [R10+0x16c00], desc[UR42][R6.64+0x80], !P1 ;  /* 0x16c00080060abfae */ /* 0x000fe8000c901d6a */
[----:B------:R0:W-:Y:S02]  /*22150*/  @!P3 LDGSTS.E.BYPASS.LTC128B.128 [R10+0x1ac00], desc[UR42][R6.64+0x100], !P0 ;  /* 0x1ac00100060abfae */ /* 0x0001e4000c101d6a */
[----:B0-----:R-:W-:-:S07]  /*22160*/  IMAD.MOV.U32 R6, RZ, RZ, R14 ;  /* 0x000000ffff067224 */ /* 0x001fce00078e000e */
[----:B------:R-:W-:Y:S05]  /*22170*/  WARPSYNC.COLLECTIVE R15, `(.L_x_1026) ;  /* 0x000000000f087348 */ /* 0x000fea0003c00000 */
[----:B------:R0:W1:Y:S02]  /*22180*/  SHFL.IDX P6, R14, R13, R12, R11 ;  /* 0x0000000c0d0e7389 */ /* 0x00006400000c000b */
[----:B01----:R-:W-:Y:S01]  /*22190*/  ENDCOLLECTIVE ;  /* 0x000000000000791b */ /* 0x003fe20003800000 */
.L_x_1026:
[----:B------:R-:W-:-:S05]  /*221a0*/  VIADD R7, R0, 0x60 ;  /* 0x0000006000077836 */ /* 0x000fca0000000000 */
[----:B------:R-:W-:Y:S01]  /*221b0*/  ISETP.GE.AND P4, PT, R7, R2, PT ;  /* 0x000000020700720c */ /* 0x000fe20003f86270 */
[----:B------:R-:W-:Y:S02]  /*221c0*/  IMAD.MOV.U32 R13, RZ, RZ, R3 ;  /* 0x000000ffff0d7224 */ /* 0x000fe400078e0003 */
[----:B------:R-:W-:Y:S02]  /*221d0*/  IMAD.MOV.U32 R12, RZ, RZ, 0x7 ;  /* 0x00000007ff0c7424 */ /* 0x000fe400078e00ff */
[----:B------:R-:W-:-:S08]  /*221e0*/  IMAD.MOV.U32 R5, RZ, RZ, R14 ;  /* 0x000000ffff057224 */ /* 0x000fd000078e000e */
[----:B------:R-:W-:Y:S05]  /*221f0*/  WARPSYNC.COLLECTIVE R15, `(.L_x_1027) ;  /* 0x000000000f087348 */ /* 0x000fea0003c00000 */
[----:B------:R0:W1:Y:S02]  /*22200*/  SHFL.IDX P6, R14, R13, R12, R11 ;  /* 0x0000000c0d0e7389 */ /* 0x00006400000c000b */
[----:B01----:R-:W-:Y:S01]  /*22210*/  ENDCOLLECTIVE ;  /* 0x000000000000791b */ /* 0x003fe20003800000 */
.L_x_1027:
[----:B------:R-:W-:-:S05]  /*22220*/  @!P4 LEA R5, P3, R17, R5, 0x1 ;  /* 0x000000051105c211 */ /* 0x000fca00078608ff */
[----:B------:R-:W-:-:S04]  /*22230*/  @!P4 IMAD.X R6, RZ, RZ, R6, P3 ;  /* 0x000000ffff06c224 */ /* 0x000fc800018e0606 */
[----:B------:R-:W-:Y:S02]  /*22240*/  @!P4 IMAD.MOV.U32 R7, RZ, RZ, R6 ;  /* 0x000000ffff07c224 */ /* 0x000fe400078e0006 */
[----:B------:R-:W-:Y:S02]  /*22250*/  IMAD.MOV.U32 R13, RZ, RZ, R4 ;  /* 0x000000ffff0d7224 */ /* 0x000fe400078e0004 */
[----:B------:R-:W-:-:S05]  /*22260*/  @!P4 IMAD.MOV.U32 R6, RZ, RZ, R5 ;  /* 0x000000ffff06c224 */ /* 0x000fca00078e0005 */
[----:B------:R-:W-:Y:S01]  /*22270*/  @!PT LDS RZ, [RZ] ;  /* 0x00000000fffff984 */ /* 0x000fe20000000800 */
[----:B------:R-:W-:Y:S01]  /*22280*/  @!PT LDS RZ, [RZ] ;  /* 0x00000000fffff984 */ /* 0x000fe20000000800 */
[----:B------:R-:W-:Y:S01]  /*22290*/  @!PT LDS RZ, [RZ] ;  /* 0x00000000fffff984 */ /* 0x000fe20000000800 */
[----:B------:R0:W-:Y:S01]  /*222a0*/  @!P4 LDGSTS.E.BYPASS.LTC128B.128 [R10+0x13400], desc[UR42][R6.64], !P2 ;  /* 0x13400000060acfae */ /* 0x0001e2000d101d6a */
[----:B------:R-:W-:-:S03]  /*222b0*/  IMAD.MOV.U32 R5, RZ, RZ, R14 ;  /* 0x000000ffff057224 */ /* 0x000fc600078e000e */
[----:B------:R0:W-:Y:S04]  /*222c0*/  @!P4 LDGSTS.E.BYPASS.LTC128B.128 [R10+0x17400], desc[UR42][R6.64+0x80], !P1 ;  /* 0x17400080060acfae */ /* 0x0001e8000c901d6a */
[----:B0-----:R-:W-:Y:S05]  /*222d0*/  WARPSYNC.COLLECTIVE R15, `(.L_x_1028) ;  /* 0x000000000f087348 */ /* 0x001fea0003c00000 */
[----:B------:R1:W2:Y:S02]  /*222e0*/  SHFL.IDX P6, R14, R13, R12, R11 ;  /* 0x0000000c0d0e7389 */ /* 0x0002a400000c000b */
[----:B012---:R-:W-:Y:S01]  /*222f0*/  ENDCOLLECTIVE ;  /* 0x000000000000791b */ /* 0x007fe20003800000 */
.L_x_1028:
[----:B------:R-:W-:Y:S01]  /*22300*/  @!PT LDS RZ, [RZ] ;  /* 0x00000000fffff984 */ /* 0x000fe20000000800 */
[----:B------:R-:W-:Y:S01]  /*22310*/  @!PT LDS RZ, [RZ] ;  /* 0x00000000fffff984 */ /* 0x000fe20000000800 */
[----:B------:R-:W-:Y:S01]  /*22320*/  @!PT LDS RZ, [RZ] ;  /* 0x00000000fffff984 */ /* 0x000fe20000000800 */
[----:B------:R0:W-:Y:S01]  /*22330*/  @!P4 LDGSTS.E.BYPASS.LTC128B.128 [R10+0x1b400], desc[UR42][R6.64+0x100], !P0 ;  /* 0x1b400100060acfae */ /* 0x0001e2000c101d6a */
[----:B------:R-:W-:Y:S01]  /*22340*/  IMAD.MOV.U32 R3, RZ, RZ, R14 ;  /* 0x000000ffff037224 */ /* 0x000fe200078e000e */
[----:B------:R-:W-:Y:S06]  /*22350*/  BRA `(.L_x_1029) ;  /* 0xffffffb0000c7947 */ /* 0x000fec000383ffff */
.L_x_890:
[----:B0-----:R-:W3:Y:S02]  /*22360*/  LDL R2, [R1+0x4] ;  /* 0x0000040001027983 */ /* 0x001ee40000100800 */
[----:B---3--:R0:W1:Y:S02]  /*22370*/  SYNCS.PHASECHK.TRANS64.TRYWAIT P0, [R2+URZ+0x34820], R0 ;  /* 0x03482000020075a7 */ /* 0x008064000800017f */
[----:B-1----:R-:W-:Y:S05]  /*22380*/  @!P0 NANOSLEEP.SYNCS 0x989680 ;  /* 0x009896800000895d */ /* 0x002fea0003900000 */
[----:B------:R-:W1:Y:S02]  /*22390*/  @!P0 SYNCS.PHASECHK.TRANS64 P0, [R2+URZ+0x34820], R0 ;  /* 0x03482000020085a7 */ /* 0x000e64000800007f */
[----:B-1----:R-:W-:Y:S05]  /*223a0*/  @!P0 BRA `(.L_x_890) ;  /* 0xfffffffc00ec8947 */ /* 0x002fea000383ffff */
[----:B------:R-:W-:Y:S05]  /*223b0*/  BRA `(.L_x_1030) ;  /* 0xffffffb000907947 */ /* 0x000fea000383ffff */
.L_x_899:
[----:B-1----:R1:W3:Y:S02]  /*223c0*/  SYNCS.PHASECHK.TRANS64.TRYWAIT P0, [R3+URZ+0x34840], R2 ;  /* 0x03484002030075a7 */ /* 0x0022e4000800017f */
[----:B---3--:R-:W-:Y:S05]  /*223d0*/  @!P0 NANOSLEEP.SYNCS 0x989680 ;  /* 0x009896800000895d */ /* 0x008fea0003900000 */
[----:B------:R-:W3:Y:S02]  /*223e0*/  @!P0 SYNCS.PHASECHK.TRANS64 P0, [R3+URZ+0x34840], R2 ;  /* 0x03484002030085a7 */ /* 0x000ee4000800007f */
[----:B---3--:R-:W-:Y:S05]  /*223f0*/  @!P0 BRA `(.L_x_899) ;  /* 0xfffffffc00f08947 */ /* 0x008fea000383ffff */
[----:B------:R-:W-:Y:S05]  /*22400*/  BRA `(.L_x_1031) ;  /* 0xffffffb4005c7947 */ /* 0x000fea000383ffff */
.L_x_906:
[----:B0-----:R0:W1:Y:S02]  /*22410*/  SYNCS.PHASECHK.TRANS64.TRYWAIT P0, [R3+URZ+0x60], R2 ;  /* 0x00006002030075a7 */ /* 0x001064000800017f */
[----:B-1----:R-:W-:Y:S05]  /*22420*/  @!P0 NANOSLEEP.SYNCS 0x989680 ;  /* 0x009896800000895d */ /* 0x002fea0003900000 */
[----:B------:R-:W1:Y:S02]  /*22430*/  @!P0 SYNCS.PHASECHK.TRANS64 P0, [R3+URZ+0x60], R2 ;  /* 0x00006002030085a7 */ /* 0x000e64000800007f */
[----:B-1----:R-:W-:Y:S05]  /*22440*/  @!P0 BRA `(.L_x_906) ;  /* 0xfffffffc00f08947 */ /* 0x002fea000383ffff */
[----:B------:R-:W-:Y:S05]  /*22450*/  BRA `(.L_x_1032) ;  /* 0xffffffb800747947 */ /* 0x000fea000383ffff */
.L_x_915:
[----:B---3--:R3:W4:Y:S02]  /*22460*/  SYNCS.PHASECHK.TRANS64.TRYWAIT P0, [R3+URZ+0x34840], R2 ;  /* 0x03484002030075a7 */ /* 0x008724000800017f */
[----:B----4-:R-:W-:Y:S05]  /*22470*/  @!P0 NANOSLEEP.SYNCS 0x989680 ;  /* 0x009896800000895d */ /* 0x010fea0003900000 */
[----:B------:R-:W4:Y:S02]  /*22480*/  @!P0 SYNCS.PHASECHK.TRANS64 P0, [R3+URZ+0x34840], R2 ;  /* 0x03484002030085a7 */ /* 0x000f24000800007f */
[----:B----4-:R-:W-:Y:S05]  /*22490*/  @!P0 BRA `(.L_x_915) ;  /* 0xfffffffc00f08947 */ /* 0x010fea000383ffff */
[----:B------:R-:W-:Y:S05]  /*224a0*/  BRA `(.L_x_1033) ;  /* 0xffffffc0001c7947 */ /* 0x000fea000383ffff */
.L_x_922:
[----:B--2---:R2:W3:Y:S02]  /*224b0*/  SYNCS.PHASECHK.TRANS64.TRYWAIT P0, [R2+URZ+0x60], R3 ;  /* 0x00006003020075a7 */ /* 0x0044e4000800017f */
[----:B---3--:R-:W-:Y:S05]  /*224c0*/  @!P0 NANOSLEEP.SYNCS 0x989680 ;  /* 0x009896800000895d */ /* 0x008fea0003900000 */
[----:B------:R-:W3:Y:S02]  /*224d0*/  @!P0 SYNCS.PHASECHK.TRANS64 P0, [R2+URZ+0x60], R3 ;  /* 0x00006003020085a7 */ /* 0x000ee4000800007f */
[----:B---3--:R-:W-:Y:S05]  /*224e0*/  @!P0 BRA `(.L_x_922) ;  /* 0xfffffffc00f08947 */ /* 0x008fea000383ffff */
[----:B------:R-:W-:Y:S05]  /*224f0*/  BRA `(.L_x_1034) ;  /* 0xffffffc400347947 */ /* 0x000fea000383ffff */
.L_x_931:
[----:B----4-:R4:W0:Y:S02]  /*22500*/  SYNCS.PHASECHK.TRANS64.TRYWAIT P0, [R2+URZ+0x34840], R3 ;  /* 0x03484003020075a7 */ /* 0x010824000800017f */
[----:B0-----:R-:W-:Y:S05]  /*22510*/  @!P0 NANOSLEEP.SYNCS 0x989680 ;  /* 0x009896800000895d */ /* 0x001fea0003900000 */
[----:B------:R-:W0:Y:S02]  /*22520*/  @!P0 SYNCS.PHASECHK.TRANS64 P0, [R2+URZ+0x34840], R3 ;  /* 0x03484003020085a7 */ /* 0x000e24000800007f */
[----:B0-----:R-:W-:Y:S05]  /*22530*/  @!P0 BRA `(.L_x_931) ;  /* 0xfffffffc00f08947 */ /* 0x001fea000383ffff */
[----:B------:R-:W-:Y:S05]  /*22540*/  BRA `(.L_x_1035) ;  /* 0xffffffc800a87947 */ /* 0x000fea000383ffff */
.L_x_938:
[----:B0-----:R0:W2:Y:S02]  /*22550*/  SYNCS.PHASECHK.TRANS64.TRYWAIT P0, [R2+URZ+0x60], R5 ;  /* 0x00006005020075a7 */ /* 0x0010a4000800017f */
[----:B--2---:R-:W-:Y:S05]  /*22560*/  @!P0 NANOSLEEP.SYNCS 0x989680 ;  /* 0x009896800000895d */ /* 0x004fea0003900000 */
[----:B------:R-:W2:Y:S02]  /*22570*/  @!P0 SYNCS.PHASECHK.TRANS64 P0, [R2+URZ+0x60], R5 ;  /* 0x00006005020085a7 */ /* 0x000ea4000800007f */
[----:B--2---:R-:W-:Y:S05]  /*22580*/  @!P0 BRA `(.L_x_938) ;  /* 0xfffffffc00f08947 */ /* 0x004fea000383ffff */
[----:B------:R-:W-:Y:S05]  /*22590*/  BRA `(.L_x_1036) ;  /* 0xffffffcc00c07947 */ /* 0x000fea000383ffff */
.L_x_949:
[----:B0-----:R0:W2:Y:S02]  /*225a0*/  SYNCS.PHASECHK.TRANS64.TRYWAIT P0, [R0+URZ+0x34860], R2 ;  /* 0x03486002000075a7 */ /* 0x0010a4000800017f */
[----:B--2---:R-:W-:Y:S05]  /*225b0*/  @!P0 NANOSLEEP.SYNCS 0x989680 ;  /* 0x009896800000895d */ /* 0x004fea0003900000 */
[----:B------:R-:W2:Y:S02]  /*225c0*/  @!P0 SYNCS.PHASECHK.TRANS64 P0, [R0+URZ+0x34860], R2 ;  /* 0x03486002000085a7 */ /* 0x000ea4000800007f */
[----:B--2---:R-:W-:Y:S05]  /*225d0*/  @!P0 BRA `(.L_x_949) ;  /* 0xfffffffc00f08947 */ /* 0x004fea000383ffff */
[----:B------:R-:W-:Y:S05]  /*225e0*/  BRA `(.L_x_1037) ;  /* 0xffffffd400187947 */ /* 0x000fea000383ffff */
.L_x_956:
[----:B------:R-:W-:Y:S01]  /*225f0*/  BSSY B0, `(.L_x_1038) ;  /* 0x0000008000007945 */ /* 0x000fe20003800000 */
[----:B------:R-:W-:Y:S02]  /*22600*/  IMAD.MOV.U32 R13, RZ, RZ, R16 ;  /* 0x000000ffff0d7224 */ /* 0x000fe400078e0010 */
[----:B------:R-:W-:Y:S02]  /*22610*/  IMAD.MOV.U32 R12, RZ, RZ, RZ ;  /* 0x000000ffff0c7224 */ /* 0x000fe400078e00ff */
[----:B------:R-:W-:Y:S02]  /*22620*/  IMAD.MOV.U32 R11, RZ, RZ, 0x1f ;  /* 0x0000001fff0b7424 */ /* 0x000fe400078e00ff */
[----:B------:R-:W-:-:S07]  /*22630*/  IMAD.MOV.U32 R15, RZ, RZ, -0x1 ;  /* 0xffffffffff0f7424 */ /* 0x000fce00078e00ff */
[----:B-1--45:R-:W-:Y:S05]  /*22640*/  WARPSYNC.COLLECTIVE R15, `(.L_x_1039) ;  /* 0x000000000f087348 */ /* 0x032fea0003c00000 */
[----:B------:R0:W2:Y:S02]  /*22650*/  SHFL.IDX P6, R14, R13, R12, R11 ;  /* 0x0000000c0d0e7389 */ /* 0x0000a400000c000b */
[----:B012-45:R-:W-:Y:S01]  /*22660*/  ENDCOLLECTIVE ;  /* 0x000000000000791b */ /* 0x037fe20003800000 */
.L_x_1039:
[----:B------:R-:W-:Y:S05]  /*22670*/  BSYNC B0 ;  /* 0x0000000000007941 */ /* 0x000fea0003800000 */
.L_x_1038:
        /* <DEDUP_REMOVED lines=9> */
.L_x_1040:
[----:B------:R-:W-:Y:S02]  /*22710*/  ULDC UR4, c[0x0][0xc3c] ;  /* 0x00030f0000047ab9 */ /* 0x000fe40000000800 */
[----:B------:R-:W-:-:S13]  /*22720*/  ISETP.GE.OR P1, PT, R5, UR4, !P0 ;  /* 0x0000000405007c0c */ /* 0x000fda000c726670 */
[----:B------:R-:W0:Y:S01]  /*22730*/  @!P1 LDC.64 R2, c[0x0][0xc80] ;  /* 0x00032000ff029b82 */ /* 0x000e220000000a00 */
[----:B------:R-:W-:Y:S02]  /*22740*/  IMAD.MOV.U32 R11, RZ, RZ, RZ ;  /* 0x000000ffff0b7224 */ /* 0x000fe400078e00ff */
[----:B------:R-:W-:Y:S02]  /*22750*/  IMAD.MOV.U32 R4, RZ, RZ, R14 ;  /* 0x000000ffff047224 */ /* 0x000fe400078e000e */
        /* <DEDUP_REMOVED lines=13> */
.L_x_1041:
[----:B------:R-:W-:Y:S02]  /*22830*/  IMAD.MOV.U32 R12, RZ, RZ, 0x2 ;  /* 0x00000002ff0c7424 */ /* 0x000fe400078e00ff */
[----:B------:R-:W-:-:S05]  /*22840*/  IMAD.MOV.U32 R3, RZ, RZ, R14 ;  /* 0x000000ffff037224 */ /* 0x000fca00078e000e */
[----:B------:R-:W-:-:S04]  /*22850*/  SEL R3, R3, RZ, P1 ;  /* 0x000000ff03037207 */ /* 0x000fc80000800000 */
[----:B------:R-:W-:-:S05]  /*22860*/  IADD3 R3, R2, R3, RZ ;  /* 0x0000000302037210 */ /* 0x000fca0007ffe0ff */
[----:B------:R-:W-:-:S07]  /*22870*/  IMAD.MOV.U32 R13, RZ, RZ, R3 ;  /* 0x000000ffff0d7224 */ /* 0x000fce00078e0003 */
[----:B------:R-:W-:Y:S05]  /*22880*/  WARPSYNC.COLLECTIVE R15, `(.L_x_1042) ;  /* 0x000000000f087348 */ /* 0x000fea0003c00000 */
[----:B------:R0:W1:Y:S02]  /*22890*/  SHFL.UP P6, R14, R13, R12, R11 ;  /* 0x0400000c0d0e7389 */ /* 0x00006400000c000b */
[----:B01----:R-:W-:Y:S01]  /*228a0*/  ENDCOLLECTIVE ;  /* 0x000000000000791b */ /* 0x003fe20003800000 */
.L_x_1042:
        /* <DEDUP_REMOVED lines=8> */
.L_x_1043:
        /* <DEDUP_REMOVED lines=8> */
.L_x_1044:
        /* <DEDUP_REMOVED lines=8> */
.L_x_1045:
        /* <DEDUP_REMOVED lines=9> */
.L_x_1046:
[----:B------:R-:W-:Y:S01]  /*22ac0*/  IMAD.MOV.U32 R6, RZ, RZ, R14 ;  /* 0x000000ffff067224 */ /* 0x000fe200078e000e */
[----:B------:R-:W-:Y:S06]  /*22ad0*/  BRA `(.L_x_1047) ;  /* 0xffffffd4009c7947 */ /* 0x000fec000383ffff */
.L_x_961:
[----:B------:R-:W-:Y:S01]  /*22ae0*/  BSSY B0, `(.L_x_1048) ;  /* 0x0000008000007945 */ /* 0x000fe20003800000 */
[----:B-----5:R-:W-:Y:S02]  /*22af0*/  IMAD.MOV.U32 R13, RZ, RZ, R2 ;  /* 0x000000ffff0d7224 */ /* 0x020fe400078e0002 */
[----:B------:R-:W-:Y:S02]  /*22b00*/  IMAD.MOV.U32 R12, RZ, RZ, 0x1 ;  /* 0x00000001ff0c7424 */ /* 0x000fe400078e00ff */
[----:B------:R-:W-:Y:S02]  /*22b10*/  IMAD.MOV.U32 R11, RZ, RZ, RZ ;  /* 0x000000ffff0b7224 */ /* 0x000fe400078e00ff */
[----:B------:R-:W-:-:S07]  /*22b20*/  IMAD.MOV.U32 R15, RZ, RZ, -0x1 ;  /* 0xffffffffff0f7424 */ /* 0x000fce00078e00ff */
[----:B01----:R-:W-:Y:S05]  /*22b30*/  WARPSYNC.COLLECTIVE R15, `(.L_x_1049) ;  /* 0x000000000f087348 */ /* 0x003fea0003c00000 */
[----:B------:R2:W3:Y:S02]  /*22b40*/  SHFL.UP P6, R14, R13, R12, R11 ;  /* 0x0400000c0d0e7389 */ /* 0x0004e400000c000b */
[----:B0123--:R-:W-:Y:S01]  /*22b50*/  ENDCOLLECTIVE ;  /* 0x000000000000791b */ /* 0x00ffe20003800000 */
.L_x_1049:
[----:B------:R-:W-:Y:S05]  /*22b60*/  BSYNC B0 ;  /* 0x0000000000007941 */ /* 0x000fea0003800000 */
.L_x_1048:
[----:B------:R-:W-:Y:S02]  /*22b70*/  IMAD.MOV.U32 R3, RZ, RZ, R14 ;  /* 0x000000ffff037224 */ /* 0x000fe400078e000e */
[----:B------:R-:W-:Y:S02]  /*22b80*/  IMAD.MOV.U32 R12, RZ, RZ, 0x2 ;  /* 0x00000002ff0c7424 */ /* 0x000fe400078e00ff */
[----:B------:R-:W-:Y:S01]  /*22b90*/  IMAD.MOV.U32 R11, RZ, RZ, RZ ;  /* 0x000000ffff0b7224 */ /* 0x000fe200078e00ff */
[----:B------:R-:W-:Y:S01]  /*22ba0*/  SEL R3, R3, RZ, P1 ;  /* 0x000000ff03037207 */ /* 0x000fe20000800000 */
[----:B------:R-:W-:-:S04]  /*22bb0*/  IMAD.MOV.U32 R15, RZ, RZ, -0x1 ;  /* 0xffffffffff0f7424 */ /* 0x000fc800078e00ff */
[----:B------:R-:W-:-:S04]  /*22bc0*/  IMAD.IADD R3, R2, 0x1, R3 ;  /* 0x0000000102037824 */ /* 0x000fc800078e0203 */
[----:B------:R-:W-:-:S07]  /*22bd0*/  IMAD.MOV.U32 R13, RZ, RZ, R3 ;  /* 0x000000ffff0d7224 */ /* 0x000fce00078e0003 */
[----:B------:R-:W-:Y:S05]  /*22be0*/  WARPSYNC.COLLECTIVE R15, `(.L_x_1050) ;  /* 0x000000000f087348 */ /* 0x000fea0003c00000 */
[----:B------:R0:W1:Y:S02]  /*22bf0*/  SHFL.UP P6, R14, R13, R12, R11 ;  /* 0x0400000c0d0e7389 */ /* 0x00006400000c000b */
[----:B01----:R-:W-:Y:S01]  /*22c00*/  ENDCOLLECTIVE ;  /* 0x000000000000791b */ /* 0x003fe20003800000 */
.L_x_1050:
[----:B------:R-:W-:Y:S02]  /*22c10*/  IMAD.MOV.U32 R12, RZ, RZ, 0x4 ;  /* 0x00000004ff0c7424 */ /* 0x000fe400078e00ff */
[----:B------:R-:W-:-:S05]  /*22c20*/  IMAD.MOV.U32 R5, RZ, RZ, R14 ;  /* 0x000000ffff057224 */ /* 0x000fca00078e000e */
[----:B------:R-:W-:-:S05]  /*22c30*/  SEL R5, R5, RZ, P2 ;  /* 0x000000ff05057207 */ /* 0x000fca0001000000 */
[----:B------:R-:W-:-:S05]  /*22c40*/  IMAD.IADD R3, R3, 0x1, R5 ;  /* 0x0000000103037824 */ /* 0x000fca00078e0205 */
[----:B------:R-:W-:-:S07]  /*22c50*/  MOV R13, R3 ;  /* 0x00000003000d7202 */ /* 0x000fce0000000f00 */
[----:B------:R-:W-:Y:S05]  /*22c60*/  WARPSYNC.COLLECTIVE R15, `(.L_x_1051) ;  /* 0x000000000f087348 */ /* 0x000fea0003c00000 */
[----:B------:R0:W1:Y:S02]  /*22c70*/  SHFL.UP P6, R14, R13, R12, R11 ;  /* 0x0400000c0d0e7389 */ /* 0x00006400000c000b */
[----:B01----:R-:W-:Y:S01]  /*22c80*/  ENDCOLLECTIVE ;  /* 0x000000000000791b */ /* 0x003fe20003800000 */
.L_x_1051:
        /* <DEDUP_REMOVED lines=8> */
.L_x_1052:
        /* <DEDUP_REMOVED lines=8> */
.L_x_1053:
        /* <DEDUP_REMOVED lines=9> */
.L_x_1054:
[----:B------:R-:W-:Y:S01]  /*22e20*/  IMAD.MOV.U32 R6, RZ, RZ, R14 ;  /* 0x000000ffff067224 */ /* 0x000fe200078e000e */
[----:B------:R-:W-:Y:S06]  /*22e30*/  BRA `(.L_x_1055) ;  /* 0xffffffd400607947 */ /* 0x000fec000383ffff */
.L_x_963:
[----:B------:R-:W-:Y:S01]  /*22e40*/  BSSY B0, `(.L_x_1056) ;  /* 0x0000006000007945 */ /* 0x000fe20003800000 */
[----:B------:R-:W-:Y:S01]  /*22e50*/  PLOP3.LUT P6, PT, P6, PT, PT, 0x8, 0x0 ;  /* 0x000000000000781c */ /* 0x000fe200037ce170 */
[----:B------:R-:W-:-:S12]  /*22e60*/  IMAD.MOV.U32 R15, RZ, RZ, -0x1 ;  /* 0xffffffffff0f7424 */ /* 0x000fd800078e00ff */
[----:B01---5:R-:W-:Y:S05]  /*22e70*/  WARPSYNC.COLLECTIVE R15, `(.L_x_1057) ;  /* 0x000000000f087348 */ /* 0x023fea0003c00000 */
[----:B------:R-:W-:Y:S01]  /*22e80*/  VOTE.ANY R14, PT, P6 ;  /* 0x00000000000e7806 */ /* 0x000fe200030e0100 */
[----:B01---5:R-:W-:Y:S06]  /*22e90*/  ENDCOLLECTIVE ;  /* 0x000000000000791b */ /* 0x023fec0003800000 */
.L_x_1057:
[----:B------:R-:W-:Y:S05]  /*22ea0*/  BSYNC B0 ;  /* 0x0000000000007941 */ /* 0x000fea0003800000 */
.L_x_1056:
        /* <DEDUP_REMOVED lines=9> */
.L_x_1058:
[----:B------:R-:W-:Y:S01]  /*22f40*/  IMAD.MOV.U32 R17, RZ, RZ, R14 ;  /* 0x000000ffff117224 */ /* 0x000fe200078e000e */
[----:B------:R-:W-:Y:S06]  /*22f50*/  BRA `(.L_x_1059) ;  /* 0xffffffd400507947 */ /* 0x000fec000383ffff */
.L_x_965:
[----:B------:R-:W-:Y:S01]  /*22f60*/  BSSY B0, `(.L_x_1060) ;  /* 0x0000007000007945 */ /* 0x000fe20003800000 */
[----:B------:R-:W-:Y:S02]  /*22f70*/  IMAD.MOV.U32 R13, RZ, RZ, R5 ;  /* 0x000000ffff0d7224 */ /* 0x000fe400078e0005 */
[----:B------:R-:W-:Y:S02]  /*22f80*/  IMAD.MOV.U32 R11, RZ, RZ, 0x1f ;  /* 0x0000001fff0b7424 */ /* 0x000fe400078e00ff */
[----:B------:R-:W-:-:S07]  /*22f90*/  IMAD.MOV.U32 R15, RZ, RZ, -0x1 ;  /* 0xffffffffff0f7424 */ /* 0x000fce00078e00ff */
[----:B01-3-5:R-:W-:Y:S05]  /*22fa0*/  WARPSYNC.COLLECTIVE R15, `(.L_x_1061) ;  /* 0x000000000f087348 */ /* 0x02bfea0003c00000 */
[----:B------:R2:W4:Y:S02]  /*22fb0*/  SHFL.IDX P6, R14, R13, R12, R11 ;  /* 0x0000000c0d0e7389 */ /* 0x00052400000c000b */
[----:B012345:R-:W-:Y:S01]  /*22fc0*/  ENDCOLLECTIVE ;  /* 0x000000000000791b */ /* 0x03ffe20003800000 */
.L_x_1061:
[----:B------:R-:W-:Y:S05]  /*22fd0*/  BSYNC B0 ;  /* 0x0000000000007941 */ /* 0x000fea0003800000 */
.L_x_1060:
[----:B------:R-:W-:Y:S01]  /*22fe0*/  IMAD.MOV.U32 R2, RZ, RZ, R14 ;  /* 0x000000ffff027224 */ /* 0x000fe200078e000e */
[----:B------:R-:W-:Y:S06]  /*22ff0*/  BRA `(.L_x_964) ;  /* 0xffffffd400447947 */ /* 0x000fec000383ffff */
.L_x_969:
[----:B0-----:R0:W1:Y:S02]  /*23000*/  SYNCS.PHASECHK.TRANS64.TRYWAIT P0, [R0+URZ+0x34820], R3 ;  /* 0x03482003000075a7 */ /* 0x001064000800017f */
[----:B-1----:R-:W-:Y:S05]  /*23010*/  @!P0 NANOSLEEP.SYNCS 0x989680 ;  /* 0x009896800000895d */ /* 0x002fea0003900000 */
[----:B------:R-:W1:Y:S02]  /*23020*/  @!P0 SYNCS.PHASECHK.TRANS64 P0, [R0+URZ+0x34820], R3 ;  /* 0x03482003000085a7 */ /* 0x000e64000800007f */
[----:B-1----:R-:W-:Y:S05]  /*23030*/  @!P0 BRA `(.L_x_969) ;  /* 0xfffffffc00f08947 */ /* 0x002fea000383ffff */
[----:B------:R-:W-:Y:S05]  /*23040*/  BRA `(.L_x_1062) ;  /* 0xffffffd800387947 */ /* 0x000fea000383ffff */
.L_x_970:
[----:B------:R-:W1:Y:S01]  /*23050*/  S2R R2, SR_TID.X ;  /* 0x0000000000027919 */ /* 0x000e620000002100 */
[----:B------:R-:W-:Y:S01]  /*23060*/  BSSY B0, `(.L_x_1063) ;  /* 0x000000a000007945 */ /* 0x000fe20003800000 */
[----:B------:R-:W-:Y:S02]  /*23070*/  IMAD.MOV.U32 R12, RZ, RZ, RZ ;  /* 0x000000ffff0c7224 */ /* 0x000fe400078e00ff */
[----:B------:R-:W-:Y:S02]  /*23080*/  IMAD.MOV.U32 R11, RZ, RZ, 0x1f ;  /* 0x0000001fff0b7424 */ /* 0x000fe400078e00ff */
[----:B------:R-:W-:Y:S01]  /*23090*/  IMAD.MOV.U32 R15, RZ, RZ, -0x1 ;  /* 0xffffffffff0f7424 */ /* 0x000fe200078e00ff */
[----:B-1----:R-:W-:-:S04]  /*230a0*/  SHF.R.U32.HI R2, RZ, 0x5, R2 ;  /* 0x00000005ff027819 */ /* 0x002fc80000011602 */
[----:B------:R-:W-:-:S05]  /*230b0*/  LOP3.LUT R2, R2, 0x3, RZ, 0xc0, !PT ;  /* 0x0000000302027812 */ /* 0x000fca00078ec0ff */
[----:B------:R-:W-:-:S07]  /*230c0*/  IMAD.MOV.U32 R13, RZ, RZ, R2 ;  /* 0x000000ffff0d7224 */ /* 0x000fce00078e0002 */
[----:B0---45:R-:W-:Y:S05]  /*230d0*/  WARPSYNC.COLLECTIVE R15, `(.L_x_1064) ;  /* 0x000000000f087348 */ /* 0x031fea0003c00000 */
[----:B------:R1:W2:Y:S02]  /*230e0*/  SHFL.IDX P6, R14, R13, R12, R11 ;  /* 0x0000000c0d0e7389 */ /* 0x0002a400000c000b */
[----:B012-45:R-:W-:Y:S01]  /*230f0*/  ENDCOLLECTIVE ;  /* 0x000000000000791b */ /* 0x037fe20003800000 */
.L_x_1064:
[----:B------:R-:W-:Y:S05]  /*23100*/  BSYNC B0 ;  /* 0x0000000000007941 */ /* 0x000fea0003800000 */
.L_x_1063:
[----:B------:R-:W-:Y:S05]  /*23110*/  BRA `(.L_x_1065) ;  /* 0xffffffd800207947 */ /* 0x000fea000383ffff */
.L_x_971:
[----:B------:R-:W-:Y:S01]  /*23120*/  BSSY B0, `(.L_x_1066) ;  /* 0x0000006000007945 */ /* 0x000fe20003800000 */
[----:B------:R-:W-:-:S07]  /*23130*/  IMAD.MOV.U32 R15, RZ, RZ, -0x1 ;  /* 0xffffffffff0f7424 */ /* 0x000fce00078e00ff */
[----:B01--45:R-:W-:Y:S05]  /*23140*/  WARPSYNC.COLLECTIVE R15, `(.L_x_1067) ;  /* 0x000000000f0c7348 */ /* 0x033fea0003c00000 */
[----:B------:R-:W-:Y:S02]  /*23150*/  ELECT P6, UR62, PT ;  /* 0x00000000003e782f */ /* 0x000fe400038c0000 */
[----:B------:R-:W-:Y:S01]  /*23160*/  MOV R14, UR62 ;  /* 0x0000003e000e7c02 */ /* 0x000fe20008000f00 */
[----:B01--45:R-:W-:Y:S10]  /*23170*/  ENDCOLLECTIVE ;  /* 0x000000000000791b */ /* 0x033ff40003800000 */
.L_x_1067:
[----:B------:R-:W-:Y:S05]  /*23180*/  BSYNC B0 ;  /* 0x0000000000007941 */ /* 0x000fea0003800000 */
.L_x_1066:
[----:B------:R-:W-:Y:S05]  /*23190*/  BRA `(.L_x_1068) ;  /* 0xffffffd800147947 */ /* 0x000fea000383ffff */
.L_x_973:
[----:B0-----:R0:W1:Y:S02]  /*231a0*/  SYNCS.PHASECHK.TRANS64.TRYWAIT P0, [R6+URZ], R5 ;  /* 0x00000005060075a7 */ /* 0x001064000800017f */
[----:B-1----:R-:W-:Y:S05]  /*231b0*/  @!P0 NANOSLEEP.SYNCS 0x989680 ;  /* 0x009896800000895d */ /* 0x002fea0003900000 */
[----:B------:R-:W1:Y:S02]  /*231c0*/  @!P0 SYNCS.PHASECHK.TRANS64 P0, [R6+URZ], R5 ;  /* 0x00000005060085a7 */ /* 0x000e64000800007f */
[----:B-1----:R-:W-:Y:S05]  /*231d0*/  @!P0 BRA `(.L_x_973) ;  /* 0xfffffffc00f08947 */ /* 0x002fea000383ffff */
[----:B------:R-:W-:Y:S05]  /*231e0*/  BRA `(.L_x_1069) ;  /* 0xffffffd800587947 */ /* 0x000fea000383ffff */
.L_x_974:
[----:B-1----:R1:W2:Y:S02]  /*231f0*/  SYNCS.PHASECHK.TRANS64.TRYWAIT P0, [R7+URZ], R2 ;  /* 0x00000002070075a7 */ /* 0x0022a4000800017f */
[----:B--2---:R-:W-:Y:S05]  /*23200*/  @!P0 NANOSLEEP.SYNCS 0x989680 ;  /* 0x009896800000895d */ /* 0x004fea0003900000 */
[----:B------:R-:W2:Y:S02]  /*23210*/  @!P0 SYNCS.PHASECHK.TRANS64 P0, [R7+URZ], R2 ;  /* 0x00000002070085a7 */ /* 0x000ea4000800007f */
[----:B--2---:R-:W-:Y:S05]  /*23220*/  @!P0 BRA `(.L_x_974) ;  /* 0xfffffffc00f08947 */ /* 0x004fea000383ffff */
[----:B------:R-:W-:Y:S05]  /*23230*/  BRA `(.L_x_1070) ;  /* 0xffffffd8004c7947 */ /* 0x000fea000383ffff */
.L_x_976:
[----:B--2---:R2:W3:Y:S02]  /*23240*/  SYNCS.PHASECHK.TRANS64.TRYWAIT P0, [R4+URZ], R5 ;  /* 0x00000005040075a7 */ /* 0x0044e4000800017f */
[----:B---3--:R-:W-:Y:S05]  /*23250*/  @!P0 NANOSLEEP.SYNCS 0x989680 ;  /* 0x009896800000895d */ /* 0x008fea0003900000 */
[----:B------:R-:W3:Y:S02]  /*23260*/  @!P0 SYNCS.PHASECHK.TRANS64 P0, [R4+URZ], R5 ;  /* 0x00000005040085a7 */ /* 0x000ee4000800007f */
[----:B---3--:R-:W-:Y:S05]  /*23270*/  @!P0 BRA `(.L_x_976) ;  /* 0xfffffffc00f08947 */ /* 0x008fea000383ffff */
[----:B------:R-:W-:Y:S05]  /*23280*/  BRA `(.L_x_1071) ;  /* 0xffffffd800547947 */ /* 0x000fea000383ffff */
.L_x_1072:
        /* <DEDUP_REMOVED lines=15> */
.L_x_3196:


//--------------------- .text._ZN7cutlass13device_kernelIN5flash11enable_sm90INS1_16FlashAttnFwdSm90INS1_25CollectiveMainloopFwdSm90ILi2EN4cute5tupleIJNS5_1CILi1EEES8_S8_EEENS6_IJNS7_ILi128EEENS7_ILi96EEENS7_ILi192EEEEEELi128ENS_10bfloat16_tEfNS_4arch4Sm90ELb0ELb1ELb1ELb0ELb0ELb0ELb0ELb1ELb1ELb1ELb0ELb0EEENS1_21CollectiveEpilogueFwdINS6_IJSA_SA_SB_EEES9_SE_SG_Li256ELb0ELb1ELb0ELb0EEENS1_30DynamicPersistentTileSchedulerILi256ELi128ELb0ELb1ELb1EEEEEEEEEvNT_6ParamsE --------------------------
	.section	.text._ZN7cutlass13device_kernelIN5flash11enable_sm90INS1_16FlashAttnFwdSm90INS1_25CollectiveMainloopFwdSm90ILi2EN4cute5tupleIJNS5_1CILi1EEES8_S8_EEENS6_IJNS7_ILi128EEENS7_ILi96EEENS7_ILi192EEEEEELi128ENS_10bfloat16_tEfNS_4arch4Sm90ELb0ELb1ELb1ELb0ELb0ELb0ELb0ELb1ELb1ELb1ELb0ELb0EEENS1_21CollectiveEpilogueFwdINS6_IJSA_SA_SB_EEES9_SE_SG_Li256ELb0ELb1ELb0ELb0EEENS1_30DynamicPersistentTileSchedulerILi256ELi128ELb0ELb1ELb1EEEEEEEEEvNT_6ParamsE,"ax",@progbits
	.align	128
.text._ZN7cutlass13device_kernelIN5flash11enable_sm90INS1_16FlashAttnFwdSm90INS1_25CollectiveMainloopFwdSm90ILi2EN4cute5tupleIJNS5_1CILi1EEES8_S8_EEENS6_IJNS7_ILi128EEENS7_ILi96EEENS7_ILi192EEEEEELi128ENS_10bfloat16_tEfNS_4arch4Sm90ELb0ELb1ELb1ELb0ELb0ELb0ELb0ELb1ELb1ELb1ELb0ELb0EEENS1_21CollectiveEpilogueFwdINS6_IJSA_SA_SB_EEES9_SE_SG_Li256ELb0ELb1ELb0ELb0EEENS1_30DynamicPersistentTileSchedulerILi256ELi128ELb0ELb1ELb1EEEEEEEEEvNT_6ParamsE:
        .type           _ZN7cutlass13device_kernelIN5flash11enable_sm90INS1_16FlashAttnFwdSm90INS1_25CollectiveMainloopFwdSm90ILi2EN4cute5tupleIJNS5_1CILi1EEES8_S8_EEENS6_IJNS7_ILi128EEENS7_ILi96EEENS7_ILi192EEEEEELi128ENS_10bfloat16_tEfNS_4arch4Sm90ELb0ELb1ELb1ELb0ELb0ELb0ELb0ELb1ELb1ELb1ELb0ELb0EEENS1_21CollectiveEpilogueFwdINS6_IJSA_SA_SB_EEES9_SE_SG_Li256ELb0ELb1ELb0ELb0EEENS1_30DynamicPersistentTileSchedulerILi256ELi128ELb0ELb1ELb1EEEEEEEEEvNT_6ParamsE,@function
        .size           _ZN7cutlass13device_kernelIN5flash11enable_sm90INS1_16FlashAttnFwdSm90INS1_25CollectiveMainloopFwdSm90ILi2EN4cute5tupleIJNS5_1CILi1EEES8_S8_EEENS6_IJNS7_ILi128EEENS7_ILi96EEENS7_ILi192EEEEEELi128ENS_10bfloat16_tEfNS_4arch4Sm90ELb0ELb1ELb1ELb0ELb0ELb0ELb0ELb1ELb1ELb1ELb0ELb0EEENS1_21CollectiveEpilogueFwdINS6_IJSA_SA_SB_EEES9_SE_SG_Li256ELb0ELb1ELb0ELb0EEENS1_30DynamicPersistentTileSchedulerILi256ELi128ELb0ELb1ELb1EEEEEEEEEvNT_6ParamsE,(.L_x_3197 - _ZN7cutlass13device_kernelIN5flash11enable_sm90INS1_16FlashAttnFwdSm90INS1_25CollectiveMainloopFwdSm90ILi2EN4cute5tupleIJNS5_1CILi1EEES8_S8_EEENS6_IJNS7_ILi128EEENS7_ILi96EEENS7_ILi192EEEEEELi128ENS_10bfloat16_tEfNS_4arch4Sm90ELb0ELb1ELb1ELb0ELb0ELb0ELb0ELb1ELb1ELb1ELb0ELb0EEENS1_21CollectiveEpilogueFwdINS6_IJSA_SA_SB_EEES9_SE_SG_Li256ELb0ELb1ELb0ELb0EEENS1_30DynamicPersistentTileSchedulerILi256ELi128ELb0ELb1ELb1EEEEEEEEEvNT_6ParamsE)
        .other          _ZN7cutlass13device_kernelIN5flash11enable_sm90INS1_16FlashAttnFwdSm90INS1_25CollectiveMainloopFwdSm90ILi2EN4cute5tupleIJNS5_1CILi1EEES8_S8_EEENS6_IJNS7_ILi128EEENS7_ILi96EEENS7_ILi192EEEEEELi128ENS_10bfloat16_tEfNS_4arch4Sm90ELb0ELb1ELb1ELb0ELb0ELb0ELb0ELb1ELb1ELb1ELb0ELb0EEENS1_21CollectiveEpilogueFwdINS6_IJSA_SA_SB_EEES9_SE_SG_Li256ELb0ELb1ELb0ELb0EEENS1_30DynamicPersistentTileSchedulerILi256ELi128ELb0ELb1ELb1EEEEEEEEEvNT_6ParamsE,@"STO_CUDA_ENTRY STV_DEFAULT"
_ZN7cutlass13device_kernelIN5flash11enable_sm90INS1_16FlashAttnFwdSm90INS1_25CollectiveMainloopFwdSm90ILi2EN4cute5tupleIJNS5_1CILi1EEES8_S8_EEENS6_IJNS7_ILi128EEENS7_ILi96EEENS7_ILi192EEEEEELi128ENS_10bfloat16_tEfNS_4arch4Sm90ELb0ELb1ELb1ELb0ELb0ELb0ELb0ELb1ELb1ELb1ELb0ELb0EEENS1_21CollectiveEpilogueFwdINS6_IJSA_SA_SB_EEES9_SE_SG_Li256ELb0ELb1ELb0ELb0EEENS1_30DynamicPersistentTileSchedulerILi256ELi128ELb0ELb1ELb1EEEEEEEEEvNT_6ParamsE:
        /* <DEDUP_REMOVED lines=18> */
.L_x_1074:
[----:B------:R-:W-:Y:S05]  /*0120*/  BSYNC B0 ;  /* 0x0000000000007941 */ /* 0x000fea0003800000 */
.L_x_1073:
        /* <DEDUP_REMOVED lines=41> */
.L_x_1075:
        /* <DEDUP_REMOVED lines=22> */
.L_x_1076:
        /* <DEDUP_REMOVED lines=18> */
.L_x_1077:
        /* <DEDUP_REMOVED lines=22> */
.L_x_1078:
        /* <DEDUP_REMOVED lines=22> */
.L_x_1079:
        /* <DEDUP_REMOVED lines=8> */
.L_x_1081:
[----:B------:R-:W-:-:S08]  /*0980*/  NOP ;  /* 0x0000000000007918 */ /* 0x000fd00000000000 */
[----:B------:R-:W1:Y:S02]  /*0990*/  USETMAXREG.TRY_ALLOC.CTAPOOL UP0, 0xf0 ;  /* 0x000000f0000079c8 */ /* 0x000e640008000600 */
[----:B-1----:R-:W-:-:S13]  /*09a0*/  PLOP3.LUT P0, PT, PT, PT, UP0, 0x80, 0x0 ;  /* 0x000000000000781c */ /* 0x002fda0003f0f008 */
[----:B------:R-:W-:Y:S05]  /*09b0*/  @!P0 BRA `(.L_x_1081) ;  /* 0xfffffffc00f08947 */ /* 0x000fea000383ffff */
[----:B------:R-:W1:Y:S08]  /*09c0*/  S2UR UR4, SR_CTAID.X ;  /* 0x00000000000479c3 */ /* 0x000e700000002500 */
[----:B------:R-:W-:Y:S08]  /*09d0*/  BAR.ARV 0x4, 0x180 ;  /* 0x0106000000007b1d */ /* 0x000ff00000002000 */
[----:B------:R-:W1:Y:S08]  /*09e0*/  LDC R0, c[0x0][0xc38] ;  /* 0x00030e00ff007b82 */ /* 0x000e700000000800 */
[----:B------:R-:W-:Y:S06]  /*09f0*/  BAR.ARV 0x8, 0x180 ;  /* 0x0206000000007b1d */ /* 0x000fec0000002000 */
[----:B-1----:R-:W-:-:S13]  /*0a00*/  ISETP.LE.AND P0, PT, R0, UR4, PT ;  /* 0x0000000400007c0c */ /* 0x002fda000bf03270 */
[----:B------:R-:W-:Y:S05]  /*0a10*/  @P0 EXIT ;  /* 0x000000000000094d */ /* 0x000fea0003800000 */
[----:B------:R-:W2:Y:S01]  /*0a20*/  LDL R3, [R1+0x1c] ;  /* 0x00001c0001037983 */ /* 0x000ea20000100800 */
[----:B------:R-:W-:Y:S01]  /*0a30*/  IMAD.MOV.U32 R165, RZ, RZ, RZ ;  /* 0x000000ffffa57224 */ /* 0x000fe200078e00ff */
[----:B------:R-:W-:Y:S01]  /*0a40*/  UMOV UR36, URZ ;  /* 0x0000003f00247c82 */ /* 0x000fe20008000000 */
[----:B------:R-:W-:Y:S01]  /*0a50*/  UMOV UR37, URZ ;  /* 0x0000003f00257c82 */ /* 0x000fe20008000000 */
[----:B0-----:R-:W0:Y:S02]  /*0a60*/  S2R R2, SR_TID.X ;  /* 0x0000000000027919 */ /* 0x001e240000002100 */
[----:B0-----:R-:W-:Y:S01]  /*0a70*/  VIADD R172, R2, 0xffffff80 ;  /* 0xffffff8002ac7836 */ /* 0x001fe20000000000 */
[----:B--2---:R-:W-:-:S04]  /*0a80*/  R2UR UR5, R3 ;  /* 0x00000000030572ca */ /* 0x004fc800000e0000 */
[----:B------:R-:W-:-:S04]  /*0a90*/  SHF.R.S32.HI R3, RZ, 0x1f, R172 ;  /* 0x0000001fff037819 */ /* 0x000fc800000114ac */
[CC--:B------:R-:W-:Y:S02]  /*0aa0*/  LEA.HI R0, R3.reuse, R172.reuse, RZ, 0x7 ;  /* 0x000000ac03007211 */ /* 0x0c0fe400078f38ff */
[CC--:B------:R-:W-:Y:S02]  /*0ab0*/  LEA.HI R2, R3.reuse, R172.reuse, RZ, 0x4 ;  /* 0x000000ac03027211 */ /* 0x0c0fe400078f20ff */
[----:B------:R-:W-:Y:S02]  /*0ac0*/  LOP3.LUT R5, R0, 0xffffff80, RZ, 0xc0, !PT ;  /* 0xffffff8000057812 */ /* 0x000fe400078ec0ff */
[----:B------:R-:W-:Y:S01]  /*0ad0*/  SHF.R.S32.HI R7, RZ, 0x4, R2 ;  /* 0x00000004ff077819 */ /* 0x000fe20000011402 */
[----:B------:R-:W-:Y:S01]  /*0ae0*/  ULOP3.LUT UR61, UR5, 0x1, URZ, 0xfc, !UPT ;  /* 0x00000001053d7892 */ /* 0x000fe2000f8efc3f */
[----:B------:R-:W-:Y:S01]  /*0af0*/  LEA.HI R4, R3, R172, RZ, 0x5 ;  /* 0x000000ac03047211 */ /* 0x000fe200078f28ff */
[----:B------:R-:W-:Y:S01]  /*0b00*/  IMAD.IADD R166, R172, 0x1, -R5 ;  /* 0x00000001aca67824 */ /* 0x000fe200078e0a05 */
[----:B------:R-:W-:-:S02]  /*0b10*/  LOP3.LUT R5, R2, 0x3fffff0, RZ, 0xc0, !PT ;  /* 0x03fffff002057812 */ /* 0x000fc400078ec0ff */
[----:B------:R-:W-:Y:S01]  /*0b20*/  LEA.HI R2, R2, R7, RZ, 0x1 ;  /* 0x0000000702027211 */ /* 0x000fe200078f08ff */
[----:B------:R-:W-:Y:S01]  /*0b30*/  IMAD.SHL.U32 R4, R4, 0x20, RZ ;  /* 0x0000002004047824 */ /* 0x000fe200078e00ff */
[----:B------:R-:W-:Y:S01]  /*0b40*/  SHF.R.S32.HI R9, RZ, 0x1f, R166 ;  /* 0x0000001fff097819 */ /* 0x000fe200000114a6 */
[----:B------:R-:W-:Y:S01]  /*0b50*/  IMAD.IADD R5, R172, 0x1, -R5 ;  /* 0x00000001ac057824 */ /* 0x000fe200078e0a05 */
[----:B------:R-:W-:Y:S02]  /*0b60*/  LOP3.LUT R2, R2, 0x1ffffffe, RZ, 0xc0, !PT ;  /* 0x1ffffffe02027812 */ /* 0x000fe400078ec0ff */
[----:B------:R-:W-:Y:S02]  /*0b70*/  LEA.HI R6, R9, R166, RZ, 0x2 ;  /* 0x000000a609067211 */ /* 0x000fe400078f10ff */
[----:B------:R-:W-:Y:S01]  /*0b80*/  LEA.HI R10, R3, R172, RZ, 0x2 ;  /* 0x000000ac030a7211 */ /* 0x000fe200078f10ff */
[----:B------:R-:W-:Y:S01]  /*0b90*/  IMAD.IADD R2, R7, 0x1, -R2 ;  /* 0x0000000107027824 */ /* 0x000fe200078e0a02 */
[----:B------:R-:W-:-:S02]  /*0ba0*/  SHF.R.S32.HI R8, RZ, 0x2, R6 ;  /* 0x00000002ff087819 */ /* 0x000fc40000011406 */
[----:B------:R-:W-:Y:S02]  /*0bb0*/  SHF.R.S32.HI R11, RZ, 0x1f, R6 ;  /* 0x0000001fff0b7819 */ /* 0x000fe40000011406 */
[----:B------:R-:W-:Y:S02]  /*0bc0*/  LOP3.LUT R4, R4, 0xfffffc00, RZ, 0xc0, !PT ;  /* 0xfffffc0004047812 */ /* 0x000fe400078ec0ff */
[----:B------:R-:W-:Y:S02]  /*0bd0*/  LOP3.LUT R7, R10, 0xfffffffc, RZ, 0xc0, !PT ;  /* 0xfffffffc0a077812 */ /* 0x000fe400078ec0ff */
[----:B------:R-:W-:Y:S01]  /*0be0*/  LEA.HI R3, R3, R172, RZ, 0x3 ;  /* 0x000000ac03037211 */ /* 0x000fe200078f18ff */
[----:B------:R-:W-:Y:S01]  /*0bf0*/  IMAD R5, R5, 0x40, R4 ;  /* 0x0000004005057824 */ /* 0x000fe200078e0204 */
[----:B------:R-:W-:Y:S01]  /*0c00*/  LEA.HI R11, R11, R8, RZ, 0x3 ;  /* 0x000000080b0b7211 */ /* 0x000fe200078f18ff */
[----:B------:R-:W-:Y:S01]  /*0c10*/  IMAD.IADD R4, R172, 0x1, -R7 ;  /* 0x00000001ac047824 */ /* 0x000fe200078e0a07 */
[----:B------:R-:W-:Y:S01]  /*0c20*/  SHF.R.S32.HI R167, RZ, 0x7, R0 ;  /* 0x00000007ffa77819 */ /* 0x000fe20000011400 */
[----:B------:R-:W-:Y:S01]  /*0c30*/  IMAD R169, R2, 0x8, R5 ;  /* 0x0000000802a97824 */ /* 0x000fe200078e0205 */
[----:B------:R-:W-:-:S02]  /*0c40*/  LOP3.LUT R7, R3, 0xfffffff8, RZ, 0xc0, !PT ;  /* 0xfffffff803077812 */ /* 0x000fc400078ec0ff */
[----:B------:R-:W-:Y:S02]  /*0c50*/  LOP3.LUT R11, R11, 0xfffffff8, RZ, 0xc0, !PT ;  /* 0xfffffff80b0b7812 */ /* 0x000fe400078ec0ff */
[----:B------:R-:W-:Y:S01]  /*0c60*/  LEA.HI R9, R9, R166, RZ, 0x5 ;  /* 0x000000a609097211 */ /* 0x000fe200078f28ff */
[----:B------:R-:W-:Y:S01]  /*0c70*/  IMAD.IADD R162, R172, 0x1, -R7 ;  /* 0x00000001aca27824 */ /* 0x000fe200078e0a07 */
[----:B------:R-:W-:Y:S01]  /*0c80*/  LEA.HI R0, R0, R167, RZ, 0x1 ;  /* 0x000000a700007211 */ /* 0x000fe200078f08ff */
[----:B------:R-:W-:Y:S01]  /*0c90*/  IMAD.IADD R8, R8, 0x1, -R11 ;  /* 0x0000000108087824 */ /* 0x000fe200078e0a0b */
[----:B------:R-:W-:Y:S01]  /*0ca0*/  SHF.R.S32.HI R9, RZ, 0x5, R9 ;  /* 0x00000005ff097819 */ /* 0x000fe20000011409 */
[----:B------:R-:W-:Y:S01]  /*0cb0*/  IMAD.SHL.U32 R23, R162, 0x8, RZ ;  /* 0x00000008a2177824 */ /* 0x000fe200078e00ff */
[----:B------:R-:W-:Y:S02]  /*0cc0*/  LEA.HI R10, R4, R4, RZ, 0x1 ;  /* 0x00000004040a7211 */ /* 0x000fe400078f08ff */
[----:B------:R-:W-:Y:S01]  /*0cd0*/  LOP3.LUT R0, R0, 0x3fffffe, RZ, 0xc0, !PT ;  /* 0x03fffffe00007812 */ /* 0x000fe200078ec0ff */
[----:B------:R-:W-:Y:S01]  /*0ce0*/  IMAD R9, R9, 0x10, R8 ;  /* 0x0000001009097824 */ /* 0x000fe200078e0208 */
[----:B------:R-:W-:Y:S01]  /*0cf0*/  LOP3.LUT R11, R10, 0x1ffffffe, RZ, 0xc0, !PT ;  /* 0x1ffffffe0a0b7812 */ /* 0x000fe200078ec0ff */
[----:B------:R-:W-:Y:S01]  /*0d00*/  VIADD R160, R23, 0x40 ;  /* 0x0000004017a07836 */ /* 0x000fe20000000000 */
[----:B------:R-:W-:Y:S01]  /*0d10*/  LOP3.LUT R5, R6, 0x7ffffffc, RZ, 0xc0, !PT ;  /* 0x7ffffffc06057812 */ /* 0x000fe200078ec0ff */
[----:B------:R-:W-:Y:S01]  /*0d20*/  IMAD.IADD R0, R167, 0x1, -R0 ;  /* 0x00000001a7007824 */ /* 0x000fe200078e0a00 */
[----:B------:R-:W-:Y:S01]  /*0d30*/  SHF.R.S32.HI R164, RZ, 0x3, R3 ;  /* 0x00000003ffa47819 */ /* 0x000fe20000011403 */
[----:B------:R-:W-:Y:S01]  /*0d40*/  IMAD.IADD R11, R4, 0x1, -R11 ;  /* 0x00000001040b7824 */ /* 0x000fe200078e0a0b */
[----:B------:R-:W-:Y:S01]  /*0d50*/  SHF.R.S32.HI R171, RZ, 0x1f, R23 ;  /* 0x0000001fffab7819 */ /* 0x000fe20000011417 */
[----:B------:R-:W-:Y:S01]  /*0d60*/  IMAD R168, R0, 0x40, R9 ;  /* 0x0000004000a87824 */ /* 0x000fe200078e0209 */
[----:B------:R-:W-:Y:S01]  /*0d70*/  SHF.R.S32.HI R170, RZ, 0x1f, R160 ;  /* 0x0000001fffaa7819 */ /* 0x000fe200000114a0 */
[----:B------:R-:W-:-:S02]  /*0d80*/  IMAD.U32 R0, RZ, RZ, UR4 ;  /* 0x00000004ff007e24 */ /* 0x000fc4000f8e00ff */
[----:B------:R-:W-:Y:S02]  /*0d90*/  IMAD.IADD R18, R166, 0x1, -R5 ;  /* 0x00000001a6127824 */ /* 0x000fe400078e0a05 */
[----:B------:R-:W-:-:S07]  /*0da0*/  IMAD R19, R11, 0x8, R168 ;  /* 0x000000080b137824 */ /* 0x000fce00078e02a8 */
.L_x_1178:
[----:B0----5:R-:W0:Y:S01]  /*0db0*/  LDC R5, c[0x0][0xc60] ;  /* 0x00031800ff057b82 */ /* 0x021e220000000800 */
[----:B--2---:R-:W-:Y:S01]  /*0dc0*/  IMAD.MOV.U32 R2, RZ, RZ, R0 ;  /* 0x000000ffff027224 */ /* 0x004fe200078e0000 */
[----:B------:R-:W-:Y:S01]  /*0dd0*/  ULDC UR4, c[0x0][0xc78] ;  /* 0x00031e0000047ab9 */ /* 0x000fe20000000800 */
[----:B0-----:R-:W-:-:S13]  /*0de0*/  ISETP.NE.AND P0, PT, R5, 0x1, PT ;  /* 0x000000010500780c */ /* 0x001fda0003f05270 */
[----:B---3--:R-:W0:Y:S08]  /*0df0*/  @P0 LDC R3, c[0x0][0xc64] ;  /* 0x00031900ff030b82 */ /* 0x008e300000000800 */
[----:B------:R-:W1:Y:S01]  /*0e00*/  @P0 LDC R4, c[0x0][0xc68] ;  /* 0x00031a00ff040b82 */ /* 0x000e620000000800 */
[----:B0-----:R-:W-:-:S05]  /*0e10*/  @P0 IMAD.HI.U32 R3, R0, R3, RZ ;  /* 0x0000000300030227 */ /* 0x001fca00078e00ff */
[----:B-1----:R-:W-:-:S04]  /*0e20*/  @P0 SHF.R.U32.HI R2, RZ, R4, R3 ;  /* 0x00000004ff020219 */ /* 0x002fc80000011603 */
[----:B------:R-:W-:Y:S01]  /*0e30*/  ISETP.GE.AND P0, PT, R2, UR4, PT ;  /* 0x0000000402007c0c */ /* 0x000fe2000bf06270 */
[----:B------:R-:W-:-:S04]  /*0e40*/  IMAD.MOV R3, RZ, RZ, -R2 ;  /* 0x000000ffff037224 */ /* 0x000fc800078e0a02 */
[----:B------:R-:W-:-:S08]  /*0e50*/  IMAD R15, R5, R3, R0 ;  /* 0x00000003050f7224 */ /* 0x000fd000078e0200 */
[----:B----4-:R-:W-:Y:S05]  /*0e60*/  @!P0 BRA `(.L_x_1082) ;  /* 0x0000000000208947 */ /* 0x010fea0003800000 */
[----:B------:R-:W0:Y:S01]  /*0e70*/  LDC R3, c[0x0][0xc6c] ;  /* 0x00031b00ff037b82 */ /* 0x000e220000000800 */
[----:B------:R-:W-:Y:S01]  /*0e80*/  IMAD.MOV.U32 R0, RZ, RZ, R15 ;  /* 0x000000ffff007224 */ /* 0x000fe200078e000f */
[----:B0-----:R-:W-:-:S13]  /*0e90*/  ISETP.NE.AND P0, PT, R3, 0x1, PT ;  /* 0x000000010300780c */ /* 0x001fda0003f05270 */
[----:B------:R-:W0:Y:S02]  /*0ea0*/  @P0 LDC.64 R4, c[0x0][0xc70] ;  /* 0x00031c00ff040b82 */ /* 0x000e240000000a00 */
[----:B0-----:R-:W-:-:S05]  /*0eb0*/  @P0 IMAD.HI.U32 R4, R15, R4, RZ ;  /* 0x000000040f040227 */ /* 0x001fca00078e00ff */
[----:B------:R-:W-:-:S05]  /*0ec0*/  @P0 SHF.R.U32.HI R0, RZ, R5, R4 ;  /* 0x00000005ff000219 */ /* 0x000fca0000011604 */
[----:B------:R-:W-:Y:S01]  /*0ed0*/  IMAD R3, R0, R3, RZ ;  /* 0x0000000300037224 */ /* 0x000fe200078e02ff */
[----:B------:R-:W-:Y:S06]  /*0ee0*/  BRA `(.L_x_1083) ;  /* 0x00000000001c7947 */ /* 0x000fec0003800000 */
.L_x_1082:
[----:B------:R-:W0:Y:S01]  /*0ef0*/  LDC R3, c[0x0][0xc54] ;  /* 0x00031500ff037b82 */ /* 0x000e220000000800 */
[----:B------:R-:W-:Y:S01]  /*0f00*/  IMAD.MOV.U32 R0, RZ, RZ, R15 ;  /* 0x000000ffff007224 */ /* 0x000fe200078e000f */
[----:B0-----:R-:W-:-:S13]  /*0f10*/  ISETP.NE.AND P0, PT, R3, 0x1, PT ;  /* 0x000000010300780c */ /* 0x001fda0003f05270 */
[----:B------:R-:W0:Y:S02]  /*0f20*/  @P0 LDC.64 R4, c[0x0][0xc58] ;  /* 0x00031600ff040b82 */ /* 0x000e240000000a00 */
[----:B0-----:R-:W-:-:S05]  /*0f30*/  @P0 IMAD.HI.U32 R4, R15, R4, RZ ;  /* 0x000000040f040227 */ /* 0x001fca00078e00ff */
[----:B------:R-:W-:-:S05]  /*0f40*/  @P0 SHF.R.U32.HI R0, RZ, R5, R4 ;  /* 0x00000005ff000219 */ /* 0x000fca0000011604 */
[----:B------:R-:W-:-:S07]  /*0f50*/  IMAD R3, R0, R3, RZ ;  /* 0x0000000300037224 */ /* 0x000fce00078e02ff */
.L_x_1083:
[----:B------:R-:W0:Y:S01]  /*0f60*/  LDC R163, c[0x0][0xc48] ;  /* 0x00031200ffa37b82 */ /* 0x000e220000000800 */
[----:B------:R-:W-:Y:S01]  /*0f70*/  LOP3.LUT R0, RZ, R0, RZ, 0x33, !PT ;  /* 0x00000000ff007212 */ /* 0x000fe200078e33ff */
[----:B------:R-:W-:Y:S01]  /*0f80*/  IMAD.IADD R3, R15, 0x1, -R3 ;  /* 0x000000010f037824 */ /* 0x000fe200078e0a03 */
[----:B------:R-:W-:Y:S01]  /*0f90*/  ULDC UR4, c[0x0][0xc3c] ;  /* 0x00030f0000047ab9 */ /* 0x000fe20000000800 */
[----:B------:R-:W-:Y:S02]  /*0fa0*/  ULDC UR6, c[0x0][0xc54] ;  /* 0x0003150000067ab9 */ /* 0x000fe40000000800 */
[----:B------:R-:W-:Y:S01]  /*0fb0*/  VIADD R0, R0, UR4 ;  /* 0x0000000400007c36 */ /* 0x000fe20008000000 */
[----:B------:R-:W-:Y:S01]  /*0fc0*/  ULDC.64 UR4, c[0x0][0x418] ;  /* 0x0001060000047ab9 */ /* 0x000fe20000000a00 */
[----:B------:R-:W1:Y:S01]  /*0fd0*/  LDC R4, c[0x0][0x448] ;  /* 0x00011200ff047b82 */ /* 0x000e620000000800 */
[----:B------:R-:W-:Y:S01]  /*0fe0*/  IMAD R15, R2, UR6, R3 ;  /* 0x00000006020f7c24 */ /* 0x000fe2000f8e0203 */
[----:B------:R-:W-:Y:S01]  /*0ff0*/  ISETP.NE.U32.AND P0, PT, RZ, UR4, PT ;  /* 0x00000004ff007c0c */ /* 0x000fe2000bf05070 */
[----:B------:R-:W-:-:S02]  /*1000*/  IMAD.SHL.U32 R17, R0, 0x80, RZ ;  /* 0x0000008000117824 */ /* 0x000fc400078e00ff */
[----:B------:R-:W-:Y:S01]  /*1010*/  IMAD.MOV.U32 R161, RZ, RZ, R15 ;  /* 0x000000ffffa17224 */ /* 0x000fe200078e000f */
[----:B------:R-:W-:Y:S01]  /*1020*/  ISETP.NE.AND.EX P0, PT, RZ, UR5, PT, P0 ;  /* 0x00000005ff007c0c */ /* 0x000fe2000bf05300 */
[----:B------:R-:W-:Y:S01]  /*1030*/  VIADD R2, R17, 0x7f ;  /* 0x0000007f11027836 */ /* 0x000fe20000000000 */
[----:B------:R-:W2:Y:S01]  /*1040*/  LDC.64 R12, c[0x0][0x9e0] ;  /* 0x00027800ff0c7b82 */ /* 0x000ea20000000a00 */
[----:B0-----:R-:W-:-:S07]  /*1050*/  ISETP.NE.AND P2, PT, R163, 0x1, PT ;  /* 0x00000001a300780c */ /* 0x001fce0003f45270 */
[----:B------:R-:W0:Y:S01]  /*1060*/  LDC R8, c[0x0][0x288] ;  /* 0x0000a200ff087b82 */ /* 0x000e220000000800 */
[----:B-1----:R-:W-:-:S07]  /*1070*/  ISETP.NE.AND P1, PT, R4, 0x1, PT ;  /* 0x000000010400780c */ /* 0x002fce0003f25270 */
[----:B------:R-:W1:Y:S08]  /*1080*/  LDC R72, c[0x0][0x424] ;  /* 0x00010900ff487b82 */ /* 0x000e700000000800 */
[----:B------:R-:W3:Y:S08]  /*1090*/  @P2 LDC R4, c[0x0][0xc4c] ;  /* 0x00031300ff042b82 */ /* 0x000ef00000000800 */
[----:B------:R-:W4:Y:S01]  /*10a0*/  @P2 LDC R7, c[0x0][0xc50] ;  /* 0x00031400ff072b82 */ /* 0x000f220000000800 */
[----:B0-----:R-:W-:-:S07]  /*10b0*/  IADD3 R5, -R8, 0x1, RZ ;  /* 0x0000000108057810 */ /* 0x001fce0007ffe1ff */
[----:B------:R-:W0:Y:S01]  /*10c0*/  @P1 LDC R11, c[0x0][0x44c] ;  /* 0x00011300ff0b1b82 */ /* 0x000e220000000800 */
[----:B-1----:R-:W-:-:S07]  /*10d0*/  SEL R72, R72, 0x1, P0 ;  /* 0x0000000148487807 */ /* 0x002fce0000000000 */
[----:B------:R-:W1:Y:S01]  /*10e0*/  @P1 LDC R6, c[0x0][0x450] ;  /* 0x00011400ff061b82 */ /* 0x000e620000000800 */
[----:B---3--:R-:W-:-:S07]  /*10f0*/  @P2 IMAD.HI.U32 R0, R15, R4, RZ ;  /* 0x000000040f002227 */ /* 0x008fce00078e00ff */
[----:B------:R-:W3:Y:S01]  /*1100*/  LDC R9, c[0x0][0x2f0] ;  /* 0x0000bc00ff097b82 */ /* 0x000ee20000000800 */
[----:B----4-:R-:W-:Y:S02]  /*1110*/  @P2 SHF.R.U32.HI R161, RZ, R7, R0 ;  /* 0x00000007ffa12219 */ /* 0x010fe40000011600 */
[----:B--2---:R-:W-:-:S03]  /*1120*/  ISETP.GE.AND P2, PT, R13, 0x1, PT ;  /* 0x000000010d00780c */ /* 0x004fc60003f46270 */
[----:B------:R-:W-:Y:S02]  /*1130*/  IMAD.MOV R0, RZ, RZ, -R161 ;  /* 0x000000ffff007224 */ /* 0x000fe400078e0aa1 */
[----:B0-----:R-:W-:-:S04]  /*1140*/  @P1 IMAD.HI.U32 R3, R2, R11, RZ ;  /* 0x0000000b02031227 */ /* 0x001fc800078e00ff */
[----:B------:R-:W-:Y:S01]  /*1150*/  IMAD R163, R163, R0, R15 ;  /* 0x00000000a3a37224 */ /* 0x000fe200078e020f */
[----:B-1----:R-:W-:Y:S01]  /*1160*/  @P1 SHF.R.U32.HI R2, RZ, R6, R3 ;  /* 0x00000006ff021219 */ /* 0x002fe20000011603 */
[CC--:B---3--:R-:W-:Y:S02]  /*1170*/  IMAD R5, R72.reuse, R9.reuse, R5 ;  /* 0x0000000948057224 */ /* 0x0c8fe400078e0205 */
[----:B------:R-:W-:Y:S02]  /*1180*/  IMAD R16, R72, R9, RZ ;  /* 0x0000000948107224 */ /* 0x000fe400078e02ff */
[----:B------:R-:W-:-:S04]  /*1190*/  IMAD.IADD R3, R5, 0x1, R2 ;  /* 0x0000000105037824 */ /* 0x000fc800078e0202 */
[----:B------:R-:W-:Y:S01]  /*11a0*/  IMAD.IADD R0, R3, 0x1, R12 ;  /* 0x0000000103007824 */ /* 0x000fe200078e020c */
[----:B------:R-:W-:Y:S06]  /*11b0*/  @!P2 BRA `(.L_x_1084) ;  /* 0x000000000040a947 */ /* 0x000fec0003800000 */
[C---:B------:R-:W-:Y:S01]  /*11c0*/  ISETP.GT.AND P0, PT, R3.reuse, RZ, PT ;  /* 0x000000ff0300720c */ /* 0x040fe20003f04270 */
[----:B------:R-:W-:-:S12]  /*11d0*/  VIADD R2, R3, 0xffffffff ;  /* 0xffffffff03027836 */ /* 0x000fd80000000000 */
[----:B------:R-:W-:Y:S05]  /*11e0*/  @P0 BRA `(.L_x_1085) ;  /* 0x00000000001c0947 */ /* 0x000fea0003800000 */
[----:B------:R-:W-:Y:S01]  /*11f0*/  ISETP.NE.AND P0, PT, R13, 0x1, PT ;  /* 0x000000010d00780c */ /* 0x000fe20003f05270 */
[----:B------:R-:W-:-:S12]  /*1200*/  IMAD.MOV R3, RZ, RZ, -R3 ;  /* 0x000000ffff037224 */ /* 0x000fd800078e0a03 */
[----:B------:R-:W0:Y:S02]  /*1210*/  @P0 LDC.64 R4, c[0x0][0x9e8] ;  /* 0x00027a00ff040b82 */ /* 0x000e240000000a00 */
[----:B0-----:R-:W-:-:S05]  /*1220*/  @P0 IMAD.HI.U32 R2, R3, R4, RZ ;  /* 0x0000000403020227 */ /* 0x001fca00078e00ff */
[----:B------:R-:W-:-:S04]  /*1230*/  @P0 SHF.R.U32.HI R3, RZ, R5, R2 ;  /* 0x00000005ff030219 */ /* 0x000fc80000011602 */
[----:B------:R-:W-:Y:S01]  /*1240*/  LOP3.LUT R2, RZ, R3, RZ, 0x33, !PT ;  /* 0x00000003ff027212 */ /* 0x000fe200078e33ff */
[----:B------:R-:W-:Y:S06]  /*1250*/  BRA `(.L_x_1086) ;  /* 0x0000000000107947 */ /* 0x000fec0003800000 */
.L_x_1085:
[----:B------:R-:W-:-:S13]  /*1260*/  ISETP.NE.AND P0, PT, R13, 0x1, PT ;  /* 0x000000010d00780c */ /* 0x000fda0003f05270 */
[----:B------:R-:W0:Y:S02]  /*1270*/  @P0 LDC.64 R4, c[0x0][0x9e8] ;  /* 0x00027a00ff040b82 */ /* 0x000e240000000a00 */
[----:B0-----:R-:W-:-:S05]  /*1280*/  @P0 IMAD.HI.U32 R4, R2, R4, RZ ;  /* 0x0000000402040227 */ /* 0x001fca00078e00ff */
[----:B------:R-:W-:-:S07]  /*1290*/  @P0 SHF.R.U32.HI R2, RZ, R5, R4 ;  /* 0x00000005ff020219 */ /* 0x000fce0000011604 */
.L_x_1086:
[----:B------:R-:W-:-:S05]  /*12a0*/  IMAD R3, R2, R13, R13 ;  /* 0x0000000d02037224 */ /* 0x000fca00078e020d */
[----:B------:R-:W-:-:S07]  /*12b0*/  VIMNMX R0, R0, R3, PT ;  /* 0x0000000300007248 */ /* 0x000fce0003fe0100 */
.L_x_1084:
[----:B------:R-:W0:Y:S01]  /*12c0*/  @P1 LDC R4, c[0x0][0x44c] ;  /* 0x00011300ff041b82 */ /* 0x000e220000000800 */
[----:B------:R-:W-:Y:S01]  /*12d0*/  VIADD R2, R0, 0x5f ;  /* 0x0000005f00027836 */ /* 0x000fe20000000000 */
[----:B------:R-:W-:Y:S01]  /*12e0*/  ULDC UR4, c[0x0][0x9dc] ;  /* 0x0002770000047ab9 */ /* 0x000fe20000000800 */
[----:B------:R-:W-:Y:S02]  /*12f0*/  IMAD R0, R72, R9, 0x5f ;  /* 0x0000005f48007424 */ /* 0x000fe400078e0209 */
[----:B------:R-:W-:-:S03]  /*1300*/  IMAD.HI R2, R2, 0x2aaaaaab, RZ ;  /* 0x2aaaaaab02027827 */ /* 0x000fc600078e02ff */
[----:B------:R-:W1:Y:S01]  /*1310*/  @P1 LDC R11, c[0x0][0x450] ;  /* 0x00011400ff0b1b82 */ /* 0x000e620000000800 */
[----:B------:R-:W-:Y:S01]  /*1320*/  IMAD.HI R0, R0, 0x2aaaaaab, RZ ;  /* 0x2aaaaaab00007827 */ /* 0x000fe200078e02ff */
[----:B------:R-:W-:-:S03]  /*1330*/  SHF.R.U32.HI R5, RZ, 0x1f, R2 ;  /* 0x0000001fff057819 */ /* 0x000fc60000011602 */
[----:B------:R-:W-:Y:S01]  /*1340*/  IMAD.MOV.U32 R7, RZ, RZ, R17 ;  /* 0x000000ffff077224 */ /* 0x000fe200078e0011 */
[----:B------:R-:W-:Y:S01]  /*1350*/  SHF.R.U32.HI R3, RZ, 0x1f, R0 ;  /* 0x0000001fff037819 */ /* 0x000fe20000011600 */
[----:B------:R-:W-:Y:S01]  /*1360*/  IMAD R72, R72, R9, -R8 ;  /* 0x0000000948487224 */ /* 0x000fe200078e0a08 */
[----:B------:R-:W-:Y:S02]  /*1370*/  LEA.HI.SX32 R2, R2, R5, 0x1c ;  /* 0x0000000502027211 */ /* 0x000fe400078fe2ff */
[----:B------:R-:W-:-:S04]  /*1380*/  LEA.HI.SX32 R3, R0, R3, 0x1c ;  /* 0x0000000300037211 */ /* 0x000fc800078fe2ff */
[----:B------:R-:W-:Y:S01]  /*1390*/  VIMNMX R73, R3, R2, PT ;  /* 0x0000000203497248 */ /* 0x000fe20003fe0100 */
[----:B0-----:R-:W-:-:S05]  /*13a0*/  @P1 IMAD.HI.U32 R4, R17, R4, RZ ;  /* 0x0000000411041227 */ /* 0x001fca00078e00ff */
[----:B-1----:R-:W-:-:S05]  /*13b0*/  @P1 SHF.R.U32.HI R7, RZ, R11, R4 ;  /* 0x0000000bff071219 */ /* 0x002fca0000011604 */
[----:B------:R-:W-:-:S04]  /*13c0*/  IMAD.IADD R0, R72, 0x1, R7 ;  /* 0x0000000148007824 */ /* 0x000fc800078e0207 */
[----:B------:R-:W-:Y:S01]  /*13d0*/  VIADD R2, R0, -UR4 ;  /* 0x8000000400027c36 */ /* 0x000fe20008000000 */
[----:B------:R-:W-:Y:S06]  /*13e0*/  @!P2 BRA `(.L_x_1087) ;  /* 0x00000000003ca947 */ /* 0x000fec0003800000 */
[----:B------:R-:W-:-:S13]  /*13f0*/  ISETP.GT.AND P0, PT, R0, -0x1, PT ;  /* 0xffffffff0000780c */ /* 0x000fda0003f04270 */
[----:B------:R-:W-:Y:S05]  /*1400*/  @P0 BRA `(.L_x_1088) ;  /* 0x00000000001c0947 */ /* 0x000fea0003800000 */
[----:B------:R-:W-:Y:S02]  /*1410*/  ISETP.NE.AND P0, PT, R13, 0x1, PT ;  /* 0x000000010d00780c */ /* 0x000fe40003f05270 */
[----:B------:R-:W-:-:S11]  /*1420*/  LOP3.LUT R3, RZ, R0, RZ, 0x33, !PT ;  /* 0x00000000ff037212 */ /* 0x000fd600078e33ff */
[----:B------:R-:W0:Y:S02]  /*1430*/  @P0 LDC.64 R4, c[0x0][0x9e8] ;  /* 0x00027a00ff040b82 */ /* 0x000e240000000a00 */
[----:B0-----:R-:W-:-:S05]  /*1440*/  @P0 IMAD.HI.U32 R0, R3, R4, RZ ;  /* 0x0000000403000227 */ /* 0x001fca00078e00ff */
[----:B------:R-:W-:-:S04]  /*1450*/  @P0 SHF.R.U32.HI R3, RZ, R5, R0 ;  /* 0x00000005ff030219 */ /* 0x000fc80000011600 */
[----:B------:R-:W-:Y:S01]  /*1460*/  LOP3.LUT R0, RZ, R3, RZ, 0x33, !PT ;  /* 0x00000003ff007212 */ /* 0x000fe200078e33ff */
[----:B------:R-:W-:Y:S06]  /*1470*/  BRA `(.L_x_1089) ;  /* 0x0000000000107947 */ /* 0x000fec0003800000 */
.L_x_1088:
[----:B------:R-:W-:-:S13]  /*1480*/  ISETP.NE.AND P0, PT, R13, 0x1, PT ;  /* 0x000000010d00780c */ /* 0x000fda0003f05270 */
[----:B------:R-:W0:Y:S02]  /*1490*/  @P0 LDC.64 R4, c[0x0][0x9e8] ;  /* 0x00027a00ff040b82 */ /* 0x000e240000000a00 */
[----:B0-----:R-:W-:-:S05]  /*14a0*/  @P0 IMAD.HI.U32 R4, R0, R4, RZ ;  /* 0x0000000400040227 */ /* 0x001fca00078e00ff */
[----:B------:R-:W-:-:S07]  /*14b0*/  @P0 SHF.R.U32.HI R0, RZ, R5, R4 ;  /* 0x00000005ff000219 */ /* 0x000fce0000011604 */
.L_x_1089:
[----:B------:R-:W-:-:S05]  /*14c0*/  IMAD R3, R0, R13, RZ ;  /* 0x0000000d00037224 */ /* 0x000fca00078e02ff */
[----:B------:R-:W-:-:S07]  /*14d0*/  VIMNMX R2, R2, R3, !PT ;  /* 0x0000000302027248 */ /* 0x000fce0007fe0100 */
.L_x_1087:
[----:B------:R-:W-:Y:S01]  /*14e0*/  IMAD.HI R2, R2, 0x2aaaaaab, RZ ;  /* 0x2aaaaaab02027827 */ /* 0x000fe200078e02ff */
[----:B------:R-:W-:Y:S02]  /*14f0*/  PLOP3.LUT P0, PT, PT, PT, PT, 0x80, 0x0 ;  /* 0x000000000000781c */ /* 0x000fe40003f0f070 */
[----:B------:R-:W-:Y:S02]  /*1500*/  CS2R R88, SRZ ;  /* 0x0000000000587805 */ /* 0x000fe4000001ff00 */
[----:B------:R-:W-:Y:S02]  /*1510*/  CS2R R86, SRZ ;  /* 0x0000000000567805 */ /* 0x000fe4000001ff00 */
[----:B------:R-:W-:Y:S02]  /*1520*/  CS2R R84, SRZ ;  /* 0x0000000000547805 */ /* 0x000fe4000001ff00 */
[----:B------:R-:W-:Y:S02]  /*1530*/  SHF.R.U32.HI R3, RZ, 0x1f, R2 ;  /* 0x0000001fff037819 */ /* 0x000fe40000011602 */
[----:B------:R-:W-:-:S02]  /*1540*/  CS2R R82, SRZ ;  /* 0x0000000000527805 */ /* 0x000fc4000001ff00 */
[----:B------:R-:W-:Y:S02]  /*1550*/  CS2R R80, SRZ ;  /* 0x0000000000507805 */ /* 0x000fe4000001ff00 */
[----:B------:R-:W-:Y:S02]  /*1560*/  CS2R R78, SRZ ;  /* 0x00000000004e7805 */ /* 0x000fe4000001ff00 */
[----:B------:R-:W-:Y:S02]  /*1570*/  LEA.HI.SX32 R3, R2, R3, 0x1c ;  /* 0x0000000302037211 */ /* 0x000fe400078fe2ff */
[----:B------:R-:W-:Y:S02]  /*1580*/  CS2R R76, SRZ ;  /* 0x00000000004c7805 */ /* 0x000fe4000001ff00 */
[----:B------:R-:W-:Y:S02]  /*1590*/  CS2R R74, SRZ ;  /* 0x00000000004a7805 */ /* 0x000fe4000001ff00 */
[----:B------:R-:W-:-:S02]  /*15a0*/  CS2R R44, SRZ ;  /* 0x00000000002c7805 */ /* 0x000fc4000001ff00 */
[----:B------:R-:W-:Y:S02]  /*15b0*/  VIMNMX R22, RZ, R3, !PT ;  /* 0x00000003ff167248 */ /* 0x000fe40007fe0100 */
[----:B------:R-:W-:Y:S02]  /*15c0*/  CS2R R70, SRZ ;  /* 0x0000000000467805 */ /* 0x000fe4000001ff00 */
[----:B------:R-:W-:Y:S02]  /*15d0*/  CS2R R68, SRZ ;  /* 0x0000000000447805 */ /* 0x000fe4000001ff00 */
[----:B------:R-:W-:Y:S02]  /*15e0*/  CS2R R66, SRZ ;  /* 0x0000000000427805 */ /* 0x000fe4000001ff00 */
[----:B------:R-:W-:Y:S02]  /*15f0*/  ISETP.GT.AND P1, PT, R73, R22, PT ;  /* 0x000000164900720c */ /* 0x000fe40003f24270 */
        /* <DEDUP_REMOVED lines=18> */
[----:B------:R-:W-:Y:S01]  /*1720*/  IMAD.MOV.U32 R106, RZ, RZ, RZ ;  /* 0x000000ffff6a7224 */ /* 0x000fe200078e00ff */
[----:B------:R-:W-:Y:S01]  /*1730*/  CS2R R6, SRZ ;  /* 0x0000000000067805 */ /* 0x000fe2000001ff00 */
[----:B------:R-:W-:Y:S02]  /*1740*/  IMAD.MOV.U32 R30, RZ, RZ, RZ ;  /* 0x000000ffff1e7224 */ /* 0x000fe400078e00ff */
[----:B------:R-:W-:Y:S02]  /*1750*/  IMAD.MOV.U32 R29, RZ, RZ, RZ ;  /* 0x000000ffff1d7224 */ /* 0x000fe400078e00ff */
[----:B------:R-:W-:-:S02]  /*1760*/  IMAD.MOV.U32 R27, RZ, RZ, RZ ;  /* 0x000000ffff1b7224 */ /* 0x000fc400078e00ff */
[----:B------:R-:W-:Y:S02]  /*1770*/  IMAD.MOV.U32 R108, RZ, RZ, RZ ;  /* 0x000000ffff6c7224 */ /* 0x000fe400078e00ff */
[----:B------:R-:W-:Y:S01]  /*1780*/  IMAD.MOV.U32 R3, RZ, RZ, RZ ;  /* 0x000000ffff037224 */ /* 0x000fe200078e00ff */
[----:B------:R-:W-:Y:S06]  /*1790*/  @!P1 BRA `(.L_x_1090) ;  /* 0x000000cc00489947 */ /* 0x000fec0003800000 */
[----:B------:R-:W0:Y:S01]  /*17a0*/  SHFL.IDX PT, R0, R167, RZ, 0x1f ;  /* 0x00001fffa7007589 */ /* 0x000e2200000e0000 */
[----:B------:R-:W1:Y:S01]  /*17b0*/  S2UR UR6, SR_CgaCtaId ;  /* 0x00000000000679c3 */ /* 0x000e620000008800 */
[----:B------:R-:W-:Y:S01]  /*17c0*/  UMOV UR38, 0x400 ;  /* 0x0000040000267882 */ /* 0x000fe20000000000 */
        /* <DEDUP_REMOVED lines=28> */
.L_x_1091:
[----:B------:R-:W-:Y:S01]  /*1990*/  LEA.HI R0, R165, R165, RZ, 0x1 ;  /* 0x000000a5a5007211 */ /* 0x000fe200078f08ff */
[----:B------:R-:W-:-:S03]  /*19a0*/  IMAD.U32 R2, RZ, RZ, UR61 ;  /* 0x0000003dff027e24 */ /* 0x000fc6000f8e00ff */
[----:B------:R-:W-:Y:S02]  /*19b0*/  LOP3.LUT R0, R0, 0xfffffffe, RZ, 0xc0, !PT ;  /* 0xfffffffe00007812 */ /* 0x000fe400078ec0ff */
[----:B------:R-:W-:-:S03]  /*19c0*/  ISETP.NE.AND P0, PT, R2, 0x3, PT ;  /* 0x000000030200780c */ /* 0x000fc60003f05270 */
[----:B------:R-:W-:-:S05]  /*19d0*/  IMAD.IADD R0, R165, 0x1, -R0 ;  /* 0x00000001a5007824 */ /* 0x000fca00078e0a00 */
[----:B------:R-:W-:-:S04]  /*19e0*/  SHF.L.U32 R0, R0, 0x1f, RZ ;  /* 0x0000001f00007819 */ /* 0x000fc800000006ff */
[----:B------:R-:W0:Y:S02]  /*19f0*/  SYNCS.PHASECHK.TRANS64.TRYWAIT P1, [UR38+0x2a800], R0 ;  /* 0x02a80000ff0075a7 */ /* 0x000e240008020166 */
[----:B0-----:R-:W-:Y:S05]  /*1a00*/  @!P1 BRA `(.L_x_1092) ;  /* 0x0000013400b49947 */ /* 0x001fea0003800000 */
.L_x_1288:
[----:B------:R-:W-:Y:S05]  /*1a10*/  @!P0 BRA `(.L_x_1093) ;  /* 0x0000000000048947 */ /* 0x000fea0003800000 */
[----:B------:R-:W-:Y:S01]  /*1a20*/  BPT.TRAP 0x1 ;  /* 0x000000040000795c */ /* 0x000fe20000300000 */
.L_x_1093:
[----:B------:R-:W-:Y:S02]  /*1a30*/  IMAD.U32 R21, RZ, RZ, UR37 ;  /* 0x00000025ff157e24 */ /* 0x000fe4000f8e00ff */
[----:B0-----:R-:W-:-:S03]  /*1a40*/  IMAD.U32 R0, RZ, RZ, UR36 ;  /* 0x00000024ff007e24 */ /* 0x001fc6000f8e00ff */
[----:B------:R-:W-:Y:S02]  /*1a50*/  LEA R21, R21, UR38, 0x3 ;  /* 0x0000002615157c11 */ /* 0x000fe4000f8e18ff */
[----:B------:R-:W-:-:S04]  /*1a60*/  SHF.L.U32 R0, R0, 0x1f, RZ ;  /* 0x0000001f00007819 */ /* 0x000fc800000006ff */
[----:B------:R0:W1:Y:S01]  /*1a70*/  SYNCS.PHASECHK.TRANS64.TRYWAIT P1, [R21+URZ+0x2a830], R0 ;  /* 0x02a83000150075a7 */ /* 0x000062000802017f */
[----:B------:R-:W-:Y:S05]  /*1a80*/  @!P0 BRA `(.L_x_1094) ;  /* 0x0000000000048947 */ /* 0x000fea0003800000 */
[----:B------:R-:W-:Y:S01]  /*1a90*/  BPT.TRAP 0x1 ;  /* 0x000000040000795c */ /* 0x000fe20000300000 */
.L_x_1094:
[----:B------:R-:W2:Y:S01]  /*1aa0*/  LDL.LU R2, [R1+0xc] ;  /* 0x00000c0001027983 */ /* 0x000ea20000300800 */
[----:B------:R-:W3:Y:S02]  /*1ab0*/  S2R R3, SR_TID.X ;  /* 0x0000000000037919 */ /* 0x000ee40000002100 */
[----:B---3--:R-:W-:Y:S02]  /*1ac0*/  LOP3.LUT P2, RZ, R3, 0x7f, RZ, 0xc0, !PT ;  /* 0x0000007f03ff7812 */ /* 0x008fe4000784c0ff */
[----:B--2---:R-:W-:-:S11]  /*1ad0*/  LOP3.LUT R2, R2, 0xffefffff, RZ, 0xc0, !PT ;  /* 0xffefffff02027812 */ /* 0x004fd600078ec0ff */
[----:B------:R-:W-:-:S05]  /*1ae0*/  @P2 LOP3.LUT R2, R2, 0x100000, RZ, 0xfc, !PT ;  /* 0x0010000002022812 */ /* 0x000fca00078efcff */
[----:B------:R2:W-:Y:S01]  /*1af0*/  STL [R1+0xc], R2 ;  /* 0x00000c0201007387 */ /* 0x0005e20000100800 */
[----:B-1----:R-:W-:Y:S05]  /*1b00*/  @P1 BRA `(.L_x_1095) ;  /* 0x0000000000081947 */ /* 0x002fea0003800000 */
[----:B------:R-:W1:Y:S02]  /*1b10*/  SYNCS.PHASECHK.TRANS64.TRYWAIT P1, [R21+URZ+0x2a830], R0 ;  /* 0x02a83000150075a7 */ /* 0x000e64000802017f */
[----:B-1----:R-:W-:Y:S05]  /*1b20*/  @!P1 BRA `(.L_x_1096) ;  /* 0x0000013400849947 */ /* 0x002fea0003800000 */
.L_x_1095:
[----:B------:R-:W-:Y:S05]  /*1b30*/  WARPSYNC.ALL ;  /* 0x0000000000007948 */ /* 0x000fea0003800000 */
[----:B------:R-:W-:Y:S01]  /*1b40*/  UIADD3 UR4, UR38, 0x18400, URZ ;  /* 0x0001840026047890 */ /* 0x000fe2000fffe03f */
[----:B------:R-:W-:Y:S01]  /*1b50*/  WARPGROUP.ARRIVE ;  /* 0x00000000000079c5 */ /* 0x000fe20000000000 */
[----:B------:R-:W-:Y:S01]  /*1b60*/  UMOV UR9, 0x40000040 ;  /* 0x4000004000097882 */ /* 0x000fe20000000000 */
[----:B------:R-:W-:Y:S01]  /*1b70*/  UMOV UR11, 0x40000040 ;  /* 0x40000040000b7882 */ /* 0x000fe20000000000 */
[----:B------:R-:W-:Y:S01]  /*1b80*/  USHF.R.U32.HI UR4, URZ, 0x4, UR4 ;  /* 0x000000043f047899 */ /* 0x000fe20008011604 */
[----:B------:R-:W-:Y:S01]  /*1b90*/  IMAD.U32 R5, RZ, RZ, UR9 ;  /* 0x00000009ff057e24 */ /* 0x000fe2000f8e00ff */
[----:B------:R-:W-:Y:S01]  /*1ba0*/  UMOV UR57, 0x40000040 ;  /* 0x4000004000397882 */ /* 0x000fe20000000000 */
[----:B------:R-:W-:Y:S01]  /*1bb0*/  UMOV UR59, 0x40000040 ;  /* 0x40000040003b7882 */ /* 0x000fe20000000000 */
[----:B------:R-:W-:Y:S01]  /*1bc0*/  ULOP3.LUT UR4, UR4, 0x3fff, URZ, 0xc0, !UPT ;  /* 0x00003fff04047892 */ /* 0x000fe2000f8ec03f */
[----:B------:R-:W3:Y:S01]  /*1bd0*/  LDC R10, c[0x0][0x448] ;  /* 0x00011200ff0a7b82 */ /* 0x000ee20000000800 */
[----:B------:R-:W-:Y:S01]  /*1be0*/  UMOV UR53, 0x40000040 ;  /* 0x4000004000357882 */ /* 0x000fe20000000000 */
[----:B------:R-:W-:Y:S01]  /*1bf0*/  UMOV UR55, 0x40000040 ;  /* 0x4000004000377882 */ /* 0x000fe20000000000 */
[----:B------:R-:W-:Y:S01]  /*1c00*/  ULOP3.LUT UR60, UR4, 0x10000, URZ, 0xfc, !UPT ;  /* 0x00010000043c7892 */ /* 0x000fe2000f8efc3f */
[----:B------:R-:W4:Y:S01]  /*1c10*/  S2R R20, SR_TID.X ;  /* 0x0000000000147919 */ /* 0x000f220000002100 */
[----:B------:R-:W-:Y:S01]  /*1c20*/  ULOP3.LUT UR4, UR39, 0x10000, URZ, 0xfc, !UPT ;  /* 0x0001000027047892 */ /* 0x000fe2000f8efc3f */
[----:B------:R-:W-:Y:S01]  /*1c30*/  IMAD.IADD R9, R19, 0x1, R17 ;  /* 0x0000000113097824 */ /* 0x000fe200078e0211 */
[----:B------:R-:W-:Y:S01]  /*1c40*/  UIMAD UR5, UR37, 0x900, UR60 ;  /* 0x00000900250578a4 */ /* 0x000fe2000f8e023c */
[----:B------:R-:W5:Y:S01]  /*1c50*/  LDC R13, c[0x0][0x288] ;  /* 0x0000a200ff0d7b82 */ /* 0x000f620000000800 */
[----:B------:R-:W-:-:S02]  /*1c60*/  UIADD3 UR56, UR4, 0x2, URZ ;  /* 0x0000000204387890 */ /* 0x000fc4000fffe03f */
[----:B------:R-:W-:Y:S01]  /*1c70*/  UIADD3 UR58, UR5, 0x2, URZ ;  /* 0x00000002053a7890 */ /* 0x000fe2000fffe03f */
[----:B------:R-:W-:Y:S02]  /*1c80*/  UMOV UR8, UR4 ;  /* 0x0000000400087c82 */ /* 0x000fe40008000000 */
[----:B------:R-:W-:Y:S01]  /*1c90*/  UMOV UR10, UR5 ;  /* 0x00000005000a7c82 */ /* 0x000fe20008000000 */
[----:B------:R-:W-:Y:S01]  /*1ca0*/  UIADD3 UR52, UR4, 0x4, URZ ;  /* 0x0000000404347890 */ /* 0x000fe2000fffe03f */
[----:B------:R-:W-:Y:S01]  /*1cb0*/  HGMMA.64x96x16.F32.BF16 R24, gdesc[UR8], RZ, !UPT, gsb0 ;  /* 0x01600000081879f0 */ /* 0x000fe2000c0018ff */
[----:B------:R-:W-:Y:S01]  /*1cc0*/  UIADD3 UR54, UR5, 0x4, URZ ;  /* 0x0000000405367890 */ /* 0x000fe2000fffe03f */
[----:B------:R-:W-:Y:S01]  /*1cd0*/  IMAD.U32 R4, RZ, RZ, UR8 ;  /* 0x00000008ff047e24 */ /* 0x000fe2000f8e00ff */
[----:B------:R-:W-:Y:S02]  /*1ce0*/  UIADD3 UR8, UR4, 0x6, URZ ;  /* 0x0000000604087890 */ /* 0x000fe4000fffe03f */
[----:B------:R-:W-:Y:S01]  /*1cf0*/  UIADD3 UR10, UR5, 0x6, URZ ;  /* 0x00000006050a7890 */ /* 0x000fe2000fffe03f */
[----:B------:R-:W-:Y:S01]  /*1d00*/  UMOV UR9, 0x40000040 ;  /* 0x4000004000097882 */ /* 0x000fe20000000000 */
[----:B------:R-:W-:Y:S01]  /*1d10*/  UMOV UR11, 0x40000040 ;  /* 0x40000040000b7882 */ /* 0x000fe20000000000 */
[----:B------:R-:W-:Y:S01]  /*1d20*/  UIADD3 UR12, UR4, 0x400, URZ ;  /* 0x00000400040c7890 */ /* 0x000fe2000fffe03f */
[----:B---3--:R-:W-:Y:S01]  /*1d30*/  ISETP.NE.AND P2, PT, R10, 0x1, PT ;  /* 0x000000010a00780c */ /* 0x008fe20003f45270 */
[----:B------:R-:W-:Y:S01]  /*1d40*/  UIADD3 UR14, UR5, 0x300, URZ ;  /* 0x00000300050e7890 */ /* 0x000fe2000fffe03f */
[----:B------:R-:W-:Y:S01]  /*1d50*/  UMOV UR13, 0x40000040 ;  /* 0x40000040000d7882 */ /* 0x000fe20000000000 */
[----:B------:R-:W-:Y:S01]  /*1d60*/  UMOV UR15, 0x40000040 ;  /* 0x40000040000f7882 */ /* 0x000fe20000000000 */
[----:B------:R-:W-:-:S02]  /*1d70*/  UIADD3 UR16, UR4, 0x402, URZ ;  /* 0x0000040204107890 */ /* 0x000fc4000fffe03f */
[----:B------:R-:W-:Y:S01]  /*1d80*/  UIADD3 UR18, UR5, 0x302, URZ ;  /* 0x0000030205127890 */ /* 0x000fe2000fffe03f */
[----:B------:R-:W-:Y:S01]  /*1d90*/  UMOV UR17, 0x40000040 ;  /* 0x4000004000117882 */ /* 0x000fe20000000000 */
[----:B------:R-:W-:Y:S01]  /*1da0*/  UMOV UR19, 0x40000040 ;  /* 0x4000004000137882 */ /* 0x000fe20000000000 */
[----:B------:R-:W-:Y:S01]  /*1db0*/  UIADD3 UR20, UR4, 0x404, URZ ;  /* 0x0000040404147890 */ /* 0x000fe2000fffe03f */
[----:B----4-:R-:W-:Y:S01]  /*1dc0*/  LOP3.LUT P1, RZ, R20, 0x7f, RZ, 0xc0, !PT ;  /* 0x0000007f14ff7812 */ /* 0x010fe2000782c0ff */
[----:B------:R-:W-:Y:S02]  /*1dd0*/  UIADD3 UR22, UR5, 0x304, URZ ;  /* 0x0000030405167890 */ /* 0x000fe4000fffe03f */
[----:B------:R-:W3:Y:S01]  /*1de0*/  @P2 LDC R14, c[0x0][0x44c] ;  /* 0x00011300ff0e2b82 */ /* 0x000ee20000000800 */
[----:B------:R-:W-:Y:S01]  /*1df0*/  UMOV UR21, 0x40000040 ;  /* 0x4000004000157882 */ /* 0x000fe20000000000 */
[----:B------:R-:W-:Y:S01]  /*1e00*/  UMOV UR23, 0x40000040 ;  /* 0x4000004000177882 */ /* 0x000fe20000000000 */
[----:B------:R-:W-:-:S02]  /*1e10*/  UIADD3 UR24, UR4, 0x406, URZ ;  /* 0x0000040604187890 */ /* 0x000fc4000fffe03f */
[----:B------:R-:W-:Y:S01]  /*1e20*/  UIADD3 UR26, UR5, 0x306, URZ ;  /* 0x00000306051a7890 */ /* 0x000fe2000fffe03f */
[----:B------:R-:W-:Y:S01]  /*1e30*/  UMOV UR25, 0x40000040 ;  /* 0x4000004000197882 */ /* 0x000fe20000000000 */
[----:B------:R-:W-:Y:S01]  /*1e40*/  UMOV UR27, 0x40000040 ;  /* 0x40000040001b7882 */ /* 0x000fe20000000000 */
[----:B------:R-:W-:Y:S01]  /*1e50*/  UIADD3 UR28, UR4, 0x800, URZ ;  /* 0x00000800041c7890 */ /* 0x000fe2000fffe03f */
[----:B------:R-:W4:Y:S01]  /*1e60*/  @P2 LDC R15, c[0x0][0x450] ;  /* 0x00011400ff0f2b82 */ /* 0x000f220000000800 */
        /* <DEDUP_REMOVED lines=9> */
[----:B---3--:R-:W-:Y:S01]  /*1f00*/  @P2 IMAD.HI.U32 R14, R9, R14, RZ ;  /* 0x0000000e090e2227 */ /* 0x008fe200078e00ff */
[----:B------:R-:W-:Y:S01]  /*1f10*/  UMOV UR41, 0x40000040 ;  /* 0x4000004000297882 */ /* 0x000fe20000000000 */
[----:B------:R-:W-:Y:S01]  /*1f20*/  UMOV UR43, 0x40000040 ;  /* 0x40000040002b7882 */ /* 0x000fe20000000000 */
[----:B------:R-:W-:Y:S02]  /*1f30*/  UIADD3 UR48, UR4, 0x806, URZ ;  /* 0x0000080604307890 */ /* 0x000fe4000fffe03f */
[----:B------:R-:W-:Y:S01]  /*1f40*/  UIADD3 UR50, UR5, 0x606, URZ ;  /* 0x0000060605327890 */ /* 0x000fe2000fffe03f */
[----:B------:R-:W-:Y:S01]  /*1f50*/  UMOV UR49, 0x40000040 ;  /* 0x4000004000317882 */ /* 0x000fe20000000000 */
[----:B------:R-:W-:Y:S01]  /*1f60*/  UMOV UR51, 0x40000040 ;  /* 0x4000004000337882 */ /* 0x000fe20000000000 */
[----:B------:R-:W-:Y:S01]  /*1f70*/  ULDC UR4, c[0x0][0x9d8] ;  /* 0x0002760000047ab9 */ /* 0x000fe20000000800 */
[----:B------:R-:W-:-:S02]  /*1f80*/  WARPGROUP.DEPBAR.LE gsb0, 0x0 ;  /* 0x00008000000079c5 */ /* 0x000fc40000010000 */
[----:B------:R-:W-:-:S06]  /*1f90*/  WARPGROUP.ARRIVE ;  /* 0x00000000000079c5 */ /* 0x000fcc0000000000 */
[----:B------:R-:W-:Y:S03]  /*1fa0*/  HGMMA.64x96x16.F32.BF16 R24, gdesc[UR56], R24, gsb0 ;  /* 0x01600000381879f0 */ /* 0x000fe60008001818 */
[----:B------:R-:W-:Y:S02]  /*1fb0*/  WARPGROUP.DEPBAR.LE gsb0, 0x0 ;  /* 0x00008000000079c5 */ /* 0x000fe40000010000 */
        /* <DEDUP_REMOVED lines=28> */
[----:B------:R-:W-:Y:S01]  /*2180*/  HGMMA.64x96x16.F32.BF16 R24, gdesc[UR48], R24, gsb0 ;  /* 0x01600000301879f0 */ /* 0x000fe20008001818 */
[----:B------:R-:W-:Y:S02]  /*2190*/  ULDC UR51, c[0x0][0x9dc] ;  /* 0x0002770000337ab9 */ /* 0x000fe40000000800 */
[----:B------:R-:W-:Y:S01]  /*21a0*/  ULOP3.LUT UR51, URZ, UR51, URZ, 0x33, !UPT ;  /* 0x000000333f337292 */ /* 0x000fe2000f8e333f */
[----:B------:R-:W-:Y:S02]  /*21b0*/  WARPGROUP.DEPBAR.LE gsb0, 0x0 ;  /* 0x00008000000079c5 */ /* 0x000fe40000010000 */
[----:B------:R-:W-:Y:S01]  /*21c0*/  FMUL.FTZ R25, R25, UR4 ;  /* 0x0000000419197c20 */ /* 0x000fe20008410000 */
[----:B------:R-:W-:Y:S01]  /*21d0*/  FMUL.FTZ R8, R24, UR4 ;  /* 0x0000000418087c20 */ /* 0x000fe20008410000 */
[----:B------:R-:W-:Y:S01]  /*21e0*/  FMUL.FTZ R7, R67, UR4 ;  /* 0x0000000443077c20 */ /* 0x000fe20008410000 */
[----:B------:R-:W-:Y:S01]  /*21f0*/  IMAD.MOV.U32 R24, RZ, RZ, -0x60 ;  /* 0xffffffa0ff187424 */ /* 0x000fe200078e00ff */
[----:B------:R3:W5:Y:S01]  /*2200*/  MUFU.TANH R74, R25 ;  /* 0x00000019004a7308 */ /* 0x0007620000002400 */
[----:B01----:R-:W-:Y:S01]  /*2210*/  FMUL.FTZ R0, R27, UR4 ;  /* 0x000000041b007c20 */ /* 0x003fe20008410000 */
[----:B------:R-:W-:Y:S01]  /*2220*/  FMUL.FTZ R3, R26, UR4 ;  /* 0x000000041a037c20 */ /* 0x000fe20008410000 */
[----:B------:R-:W-:-:S02]  /*2230*/  IMAD R27, R73, R24, 0x61 ;  /* 0x00000061491b7424 */ /* 0x000fc400078e0218 */
[----:B--2---:R-:W-:Y:S01]  /*2240*/  FMUL.FTZ R2, R30, UR4 ;  /* 0x000000041e027c20 */ /* 0x004fe20008410000 */
[----:B------:R-:W-:Y:S01]  /*2250*/  FMUL.FTZ R6, R31, UR4 ;  /* 0x000000041f067c20 */ /* 0x000fe20008410000 */
[----:B------:R-:W-:Y:S01]  /*2260*/  FMUL.FTZ R32, R32, UR4 ;  /* 0x0000000420207c20 */ /* 0x000fe20008410000 */
[----:B------:R-:W-:Y:S01]  /*2270*/  FMUL.FTZ R33, R33, UR4 ;  /* 0x0000000421217c20 */ /* 0x000fe20008410000 */
[----:B------:R-:W-:Y:S01]  /*2280*/  FMUL.FTZ R11, R34, UR4 ;  /* 0x00000004220b7c20 */ /* 0x000fe20008410000 */
[----:B---3--:R-:W-:Y:S01]  /*2290*/  IMAD.MOV.U32 R25, RZ, RZ, R9 ;  /* 0x000000ffff197224 */ /* 0x008fe200078e0009 */
[----:B----4-:R-:W-:Y:S01]  /*22a0*/  @P2 SHF.R.U32.HI R25, RZ, R15, R14 ;  /* 0x0000000fff192219 */ /* 0x010fe2000001160e */
[----:B------:R-:W-:Y:S01]  /*22b0*/  @!P1 VIADD R9, R21, 0x2a840 ;  /* 0x0002a84015099836 */ /* 0x000fe20000000000 */
[----:B------:R-:W0:Y:S01]  /*22c0*/  LDC.64 R14, c[0x0][0x9e0] ;  /* 0x00027800ff0e7b82 */ /* 0x000e220000000a00 */
[----:B------:R-:W-:Y:S01]  /*22d0*/  FMUL.FTZ R12, R35, UR4 ;  /* 0x00000004230c7c20 */ /* 0x000fe20008410000 */
[----:B------:R-:W-:Y:S01]  /*22e0*/  FMUL.FTZ R36, R36, UR4 ;  /* 0x0000000424247c20 */ /* 0x000fe20008410000 */
[----:B------:R-:W1:Y:S01]  /*22f0*/  SHFL.IDX PT, R67, R25, RZ, 0x1c1f ;  /* 0x001c1fff19437589 */ /* 0x000e6200000e0000 */
[----:B------:R-:W-:Y:S01]  /*2300*/  @!P1 PRMT R9, RZ, 0x654, R9 ;  /* 0x00000654ff099816 */ /* 0x000fe20000000009 */
[----:B------:R-:W-:Y:S01]  /*2310*/  FMUL.FTZ R37, R37, UR4 ;  /* 0x0000000425257c20 */ /* 0x000fe20008410000 */
[----:B------:R-:W-:Y:S01]  /*2320*/  FMUL.FTZ R39, R39, UR4 ;  /* 0x0000000427277c20 */ /* 0x000fe20008410000 */
[----:B------:R-:W-:Y:S01]  /*2330*/  FMUL.FTZ R40, R40, UR4 ;  /* 0x0000000428287c20 */ /* 0x000fe20008410000 */
[----:B------:R2:W-:Y:S01]  /*2340*/  @!P1 SYNCS.ARRIVE.TRANS64.RED.A1T0 RZ, [R9+URZ], RZ ;  /* 0x000000ff09ff99a7 */ /* 0x0005e2000810043f */
[----:B------:R-:W-:Y:S01]  /*2350*/  FMUL.FTZ R41, R41, UR4 ;  /* 0x0000000429297c20 */ /* 0x000fe20008410000 */
        /* <DEDUP_REMOVED lines=20> */
[----:B--2---:R-:W-:Y:S01]  /*24a0*/  FMUL.FTZ R9, R71, UR4 ;  /* 0x0000000447097c20 */ /* 0x004fe20008410000 */
[----:B------:R-:W-:Y:S01]  /*24b0*/  FMUL.FTZ R28, R28, UR4 ;  /* 0x000000041c1c7c20 */ /* 0x000fe20008410000 */
[----:B------:R-:W-:Y:S01]  /*24c0*/  FMUL.FTZ R29, R29, UR4 ;  /* 0x000000041d1d7c20 */ /* 0x000fe20008410000 */
[----:B------:R-:W-:Y:S01]  /*24d0*/  FMUL.FTZ R58, R58, UR4 ;  /* 0x000000043a3a7c20 */ /* 0x000fe20008410000 */
[----:B------:R-:W-:Y:S01]  /*24e0*/  FMUL.FTZ R60, R60, UR4 ;  /* 0x000000043c3c7c20 */ /* 0x000fe20008410000 */
[----:B------:R-:W-:Y:S01]  /*24f0*/  FMUL.FTZ R62, R62, UR4 ;  /* 0x000000043e3e7c20 */ /* 0x000fe20008410000 */
[----:B------:R-:W-:Y:S01]  /*2500*/  FMUL.FTZ R64, R64, UR4 ;  /* 0x0000000440407c20 */ /* 0x000fe20008410000 */
[----:B------:R-:W-:Y:S01]  /*2510*/  FMUL.FTZ R66, R66, UR4 ;  /* 0x0000000442427c20 */ /* 0x000fe20008410000 */
[----:B------:R-:W-:Y:S01]  /*2520*/  IMAD R24, R18, -0x2, R27 ;  /* 0xfffffffe12187824 */ /* 0x000fe200078e021b */
[----:B0-----:R-:W-:Y:S01]  /*2530*/  ISETP.GE.AND P1, PT, R15, 0x1, PT ;  /* 0x000000010f00780c */ /* 0x001fe20003f26270 */
[----:B------:R-:W-:Y:S01]  /*2540*/  IMAD R21, R73, -0x60, R16 ;  /* 0xffffffa049157824 */ /* 0x000fe200078e0210 */
[----:B------:R-:W0:Y:S01]  /*2550*/  MUFU.TANH R8, R8 ;  /* 0x0000000800087308 */ /* 0x000e220000002400 */
[----:B------:R-:W-:Y:S01]  /*2560*/  FMUL.FTZ R46, R46, UR4 ;  /* 0x000000042e2e7c20 */ /* 0x000fe20008410000 */
[----:B------:R-:W-:Y:S01]  /*2570*/  FMUL.FTZ R38, R38, UR4 ;  /* 0x0000000426267c20 */ /* 0x000fe20008410000 */
[----:B------:R-:W-:-:S02]  /*2580*/  VIADD R21, R21, 0x60 ;  /* 0x0000006015157836 */ /* 0x000fc40000000000 */
[----:B------:R-:W-:Y:S01]  /*2590*/  FMUL.FTZ R50, R50, UR4 ;  /* 0x0000000432327c20 */ /* 0x000fe20008410000 */
[----:B------:R-:W-:Y:S01]  /*25a0*/  FMUL.FTZ R54, R54, UR4 ;  /* 0x0000000436367c20 */ /* 0x000fe20008410000 */
[----:B------:R-:W-:Y:S01]  /*25b0*/  P2R R173, PR, RZ, 0x2 ;  /* 0x00000002ffad7803 */ /* 0x000fe20000000000 */
[----:B------:R-:W2:Y:S08]  /*25c0*/  MUFU.TANH R3, R3 ;  /* 0x0000000300037308 */ /* 0x000eb00000002400 */
[----:B------:R-:W3:Y:S08]  /*25d0*/  MUFU.TANH R0, R0 ;  /* 0x0000000000007308 */ /* 0x000ef00000002400 */
[----:B------:R-:W4:Y:S08]  /*25e0*/  MUFU.TANH R75, R28 ;  /* 0x0000001c004b7308 */ /* 0x000f300000002400 */
[----:B------:R5:W0:Y:S08]  /*25f0*/  MUFU.TANH R76, R29 ;  /* 0x0000001d004c7308 */ /* 0x000a300000002400 */
[----:B------:R-:W0:Y:S01]  /*2600*/  MUFU.TANH R2, R2 ;  /* 0x0000000200027308 */ /* 0x000e220000002400 */
[----:B-----5:R-:W-:-:S07]  /*2610*/  IADD3 R29, R24, -R13, R16 ;  /* 0x8000000d181d7210 */ /* 0x020fce0007ffe010 */
[----:B------:R-:W0:Y:S08]  /*2620*/  MUFU.TANH R6, R6 ;  /* 0x0000000600067308 */ /* 0x000e300000002400 */
        /* <DEDUP_REMOVED lines=36> */
[----:B------:R5:W0:Y:S08]  /*2870*/  MUFU.TANH R35, R46 ;  /* 0x0000002e00237308 */ /* 0x000a300000002400 */
[----:B------:R1:W0:Y:S01]  /*2880*/  MUFU.TANH R31, R38 ;  /* 0x00000026001f7308 */ /* 0x0002220000002400 */
[----:B-----5:R-:W-:-:S02]  /*2890*/  VIADD R46, R29, UR51 ;  /* 0x000000331d2e7c36 */ /* 0x020fc40008000000 */
[----:B------:R-:W-:-:S05]  /*28a0*/  IMAD.IADD R29, R29, 0x1, R14 ;  /* 0x000000011d1d7824 */ /* 0x000fca00078e020e */
[----:B------:R5:W0:Y:S01]  /*28b0*/  MUFU.TANH R77, R50 ;  /* 0x00000032004d7308 */ /* 0x000a220000002400 */
[----:B-1----:R-:W-:Y:S02]  /*28c0*/  IMAD R38, R18, -0x2, R21 ;  /* 0xfffffffe12267824 */ /* 0x002fe400078e0215 */
[----:B------:R-:W-:-:S03]  /*28d0*/  IMAD.IADD R21, R46, 0x1, R67 ;  /* 0x000000012e157824 */ /* 0x000fc600078e0243 */
[----:B------:R-:W-:Y:S02]  /*28e0*/  VIADDMNMX R26, R67, R29, R38, PT ;  /* 0x0000001d431a7246 */ /* 0x000fe40003800126 */
[----:B------:R1:W0:Y:S01]  /*28f0*/  MUFU.TANH R78, R54 ;  /* 0x00000036004e7308 */ /* 0x0002220000002400 */
[----:B-----5:R-:W-:Y:S02]  /*2900*/  VIADD R50, R27, 0xffffffff ;  /* 0xffffffff1b327836 */ /* 0x020fe40000000000 */
[----:B-1----:R-:W-:Y:S01]  /*2910*/  VIADD R54, R24, 0xffffffff ;  /* 0xffffffff18367836 */ /* 0x002fe20000000000 */
[----:B--234-:R-:W-:Y:S06]  /*2920*/  @!P1 BRA `(.L_x_1097) ;  /* 0x00000000004c9947 */ /* 0x01cfec0003800000 */
[----:B------:R-:W-:Y:S01]  /*2930*/  IADD3 R24, R16, -R13, R67 ;  /* 0x8000000d10187210 */ /* 0x000fe20007ffe043 */
[----:B------:R-:W-:Y:S03]  /*2940*/  BSSY B0, `(.L_x_1098) ;  /* 0x000000e000007945 */ /* 0x000fe60003800000 */
[----:B------:R-:W-:-:S13]  /*2950*/  ISETP.GT.AND P1, PT, R24, -0x1, PT ;  /* 0xffffffff1800780c */ /* 0x000fda0003f24270 */
[----:B------:R-:W-:Y:S05]  /*2960*/  @P1 BRA `(.L_x_1099) ;  /* 0x00000000001c1947 */ /* 0x000fea0003800000 */
[----:B------:R-:W-:Y:S02]  /*2970*/  ISETP.NE.AND P1, PT, R15, 0x1, PT ;  /* 0x000000010f00780c */ /* 0x000fe40003f25270 */
[----:B------:R-:W-:-:S11]  /*2980*/  LOP3.LUT R27, RZ, R24, RZ, 0x33, !PT ;  /* 0x00000018ff1b7212 */ /* 0x000fd600078e33ff */
[----:B------:R-:W1:Y:S02]  /*2990*/  @P1 LDC.64 R66, c[0x0][0x9e8] ;  /* 0x00027a00ff421b82 */ /* 0x000e640000000a00 */
[----:B-1----:R-:W-:-:S05]  /*29a0*/  @P1 IMAD.HI.U32 R24, R27, R66, RZ ;  /* 0x000000421b181227 */ /* 0x002fca00078e00ff */
[----:B------:R-:W-:-:S04]  /*29b0*/  @P1 SHF.R.U32.HI R27, RZ, R67, R24 ;  /* 0x00000043ff1b1219 */ /* 0x000fc80000011618 */
[----:B------:R-:W-:Y:S01]  /*29c0*/  LOP3.LUT R24, RZ, R27, RZ, 0x33, !PT ;  /* 0x0000001bff187212 */ /* 0x000fe200078e33ff */
[----:B------:R-:W-:Y:S06]  /*29d0*/  BRA `(.L_x_1100) ;  /* 0x0000000000107947 */ /* 0x000fec0003800000 */
.L_x_1099:
[----:B------:R-:W-:-:S13]  /*29e0*/  ISETP.NE.AND P1, PT, R15, 0x1, PT ;  /* 0x000000010f00780c */ /* 0x000fda0003f25270 */
[----:B------:R-:W1:Y:S02]  /*29f0*/  @P1 LDC.64 R66, c[0x0][0x9e8] ;  /* 0x00027a00ff421b82 */ /* 0x000e640000000a00 */
[----:B-1----:R-:W-:-:S05]  /*2a00*/  @P1 IMAD.HI.U32 R28, R24, R66, RZ ;  /* 0x00000042181c1227 */ /* 0x002fca00078e00ff */
[----:B------:R-:W-:-:S07]  /*2a10*/  @P1 SHF.R.U32.HI R24, RZ, R67, R28 ;  /* 0x00000043ff181219 */ /* 0x000fce000001161c */
.L_x_1100:
[----:B------:R-:W-:Y:S05]  /*2a20*/  BSYNC B0 ;  /* 0x0000000000007941 */ /* 0x000fea0003800000 */
.L_x_1098:
[----:B------:R-:W-:-:S05]  /*2a30*/  IMAD R24, R24, R15, R54 ;  /* 0x0000000f18187224 */ /* 0x000fca00078e0236 */
[----:B------:R-:W-:Y:S02]  /*2a40*/  VIMNMX R21, R21, R24, !PT ;  /* 0x0000001815157248 */ /* 0x000fe40007fe0100 */
[----:B------:R-:W-:-:S07]  /*2a50*/  VIADDMNMX R26, R24, R15, R26, PT ;  /* 0x0000000f181a7246 */ /* 0x000fce000380011a */
.L_x_1097:
[C---:B------:R-:W-:Y:S01]  /*2a60*/  ISETP.GE.AND P1, PT, R50.reuse, 0x2, PT ;  /* 0x000000023200780c */ /* 0x040fe20003f26270 */
[----:B------:R-:W1:Y:S01]  /*2a70*/  SHFL.IDX PT, R25, R25, 0x1, 0x1c1f ;  /* 0x003c1f0019197f89 */ /* 0x000e6200000e0000 */
[C---:B------:R-:W-:Y:S02]  /*2a80*/  ISETP.GE.AND P5, PT, R50.reuse, 0x9, PT ;  /* 0x000000093200780c */ /* 0x040fe40003fa6270 */
[----:B------:R-:W-:Y:S02]  /*2a90*/  ISETP.GT.AND P2, PT, R21, 0x1, !P1 ;  /* 0x000000011500780c */ /* 0x000fe40004f44270 */
[----:B------:R-:W-:Y:S02]  /*2aa0*/  ISETP.GE.AND P3, PT, R50, 0xa, PT ;  /* 0x0000000a3200780c */ /* 0x000fe40003f66270 */
[----:B------:R-:W-:Y:S02]  /*2ab0*/  ISETP.LT.OR P2, PT, R26, 0x2, P2 ;  /* 0x000000021a00780c */ /* 0x000fe40001741670 */
[----:B------:R-:W-:-:S02]  /*2ac0*/  P2R R27, PR, RZ, 0x8 ;  /* 0x00000008ff1b7803 */ /* 0x000fc40000000000 */
[----:B------:R-:W-:Y:S02]  /*2ad0*/  FSEL R67, R74, -INF , !P2 ;  /* 0xff8000004a437808 */ /* 0x000fe40005000000 */
[----:B------:R-:W-:Y:S02]  /*2ae0*/  ISETP.GT.AND P2, PT, R21, 0x8, !P5 ;  /* 0x000000081500780c */ /* 0x000fe40006f44270 */
[----:B------:R-:W-:Y:S02]  /*2af0*/  ISETP.GE.AND P6, PT, R50, 0x52, PT ;  /* 0x000000523200780c */ /* 0x000fe40003fc6270 */
[----:B------:R-:W-:-:S04]  /*2b00*/  ISETP.LT.OR P2, PT, R26, 0x9, P2 ;  /* 0x000000091a00780c */ /* 0x000fc80001741670 */
[----:B------:R-:W-:Y:S02]  /*2b10*/  FSEL R75, R75, -INF , !P2 ;  /* 0xff8000004b4b7808 */ /* 0x000fe40005000000 */
[----:B------:R-:W-:Y:S02]  /*2b20*/  ISETP.GT.AND P2, PT, R21, 0x9, !P3 ;  /* 0x000000091500780c */ /* 0x000fe40005f44270 */
[----:B------:R-:W-:Y:S02]  /*2b30*/  ISETP.GE.AND P3, PT, R50, 0x11, PT ;  /* 0x000000113200780c */ /* 0x000fe40003f66270 */
[----:B------:R-:W-:Y:S02]  /*2b40*/  ISETP.LT.OR P2, PT, R26, 0xa, P2 ;  /* 0x0000000a1a00780c */ /* 0x000fe40001741670 */
[----:B------:R-:W-:Y:S02]  /*2b50*/  P2R R58, PR, RZ, 0x8 ;  /* 0x00000008ff3a7803 */ /* 0x000fe40000000000 */
[----:B0-----:R-:W-:-:S02]  /*2b60*/  FSEL R71, R76, -INF , !P2 ;  /* 0xff8000004c477808 */ /* 0x001fc40005000000 */
[C---:B------:R-:W-:Y:S02]  /*2b70*/  ISETP.GT.AND P2, PT, R21.reuse, 0x10, !P3 ;  /* 0x000000101500780c */ /* 0x040fe40005f44270 */
[----:B------:R-:W-:Y:S02]  /*2b80*/  ISETP.GE.AND P3, PT, R50, 0x12, PT ;  /* 0x000000123200780c */ /* 0x000fe40003f66270 */
[----:B------:R-:W-:Y:S02]  /*2b90*/  ISETP.LT.OR P2, PT, R26, 0x11, P2 ;  /* 0x000000111a00780c */ /* 0x000fe40001741670 */
[----:B------:R-:W-:Y:S02]  /*2ba0*/  P2R R60, PR, RZ, 0x8 ;  /* 0x00000008ff3c7803 */ /* 0x000fe40000000000 */
[----:B------:R-:W-:Y:S02]  /*2bb0*/  FSEL R83, R32, -INF , !P2 ;  /* 0xff80000020537808 */ /* 0x000fe40005000000 */
[----:B------:R-:W-:-:S02]  /*2bc0*/  ISETP.GT.AND P2, PT, R21, 0x11, !P3 ;  /* 0x000000111500780c */ /* 0x000fc40005f44270 */
[----:B------:R-:W-:Y:S02]  /*2bd0*/  ISETP.GE.AND P3, PT, R50, 0x19, PT ;  /* 0x000000193200780c */ /* 0x000fe40003f66270 */
[----:B------:R-:W-:Y:S02]  /*2be0*/  ISETP.LT.OR P2, PT, R26, 0x12, P2 ;  /* 0x000000121a00780c */ /* 0x000fe40001741670 */
[----:B------:R-:W-:Y:S02]  /*2bf0*/  P2R R62, PR, RZ, 0x8 ;  /* 0x00000008ff3e7803 */ /* 0x000fe40000000000 */
[----:B------:R-:W-:Y:S02]  /*2c00*/  FSEL R85, R33, -INF , !P2 ;  /* 0xff80000021557808 */ /* 0x000fe40005000000 */
[----:B------:R-:W-:Y:S02]  /*2c10*/  ISETP.GT.AND P2, PT, R21, 0x18, !P3 ;  /* 0x000000181500780c */ /* 0x000fe40005f44270 */
[----:B------:R-:W-:-:S02]  /*2c20*/  ISETP.GE.AND P3, PT, R50, 0x1a, PT ;  /* 0x0000001a3200780c */ /* 0x000fc40003f66270 */
[----:B------:R-:W-:Y:S02]  /*2c30*/  ISETP.LT.OR P2, PT, R26, 0x19, P2 ;  /* 0x000000191a00780c */ /* 0x000fe40001741670 */
[----:B------:R-:W-:Y:S02]  /*2c40*/  P2R R64, PR, RZ, 0x8 ;  /* 0x00000008ff407803 */ /* 0x000fe40000000000 */
[----:B------:R-:W-:Y:S02]  /*2c50*/  FSEL R87, R36, -INF , !P2 ;  /* 0xff80000024577808 */ /* 0x000fe40005000000 */
[----:B------:R-:W-:Y:S02]  /*2c60*/  ISETP.GT.AND P2, PT, R21, 0x19, !P3 ;  /* 0x000000191500780c */ /* 0x000fe40005f44270 */
[----:B------:R-:W-:Y:S02]  /*2c70*/  ISETP.GE.AND P3, PT, R50, 0x21, PT ;  /* 0x000000213200780c */ /* 0x000fe40003f66270 */
[----:B------:R-:W-:-:S04]  /*2c80*/  ISETP.LT.OR P2, PT, R26, 0x1a, P2 ;  /* 0x0000001a1a00780c */ /* 0x000fc80001741670 */
[----:B------:R-:W-:Y:S02]  /*2c90*/  FSEL R89, R37, -INF , !P2 ;  /* 0xff80000025597808 */ /* 0x000fe40005000000 */
[----:B------:R-:W-:Y:S02]  /*2ca0*/  ISETP.GT.AND P2, PT, R21, 0x20, !P3 ;  /* 0x000000201500780c */ /* 0x000fe40005f44270 */
[----:B------:R-:W-:Y:S02]  /*2cb0*/  P2R R37, PR, RZ, 0x8 ;  /* 0x00000008ff257803 */ /* 0x000fe40000000000 */
[----:B------:R-:W-:Y:S02]  /*2cc0*/  ISETP.LT.OR P2, PT, R26, 0x21, P2 ;  /* 0x000000211a00780c */ /* 0x000fe40001741670 */
[----:B------:R-:W-:Y:S02]  /*2cd0*/  ISETP.GE.AND P3, PT, R50, 0x22, PT ;  /* 0x000000223200780c */ /* 0x000fe40003f66270 */
[----:B------:R-:W-:-:S02]  /*2ce0*/  FSEL R91, R40, -INF , !P2 ;  /* 0xff800000285b7808 */ /* 0x000fc40005000000 */
[----:B------:R-:W-:Y:S02]  /*2cf0*/  ISETP.GT.AND P2, PT, R21, 0x21, !P3 ;  /* 0x000000211500780c */ /* 0x000fe40005f44270 */
[----:B------:R-:W-:Y:S02]  /*2d00*/  P2R R66, PR, RZ, 0x8 ;  /* 0x00000008ff427803 */ /* 0x000fe40000000000 */
[----:B------:R-:W-:Y:S02]  /*2d10*/  ISETP.LT.OR P2, PT, R26, 0x22, P2 ;  /* 0x000000221a00780c */ /* 0x000fe40001741670 */
[----:B------:R-:W-:Y:S02]  /*2d20*/  ISETP.GE.AND P3, PT, R50, 0x29, PT ;  /* 0x000000293200780c */ /* 0x000fe40003f66270 */
[----:B------:R-:W-:Y:S02]  /*2d30*/  FSEL R41, R41, -INF , !P2 ;  /* 0xff80000029297808 */ /* 0x000fe40005000000 */
[----:B------:R-:W-:-:S02]  /*2d40*/  ISETP.GT.AND P2, PT, R21, 0x28, !P3 ;  /* 0x000000281500780c */ /* 0x000fc40005f44270 */
[----:B------:R-:W-:Y:S02]  /*2d50*/  P2R R70, PR, RZ, 0x8 ;  /* 0x00000008ff467803 */ /* 0x000fe40000000000 */
[----:B------:R-:W-:Y:S02]  /*2d60*/  ISETP.LT.OR P2, PT, R26, 0x29, P2 ;  /* 0x000000291a00780c */ /* 0x000fe40001741670 */
[----:B------:R-:W-:Y:S02]  /*2d70*/  ISETP.GE.AND P3, PT, R50, 0x2a, PT ;  /* 0x0000002a3200780c */ /* 0x000fe40003f66270 */
[----:B------:R-:W-:Y:S02]  /*2d80*/  FSEL R93, R44, -INF , !P2 ;  /* 0xff8000002c5d7808 */ /* 0x000fe40005000000 */
[----:B------:R-:W-:Y:S02]  /*2d90*/  ISETP.GT.AND P2, PT, R21, 0x29, !P3 ;  /* 0x000000291500780c */ /* 0x000fe40005f44270 */
[----:B------:R-:W-:-:S02]  /*2da0*/  P2R R74, PR, RZ, 0x8 ;  /* 0x00000008ff4a7803 */ /* 0x000fc40000000000 */
[----:B------:R-:W-:Y:S02]  /*2db0*/  ISETP.LT.OR P2, PT, R26, 0x2a, P2 ;  /* 0x0000002a1a00780c */ /* 0x000fe40001741670 */
[----:B------:R-:W-:Y:S02]  /*2dc0*/  ISETP.GE.AND P3, PT, R50, 0x31, PT ;  /* 0x000000313200780c */ /* 0x000fe40003f66270 */
[----:B------:R-:W-:Y:S02]  /*2dd0*/  FSEL R45, R45, -INF , !P2 ;  /* 0xff8000002d2d7808 */ /* 0x000fe40005000000 */
[----:B------:R-:W-:Y:S02]  /*2de0*/  ISETP.GT.AND P2, PT, R21, 0x30, !P3 ;  /* 0x000000301500780c */ /* 0x000fe40005f44270 */
[----:B------:R-:W-:Y:S02]  /*2df0*/  P2R R76, PR, RZ, 0x8 ;  /* 0x00000008ff4c7803 */ /* 0x000fe40000000000 */
[----:B------:R-:W-:-:S02]  /*2e00*/  ISETP.LT.OR P2, PT, R26, 0x31, P2 ;  /* 0x000000311a00780c */ /* 0x000fc40001741670 */
[----:B------:R-:W-:Y:S02]  /*2e10*/  ISETP.GE.AND P3, PT, R50, 0x32, PT ;  /* 0x000000323200780c */ /* 0x000fe40003f66270 */
[----:B------:R-:W-:Y:S02]  /*2e20*/  FSEL R95, R48, -INF , !P2 ;  /* 0xff800000305f7808 */ /* 0x000fe40005000000 */
[----:B------:R-:W-:Y:S02]  /*2e30*/  ISETP.GT.AND P2, PT, R21, 0x31, !P3 ;  /* 0x000000311500780c */ /* 0x000fe40005f44270 */
[----:B------:R-:W-:Y:S02]  /*2e40*/  P2R R82, PR, RZ, 0x8 ;  /* 0x00000008ff527803 */ /* 0x000fe40000000000 */
[----:B------:R-:W-:Y:S02]  /*2e50*/  ISETP.LT.OR P2, PT, R26, 0x32, P2 ;  /* 0x000000321a00780c */ /* 0x000fe40001741670 */
[----:B------:R-:W-:-:S02]  /*2e60*/  ISETP.GE.AND P3, PT, R50, 0x39, PT ;  /* 0x000000393200780c */ /* 0x000fc40003f66270 */
        /* <DEDUP_REMOVED lines=34> */
[----:B-1----:R-:W-:Y:S02]  /*3090*/  VIADDMNMX R40, R25, R29, R38, PT ;  /* 0x0000001d19287246 */ /* 0x002fe40003800126 */
[----:B------:R-:W-:-:S02]  /*30a0*/  FSEL R30, R30, -INF , !P2 ;  /* 0xff8000001e1e7808 */ /* 0x000fc40005000000 */
[----:B------:R-:W-:-:S04]  /*30b0*/  ISETP.GT.AND P2, PT, R21, 0x51, !P6 ;  /* 0x000000511500780c */ /* 0x000fc80007744270 */
[----:B------:R-:W-:-:S04]  /*30c0*/  ISETP.LT.OR P2, PT, R26, 0x52, P2 ;  /* 0x000000521a00780c */ /* 0x000fc80001741670 */
[----:B------:R-:W-:Y:S02]  /*30d0*/  FSEL R28, R65, -INF , !P2 ;  /* 0xff800000411c7808 */ /* 0x000fe40005000000 */
[----:B------:R-:W-:-:S04]  /*30e0*/  ISETP.GE.AND P2, PT, R50, 0x59, PT ;  /* 0x000000593200780c */ /* 0x000fc80003f46270 */
[----:B------:R-:W-:-:S04]  /*30f0*/  ISETP.GT.AND P3, PT, R21, 0x58, !P2 ;  /* 0x000000581500780c */ /* 0x000fc80005764270 */
[----:B------:R-:W-:-:S04]  /*3100*/  ISETP.LT.OR P3, PT, R26, 0x59, P3 ;  /* 0x000000591a00780c */ /* 0x000fc80001f61670 */
[----:B------:R-:W-:Y:S02]  /*3110*/  FSEL R24, R68, -INF , !P3 ;  /* 0xff80000044187808 */ /* 0x000fe40005800000 */
[----:B------:R-:W-:-:S04]  /*3120*/  ISETP.GE.AND P3, PT, R50, 0x1, PT ;  /* 0x000000013200780c */ /* 0x000fc80003f66270 */
[----:B------:R-:W-:-:S04]  /*3130*/  ISETP.GT.AND P4, PT, R21, RZ, !P3 ;  /* 0x000000ff1500720c */ /* 0x000fc80005f84270 */
[----:B------:R-:W-:-:S04]  /*3140*/  ISETP.LT.OR P4, PT, R26, 0x1, P4 ;  /* 0x000000011a00780c */ /* 0x000fc80002781670 */
[----:B------:R-:W-:Y:S02]  /*3150*/  FSEL R33, R8, -INF , !P4 ;  /* 0xff80000008217808 */ /* 0x000fe40006000000 */
[----:B------:R-:W-:-:S04]  /*3160*/  ISETP.GE.AND P4, PT, R50, 0x5a, PT ;  /* 0x0000005a3200780c */ /* 0x000fc80003f86270 */
[----:B------:R-:W-:Y:S02]  /*3170*/  P2R R65, PR, RZ, 0x10 ;  /* 0x00000010ff417803 */ /* 0x000fe40000000000 */
[----:B------:R-:W-:Y:S01]  /*3180*/  ISETP.GT.AND P4, PT, R21, 0x59, !P4 ;  /* 0x000000591500780c */ /* 0x000fe20006784270 */
[----:B------:R-:W-:-:S03]  /*3190*/  IMAD.IADD R21, R46, 0x1, R25 ;  /* 0x000000012e157824 */ /* 0x000fc600078e0219 */
[----:B------:R-:W-:-:S04]  /*31a0*/  ISETP.LT.OR P4, PT, R26, 0x5a, P4 ;  /* 0x0000005a1a00780c */ /* 0x000fc80002781670 */
[----:B------:R-:W-:Y:S02]  /*31b0*/  FSEL R26, R69, -INF , !P4 ;  /* 0xff800000451a7808 */ /* 0x000fe40006000000 */
[----:B------:R-:W-:-:S13]  /*31c0*/  ISETP.GE.AND P4, PT, R15, 0x1, PT ;  /* 0x000000010f00780c */ /* 0x000fda0003f86270 */
[----:B------:R-:W-:Y:S05]  /*31d0*/  @!P4 BRA `(.L_x_1101) ;  /* 0x00000000004cc947 */ /* 0x000fea0003800000 */
[----:B------:R-:W-:Y:S01]  /*31e0*/  IADD3 R8, R16, -R13, R25 ;  /* 0x8000000d10087210 */ /* 0x000fe20007ffe019 */
[----:B------:R-:W-:Y:S03]  /*31f0*/  BSSY B0, `(.L_x_1102) ;  /* 0x000000e000007945 */ /* 0x000fe60003800000 */
        /* <DEDUP_REMOVED lines=9> */
.L_x_1103:
[----:B------:R-:W-:-:S13]  /*3290*/  ISETP.NE.AND P4, PT, R15, 0x1, PT ;  /* 0x000000010f00780c */ /* 0x000fda0003f85270 */
[----:B------:R-:W0:Y:S02]  /*32a0*/  @P4 LDC.64 R56, c[0x0][0x9e8] ;  /* 0x00027a00ff384b82 */ /* 0x000e240000000a00 */
[----:B0-----:R-:W-:-:S05]  /*32b0*/  @P4 IMAD.HI.U32 R38, R8, R56, RZ ;  /* 0x0000003808264227 */ /* 0x001fca00078e00ff */
[----:B------:R-:W-:-:S07]  /*32c0*/  @P4 SHF.R.U32.HI R8, RZ, R57, R38 ;  /* 0x00000039ff084219 */ /* 0x000fce0000011626 */
.L_x_1104:
[----:B------:R-:W-:Y:S05]  /*32d0*/  BSYNC B0 ;  /* 0x0000000000007941 */ /* 0x000fea0003800000 */
.L_x_1102:
[----:B------:R-:W-:-:S05]  /*32e0*/  IMAD R8, R8, R15, R54 ;  /* 0x0000000f08087224 */ /* 0x000fca00078e0236 */
[----:B------:R-:W-:Y:S02]  /*32f0*/  VIMNMX R21, R21, R8, !PT ;  /* 0x0000000815157248 */ /* 0x000fe40007fe0100 */
[----:B------:R-:W-:-:S07]  /*3300*/  VIADDMNMX R40, R8, R15, R40, PT ;  /* 0x0000000f08287246 */ /* 0x000fce0003800128 */
.L_x_1101:
[C---:B------:R-:W-:Y:S01]  /*3310*/  ISETP.GT.AND P1, PT, R21.reuse, 0x1, !P1 ;  /* 0x000000011500780c */ /* 0x040fe20004f24270 */
[----:B------:R-:W-:Y:S01]  /*3320*/  ULDC UR4, c[0x0][0x988] ;  /* 0x0002620000047ab9 */ /* 0x000fe20000000800 */
[----:B------:R-:W-:Y:S02]  /*3330*/  ISETP.GT.AND P5, PT, R21, 0x8, !P5 ;  /* 0x000000081500780c */ /* 0x000fe40006fa4270 */
[C---:B------:R-:W-:Y:S02]  /*3340*/  ISETP.LT.OR P1, PT, R40.reuse, 0x2, P1 ;  /* 0x000000022800780c */ /* 0x040fe40000f21670 */
[----:B------:R-:W-:Y:S02]  /*3350*/  ISETP.LT.OR P5, PT, R40, 0x9, P5 ;  /* 0x000000092800780c */ /* 0x000fe40002fa1670 */
[----:B------:R-:W-:Y:S02]  /*3360*/  FSEL R25, R0, -INF , !P1 ;  /* 0xff80000000197808 */ /* 0x000fe40004800000 */
[----:B------:R-:W-:-:S02]  /*3370*/  ISETP.NE.AND P1, PT, R27, RZ, PT ;  /* 0x000000ff1b00720c */ /* 0x000fc40003f25270 */
[----:B------:R-:W-:Y:S02]  /*3380*/  FSEL R44, R2, -INF , !P5 ;  /* 0xff800000022c7808 */ /* 0x000fe40006800000 */
[----:B------:R-:W-:Y:S02]  /*3390*/  ISETP.GT.AND P1, PT, R21, 0x9, !P1 ;  /* 0x000000091500780c */ /* 0x000fe40004f24270 */
[----:B------:R-:W-:Y:S02]  /*33a0*/  ISETP.NE.AND P5, PT, R64, RZ, PT ;  /* 0x000000ff4000720c */ /* 0x000fe40003fa5270 */
[----:B------:R-:W-:Y:S02]  /*33b0*/  ISETP.LT.OR P1, PT, R40, 0xa, P1 ;  /* 0x0000000a2800780c */ /* 0x000fe40000f21670 */
[----:B------:R-:W-:Y:S02]  /*33c0*/  ISETP.NE.AND P4, PT, R37, RZ, PT ;  /* 0x000000ff2500720c */ /* 0x000fe40003f85270 */
[----:B------:R-:W-:-:S02]  /*33d0*/  FSEL R46, R6, -INF , !P1 ;  /* 0xff800000062e7808 */ /* 0x000fc40004800000 */
[----:B------:R-:W-:Y:S02]  /*33e0*/  ISETP.NE.AND P1, PT, R58, RZ, PT ;  /* 0x000000ff3a00720c */ /* 0x000fe40003f25270 */
[C---:B------:R-:W-:Y:S02]  /*33f0*/  ISETP.GT.AND P3, PT, R21.reuse, RZ, !P3 ;  /* 0x000000ff1500720c */ /* 0x040fe40005f64270 */
[C---:B------:R-:W-:Y:S02]  /*3400*/  ISETP.GT.AND P1, PT, R21.reuse, 0x10, !P1 ;  /* 0x000000101500780c */ /* 0x040fe40004f24270 */
[C---:B------:R-:W-:Y:S02]  /*3410*/  ISETP.LT.OR P3, PT, R40.reuse, 0x1, P3 ;  /* 0x000000012800780c */ /* 0x040fe40001f61670 */
[----:B------:R-:W-:Y:S02]  /*3420*/  ISETP.LT.OR P1, PT, R40, 0x11, P1 ;  /* 0x000000112800780c */ /* 0x000fe40000f21670 */
[----:B------:R-:W-:-:S02]  /*3430*/  ISETP.GT.AND P6, PT, R21, 0x51, !P6 ;  /* 0x000000511500780c */ /* 0x000fc400077c4270 */
[----:B------:R-:W-:Y:S01]  /*3440*/  FSEL R48, R11, -INF , !P1 ;  /* 0xff8000000b307808 */ /* 0x000fe20004800000 */
[----:B------:R-:W-:Y:S01]  /*3450*/  IMAD.U32 R11, RZ, RZ, UR4 ;  /* 0x00000004ff0b7e24 */ /* 0x000fe2000f8e00ff */
[----:B------:R-:W-:Y:S02]  /*3460*/  ISETP.NE.AND P1, PT, R60, RZ, PT ;  /* 0x000000ff3c00720c */ /* 0x000fe40003f25270 */
[C---:B------:R-:W-:Y:S02]  /*3470*/  ISETP.GT.AND P2, PT, R21.reuse, 0x58, !P2 ;  /* 0x000000581500780c */ /* 0x040fe40005744270 */
[----:B------:R-:W-:Y:S02]  /*3480*/  ISETP.GT.AND P1, PT, R21, 0x11, !P1 ;  /* 0x000000111500780c */ /* 0x000fe40004f24270 */
[C---:B------:R-:W-:Y:S02]  /*3490*/  ISETP.LT.OR P6, PT, R40.reuse, 0x52, P6 ;  /* 0x000000522800780c */ /* 0x040fe400037c1670 */
[----:B------:R-:W-:-:S02]  /*34a0*/  ISETP.LT.OR P1, PT, R40, 0x12, P1 ;  /* 0x000000122800780c */ /* 0x000fc40000f21670 */
[----:B------:R-:W-:Y:S02]  /*34b0*/  ISETP.LT.OR P2, PT, R40, 0x59, P2 ;  /* 0x000000592800780c */ /* 0x000fe40001741670 */
[----:B------:R-:W-:Y:S02]  /*34c0*/  FSEL R50, R12, -INF , !P1 ;  /* 0xff8000000c327808 */ /* 0x000fe40004800000 */
[----:B------:R-:W-:Y:S02]  /*34d0*/  ISETP.NE.AND P1, PT, R62, RZ, PT ;  /* 0x000000ff3e00720c */ /* 0x000fe40003f25270 */
[----:B------:R-:W-:Y:S02]  /*34e0*/  FSEL R20, R20, -INF , !P2 ;  /* 0xff80000014147808 */ /* 0x000fe40005000000 */
[----:B------:R-:W-:-:S04]  /*34f0*/  ISETP.GT.AND P1, PT, R21, 0x18, !P1 ;  /* 0x000000181500780c */ /* 0x000fc80004f24270 */
[----:B------:R-:W-:-:S04]  /*3500*/  ISETP.LT.OR P1, PT, R40, 0x19, P1 ;  /* 0x000000192800780c */ /* 0x000fc80000f21670 */
[----:B------:R-:W-:Y:S02]  /*3510*/  FSEL R52, R31, -INF , !P1 ;  /* 0xff8000001f347808 */ /* 0x000fe40004800000 */
[----:B------:R-:W-:Y:S02]  /*3520*/  ISETP.GT.AND P1, PT, R21, 0x19, !P5 ;  /* 0x000000191500780c */ /* 0x000fe40006f24270 */
[----:B------:R-:W-:Y:S02]  /*3530*/  ISETP.NE.AND P5, PT, R92, RZ, PT ;  /* 0x000000ff5c00720c */ /* 0x000fe40003fa5270 */
[----:B------:R-:W-:-:S04]  /*3540*/  ISETP.LT.OR P1, PT, R40, 0x1a, P1 ;  /* 0x0000001a2800780c */ /* 0x000fc80000f21670 */
[----:B------:R-:W-:Y:S02]  /*3550*/  FSEL R54, R39, -INF , !P1 ;  /* 0xff80000027367808 */ /* 0x000fe40004800000 */
[----:B------:R-:W-:Y:S02]  /*3560*/  ISETP.GT.AND P1, PT, R21, 0x20, !P4 ;  /* 0x000000201500780c */ /* 0x000fe40006724270 */
[----:B------:R-:W-:Y:S02]  /*3570*/  ISETP.NE.AND P4, PT, R94, RZ, PT ;  /* 0x000000ff5e00720c */ /* 0x000fe40003f85270 */
[----:B------:R-:W-:-:S04]  /*3580*/  ISETP.LT.OR P1, PT, R40, 0x21, P1 ;  /* 0x000000212800780c */ /* 0x000fc80000f21670 */
[----:B------:R-:W-:Y:S02]  /*3590*/  FSEL R56, R42, -INF , !P1 ;  /* 0xff8000002a387808 */ /* 0x000fe40004800000 */
[----:B------:R-:W-:Y:S02]  /*35a0*/  FSEL R42, R3, -INF , !P3 ;  /* 0xff800000032a7808 */ /* 0x000fe40005800000 */
[----:B------:R-:W-:Y:S02]  /*35b0*/  FMNMX.FTZ R3, R33, R67, !PT ;  /* 0x0000004321037209 */ /* 0x000fe40007810000 */
[----:B------:R-:W-:Y:S02]  /*35c0*/  ISETP.NE.AND P1, PT, R66, RZ, PT ;  /* 0x000000ff4200720c */ /* 0x000fe40003f25270 */
[----:B------:R-:W-:Y:S02]  /*35d0*/  FMNMX.FTZ R3, R75, R3, !PT ;  /* 0x000000034b037209 */ /* 0x000fe40007810000 */
[----:B------:R-:W-:-:S02]  /*35e0*/  ISETP.GT.AND P1, PT, R21, 0x21, !P1 ;  /* 0x000000211500780c */ /* 0x000fc40004f24270 */
[----:B------:R-:W-:Y:S02]  /*35f0*/  FMNMX.FTZ R3, R71, R3, !PT ;  /* 0x0000000347037209 */ /* 0x000fe40007810000 */
[----:B------:R-:W-:Y:S02]  /*3600*/  ISETP.LT.OR P1, PT, R40, 0x22, P1 ;  /* 0x000000222800780c */ /* 0x000fe40000f21670 */
[----:B------:R-:W-:Y:S02]  /*3610*/  FMNMX.FTZ R3, R83, R3, !PT ;  /* 0x0000000353037209 */ /* 0x000fe40007810000 */
[----:B------:R-:W-:Y:S02]  /*3620*/  FSEL R58, R43, -INF , !P1 ;  /* 0xff8000002b3a7808 */ /* 0x000fe40004800000 */
[----:B------:R-:W-:Y:S02]  /*3630*/  FMNMX.FTZ R3, R85, R3, !PT ;  /* 0x0000000355037209 */ /* 0x000fe40007810000 */
[----:B------:R-:W-:-:S02]  /*3640*/  ISETP.NE.AND P1, PT, R70, RZ, PT ;  /* 0x000000ff4600720c */ /* 0x000fc40003f25270 */
[----:B------:R-:W-:Y:S02]  /*3650*/  FMNMX.FTZ R3, R87, R3, !PT ;  /* 0x0000000357037209 */ /* 0x000fe40007810000 */
[----:B------:R-:W-:Y:S02]  /*3660*/  ISETP.GT.AND P1, PT, R21, 0x28, !P1 ;  /* 0x000000281500780c */ /* 0x000fe40004f24270 */
[----:B------:R-:W-:Y:S02]  /*3670*/  FMNMX.FTZ R3, R89, R3, !PT ;  /* 0x0000000359037209 */ /* 0x000fe40007810000 */
[----:B------:R-:W-:Y:S02]  /*3680*/  ISETP.LT.OR P1, PT, R40, 0x29, P1 ;  /* 0x000000292800780c */ /* 0x000fe40000f21670 */
[----:B------:R-:W-:Y:S02]  /*3690*/  FMNMX.FTZ R3, R91, R3, !PT ;  /* 0x000000035b037209 */ /* 0x000fe40007810000 */
[----:B------:R-:W-:-:S02]  /*36a0*/  FSEL R60, R35, -INF , !P1 ;  /* 0xff800000233c7808 */ /* 0x000fc40004800000 */
[----:B------:R-:W-:Y:S02]  /*36b0*/  FMNMX.FTZ R3, R41, R3, !PT ;  /* 0x0000000329037209 */ /* 0x000fe40007810000 */
[----:B------:R-:W-:Y:S02]  /*36c0*/  ISETP.NE.AND P1, PT, R74, RZ, PT ;  /* 0x000000ff4a00720c */ /* 0x000fe40003f25270 */
[----:B------:R-:W-:Y:S02]  /*36d0*/  FMNMX.FTZ R3, R93, R3, !PT ;  /* 0x000000035d037209 */ /* 0x000fe40007810000 */
[----:B------:R-:W-:Y:S02]  /*36e0*/  ISETP.GT.AND P1, PT, R21, 0x29, !P1 ;  /* 0x000000291500780c */ /* 0x000fe40004f24270 */
[----:B------:R-:W-:Y:S02]  /*36f0*/  FMNMX.FTZ R3, R45, R3, !PT ;  /* 0x000000032d037209 */ /* 0x000fe40007810000 */
[----:B------:R-:W-:-:S02]  /*3700*/  ISETP.LT.OR P1, PT, R40, 0x2a, P1 ;  /* 0x0000002a2800780c */ /* 0x000fc40000f21670 */
[----:B------:R-:W-:Y:S02]  /*3710*/  FMNMX.FTZ R3, R95, R3, !PT ;  /* 0x000000035f037209 */ /* 0x000fe40007810000 */
        /* <DEDUP_REMOVED lines=16> */
[----:B------:R-:W-:Y:S01]  /*3820*/  FSEL R66, R51, -INF , !P1 ;  /* 0xff80000033427808 */ /* 0x000fe20004800000 */
[----:B------:R-:W-:Y:S01]  /*3830*/  IMAD.MOV.U32 R51, RZ, RZ, R17 ;  /* 0x000000ffff337224 */ /* 0x000fe200078e0011 */
[----:B------:R-:W-:-:S02]  /*3840*/  FMNMX.FTZ R3, R28, R3, !PT ;  /* 0x000000031c037209 */ /* 0x000fc40007810000 */
[----:B------:R-:W-:Y:S02]  /*3850*/  ISETP.NE.AND P1, PT, R84, RZ, PT ;  /* 0x000000ff5400720c */ /* 0x000fe40003f25270 */
[----:B------:R-:W-:Y:S02]  /*3860*/  FMNMX.FTZ R3, R24, R3, !PT ;  /* 0x0000000318037209 */ /* 0x000fe40007810000 */
[----:B------:R-:W-:Y:S02]  /*3870*/  ISETP.GT.AND P1, PT, R21, 0x38, !P1 ;  /* 0x000000381500780c */ /* 0x000fe40004f24270 */
[----:B------:R-:W-:Y:S02]  /*3880*/  FMNMX.FTZ R3, R26, R3, !PT ;  /* 0x000000031a037209 */ /* 0x000fe40007810000 */
[----:B------:R-:W-:Y:S02]  /*3890*/  ISETP.LT.OR P1, PT, R40, 0x39, P1 ;  /* 0x000000392800780c */ /* 0x000fe40000f21670 */
[----:B------:R-:W-:Y:S01]  /*38a0*/  FSEL R74, R7, -INF , !P6 ;  /* 0xff800000074a7808 */ /* 0x000fe20007000000 */
[----:B------:R-:W0:Y:S01]  /*38b0*/  SHFL.BFLY PT, R8, R3, 0x2, 0x1f ;  /* 0x0c401f0003087f89 */ /* 0x000e2200000e0000 */
[----:B------:R-:W-:-:S02]  /*38c0*/  FSEL R68, R78, -INF , !P1 ;  /* 0xff8000004e447808 */ /* 0x000fc40004800000 */
[----:B------:R-:W-:-:S04]  /*38d0*/  ISETP.NE.AND P1, PT, R86, RZ, PT ;  /* 0x000000ff5600720c */ /* 0x000fc80003f25270 */
[----:B------:R-:W-:-:S04]  /*38e0*/  ISETP.GT.AND P1, PT, R21, 0x39, !P1 ;  /* 0x000000391500780c */ /* 0x000fc80004f24270 */
[----:B------:R-:W-:-:S04]  /*38f0*/  ISETP.LT.OR P1, PT, R40, 0x3a, P1 ;  /* 0x0000003a2800780c */ /* 0x000fc80000f21670 */
[----:B------:R-:W-:Y:S02]  /*3900*/  FSEL R38, R55, -INF , !P1 ;  /* 0xff80000037267808 */ /* 0x000fe40004800000 */
[----:B------:R-:W-:-:S04]  /*3910*/  ISETP.NE.AND P1, PT, R88, RZ, PT ;  /* 0x000000ff5800720c */ /* 0x000fc80003f25270 */
[----:B------:R-:W-:Y:S02]  /*3920*/  ISETP.GT.AND P1, PT, R21, 0x40, !P1 ;  /* 0x000000401500780c */ /* 0x000fe40004f24270 */
[----:B0-----:R-:W-:Y:S02]  /*3930*/  FMNMX.FTZ R27, R3, R8, !PT ;  /* 0x00000008031b7209 */ /* 0x001fe40007810000 */
[----:B------:R-:W-:Y:S02]  /*3940*/  FMNMX.FTZ R3, R42, R25, !PT ;  /* 0x000000192a037209 */ /* 0x000fe40007810000 */
[----:B------:R-:W-:Y:S01]  /*3950*/  ISETP.LT.OR P1, PT, R40, 0x41, P1 ;  /* 0x000000412800780c */ /* 0x000fe20000f21670 */
[----:B------:R-:W0:Y:S01]  /*3960*/  SHFL.BFLY PT, R8, R27, 0x1, 0x1f ;  /* 0x0c201f001b087f89 */ /* 0x000e2200000e0000 */
        /* <DEDUP_REMOVED lines=19> */
[----:B0-----:R-:W-:-:S02]  /*3aa0*/  FMNMX.FTZ R8, R27, R8, !PT ;  /* 0x000000081b087209 */ /* 0x001fc40007810000 */
[----:B------:R-:W-:Y:S02]  /*3ab0*/  FMNMX.FTZ R3, R64, R3, !PT ;  /* 0x0000000340037209 */ /* 0x000fe40007810000 */
[----:B------:R-:W-:Y:S01]  /*3ac0*/  ISETP.LT.OR P1, PT, R40, 0x4a, P1 ;  /* 0x0000004a2800780c */ /* 0x000fe20000f21670 */
[----:B------:R-:W-:Y:S01]  /*3ad0*/  FMUL.FTZ R29, R8, R11 ;  /* 0x0000000b081d7220 */ /* 0x000fe20000410000 */
[----:B------:R-:W-:Y:S02]  /*3ae0*/  FMNMX.FTZ R3, R66, R3, !PT ;  /* 0x0000000342037209 */ /* 0x000fe40007810000 */
[----:B------:R-:W-:Y:S02]  /*3af0*/  FSEL R0, R63, -INF , !P1 ;  /* 0xff8000003f007808 */ /* 0x000fe40004800000 */
[----:B------:R-:W-:Y:S02]  /*3b00*/  FMNMX.FTZ R3, R68, R3, !PT ;  /* 0x0000000344037209 */ /* 0x000fe40007810000 */
[----:B------:R-:W-:-:S02]  /*3b10*/  FSETP.NEU.FTZ.AND P1, PT, R8, -INF , PT ;  /* 0xff8000000800780b */ /* 0x000fc40003f3d000 */
[----:B------:R-:W-:Y:S02]  /*3b20*/  FMNMX.FTZ R3, R38, R3, !PT ;  /* 0x0000000326037209 */ /* 0x000fe40007810000 */
[----:B------:R-:W-:Y:S02]  /*3b30*/  ISETP.NE.AND P4, PT, R61, RZ, PT ;  /* 0x000000ff3d00720c */ /* 0x000fe40003f85270 */
[----:B------:R-:W-:Y:S02]  /*3b40*/  FMNMX.FTZ R3, R12, R3, !PT ;  /* 0x000000030c037209 */ /* 0x000fe40007810000 */
[----:B------:R-:W-:Y:S02]  /*3b50*/  FSEL R78, R29, RZ, P1 ;  /* 0x000000ff1d4e7208 */ /* 0x000fe40000800000 */
[----:B------:R-:W-:Y:S02]  /*3b60*/  ISETP.GT.AND P1, PT, R21, 0x50, !P4 ;  /* 0x000000501500780c */ /* 0x000fe40006724270 */
[----:B------:R-:W-:Y:S01]  /*3b70*/  FMNMX.FTZ R3, R6, R3, !PT ;  /* 0x0000000306037209 */ /* 0x000fe20007810000 */
[-CC-:B------:R-:W-:Y:S01]  /*3b80*/  FFMA.FTZ R7, R41, R11.reuse, -R78.reuse ;  /* 0x0000000b29077223 */ /* 0x180fe2000001084e */
[----:B------:R-:W-:Y:S01]  /*3b90*/  ISETP.LT.OR P1, PT, R40, 0x51, P1 ;  /* 0x000000512800780c */ /* 0x000fe20000f21670 */
[--C-:B------:R-:W-:Y:S01]  /*3ba0*/  FFMA.FTZ R39, R49, R11, -R78.reuse ;  /* 0x0000000b31277223 */ /* 0x100fe2000001084e */
[----:B------:R-:W-:Y:S01]  /*3bb0*/  FMNMX.FTZ R3, R2, R3, !PT ;  /* 0x0000000302037209 */ /* 0x000fe20007810000 */
[----:B------:R-:W-:Y:S01]  /*3bc0*/  MUFU.EX2 R148, R7 ;  /* 0x0000000700947308 */ /* 0x000fe20000000800 */
[----:B------:R-:W-:Y:S01]  /*3bd0*/  ISETP.NE.AND P4, PT, R65, RZ, PT ;  /* 0x000000ff4100720c */ /* 0x000fe20003f85270 */
[-CC-:B------:R-:W-:Y:S01]  /*3be0*/  FFMA.FTZ R43, R53, R11.reuse, -R78.reuse ;  /* 0x0000000b352b7223 */ /* 0x180fe2000001084e */
[----:B------:R-:W-:Y:S01]  /*3bf0*/  FSEL R70, R81, -INF , !P1 ;  /* 0xff80000051467808 */ /* 0x000fe20004800000 */
[--C-:B------:R-:W-:Y:S01]  /*3c00*/  FFMA.FTZ R27, R33, R11, -R78.reuse ;  /* 0x0000000b211b7223 */ /* 0x100fe2000001084e */
[----:B------:R-:W-:Y:S01]  /*3c10*/  FMNMX.FTZ R3, R0, R3, !PT ;  /* 0x0000000300037209 */ /* 0x000fe20007810000 */
[--C-:B------:R-:W-:Y:S01]  /*3c20*/  FFMA.FTZ R29, R67, R11, -R78.reuse ;  /* 0x0000000b431d7223 */ /* 0x100fe2000001084e */
[----:B------:R-:W-:Y:S01]  /*3c30*/  ISETP.GT.AND P1, PT, R21, 0x59, !P4 ;  /* 0x000000591500780c */ /* 0x000fe20006724270 */
[----:B------:R-:W-:Y:S01]  /*3c40*/  MUFU.EX2 R144, R39 ;  /* 0x0000002700907308 */ /* 0x000fe20000000800 */
[----:B------:R-:W-:Y:S01]  /*3c50*/  FMNMX.FTZ R3, R70, R3, !PT ;  /* 0x0000000346037209 */ /* 0x000fe20007810000 */
[-CC-:B------:R-:W-:Y:S01]  /*3c60*/  FFMA.FTZ R31, R75, R11.reuse, -R78.reuse ;  /* 0x0000000b4b1f7223 */ /* 0x180fe2000001084e */
[----:B------:R-:W-:Y:S01]  /*3c70*/  ISETP.LT.OR P1, PT, R40, 0x5a, P1 ;  /* 0x0000005a2800780c */ /* 0x000fe20000f21670 */
[--C-:B------:R-:W-:Y:S01]  /*3c80*/  FFMA.FTZ R33, R71, R11, -R78.reuse ;  /* 0x0000000b47217223 */ /* 0x100fe2000001084e */
[----:B------:R-:W-:Y:S01]  /*3c90*/  FMNMX.FTZ R3, R74, R3, !PT ;  /* 0x000000034a037209 */ /* 0x000fe20007810000 */
[--C-:B------:R-:W-:Y:S01]  /*3ca0*/  FFMA.FTZ R35, R83, R11, -R78.reuse ;  /* 0x0000000b53237223 */ /* 0x100fe2000001084e */
[----:B------:R-:W-:Y:S01]  /*3cb0*/  FSEL R40, R9, -INF , !P1 ;  /* 0xff80000009287808 */ /* 0x000fe20004800000 */
[----:B------:R-:W-:Y:S01]  /*3cc0*/  MUFU.EX2 R146, R43 ;  /* 0x0000002b00927308 */ /* 0x000fe20000000800 */
[----:B------:R-:W-:Y:S01]  /*3cd0*/  FMNMX.FTZ R3, R20, R3, !PT ;  /* 0x0000000314037209 */ /* 0x000fe20007810000 */
[-CC-:B------:R-:W-:Y:S01]  /*3ce0*/  FFMA.FTZ R26, R26, R11.reuse, -R78.reuse ;  /* 0x0000000b1a1a7223 */ /* 0x180fe2000001084e */
[-CC-:B------:R-:W-:Y:S01]  /*3cf0*/  FFMA.FTZ R37, R87, R11.reuse, -R78.reuse ;  /* 0x0000000b57257223 */ /* 0x180fe2000001084e */
[--C-:B------:R-:W-:Y:S01]  /*3d00*/  FFMA.FTZ R21, R45, R11, -R78.reuse ;  /* 0x0000000b2d157223 */ /* 0x100fe2000001084e */
[----:B------:R-:W-:Y:S01]  /*3d10*/  FMNMX.FTZ R3, R40, R3, !PT ;  /* 0x0000000328037209 */ /* 0x000fe20007810000 */
[-CC-:B------:R-:W-:Y:S01]  /*3d20*/  FFMA.FTZ R28, R28, R11.reuse, -R78.reuse ;  /* 0x0000000b1c1c7223 */ /* 0x180fe2000001084e */
[-CC-:B------:R-:W-:Y:S01]  /*3d30*/  FFMA.FTZ R9, R93, R11.reuse, -R78.reuse ;  /* 0x0000000b5d097223 */ /* 0x180fe2000001084e */
[----:B------:R-:W-:Y:S01]  /*3d40*/  MUFU.EX2 R27, R27 ;  /* 0x0000001b001b7308 */ /* 0x000fe20000000800 */
[-CC-:B------:R-:W-:Y:S01]  /*3d50*/  FFMA.FTZ R41, R97, R11.reuse, -R78.reuse ;  /* 0x0000000b61297223 */ /* 0x180fe2000001084e */
[----:B------:R-:W0:Y:S01]  /*3d60*/  SHFL.BFLY PT, R76, R3, 0x2, 0x1f ;  /* 0x0c401f00034c7f89 */ /* 0x000e2200000e0000 */
[----:B------:R-:W-:Y:S01]  /*3d70*/  ISETP.NE.AND P4, PT, R10, 0x1, PT ;  /* 0x000000010a00780c */ /* 0x000fe20003f85270 */
[-CC-:B------:R-:W-:Y:S01]  /*3d80*/  FFMA.FTZ R45, R99, R11.reuse, -R78.reuse ;  /* 0x0000000b632d7223 */ /* 0x180fe2000001084e */
[-CC-:B------:R-:W-:Y:S01]  /*3d90*/  FFMA.FTZ R32, R32, R11.reuse, -R78.reuse ;  /* 0x0000000b20207223 */ /* 0x180fe2000001084e */
[-CC-:B------:R-:W-:Y:S01]  /*3da0*/  FFMA.FTZ R36, R36, R11.reuse, -R78.reuse ;  /* 0x0000000b24247223 */ /* 0x180fe2000001084e */
[-CC-:B------:R-:W-:Y:S01]  /*3db0*/  FFMA.FTZ R34, R34, R11.reuse, -R78.reuse ;  /* 0x0000000b22227223 */ /* 0x180fe2000001084e */
[----:B------:R1:W2:Y:S01]  /*3dc0*/  MUFU.EX2 R156, R29 ;  /* 0x0000001d009c7308 */ /* 0x0002a20000000800 */
[-CC-:B------:R-:W-:Y:S01]  /*3dd0*/  FFMA.FTZ R30, R30, R11.reuse, -R78.reuse ;  /* 0x0000000b1e1e7223 */ /* 0x180fe2000001084e */
[----:B------:R-:W-:-:S06]  /*3de0*/  FFMA.FTZ R24, R24, R11, -R78 ;  /* 0x0000000b18187223 */ /* 0x000fcc000001084e */
[----:B------:R-:W3:Y:S01]  /*3df0*/  MUFU.EX2 R31, R31 ;  /* 0x0000001f001f7308 */ /* 0x000ee20000000800 */
[----:B-1----:R-:W-:Y:S01]  /*3e00*/  FFMA.FTZ R29, R85, R11, -R78 ;  /* 0x0000000b551d7223 */ /* 0x002fe2000001084e */
[----:B------:R-:W1:Y:S06]  /*3e10*/  @P4 LDC R53, c[0x0][0x450] ;  /* 0x00011400ff354b82 */ /* 0x000e6c0000000800 */
[----:B------:R4:W5:Y:S01]  /*3e20*/  MUFU.EX2 R158, R33 ;  /* 0x00000021009e7308 */ /* 0x0009620000000800 */
[----:B0-----:R-:W-:-:S05]  /*3e30*/  FMNMX.FTZ R76, R3, R76, !PT ;  /* 0x0000004c034c7209 */ /* 0x001fca0007810000 */
[----:B------:R-:W0:Y:S02]  /*3e40*/  SHFL.BFLY PT, R7, R76, 0x1, 0x1f ;  /* 0x0c201f004c077f89 */ /* 0x000e2400000e0000 */
[----:B------:R-:W5:Y:S01]  /*3e50*/  MUFU.EX2 R35, R35 ;  /* 0x0000002300237308 */ /* 0x000f620000000800 */
[----:B----4-:R-:W-:-:S07]  /*3e60*/  FFMA.FTZ R33, R89, R11, -R78 ;  /* 0x0000000b59217223 */ /* 0x010fce000001084e */
[----:B------:R4:W-:Y:S08]  /*3e70*/  MUFU.EX2 R152, R29 ;  /* 0x0000001d00987308 */ /* 0x0009f00000000800 */
[----:B------:R-:W-:Y:S01]  /*3e80*/  MUFU.EX2 R37, R37 ;  /* 0x0000002500257308 */ /* 0x000fe20000000800 */
[----:B----4-:R-:W-:Y:S01]  /*3e90*/  FFMA.FTZ R29, R91, R11, -R78 ;  /* 0x0000000b5b1d7223 */ /* 0x010fe2000001084e */
[----:B0-----:R-:W-:-:S06]  /*3ea0*/  FMNMX.FTZ R7, R76, R7, !PT ;  /* 0x000000074c077209 */ /* 0x001fcc0007810000 */
[----:B------:R0:W-:Y:S01]  /*3eb0*/  MUFU.EX2 R154, R33 ;  /* 0x00000021009a7308 */ /* 0x0001e20000000800 */
[C---:B------:R-:W-:Y:S01]  /*3ec0*/  FSETP.NEU.FTZ.AND P1, PT, R7.reuse, -INF , PT ;  /* 0xff8000000700780b */ /* 0x040fe20003f3d000 */
[----:B------:R-:W-:-:S06]  /*3ed0*/  FMUL.FTZ R39, R7, R11 ;  /* 0x0000000b07277220 */ /* 0x000fcc0000410000 */
[----:B------:R-:W-:Y:S01]  /*3ee0*/  MUFU.EX2 R29, R29 ;  /* 0x0000001d001d7308 */ /* 0x000fe20000000800 */
[----:B------:R-:W-:Y:S01]  /*3ef0*/  FSEL R43, R39, RZ, P1 ;  /* 0x000000ff272b7208 */ /* 0x000fe20000800000 */
[----:B0-----:R-:W-:-:S04]  /*3f00*/  FFMA.FTZ R33, R95, R11, -R78 ;  /* 0x0000000b5f217223 */ /* 0x001fc8000001084e */
        /* <DEDUP_REMOVED lines=14> */
[----:B--2---:R-:W-:Y:S01]  /*3ff0*/  FADD.FTZ R26, R27, R156 ;  /* 0x0000009c1b1a7221 */ /* 0x004fe20000010000 */
[-CC-:B------:R-:W-:Y:S01]  /*4000*/  FFMA.FTZ R64, R64, R11.reuse, -R43.reuse ;  /* 0x0000000b40407223 */ /* 0x180fe2000001082b */
[-CC-:B------:R-:W-:Y:S01]  /*4010*/  FFMA.FTZ R66, R66, R11.reuse, -R43.reuse ;  /* 0x0000000b42427223 */ /* 0x180fe2000001082b */
[-CC-:B------:R-:W-:Y:S01]  /*4020*/  FFMA.FTZ R68, R68, R11.reuse, -R43.reuse ;  /* 0x0000000b44447223 */ /* 0x180fe2000001082b */
[----:B---3--:R-:W-:Y:S01]  /*4030*/  FADD.FTZ R47, R31, R26 ;  /* 0x0000001a1f2f7221 */ /* 0x008fe20000010000 */
[-CC-:B------:R-:W-:Y:S01]  /*4040*/  FFMA.FTZ R6, R6, R11.reuse, -R43.reuse ;  /* 0x0000000b06067223 */ /* 0x180fe2000001082b */
[-C--:B------:R-:W-:Y:S01]  /*4050*/  FFMA.FTZ R38, R38, R11.reuse, -R43 ;  /* 0x0000000b26267223 */ /* 0x080fe2000001082b */
[----:B------:R-:W0:Y:S01]  /*4060*/  MUFU.EX2 R25, R25 ;  /* 0x0000001900197308 */ /* 0x000e220000000800 */
[----:B-----5:R-:W-:Y:S01]  /*4070*/  FADD.FTZ R26, R158, R47 ;  /* 0x0000002f9e1a7221 */ /* 0x020fe20000010000 */
[-CC-:B------:R-:W-:Y:S01]  /*4080*/  FFMA.FTZ R12, R12, R11.reuse, -R43.reuse ;  /* 0x0000000b0c0c7223 */ /* 0x180fe2000001082b */
[-CC-:B------:R-:W-:Y:S01]  /*4090*/  FFMA.FTZ R2, R2, R11.reuse, -R43.reuse ;  /* 0x0000000b02027223 */ /* 0x180fe2000001082b */
[-CC-:B------:R-:W-:Y:S01]  /*40a0*/  FFMA.FTZ R0, R0, R11.reuse, -R43.reuse ;  /* 0x0000000b00007223 */ /* 0x180fe2000001082b */
[----:B------:R-:W-:Y:S01]  /*40b0*/  FADD.FTZ R49, R35, R26 ;  /* 0x0000001a23317221 */ /* 0x000fe20000010000 */
[-CC-:B------:R-:W-:Y:S01]  /*40c0*/  FFMA.FTZ R70, R70, R11.reuse, -R43.reuse ;  /* 0x0000000b46467223 */ /* 0x180fe2000001082b */
[-CC-:B------:R-:W-:Y:S01]  /*40d0*/  FFMA.FTZ R74, R74, R11.reuse, -R43.reuse ;  /* 0x0000000b4a4a7223 */ /* 0x180fe2000001082b */
[----:B------:R-:W2:Y:S01]  /*40e0*/  MUFU.EX2 R44, R44 ;  /* 0x0000002c002c7308 */ /* 0x000ea20000000800 */
[-CC-:B------:R-:W-:Y:S01]  /*40f0*/  FFMA.FTZ R20, R20, R11.reuse, -R43.reuse ;  /* 0x0000000b14147223 */ /* 0x180fe2000001082b */
[----:B------:R-:W-:Y:S01]  /*4100*/  FFMA.FTZ R40, R40, R11, -R43 ;  /* 0x0000000b28287223 */ /* 0x000fe2000001082b */
[----:B------:R-:W-:-:S02]  /*4110*/  F2FP.BF16.F32.PACK_AB R156, R156, R27 ;  /* 0x0000001b9c9c723e */ /* 0x000fc400000010ff */
[----:B------:R-:W-:-:S03]  /*4120*/  F2FP.BF16.F32.PACK_AB R158, R158, R31 ;  /* 0x0000001f9e9e723e */ /* 0x000fc600000010ff */
[----:B------:R-:W3:Y:S01]  /*4130*/  MUFU.EX2 R159, R46 ;  /* 0x0000002e009f7308 */ /* 0x000ee20000000800 */
[----:B0-----:R-:W-:Y:S01]  /*4140*/  FADD.FTZ R47, R42, R25 ;  /* 0x000000192a2f7221 */ /* 0x001fe20000010000 */
[----:B------:R-:W-:-:S06]  /*4150*/  F2FP.BF16.F32.PACK_AB R157, R25, R42 ;  /* 0x0000002a199d723e */ /* 0x000fcc00000010ff */
[----:B------:R-:W0:Y:S01]  /*4160*/  MUFU.EX2 R48, R48 ;  /* 0x0000003000307308 */ /* 0x000e220000000800 */
[----:B--2---:R-:W-:-:S07]  /*4170*/  FADD.FTZ R26, R44, R47 ;  /* 0x0000002f2c1a7221 */ /* 0x004fce0000010000 */
[----:B------:R-:W2:Y:S01]  /*4180*/  MUFU.EX2 R153, R50 ;  /* 0x0000003200997308 */ /* 0x000ea20000000800 */
[C---:B---3--:R-:W-:Y:S01]  /*4190*/  FADD.FTZ R47, R159.reuse, R26 ;  /* 0x0000001a9f2f7221 */ /* 0x048fe20000010000 */
[----:B------:R-:W-:-:S06]  /*41a0*/  F2FP.BF16.F32.PACK_AB R159, R159, R44 ;  /* 0x0000002c9f9f723e */ /* 0x000fcc00000010ff */
[----:B------:R-:W3:Y:S01]  /*41b0*/  MUFU.EX2 R52, R52 ;  /* 0x0000003400347308 */ /* 0x000ee20000000800 */
[----:B0-----:R-:W-:-:S07]  /*41c0*/  FADD.FTZ R26, R48, R47 ;  /* 0x0000002f301a7221 */ /* 0x001fce0000010000 */
[----:B------:R-:W0:Y:S01]  /*41d0*/  MUFU.EX2 R155, R54 ;  /* 0x00000036009b7308 */ /* 0x000e220000000800 */
[C---:B--2---:R-:W-:Y:S01]  /*41e0*/  FADD.FTZ R47, R153.reuse, R26 ;  /* 0x0000001a992f7221 */ /* 0x044fe20000010000 */
[----:B------:R-:W-:-:S06]  /*41f0*/  F2FP.BF16.F32.PACK_AB R153, R153, R48 ;  /* 0x000000309999723e */ /* 0x000fcc00000010ff */
[----:B------:R-:W2:Y:S01]  /*4200*/  MUFU.EX2 R56, R56 ;  /* 0x0000003800387308 */ /* 0x000ea20000000800 */
[----:B---3--:R-:W-:-:S07]  /*4210*/  FADD.FTZ R26, R52, R47 ;  /* 0x0000002f341a7221 */ /* 0x008fce0000010000 */
[----:B------:R-:W-:Y:S01]  /*4220*/  MUFU.EX2 R150, R21 ;  /* 0x0000001500967308 */ /* 0x000fe20000000800 */
[C---:B0-----:R-:W-:Y:S01]  /*4230*/  FADD.FTZ R47, R155.reuse, R26 ;  /* 0x0000001a9b2f7221 */ /* 0x041fe20000010000 */
[----:B------:R-:W-:-:S06]  /*4240*/  F2FP.BF16.F32.PACK_AB R155, R155, R52 ;  /* 0x000000349b9b723e */ /* 0x000fcc00000010ff */
[----:B------:R0:W-:Y:S01]  /*4250*/  MUFU.EX2 R21, R28 ;  /* 0x0000001c00157308 */ /* 0x0001e20000000800 */
[----:B--2---:R-:W-:-:S07]  /*4260*/  FADD.FTZ R26, R56, R47 ;  /* 0x0000002f381a7221 */ /* 0x004fce0000010000 */
[----:B------:R-:W2:Y:S01]  /*4270*/  MUFU.EX2 R149, R58 ;  /* 0x0000003a00957308 */ /* 0x000ea20000000800 */
[C---:B0-----:R-:W-:Y:S01]  /*4280*/  FADD.FTZ R28, R152.reuse, R49 ;  /* 0x00000031981c7221 */ /* 0x041fe20000010000 */
[----:B------:R-:W-:-:S03]  /*4290*/  F2FP.BF16.F32.PACK_AB R152, R152, R35 ;  /* 0x000000239898723e */ /* 0x000fc600000010ff */
[----:B------:R-:W-:-:S03]  /*42a0*/  FADD.FTZ R49, R37, R28 ;  /* 0x0000001c25317221 */ /* 0x000fc60000010000 */
[----:B------:R-:W0:Y:S01]  /*42b0*/  MUFU.EX2 R9, R9 ;  /* 0x0000000900097308 */ /* 0x000e220000000800 */
[C---:B------:R-:W-:Y:S01]  /*42c0*/  FADD.FTZ R28, R154.reuse, R49 ;  /* 0x000000319a1c7221 */ /* 0x040fe20000010000 */
[----:B------:R-:W-:-:S03]  /*42d0*/  F2FP.BF16.F32.PACK_AB R154, R154, R37 ;  /* 0x000000259a9a723e */ /* 0x000fc600000010ff */
[----:B------:R-:W-:-:S03]  /*42e0*/  FADD.FTZ R49, R29, R28 ;  /* 0x0000001c1d317221 */ /* 0x000fc60000010000 */
[----:B------:R-:W-:Y:S01]  /*42f0*/  MUFU.EX2 R60, R60 ;  /* 0x0000003c003c7308 */ /* 0x000fe20000000800 */
[C---:B------:R-:W-:Y:S01]  /*4300*/  FADD.FTZ R28, R148.reuse, R49 ;  /* 0x00000031941c7221 */ /* 0x040fe20000010000 */
[C---:B--2---:R-:W-:Y:S01]  /*4310*/  FADD.FTZ R47, R149.reuse, R26 ;  /* 0x0000001a952f7221 */ /* 0x044fe20000010000 */
[----:B------:R-:W-:Y:S02]  /*4320*/  F2FP.BF16.F32.PACK_AB R148, R148, R29 ;  /* 0x0000001d9494723e */ /* 0x000fe400000010ff */
[----:B------:R-:W-:-:S03]  /*4330*/  F2FP.BF16.F32.PACK_AB R149, R149, R56 ;  /* 0x000000389595723e */ /* 0x000fc600000010ff */
[----:B------:R-:W-:Y:S01]  /*4340*/  MUFU.EX2 R151, R62 ;  /* 0x0000003e00977308 */ /* 0x000fe20000000800 */
[----:B0-----:R-:W-:-:S04]  /*4350*/  FADD.FTZ R49, R9, R28 ;  /* 0x0000001c09317221 */ /* 0x001fc80000010000 */
[C---:B------:R-:W-:Y:S01]  /*4360*/  FADD.FTZ R28, R150.reuse, R49 ;  /* 0x00000031961c7221 */ /* 0x040fe20000010000 */
[----:B------:R-:W-:Y:S02]  /*4370*/  F2FP.BF16.F32.PACK_AB R150, R150, R9 ;  /* 0x000000099696723e */ /* 0x000fe400000010ff */
[----:B------:R-:W0:Y:S08]  /*4380*/  MUFU.EX2 R33, R33 ;  /* 0x0000002100217308 */ /* 0x000e300000000800 */
[----:B------:R-:W-:Y:S08]  /*4390*/  MUFU.EX2 R64, R64 ;  /* 0x0000004000407308 */ /* 0x000ff00000000800 */
[----:B------:R-:W-:Y:S01]  /*43a0*/  MUFU.EX2 R145, R66 ;  /* 0x0000004200917308 */ /* 0x000fe20000000800 */
[----:B0-----:R-:W-:-:S04]  /*43b0*/  FADD.FTZ R49, R33, R28 ;  /* 0x0000001c21317221 */ /* 0x001fc80000010000 */
[C---:B------:R-:W-:Y:S01]  /*43c0*/  FADD.FTZ R26, R144.reuse, R49 ;  /* 0x00000031901a7221 */ /* 0x040fe20000010000 */
[----:B------:R-:W-:Y:S02]  /*43d0*/  F2FP.BF16.F32.PACK_AB R144, R144, R33 ;  /* 0x000000219090723e */ /* 0x000fe400000010ff */
[----:B------:R-:W0:Y:S08]  /*43e0*/  MUFU.EX2 R41, R41 ;  /* 0x0000002900297308 */ /* 0x000e300000000800 */
[----:B------:R-:W-:Y:S08]  /*43f0*/  MUFU.EX2 R68, R68 ;  /* 0x0000004400447308 */ /* 0x000ff00000000800 */
[----:B------:R2:W-:Y:S08]  /*4400*/  MUFU.EX2 R141, R6 ;  /* 0x00000006008d7308 */ /* 0x0005f00000000800 */
[----:B------:R-:W-:Y:S01]  /*4410*/  MUFU.EX2 R147, R38 ;  /* 0x0000002600937308 */ /* 0x000fe20000000800 */
[----:B--2---:R-:W-:Y:S01]  /*4420*/  FADD.FTZ R6, R60, R47 ;  /* 0x0000002f3c067221 */ /* 0x004fe20000010000 */
[----:B0-----:R-:W-:-:S03]  /*4430*/  FADD.FTZ R47, R41, R26 ;  /* 0x0000001a292f7221 */ /* 0x001fc60000010000 */
[C---:B------:R-:W-:Y:S01]  /*4440*/  FADD.FTZ R43, R151.reuse, R6 ;  /* 0x00000006972b7221 */ /* 0x040fe20000010000 */
[C---:B------:R-:W-:Y:S01]  /*4450*/  FADD.FTZ R26, R146.reuse, R47 ;  /* 0x0000002f921a7221 */ /* 0x040fe20000010000 */
[----:B------:R-:W-:Y:S01]  /*4460*/  F2FP.BF16.F32.PACK_AB R146, R146, R41 ;  /* 0x000000299292723e */ /* 0x000fe200000010ff */
[----:B------:R-:W0:Y:S01]  /*4470*/  MUFU.EX2 R45, R45 ;  /* 0x0000002d002d7308 */ /* 0x000e220000000800 */
[----:B------:R-:W-:Y:S01]  /*4480*/  FADD.FTZ R6, R64, R43 ;  /* 0x0000002b40067221 */ /* 0x000fe20000010000 */
[----:B------:R-:W-:-:S03]  /*4490*/  F2FP.BF16.F32.PACK_AB R151, R151, R60 ;  /* 0x0000003c9797723e */ /* 0x000fc600000010ff */
[C---:B------:R-:W-:Y:S01]  /*44a0*/  FADD.FTZ R27, R145.reuse, R6 ;  /* 0x00000006911b7221 */ /* 0x040fe20000010000 */
[----:B------:R-:W-:Y:S02]  /*44b0*/  F2FP.BF16.F32.PACK_AB R145, R145, R64 ;  /* 0x000000409191723e */ /* 0x000fe400000010ff */
[----:B------:R2:W-:Y:S08]  /*44c0*/  MUFU.EX2 R3, R32 ;  /* 0x0000002000037308 */ /* 0x0005f00000000800 */
[----:B------:R-:W-:Y:S01]  /*44d0*/  MUFU.EX2 R12, R12 ;  /* 0x0000000c000c7308 */ /* 0x000fe20000000800 */
[----:B--2---:R-:W2:Y:S01]  /*44e0*/  @P4 LDC R32, c[0x0][0x44c] ;  /* 0x00011300ff204b82 */ /* 0x004ea20000000800 */
[----:B0-----:R-:W-:-:S06]  /*44f0*/  FADD.FTZ R43, R45, R26 ;  /* 0x0000001a2d2b7221 */ /* 0x001fcc0000010000 */
[----:B------:R-:W0:Y:S08]  /*4500*/  MUFU.EX2 R36, R36 ;  /* 0x0000002400247308 */ /* 0x000e300000000800 */
[----:B------:R-:W3:Y:S08]  /*4510*/  MUFU.EX2 R34, R34 ;  /* 0x0000002200227308 */ /* 0x000ef00000000800 */
[----:B------:R-:W4:Y:S01]  /*4520*/  MUFU.EX2 R2, R2 ;  /* 0x0000000200027308 */ /* 0x000f220000000800 */
[C---:B0-----:R-:W-:Y:S01]  /*4530*/  FADD.FTZ R43, R36.reuse, R43 ;  /* 0x0000002b242b7221 */ /* 0x041fe20000010000 */
[----:B--2---:R-:W-:Y:S01]  /*4540*/  @P4 IMAD.HI.U32 R32, R17, R32, RZ ;  /* 0x0000002011204227 */ /* 0x004fe200078e00ff */
[----:B------:R-:W-:-:S04]  /*4550*/  F2FP.BF16.F32.PACK_AB R140, R36, R45 ;  /* 0x0000002d248c723e */ /* 0x000fc800000010ff */
[----:B-1----:R-:W-:Y:S01]  /*4560*/  @P4 SHF.R.U32.HI R51, RZ, R53, R32 ;  /* 0x00000035ff334219 */ /* 0x002fe20000011620 */
[----:B------:R0:W1:Y:S01]  /*4570*/  MUFU.EX2 R143, R0 ;  /* 0x00000000008f7308 */ /* 0x0000620000000800 */
[----:B---3--:R-:W-:Y:S01]  /*4580*/  FADD.FTZ R6, R34, R43 ;  /* 0x0000002b22067221 */ /* 0x008fe20000010000 */
[----:B------:R-:W-:Y:S02]  /*4590*/  F2FP.BF16.F32.PACK_AB R142, R3, R34 ;  /* 0x00000022038e723e */ /* 0x000fe400000010ff */
[----:B------:R-:W-:Y:S01]  /*45a0*/  ISETP.GE.AND P4, PT, R15, 0x1, PT ;  /* 0x000000010f00780c */ /* 0x000fe20003f86270 */
[----:B------:R-:W-:Y:S01]  /*45b0*/  FADD.FTZ R29, R3, R6 ;  /* 0x00000006031d7221 */ /* 0x000fe20000010000 */
[----:B------:R-:W-:Y:S02]  /*45c0*/  IMAD.IADD R47, R72, 0x1, R51 ;  /* 0x00000001482f7824 */ /* 0x000fe400078e0233 */
[----:B------:R-:W2:Y:S01]  /*45d0*/  MUFU.EX2 R70, R70 ;  /* 0x0000004600467308 */ /* 0x000ea20000000800 */
[----:B0-----:R-:W-:Y:S01]  /*45e0*/  FADD.FTZ R0, R68, R27 ;  /* 0x0000001b44007221 */ /* 0x001fe20000010000 */
[----:B------:R-:W-:-:S03]  /*45f0*/  IMAD.IADD R14, R47, 0x1, R14 ;  /* 0x000000012f0e7824 */ /* 0x000fc600078e020e */
[C---:B------:R-:W-:Y:S01]  /*4600*/  FADD.FTZ R27, R147.reuse, R0 ;  /* 0x00000000931b7221 */ /* 0x040fe20000010000 */
[----:B------:R-:W-:Y:S02]  /*4610*/  F2FP.BF16.F32.PACK_AB R147, R147, R68 ;  /* 0x000000449393723e */ /* 0x000fe400000010ff */
[----:B------:R-:W0:Y:S01]  /*4620*/  MUFU.EX2 R30, R30 ;  /* 0x0000001e001e7308 */ /* 0x000e220000000800 */
[----:B------:R-:W-:-:S04]  /*4630*/  FADD.FTZ R0, R12, R27 ;  /* 0x0000001b0c007221 */ /* 0x000fc80000010000 */
[C---:B------:R-:W-:Y:S01]  /*4640*/  FADD.FTZ R9, R141.reuse, R0 ;  /* 0x000000008d097221 */ /* 0x040fe20000010000 */
[----:B------:R-:W-:Y:S02]  /*4650*/  F2FP.BF16.F32.PACK_AB R141, R141, R12 ;  /* 0x0000000c8d8d723e */ /* 0x000fe400000010ff */
[----:B------:R-:W3:Y:S01]  /*4660*/  MUFU.EX2 R137, R74 ;  /* 0x0000004a00897308 */ /* 0x000ee20000000800 */
[----:B----4-:R-:W-:Y:S01]  /*4670*/  FADD.FTZ R0, R2, R9 ;  /* 0x0000000902007221 */ /* 0x010fe20000010000 */
[----:B------:R-:W-:-:S03]  /*4680*/  VIADD R9, R73, 0xfffffffe ;  /* 0xfffffffe49097836 */ /* 0x000fc60000000000 */
[C---:B-1----:R-:W-:Y:S01]  /*4690*/  FADD.FTZ R3, R143.reuse, R0 ;  /* 0x000000008f037221 */ /* 0x042fe20000010000 */
[----:B------:R-:W-:Y:S02]  /*46a0*/  F2FP.BF16.F32.PACK_AB R143, R143, R2 ;  /* 0x000000028f8f723e */ /* 0x000fe400000010ff */
[----:B------:R-:W1:Y:S01]  /*46b0*/  MUFU.EX2 R20, R20 ;  /* 0x0000001400147308 */ /* 0x000e620000000800 */
[----:B--2---:R-:W-:Y:S01]  /*46c0*/  FADD.FTZ R0, R70, R3 ;  /* 0x0000000346007221 */ /* 0x004fe20000010000 */
[----:B0-----:R-:W-:Y:S01]  /*46d0*/  FADD.FTZ R6, R30, R29 ;  /* 0x0000001d1e067221 */ /* 0x001fe20000010000 */
[----:B------:R-:W-:-:S03]  /*46e0*/  F2FP.BF16.F32.PACK_AB R136, R21, R30 ;  /* 0x0000001e1588723e */ /* 0x000fc600000010ff */
[----:B------:R-:W-:Y:S02]  /*46f0*/  FADD.FTZ R27, R21, R6 ;  /* 0x00000006151b7221 */ /* 0x000fe40000010000 */
[----:B------:R-:W0:Y:S01]  /*4700*/  MUFU.EX2 R24, R24 ;  /* 0x0000001800187308 */ /* 0x000e220000000800 */
[C---:B---3--:R-:W-:Y:S01]  /*4710*/  FADD.FTZ R3, R137.reuse, R0 ;  /* 0x0000000089037221 */ /* 0x048fe20000010000 */
[----:B------:R-:W-:-:S06]  /*4720*/  F2FP.BF16.F32.PACK_AB R137, R137, R70 ;  /* 0x000000468989723e */ /* 0x000fcc00000010ff */
[----:B------:R-:W2:Y:S01]  /*4730*/  MUFU.EX2 R139, R40 ;  /* 0x00000028008b7308 */ /* 0x000ea20000000800 */
[----:B-1----:R-:W-:Y:S01]  /*4740*/  FADD.FTZ R0, R20, R3 ;  /* 0x0000000314007221 */ /* 0x002fe20000010000 */
[----:B0-----:R-:W-:Y:S01]  /*4750*/  FADD.FTZ R6, R24, R27 ;  /* 0x0000001b18067221 */ /* 0x001fe20000010000 */
[----:B------:R-:W-:-:S03]  /*4760*/  F2FP.BF16.F32.PACK_AB R138, R39, R24 ;  /* 0x00000018278a723e */ /* 0x000fc600000010ff */
[----:B------:R-:W-:Y:S01]  /*4770*/  FADD.FTZ R6, R39, R6 ;  /* 0x0000000627067221 */ /* 0x000fe20000010000 */
[C---:B--2---:R-:W-:Y:S01]  /*4780*/  FADD.FTZ R3, R139.reuse, R0 ;  /* 0x000000008b037221 */ /* 0x044fe20000010000 */
[----:B------:R-:W-:Y:S01]  /*4790*/  F2FP.BF16.F32.PACK_AB R139, R139, R20 ;  /* 0x000000148b8b723e */ /* 0x000fe200000010ff */
        /* <DEDUP_REMOVED lines=11> */
.L_x_1106:
[----:B------:R-:W-:-:S13]  /*4850*/  ISETP.NE.AND P1, PT, R15, 0x1, PT ;  /* 0x000000010f00780c */ /* 0x000fda0003f25270 */
[----:B------:R-:W0:Y:S02]  /*4860*/  @P1 LDC.64 R20, c[0x0][0x9e8] ;  /* 0x00027a00ff141b82 */ /* 0x000e240000000a00 */
[----:B0-----:R-:W-:-:S05]  /*4870*/  @P1 IMAD.HI.U32 R2, R0, R20, RZ ;  /* 0x0000001400021227 */ /* 0x001fca00078e00ff */
[----:B------:R-:W-:-:S07]  /*4880*/  @P1 SHF.R.U32.HI R0, RZ, R21, R2 ;  /* 0x00000015ff001219 */ /* 0x000fce0000011602 */
.L_x_1107:
[----:B------:R-:W-:-:S05]  /*4890*/  IMAD R15, R0, R15, R15 ;  /* 0x0000000f000f7224 */ /* 0x000fca00078e020f */
[----:B------:R-:W-:-:S07]  /*48a0*/  VIMNMX R14, R14, R15, PT ;  /* 0x0000000f0e0e7248 */ /* 0x000fce0003fe0100 */
.L_x_1105:
[----:B------:R-:W-:Y:S01]  /*48b0*/  IMAD.HI R14, R14, 0x2aaaaaab, RZ ;  /* 0x2aaaaaab0e0e7827 */ /* 0x000fe200078e02ff */
[----:B------:R-:W-:Y:S02]  /*48c0*/  CS2R R86, SRZ ;  /* 0x0000000000567805 */ /* 0x000fe4000001ff00 */
[----:B------:R-:W-:Y:S02]  /*48d0*/  CS2R R84, SRZ ;  /* 0x0000000000547805 */ /* 0x000fe4000001ff00 */
[----:B------:R-:W-:Y:S01]  /*48e0*/  CS2R R82, SRZ ;  /* 0x0000000000527805 */ /* 0x000fe2000001ff00 */
[----:B------:R-:W-:Y:S01]  /*48f0*/  IMAD.MOV.U32 R2, RZ, RZ, 0x3f800000 ;  /* 0x3f800000ff027424 */ /* 0x000fe200078e00ff */
[----:B------:R-:W-:Y:S01]  /*4900*/  SHF.R.U32.HI R15, RZ, 0x1f, R14 ;  /* 0x0000001fff0f7819 */ /* 0x000fe2000001160e */
[----:B------:R-:W-:Y:S01]  /*4910*/  IMAD.MOV.U32 R0, RZ, RZ, 0x3f800000 ;  /* 0x3f800000ff007424 */ /* 0x000fe200078e00ff */
[----:B------:R-:W-:Y:S02]  /*4920*/  CS2R R80, SRZ ;  /* 0x0000000000507805 */ /* 0x000fe4000001ff00 */
[----:B------:R-:W-:-:S02]  /*4930*/  CS2R R78, SRZ ;  /* 0x00000000004e7805 */ /* 0x000fc4000001ff00 */
[----:B------:R-:W-:Y:S02]  /*4940*/  LEA.HI.SX32 R15, R14, R15, 0x1c ;  /* 0x0000000f0e0f7211 */ /* 0x000fe400078fe2ff */
[----:B------:R-:W-:Y:S02]  /*4950*/  CS2R R76, SRZ ;  /* 0x00000000004c7805 */ /* 0x000fe4000001ff00 */
[----:B------:R-:W-:Y:S02]  /*4960*/  CS2R R74, SRZ ;  /* 0x00000000004a7805 */ /* 0x000fe4000001ff00 */
[----:B------:R-:W-:Y:S02]  /*4970*/  CS2R R72, SRZ ;  /* 0x0000000000487805 */ /* 0x000fe4000001ff00 */
[----:B------:R-:W-:Y:S02]  /*4980*/  VIMNMX R12, R22, R15, !PT ;  /* 0x0000000f160c7248 */ /* 0x000fe40007fe0100 */
[----:B------:R-:W-:-:S02]  /*4990*/  CS2R R70, SRZ ;  /* 0x0000000000467805 */ /* 0x000fc4000001ff00 */
[----:B------:R-:W-:Y:S02]  /*49a0*/  CS2R R68, SRZ ;  /* 0x0000000000447805 */ /* 0x000fe4000001ff00 */
[----:B------:R-:W-:Y:S02]  /*49b0*/  CS2R R66, SRZ ;  /* 0x0000000000427805 */ /* 0x000fe4000001ff00 */
        /* <DEDUP_REMOVED lines=22> */
[----:B------:R-:W-:Y:S06]  /*4b20*/  @!P1 BRA `(.L_x_1108) ;  /* 0x0000003000f89947 */ /* 0x000fec0003800000 */
[----:B------:R-:W-:Y:S01]  /*4b30*/  IMAD.MOV.U32 R2, RZ, RZ, 0x3f800000 ;  /* 0x3f800000ff027424 */ /* 0x000fe200078e00ff */
[----:B------:R-:W-:Y:S01]  /*4b40*/  ULDC UR50, c[0x0][0x9e4] ;  /* 0x0002790000327ab9 */ /* 0x000fe20000000800 */
[----:B------:R-:W-:Y:S01]  /*4b50*/  IMAD.MOV.U32 R87, RZ, RZ, RZ ;  /* 0x000000ffff577224 */ /* 0x000fe200078e00ff */
[----:B------:R-:W-:Y:S01]  /*4b60*/  ULDC UR4, c[0x0][0x9d8] ;  /* 0x0002760000047ab9 */ /* 0x000fe20000000800 */
[----:B------:R-:W-:-:S05]  /*4b70*/  ULDC UR54, c[0x0][0x9e0] ;  /* 0x0002780000367ab9 */ /* 0x000fca0000000800 */
.L_x_1125:
[----:B------:R-:W-:-:S04]  /*4b80*/  UIADD3 UR5, UR37, 0x1, URZ ;  /* 0x0000000125057890 */ /* 0x000fc8000fffe03f */
[----:B------:R-:W-:-:S04]  /*4b90*/  UISETP.NE.AND UP0, UPT, UR5, 0x2, UPT ;  /* 0x000000020500788c */ /* 0x000fc8000bf05270 */
[----:B------:R-:W-:Y:S02]  /*4ba0*/  USEL UR39, URZ, 0x1, UP0 ;  /* 0x000000013f277887 */ /* 0x000fe40008000000 */
[----:B------:R-:W-:Y:S02]  /*4bb0*/  USEL UR5, UR5, URZ, UP0 ;  /* 0x0000003f05057287 */ /* 0x000fe40008000000 */
[----:B------:R-:W-:Y:S01]  /*4bc0*/  ULOP3.LUT UR39, UR36, UR39, URZ, 0x3c, !UPT ;  /* 0x0000002724277292 */ /* 0x000fe2000f8e3c3f */
[----:B------:R-:W-:Y:S11]  /*4bd0*/  @!P0 BRA `(.L_x_1109) ;  /* 0x0000000000048947 */ /* 0x000ff60003800000 */
[----:B------:R-:W-:Y:S01]  /*4be0*/  BPT.TRAP 0x1 ;  /* 0x000000040000795c */ /* 0x000fe20000300000 */
.L_x_1109:
[----:B------:R-:W-:Y:S01]  /*4bf0*/  ULEA UR7, UR5, UR38, 0x3 ;  /* 0x0000002605077291 */ /* 0x000fe2000f8e183f */
[----:B------:R-:W-:-:S05]  /*4c00*/  IMAD.U32 R11, RZ, RZ, UR39 ;  /* 0x00000027ff0b7e24 */ /* 0x000fca000f8e00ff */
[----:B------:R-:W-:-:S04]  /*4c10*/  SHF.L.U32 R11, R11, 0x1f, RZ ;  /* 0x0000001f0b0b7819 */ /* 0x000fc800000006ff */
[----:B------:R0:W1:Y:S01]  /*4c20*/  SYNCS.PHASECHK.TRANS64.TRYWAIT P1, [UR7+0x2a830], R11 ;  /* 0x02a8300bff0075a7 */ /* 0x0000620008020147 */
[----:B------:R-:W-:Y:S05]  /*4c30*/  @!P0 BRA `(.L_x_1110) ;  /* 0x0000000000048947 */ /* 0x000fea0003800000 */
[----:B------:R-:W-:Y:S01]  /*4c40*/  BPT.TRAP 0x1 ;  /* 0x000000040000795c */ /* 0x000fe20000300000 */
.L_x_1110:
[----:B-1----:R-:W-:Y:S05]  /*4c50*/  @P1 BRA `(.L_x_1111) ;  /* 0x0000000000081947 */ /* 0x002fea0003800000 */
[----:B------:R-:W1:Y:S02]  /*4c60*/  SYNCS.PHASECHK.TRANS64.TRYWAIT P1, [UR7+0x2a830], R11 ;  /* 0x02a8300bff0075a7 */ /* 0x000e640008020147 */
[----:B-1----:R-:W-:Y:S05]  /*4c70*/  @!P1 BRA `(.L_x_1112) ;  /* 0x0000010400449947 */ /* 0x002fea0003800000 */
.L_x_1111:
        /* <DEDUP_REMOVED lines=15> */
[----:B------:R-:W-:Y:S01]  /*4d70*/  HGMMA.64x96x16.F32.BF16 R88, gdesc[UR44], RZ, !UPT, gsb0 ;  /* 0x016000002c5879f0 */ /* 0x000fe2000c0018ff */
[----:B------:R-:W-:Y:S01]  /*4d80*/  UIADD3 UR46, UR6, 0x2, URZ ;  /* 0x00000002062e7890 */ /* 0x000fe2000fffe03f */
[-C--:B------:R-:W-:Y:S01]  /*4d90*/  FMUL.FTZ R29, R29, R0.reuse ;  /* 0x000000001d1d7220 */ /* 0x080fe20000410000 */
[----:B------:R-:W-:Y:S01]  /*4da0*/  UMOV UR44, UR56 ;  /* 0x00000038002c7c82 */ /* 0x000fe20008000000 */
[----:B------:R-:W-:Y:S01]  /*4db0*/  UMOV UR45, UR57 ;  /* 0x00000039002d7c82 */ /* 0x000fe20008000000 */
        /* <DEDUP_REMOVED lines=73> */
[----:B------:R-:W-:Y:S01]  /*5250*/  HGMMA.64x96x16.F32.BF16 R88, gdesc[UR44], R88, gsb0 ;  /* 0x016000002c5879f0 */ /* 0x000fe20008001858 */
[----:B------:R-:W-:Y:S01]  /*5260*/  UIADD3 UR46, UR6, 0x4, URZ ;  /* 0x00000004062e7890 */ /* 0x000fe2000fffe03f */
[----:B------:R-:W-:Y:S01]  /*5270*/  UMOV UR44, UR52 ;  /* 0x00000034002c7c82 */ /* 0x000fe20008000000 */
[----:B------:R-:W-:Y:S01]  /*5280*/  UMOV UR45, UR53 ;  /* 0x00000035002d7c82 */ /* 0x000fe20008000000 */
[----:B------:R-:W-:Y:S01]  /*5290*/  UMOV UR47, 0x40000040 ;  /* 0x40000040002f7882 */ /* 0x000fe20000000000 */
[----:B------:R-:W-:Y:S02]  /*52a0*/  WARPGROUP.DEPBAR.LE gsb0, 0x0 ;  /* 0x00008000000079c5 */ /* 0x000fe40000010000 */
        /* <DEDUP_REMOVED lines=34> */
[----:B------:R-:W-:Y:S05]  /*54d0*/  @!P0 BRA `(.L_x_1113) ;  /* 0x0000000000048947 */ /* 0x000fea0003800000 */
[----:B------:R-:W-:Y:S01]  /*54e0*/  BPT.TRAP 0x1 ;  /* 0x000000040000795c */ /* 0x000fe20000300000 */
.L_x_1113:
[----:B------:R-:W-:Y:S01]  /*54f0*/  ULEA UR14, UR37, UR38, 0x3 ;  /* 0x00000026250e7291 */ /* 0x000fe2000f8e183f */
[----:B------:R-:W-:-:S05]  /*5500*/  IMAD.U32 R0, RZ, RZ, UR36 ;  /* 0x00000024ff007e24 */ /* 0x000fca000f8e00ff */
[----:B------:R-:W-:-:S04]  /*5510*/  SHF.L.U32 R0, R0, 0x1f, RZ ;  /* 0x0000001f00007819 */ /* 0x000fc800000006ff */
[----:B------:R2:W3:Y:S01]  /*5520*/  SYNCS.PHASECHK.TRANS64.TRYWAIT P1, [UR14+0x2a850], R0 ;  /* 0x02a85000ff0075a7 */ /* 0x0004e2000802014e */
[----:B------:R-:W-:Y:S05]  /*5530*/  @!P0 BRA `(.L_x_1114) ;  /* 0x0000000000048947 */ /* 0x000fea0003800000 */
[----:B------:R-:W-:Y:S01]  /*5540*/  BPT.TRAP 0x1 ;  /* 0x000000040000795c */ /* 0x000fe20000300000 */
.L_x_1114:
[----:B---3--:R-:W-:Y:S05]  /*5550*/  @P1 BRA `(.L_x_1115) ;  /* 0x0000000000081947 */ /* 0x008fea0003800000 */
[----:B------:R-:W3:Y:S02]  /*5560*/  SYNCS.PHASECHK.TRANS64.TRYWAIT P1, [UR14+0x2a850], R0 ;  /* 0x02a85000ff0075a7 */ /* 0x000ee4000802014e */
[----:B---3--:R-:W-:Y:S05]  /*5570*/  @!P1 BRA `(.L_x_1116) ;  /* 0x000000fc001c9947 */ /* 0x008fea0003800000 */
.L_x_1115:
[----:B------:R-:W-:Y:S01]  /*5580*/  UIADD3 UR6, UR38, 0x400, URZ ;  /* 0x0000040026067890 */ /* 0x000fe2000fffe03f */
[----:B------:R-:W-:Y:S01]  /*5590*/  WARPGROUP.ARRIVE ;  /* 0x00000000000079c5 */ /* 0x000fe20000000000 */
[----:B------:R-:W-:Y:S01]  /*55a0*/  UMOV UR11, 0x40000040 ;  /* 0x40000040000b7882 */ /* 0x000fe20000000000 */
[----:B------:R-:W-:Y:S01]  /*55b0*/  ISETP.NE.AND P2, PT, R10, 0x1, PT ;  /* 0x000000010a00780c */ /* 0x000fe20003f45270 */
[----:B------:R-:W-:Y:S01]  /*55c0*/  USHF.R.U32.HI UR6, URZ, 0x4, UR6 ;  /* 0x000000043f067899 */ /* 0x000fe20008011606 */
[----:B01----:R-:W-:Y:S02]  /*55d0*/  FMUL.FTZ R11, R88, UR4 ;  /* 0x00000004580b7c20 */ /* 0x003fe40008410000 */
[----:B------:R-:W0:Y:S01]  /*55e0*/  S2R R175, SR_TID.X ;  /* 0x0000000000af7919 */ /* 0x000e220000002100 */
[----:B------:R-:W-:Y:S01]  /*55f0*/  FMUL.FTZ R88, R102, UR4 ;  /* 0x0000000466587c20 */ /* 0x000fe20008410000 */
[----:B------:R-:W-:Y:S01]  /*5600*/  ULOP3.LUT UR6, UR6, 0x3fff, URZ, 0xc0, !UPT ;  /* 0x00003fff06067892 */ /* 0x000fe2000f8ec03f */
[----:B------:R-:W-:Y:S01]  /*5610*/  FMUL.FTZ R21, R99, UR4 ;  /* 0x0000000463157c20 */ /* 0x000fe20008410000 */
[----:B------:R-:W-:Y:S01]  /*5620*/  FMUL.FTZ R99, R115, UR4 ;  /* 0x0000000473637c20 */ /* 0x000fe20008410000 */
[----:B------:R-:W-:Y:S01]  /*5630*/  IMAD.IADD R115, R19, 0x1, R17 ;  /* 0x0000000113737824 */ /* 0x000fe200078e0211 */
[----:B------:R-:W-:Y:S01]  /*5640*/  ULOP3.LUT UR6, UR6, 0x3000000, URZ, 0xfc, !UPT ;  /* 0x0300000006067892 */ /* 0x000fe2000f8efc3f */
[----:B------:R-:W1:Y:S01]  /*5650*/  LDC R13, c[0x0][0x288] ;  /* 0x0000a200ff0d7b82 */ /* 0x000e620000000800 */
[----:B------:R-:W-:Y:S01]  /*5660*/  FMUL.FTZ R14, R94, UR4 ;  /* 0x000000045e0e7c20 */ /* 0x000fe20008410000 */
[----:B------:R-:W-:Y:S01]  /*5670*/  FMUL.FTZ R94, R110, UR4 ;  /* 0x000000046e5e7c20 */ /* 0x000fe20008410000 */
[----:B------:R-:W-:Y:S01]  /*5680*/  UIMAD UR6, UR37, 0x600, UR6 ;  /* 0x00000600250678a4 */ /* 0x000fe2000f8e0206 */
[----:B------:R-:W-:Y:S01]  /*5690*/  FMUL.FTZ R110, R112, UR4 ;  /* 0x00000004706e7c20 */ /* 0x000fe20008410000 */
[----:B------:R-:W-:Y:S01]  /*56a0*/  FMUL.FTZ R112, R116, UR4 ;  /* 0x0000000474707c20 */ /* 0x000fe20008410000 */
[----:B------:R-:W-:Y:S01]  /*56b0*/  FMUL.FTZ R15, R95, UR4 ;  /* 0x000000045f0f7c20 */ /* 0x000fe20008410000 */
[----:B------:R-:W-:Y:S01]  /*56c0*/  FMUL.FTZ R2, R91, UR4 ;  /* 0x000000045b027c20 */ /* 0x000fe20008410000 */
[----:B------:R-:W3:Y:S01]  /*56d0*/  @P2 LDC R102, c[0x0][0x44c] ;  /* 0x00011300ff662b82 */ /* 0x000ee20000000800 */
[----:B------:R-:W-:Y:S01]  /*56e0*/  FMUL.FTZ R95, R111, UR4 ;  /* 0x000000046f5f7c20 */ /* 0x000fe20008410000 */
[----:B------:R-:W-:Y:S01]  /*56f0*/  UMOV UR10, UR6 ;  /* 0x00000006000a7c82 */ /* 0x000fe20008000000 */
[----:B--2---:R-:W-:Y:S01]  /*5700*/  FMUL.FTZ R0, R90, UR4 ;  /* 0x000000045a007c20 */ /* 0x004fe20008410000 */
[----:B------:R-:W-:Y:S01]  /*5710*/  HGMMA.64x128x16.F32.BF16 R24, R156, gdesc[UR8].tnspB, R24, gsb0 ;  /* 0x41e000089c187df0 */ /* 0x000fe20008001818 */
[----:B------:R-:W-:Y:S01]  /*5720*/  UIADD3 UR10, UR6, 0x80, URZ ;  /* 0x00000080060a7890 */ /* 0x000fe2000fffe03f */
[----:B------:R-:W-:Y:S01]  /*5730*/  FMUL.FTZ R20, R98, UR4 ;  /* 0x0000000462147c20 */ /* 0x000fe20008410000 */
[----:B------:R-:W-:Y:S01]  /*5740*/  UMOV UR11, 0x40000040 ;  /* 0x40000040000b7882 */ /* 0x000fe20000000000 */
        /* <DEDUP_REMOVED lines=16> */
[----:B---3--:R-:W-:-:S04]  /*5850*/  @P2 IMAD.HI.U32 R102, R115, R102, RZ ;  /* 0x0000006673662227 */ /* 0x008fc800078e00ff */
[----:B------:R-:W-:Y:S01]  /*5860*/  FMUL.FTZ R133, R133, UR4 ;  /* 0x0000000485857c20 */ /* 0x000fe20008410000 */
[----:B------:R-:W-:Y:S01]  /*5870*/  FMUL.FTZ R120, R120, UR4 ;  /* 0x0000000478787c20 */ /* 0x000fe20008410000 */
[----:B------:R-:W-:Y:S01]  /*5880*/  FMUL.FTZ R121, R121, UR4 ;  /* 0x0000000479797c20 */ /* 0x000fe20008410000 */
[----:B------:R-:W-:Y:S01]  /*5890*/  FMUL.FTZ R124, R124, UR4 ;  /* 0x000000047c7c7c20 */ /* 0x000fe20008410000 */
[----:B------:R-:W-:Y:S01]  /*58a0*/  FMUL.FTZ R128, R128, UR4 ;  /* 0x0000000480807c20 */ /* 0x000fe20008410000 */
[----:B------:R-:W-:Y:S01]  /*58b0*/  FMUL.FTZ R134, R134, UR4 ;  /* 0x0000000486867c20 */ /* 0x000fe20008410000 */
[----:B------:R-:W-:Y:S01]  /*58c0*/  ISETP.NE.AND P1, PT, R173, RZ, PT ;  /* 0x000000ffad00720c */ /* 0x000fe20003f25270 */
[----:B------:R-:W2:Y:S08]  /*58d0*/  MUFU.TANH R11, R11 ;  /* 0x0000000b000b7308 */ /* 0x000eb00000002400 */
[----:B------:R-:W3:Y:S08]  /*58e0*/  MUFU.TANH R0, R0 ;  /* 0x0000000000007308 */ /* 0x000ef00000002400 */
[----:B------:R-:W4:Y:S08]  /*58f0*/  MUFU.TANH R2, R2 ;  /* 0x0000000200027308 */ /* 0x000f300000002400 */
        /* <DEDUP_REMOVED lines=11> */
[----:B------:R-:W0:Y:S01]  /*59b0*/  MUFU.TANH R91, R91 ;  /* 0x0000005b005b7308 */ /* 0x000e220000002400 */
[----:B------:R-:W-:-:S02]  /*59c0*/  WARPGROUP.DEPBAR.LE gsb0, 0x0 ;  /* 0x00008000000079c5 */ /* 0x000fc40000010000 */
[----:B------:R-:W-:Y:S01]  /*59d0*/  WARPGROUP.ARRIVE ;  /* 0x00000000000079c5 */ /* 0x000fe20000000000 */
[----:B------:R-:W-:Y:S01]  /*59e0*/  FMUL.FTZ R156, R101, UR4 ;  /* 0x00000004659c7c20 */ /* 0x000fe20008410000 */
[----:B------:R-:W-:Y:S01]  /*59f0*/  FMUL.FTZ R101, R119, UR4 ;  /* 0x0000000477657c20 */ /* 0x000fe20008410000 */
[----:B------:R-:W-:Y:S02]  /*5a00*/  FMUL.FTZ R158, R131, UR4 ;  /* 0x00000004839e7c20 */ /* 0x000fe40008410000 */
[----:B------:R-:W0:Y:S01]  /*5a10*/  MUFU.TANH R108, R108 ;  /* 0x0000006c006c7308 */ /* 0x000e220000002400 */
[----:B------:R-:W-:Y:S01]  /*5a20*/  HGMMA.64x128x16.F32.BF16 R24, R152, gdesc[UR8].tnspB, R24, gsb0 ;  /* 0x41e0000898187df0 */ /* 0x000fe20008001818 */
[----:B------:R-:W-:Y:S01]  /*5a30*/  UIADD3 UR10, UR6, 0x100, URZ ;  /* 0x00000100060a7890 */ /* 0x000fe2000fffe03f */
[----:B------:R-:W-:-:S05]  /*5a40*/  UMOV UR11, 0x40000040 ;  /* 0x40000040000b7882 */ /* 0x000fca0000000000 */
        /* <DEDUP_REMOVED lines=13> */
[----:B------:R-:W0:Y:S08]  /*5b20*/  MUFU.TANH R125, R125 ;  /* 0x0000007d007d7308 */ /* 0x000e300000002400 */
[----:B------:R-:W0:Y:S08]  /*5b30*/  MUFU.TANH R129, R129 ;  /* 0x0000008100817308 */ /* 0x000e300000002400 */
[----:B------:R-:W0:Y:S08]  /*5b40*/  MUFU.TANH R158, R158 ;  /* 0x0000009e009e7308 */ /* 0x000e300000002400 */
[----:B------:R-:W0:Y:S01]  /*5b50*/  MUFU.TANH R132, R132 ;  /* 0x0000008400847308 */ /* 0x000e220000002400 */
[----:B------:R-:W-:-:S02]  /*5b60*/  WARPGROUP.DEPBAR.LE gsb0, 0x0 ;  /* 0x00008000000079c5 */ /* 0x000fc40000010000 */
[----:B------:R-:W-:Y:S01]  /*5b70*/  WARPGROUP.ARRIVE ;  /* 0x00000000000079c5 */ /* 0x000fe20000000000 */
[----:B------:R-:W-:Y:S01]  /*5b80*/  FMUL.FTZ R154, R130, UR4 ;  /* 0x00000004829a7c20 */ /* 0x000fe20008410000 */
[----:B------:R-:W-:Y:S02]  /*5b90*/  IMAD R130, R9, -0x60, RZ ;  /* 0xffffffa009827824 */ /* 0x000fe400078e02ff */
[----:B------:R-:W-:Y:S01]  /*5ba0*/  FMUL.FTZ R152, R127, UR4 ;  /* 0x000000047f987c20 */ /* 0x000fe20008410000 */
[----:B------:R-:W0:Y:S01]  /*5bb0*/  MUFU.TANH R133, R133 ;  /* 0x0000008500857308 */ /* 0x000e220000002400 */
[----:B------:R-:W-:Y:S01]  /*5bc0*/  HGMMA.64x128x16.F32.BF16 R24, R148, gdesc[UR8].tnspB, R24, gsb0 ;  /* 0x41e0000894187df0 */ /* 0x000fe20008001818 */
[----:B------:R-:W-:Y:S01]  /*5bd0*/  UIADD3 UR10, UR6, 0x180, URZ ;  /* 0x00000180060a7890 */ /* 0x000fe2000fffe03f */
[----:B------:R-:W-:Y:S01]  /*5be0*/  VIADD R107, R130, 0x1 ;  /* 0x00000001826b7836 */ /* 0x000fe20000000000 */
[----:B------:R-:W-:-:S03]  /*5bf0*/  UMOV UR11, 0x40000040 ;  /* 0x40000040000b7882 */ /* 0x000fc60000000000 */
[----:B------:R-:W-:Y:S01]  /*5c00*/  IMAD R107, R18, -0x2, R107 ;  /* 0xfffffffe126b7824 */ /* 0x000fe200078e026b */
[----:B------:R-:W0:Y:S04]  /*5c10*/  MUFU.TANH R152, R152 ;  /* 0x0000009800987308 */ /* 0x000e280000002400 */
[----:B-1----:R-:W-:-:S04]  /*5c20*/  IADD3 R106, R107, -R13, R16 ;  /* 0x8000000d6b6a7210 */ /* 0x002fc80007ffe010 */
[----:B------:R1:W0:Y:S01]  /*5c30*/  MUFU.TANH R127, R128 ;  /* 0x00000080007f7308 */ /* 0x0002220000002400 */
[----:B------:R-:W-:-:S07]  /*5c40*/  VIADD R131, R106, UR54 ;  /* 0x000000366a837c36 */ /* 0x000fce0008000000 */
[----:B------:R-:W0:Y:S01]  /*5c50*/  MUFU.TANH R154, R154 ;  /* 0x0000009a009a7308 */ /* 0x000e220000002400 */
[----:B------:R-:W-:Y:S02]  /*5c60*/  WARPGROUP.DEPBAR.LE gsb0, 0x0 ;  /* 0x00008000000079c5 */ /* 0x000fe40000010000 */
[----:B------:R-:W-:Y:S01]  /*5c70*/  WARPGROUP.ARRIVE ;  /* 0x00000000000079c5 */ /* 0x000fe20000000000 */
[----:B------:R-:W-:Y:S01]  /*5c80*/  FMUL.FTZ R148, R104, UR4 ;  /* 0x0000000468947c20 */ /* 0x000fe20008410000 */
[----:B------:R-:W-:Y:S01]  /*5c90*/  FMUL.FTZ R104, R105, UR4 ;  /* 0x0000000469687c20 */ /* 0x000fe20008410000 */
[----:B------:R-:W-:Y:S01]  /*5ca0*/  FMUL.FTZ R105, R122, UR4 ;  /* 0x000000047a697c20 */ /* 0x000fe20008410000 */
[----:B------:R-:W-:Y:S02]  /*5cb0*/  FMUL.FTZ R150, R126, UR4 ;  /* 0x000000047e967c20 */ /* 0x000fe40008410000 */
[----:B------:R-:W-:Y:S01]  /*5cc0*/  HGMMA.64x128x16.F32.BF16 R24, R144, gdesc[UR8].tnspB, R24, gsb0 ;  /* 0x41e0000890187df0 */ /* 0x000fe20008001818 */
[----:B------:R-:W-:Y:S01]  /*5cd0*/  UIADD3 UR10, UR6, 0x200, URZ ;  /* 0x00000200060a7890 */ /* 0x000fe2000fffe03f */
[----:B------:R-:W0:Y:S01]  /*5ce0*/  MUFU.TANH R148, R148 ;  /* 0x0000009400947308 */ /* 0x000e220000002400 */
[----:B------:R-:W-:Y:S01]  /*5cf0*/  UMOV UR11, 0x40000040 ;  /* 0x40000040000b7882 */ /* 0x000fe20000000000 */
[----:B------:R-:W-:-:S06]  /*5d00*/  UIADD3 UR6, UR6, 0x280, URZ ;  /* 0x0000028006067890 */ /* 0x000fcc000fffe03f */
[----:B------:R-:W0:Y:S08]  /*5d10*/  MUFU.TANH R104, R104 ;  /* 0x0000006800687308 */ /* 0x000e300000002400 */
[----:B------:R-:W0:Y:S08]  /*5d20*/  MUFU.TANH R105, R105 ;  /* 0x0000006900697308 */ /* 0x000e300000002400 */
[----:B------:R-:W0:Y:S01]  /*5d30*/  MUFU.TANH R150, R150 ;  /* 0x0000009600967308 */ /* 0x000e220000002400 */
[----:B------:R-:W-:-:S02]  /*5d40*/  WARPGROUP.DEPBAR.LE gsb0, 0x0 ;  /* 0x00008000000079c5 */ /* 0x000fc40000010000 */
[----:B------:R-:W-:Y:S01]  /*5d50*/  WARPGROUP.ARRIVE ;  /* 0x00000000000079c5 */ /* 0x000fe20000000000 */
[----:B------:R-:W-:Y:S01]  /*5d60*/  FMUL.FTZ R144, R89, UR4 ;  /* 0x0000000459907c20 */ /* 0x000fe20008410000 */
[----:B------:R-:W-:Y:S01]  /*5d70*/  FMUL.FTZ R89, R103, UR4 ;  /* 0x0000000467597c20 */ /* 0x000fe20008410000 */
[----:B------:R-:W-:Y:S01]  /*5d80*/  FMUL.FTZ R146, R123, UR4 ;  /* 0x000000047b927c20 */ /* 0x000fe20008410000 */
[----:B------:R-:W5:Y:S01]  /*5d90*/  @P2 LDC R103, c[0x0][0x450] ;  /* 0x00011400ff672b82 */ /* 0x000f620000000800 */
[----:B------:R1:W0:Y:S01]  /*5da0*/  MUFU.TANH R123, R124 ;  /* 0x0000007c007b7308 */ /* 0x0002220000002400 */
[----:B------:R-:W-:Y:S01]  /*5db0*/  HGMMA.64x128x16.F32.BF16 R24, R140, gdesc[UR8].tnspB, R24, gsb0 ;  /* 0x41e000088c187df0 */ /* 0x000fe20008001818 */
[----:B------:R-:W-:Y:S01]  /*5dc0*/  UMOV UR10, UR6 ;  /* 0x00000006000a7c82 */ /* 0x000fe20008000000 */
[----:B------:R-:W-:-:S05]  /*5dd0*/  UMOV UR11, 0x40000040 ;  /* 0x40000040000b7882 */ /* 0x000fca0000000000 */
[----:B------:R-:W0:Y:S08]  /*5de0*/  MUFU.TANH R144, R144 ;  /* 0x0000009000907308 */ /* 0x000e300000002400 */
[----:B------:R-:W0:Y:S01]  /*5df0*/  MUFU.TANH R89, R89 ;  /* 0x0000005900597308 */ /* 0x000e220000002400 */
[----:B-----5:R-:W-:Y:S01]  /*5e00*/  @P2 SHF.R.U32.HI R115, RZ, R103, R102 ;  /* 0x00000067ff732219 */ /* 0x020fe20000011666 */
[----:B------:R-:W-:Y:S01]  /*5e10*/  IMAD.U32 R102, RZ, RZ, UR7 ;  /* 0x00000007ff667e24 */ /* 0x000fe2000f8e00ff */
[----:B0-----:R-:W-:-:S05]  /*5e20*/  LOP3.LUT P2, RZ, R175, 0x7f, RZ, 0xc0, !PT ;  /* 0x0000007fafff7812 */ /* 0x001fca000784c0ff */
[----:B------:R-:W0:Y:S01]  /*5e30*/  MUFU.TANH R146, R146 ;  /* 0x0000009200927308 */ /* 0x000e220000002400 */
[----:B------:R-:W5:Y:S07]  /*5e40*/  SHFL.IDX PT, R116, R115, RZ, 0x1c1f ;  /* 0x001c1fff73747589 */ /* 0x000f6e00000e0000 */
[----:B------:R-:W-:-:S05]  /*5e50*/  @!P2 VIADD R102, R102, 0x2a840 ;  /* 0x0002a8406666a836 */ /* 0x000fca0000000000 */
[----:B------:R-:W-:Y:S02]  /*5e60*/  @!P2 PRMT R103, RZ, 0x654, R102 ;  /* 0x00000654ff67a816 */ /* 0x000fe40000000066 */
[----:B------:R1:W0:Y:S01]  /*5e70*/  MUFU.TANH R102, R134 ;  /* 0x0000008600667308 */ /* 0x0002220000002400 */
[----:B-----5:R-:W-:Y:S01]  /*5e80*/  IMAD.IADD R117, R131, 0x1, R116 ;  /* 0x0000000183757824 */ /* 0x020fe200078e0274 */
[----:B------:R-:W-:Y:S02]  /*5e90*/  WARPGROUP.DEPBAR.LE gsb0, 0x0 ;  /* 0x00008000000079c5 */ /* 0x000fe40000010000 */
[----:B------:R-:W-:-:S04]  /*5ea0*/  WARPGROUP.ARRIVE ;  /* 0x00000000000079c5 */ /* 0x000fc80000000000 */
[----:B------:R1:W0:Y:S02]  /*5eb0*/  MUFU.TANH R140, R121 ;  /* 0x00000079008c7308 */ /* 0x0002240000002400 */
[----:B------:R-:W-:Y:S03]  /*5ec0*/  HGMMA.64x128x16.F32.BF16 R24, R136, gdesc[UR8].tnspB, R24, gsb0 ;  /* 0x41e0000888187df0 */ /* 0x000fe60008001818 */
[----:B------:R-:W-:Y:S02]  /*5ed0*/  WARPGROUP.DEPBAR.LE gsb0, 0x0 ;  /* 0x00008000000079c5 */ /* 0x000fe40000010000 */
[----:B------:R5:W-:Y:S01]  /*5ee0*/  @!P2 SYNCS.ARRIVE.TRANS64.RED.A1T0 RZ, [R103+URZ], RZ ;  /* 0x000000ff67ffa9a7 */ /* 0x000be2000810043f */
[----:B------:R-:W-:Y:S02]  /*5ef0*/  VIADD R136, R107, 0xffffffff ;  /* 0xffffffff6b887836 */ /* 0x000fe40000000000 */
[----:B-----5:R-:W-:Y:S01]  /*5f00*/  FMUL.FTZ R103, R135, UR4 ;  /* 0x0000000487677c20 */ /* 0x020fe20008410000 */
[----:B------:R-:W-:-:S04]  /*5f10*/  VIADD R135, R106, UR51 ;  /* 0x000000336a877c36 */ /* 0x000fc80008000000 */
[----:B------:R-:W-:Y:S01]  /*5f20*/  IMAD.IADD R119, R135, 0x1, R116 ;  /* 0x0000000187777824 */ /* 0x000fe200078e0274 */
[----:B------:R-:W0:Y:S01]  /*5f30*/  MUFU.TANH R103, R103 ;  /* 0x0000006700677308 */ /* 0x000e220000002400 */
[----:B-1234-:R-:W-:Y:S05]  /*5f40*/  @!P1 BRA `(.L_x_1117) ;  /* 0x0000000000549947 */ /* 0x01efea0003800000 */
[----:B------:R-:W-:Y:S01]  /*5f50*/  IADD3 R121, R16, -R13, R116 ;  /* 0x8000000d10797210 */ /* 0x000fe20007ffe074 */
[----:B------:R-:W-:Y:S03]  /*5f60*/  BSSY B0, `(.L_x_1118) ;  /* 0x0000010000007945 */ /* 0x000fe60003800000 */
[----:B------:R-:W-:-:S13]  /*5f70*/  ISETP.GT.AND P1, PT, R121, -0x1, PT ;  /* 0xffffffff7900780c */ /* 0x000fda0003f24270 */
[----:B------:R-:W-:Y:S05]  /*5f80*/  @P1 BRA `(.L_x_1119) ;  /* 0x0000000000201947 */ /* 0x000fea0003800000 */
[----:B------:R-:W-:Y:S01]  /*5f90*/  IMAD.U32 R116, RZ, RZ, UR50 ;  /* 0x00000032ff747e24 */ /* 0x000fe2000f8e00ff */
[----:B------:R-:W-:-:S04]  /*5fa0*/  LOP3.LUT R121, RZ, R121, RZ, 0x33, !PT ;  /* 0x00000079ff797212 */ /* 0x000fc800078e33ff */
[----:B------:R-:W-:-:S13]  /*5fb0*/  ISETP.NE.AND P1, PT, R116, 0x1, PT ;  /* 0x000000017400780c */ /* 0x000fda0003f25270 */
[----:B------:R-:W1:Y:S02]  /*5fc0*/  @P1 LDC.64 R106, c[0x0][0x9e8] ;  /* 0x00027a00ff6a1b82 */ /* 0x000e640000000a00 */
[----:B-1----:R-:W-:-:S05]  /*5fd0*/  @P1 IMAD.HI.U32 R106, R121, R106, RZ ;  /* 0x0000006a796a1227 */ /* 0x002fca00078e00ff */
[----:B------:R-:W-:-:S04]  /*5fe0*/  @P1 SHF.R.U32.HI R121, RZ, R107, R106 ;  /* 0x0000006bff791219 */ /* 0x000fc8000001166a */
[----:B------:R-:W-:Y:S01]  /*5ff0*/  LOP3.LUT R121, RZ, R121, RZ, 0x33, !PT ;  /* 0x00000079ff797212 */ /* 0x000fe200078e33ff */
[----:B------:R-:W-:Y:S06]  /*6000*/  BRA `(.L_x_1120) ;  /* 0x0000000000147947 */ /* 0x000fec0003800000 */
.L_x_1119:
[----:B------:R-:W-:-:S05]  /*6010*/  IMAD.U32 R116, RZ, RZ, UR50 ;  /* 0x00000032ff747e24 */ /* 0x000fca000f8e00ff */
[----:B------:R-:W-:-:S13]  /*6020*/  ISETP.NE.AND P1, PT, R116, 0x1, PT ;  /* 0x000000017400780c */ /* 0x000fda0003f25270 */
[----:B------:R-:W1:Y:S02]  /*6030*/  @P1 LDC.64 R106, c[0x0][0x9e8] ;  /* 0x00027a00ff6a1b82 */ /* 0x000e640000000a00 */
[----:B-1----:R-:W-:-:S05]  /*6040*/  @P1 IMAD.HI.U32 R106, R121, R106, RZ ;  /* 0x0000006a796a1227 */ /* 0x002fca00078e00ff */
[----:B------:R-:W-:-:S07]  /*6050*/  @P1 SHF.R.U32.HI R121, RZ, R107, R106 ;  /* 0x0000006bff791219 */ /* 0x000fce000001166a */
.L_x_1120:
[----:B------:R-:W-:Y:S05]  /*6060*/  BSYNC B0 ;  /* 0x0000000000007941 */ /* 0x000fea0003800000 */
.L_x_1118:
[----:B------:R-:W-:-:S05]  /*6070*/  IMAD R106, R121, R116, R136 ;  /* 0x00000074796a7224 */ /* 0x000fca00078e0288 */
[----:B------:R-:W-:Y:S02]  /*6080*/  VIADDMNMX R117, R106, R116, R117, PT ;  /* 0x000000746a757246 */ /* 0x000fe40003800175 */
[----:B------:R-:W-:-:S07]  /*6090*/  VIMNMX R119, R119, R106, !PT ;  /* 0x0000006a77777248 */ /* 0x000fce0007fe0100 */
.L_x_1117:
[C---:B------:R-:W-:Y:S02]  /*60a0*/  ISETP.GE.AND P1, PT, R130.reuse, 0x2, PT ;  /* 0x000000028200780c */ /* 0x040fe40003f26270 */
[C---:B------:R-:W-:Y:S02]  /*60b0*/  ISETP.GE.AND P4, PT, R130.reuse, 0xa, PT ;  /* 0x0000000a8200780c */ /* 0x040fe40003f86270 */
[----:B------:R-:W-:Y:S02]  /*60c0*/  ISETP.GT.AND P2, PT, R119, 0x1, !P1 ;  /* 0x000000017700780c */ /* 0x000fe40004f44270 */
[----:B------:R-:W-:Y:S02]  /*60d0*/  P2R R121, PR, RZ, 0x10 ;  /* 0x00000010ff797803 */ /* 0x000fe40000000000 */
[----:B------:R-:W-:Y:S02]  /*60e0*/  ISETP.LT.OR P3, PT, R117, 0x2, P2 ;  /* 0x000000027500780c */ /* 0x000fe40001761670 */
[----:B------:R-:W-:-:S02]  /*60f0*/  ISETP.GE.AND P2, PT, R130, 0x9, PT ;  /* 0x000000098200780c */ /* 0x000fc40003f46270 */
[----:B------:R-:W-:Y:S02]  /*6100*/  FSEL R184, R144, -INF , !P3 ;  /* 0xff80000090b87808 */ /* 0x000fe40005800000 */
[----:B------:R-:W-:-:S04]  /*6110*/  ISETP.GT.AND P3, PT, R119, 0x8, !P2 ;  /* 0x000000087700780c */ /* 0x000fc80005764270 */
[----:B------:R-:W-:-:S04]  /*6120*/  ISETP.LT.OR P3, PT, R117, 0x9, P3 ;  /* 0x000000097500780c */ /* 0x000fc80001f61670 */
[----:B------:R-:W-:Y:S02]  /*6130*/  FSEL R186, R92, -INF , !P3 ;  /* 0xff8000005cba7808 */ /* 0x000fe40005800000 */
[----:B------:R-:W-:Y:S02]  /*6140*/  ISETP.GT.AND P3, PT, R119, 0x9, !P4 ;  /* 0x000000097700780c */ /* 0x000fe40006764270 */
[----:B------:R-:W-:Y:S02]  /*6150*/  ISETP.GE.AND P4, PT, R130, 0x11, PT ;  /* 0x000000118200780c */ /* 0x000fe40003f86270 */
[----:B------:R-:W-:Y:S02]  /*6160*/  ISETP.LT.OR P3, PT, R117, 0xa, P3 ;  /* 0x0000000a7500780c */ /* 0x000fe40001f61670 */
[----:B------:R-:W-:Y:S02]  /*6170*/  P2R R134, PR, RZ, 0x10 ;  /* 0x00000010ff867803 */ /* 0x000fe40000000000 */
[----:B------:R-:W-:-:S02]  /*6180*/  FSEL R182, R93, -INF , !P3 ;  /* 0xff8000005db67808 */ /* 0x000fc40005800000 */
[----:B------:R-:W-:Y:S02]  /*6190*/  ISETP.GT.AND P3, PT, R119, 0x10, !P4 ;  /* 0x000000107700780c */ /* 0x000fe40006764270 */
[----:B------:R-:W-:Y:S02]  /*61a0*/  ISETP.GE.AND P4, PT, R130, 0x12, PT ;  /* 0x000000128200780c */ /* 0x000fe40003f86270 */
[----:B------:R-:W-:Y:S02]  /*61b0*/  ISETP.LT.OR P3, PT, R117, 0x11, P3 ;  /* 0x000000117500780c */ /* 0x000fe40001f61670 */
[----:B------:R-:W-:Y:S02]  /*61c0*/  P2R R137, PR, RZ, 0x10 ;  /* 0x00000010ff897803 */ /* 0x000fe40000000000 */
[----:B------:R-:W-:Y:S02]  /*61d0*/  FSEL R180, R96, -INF , !P3 ;  /* 0xff80000060b47808 */ /* 0x000fe40005800000 */
[----:B------:R-:W-:-:S02]  /*61e0*/  ISETP.GT.AND P3, PT, R119, 0x11, !P4 ;  /* 0x000000117700780c */ /* 0x000fc40006764270 */
[C---:B------:R-:W-:Y:S02]  /*61f0*/  ISETP.GE.AND P4, PT, R130.reuse, 0x19, PT ;  /* 0x000000198200780c */ /* 0x040fe40003f86270 */
        /* <DEDUP_REMOVED lines=10> */
[----:B------:R-:W-:-:S02]  /*62a0*/  ISETP.LT.OR P3, PT, R117, 0x1a, P3 ;  /* 0x0000001a7500780c */ /* 0x000fc40001f61670 */
[----:B------:R-:W-:Y:S02]  /*62b0*/  P2R R141, PR, RZ, 0x10 ;  /* 0x00000010ff8d7803 */ /* 0x000fe40000000000 */
[----:B------:R-:W-:Y:S02]  /*62c0*/  FSEL R156, R156, -INF , !P3 ;  /* 0xff8000009c9c7808 */ /* 0x000fe40005800000 */
[----:B------:R-:W-:Y:S02]  /*62d0*/  ISETP.GT.AND P3, PT, R119, 0x20, !P4 ;  /* 0x000000207700780c */ /* 0x000fe40006764270 */
[----:B------:R-:W-:Y:S02]  /*62e0*/  ISETP.GE.AND P4, PT, R130, 0x22, PT ;  /* 0x000000228200780c */ /* 0x000fe40003f86270 */
[----:B------:R-:W-:Y:S02]  /*62f0*/  ISETP.LT.OR P3, PT, R117, 0x21, P3 ;  /* 0x000000217500780c */ /* 0x000fe40001f61670 */
[----:B------:R-:W-:-:S02]  /*6300*/  P2R R142, PR, RZ, 0x10 ;  /* 0x00000010ff8e7803 */ /* 0x000fc40000000000 */
        /* <DEDUP_REMOVED lines=44> */
[----:B0-----:R-:W-:Y:S02]  /*65d0*/  FSEL R112, R140, -INF , !P3 ;  /* 0xff8000008c707808 */ /* 0x001fe40005800000 */
[----:B------:R-:W-:-:S02]  /*65e0*/  ISETP.GT.AND P3, PT, R119, 0x48, !P4 ;  /* 0x000000487700780c */ /* 0x000fc40006764270 */
[----:B------:R-:W-:Y:S02]  /*65f0*/  P2R R155, PR, RZ, 0x10 ;  /* 0x00000010ff9b7803 */ /* 0x000fe40000000000 */
[----:B------:R-:W-:Y:S02]  /*6600*/  ISETP.LT.OR P3, PT, R117, 0x49, P3 ;  /* 0x000000497500780c */ /* 0x000fe40001f61670 */
[----:B------:R-:W-:Y:S02]  /*6610*/  ISETP.GE.AND P4, PT, R130, 0x4a, PT ;  /* 0x0000004a8200780c */ /* 0x000fe40003f86270 */
[----:B------:R-:W-:Y:S02]  /*6620*/  FSEL R110, R123, -INF , !P3 ;  /* 0xff8000007b6e7808 */ /* 0x000fe40005800000 */
[----:B------:R-:W-:Y:S02]  /*6630*/  ISETP.GT.AND P3, PT, R119, 0x49, !P4 ;  /* 0x000000497700780c */ /* 0x000fe40006764270 */
[----:B------:R-:W-:-:S02]  /*6640*/  P2R R123, PR, RZ, 0x10 ;  /* 0x00000010ff7b7803 */ /* 0x000fc40000000000 */
[----:B------:R-:W-:-:S04]  /*6650*/  ISETP.LT.OR P3, PT, R117, 0x4a, P3 ;  /* 0x0000004a7500780c */ /* 0x000fc80001f61670 */
[----:B------:R-:W-:Y:S02]  /*6660*/  FSEL R108, R125, -INF , !P3 ;  /* 0xff8000007d6c7808 */ /* 0x000fe40005800000 */
[----:B------:R-:W-:-:S04]  /*6670*/  ISETP.GE.AND P3, PT, R130, 0x51, PT ;  /* 0x000000518200780c */ /* 0x000fc80003f66270 */
        /* <DEDUP_REMOVED lines=12> */
[----:B------:R-:W-:Y:S02]  /*6740*/  P2R R111, PR, RZ, 0x40 ;  /* 0x00000040ff6f7803 */ /* 0x000fe40000000000 */
[----:B------:R-:W-:-:S04]  /*6750*/  ISETP.GT.AND P6, PT, R119, RZ, !P6 ;  /* 0x000000ff7700720c */ /* 0x000fc800077c4270 */
[----:B------:R-:W-:-:S04]  /*6760*/  ISETP.LT.OR P6, PT, R117, 0x1, P6 ;  /* 0x000000017500780c */ /* 0x000fc800037c1670 */
[----:B------:R-:W-:Y:S02]  /*6770*/  FSEL R107, R11, -INF , !P6 ;  /* 0xff8000000b6b7808 */ /* 0x000fe40007000000 */
[----:B------:R-:W-:Y:S02]  /*6780*/  ISETP.GE.AND P6, PT, R130, 0x5a, PT ;  /* 0x0000005a8200780c */ /* 0x000fe40003fc6270 */
[----:B------:R-:W0:Y:S02]  /*6790*/  SHFL.IDX PT, R130, R115, 0x1, 0x1c1f ;  /* 0x003c1f0073827f89 */ /* 0x000e2400000e0000 */
[----:B------:R-:W-:Y:S02]  /*67a0*/  P2R R125, PR, RZ, 0x40 ;  /* 0x00000040ff7d7803 */ /* 0x000fe40000000000 */
[----:B------:R-:W-:-:S04]  /*67b0*/  ISETP.GT.AND P6, PT, R119, 0x59, !P6 ;  /* 0x000000597700780c */ /* 0x000fc800077c4270 */
[----:B------:R-:W-:-:S04]  /*67c0*/  ISETP.LT.OR P6, PT, R117, 0x5a, P6 ;  /* 0x0000005a7500780c */ /* 0x000fc800037c1670 */
[----:B------:R-:W-:Y:S02]  /*67d0*/  FSEL R104, R133, -INF , !P6 ;  /* 0xff80000085687808 */ /* 0x000fe40007000000 */
[----:B------:R-:W-:Y:S01]  /*67e0*/  ISETP.NE.AND P6, PT, R173, RZ, PT ;  /* 0x000000ffad00720c */ /* 0x000fe20003fc5270 */
[--C-:B0-----:R-:W-:Y:S02]  /*67f0*/  IMAD.IADD R93, R131, 0x1, R130.reuse ;  /* 0x00000001835d7824 */ /* 0x101fe400078e0282 */
[----:B------:R-:W-:-:S10]  /*6800*/  IMAD.IADD R97, R135, 0x1, R130 ;  /* 0x0000000187617824 */ /* 0x000fd400078e0282 */
[----:B------:R-:W-:Y:S05]  /*6810*/  @!P6 BRA `(.L_x_1121) ;  /* 0x000000000054e947 */ /* 0x000fea0003800000 */
[----:B------:R-:W-:Y:S01]  /*6820*/  IADD3 R11, R16, -R13, R130 ;  /* 0x8000000d100b7210 */ /* 0x000fe20007ffe082 */
[----:B------:R-:W-:Y:S03]  /*6830*/  BSSY B0, `(.L_x_1122) ;  /* 0x0000010000007945 */ /* 0x000fe60003800000 */
[----:B------:R-:W-:-:S13]  /*6840*/  ISETP.GT.AND P6, PT, R11, -0x1, PT ;  /* 0xffffffff0b00780c */ /* 0x000fda0003fc4270 */
[----:B------:R-:W-:Y:S05]  /*6850*/  @P6 BRA `(.L_x_1123) ;  /* 0x0000000000206947 */ /* 0x000fea0003800000 */
[----:B------:R-:W-:Y:S01]  /*6860*/  IMAD.U32 R109, RZ, RZ, UR50 ;  /* 0x00000032ff6d7e24 */ /* 0x000fe2000f8e00ff */
[----:B------:R-:W-:-:S04]  /*6870*/  LOP3.LUT R11, RZ, R11, RZ, 0x33, !PT ;  /* 0x0000000bff0b7212 */ /* 0x000fc800078e33ff */
[----:B------:R-:W-:-:S13]  /*6880*/  ISETP.NE.AND P6, PT, R109, 0x1, PT ;  /* 0x000000016d00780c */ /* 0x000fda0003fc5270 */
[----:B------:R-:W0:Y:S02]  /*6890*/  @P6 LDC.64 R130, c[0x0][0x9e8] ;  /* 0x00027a00ff826b82 */ /* 0x000e240000000a00 */
[----:B0-----:R-:W-:-:S05]  /*68a0*/  @P6 IMAD.HI.U32 R130, R11, R130, RZ ;  /* 0x000000820b826227 */ /* 0x001fca00078e00ff */
[----:B------:R-:W-:-:S04]  /*68b0*/  @P6 SHF.R.U32.HI R11, RZ, R131, R130 ;  /* 0x00000083ff0b6219 */ /* 0x000fc80000011682 */
[----:B------:R-:W-:Y:S01]  /*68c0*/  LOP3.LUT R11, RZ, R11, RZ, 0x33, !PT ;  /* 0x0000000bff0b7212 */ /* 0x000fe200078e33ff */
[----:B------:R-:W-:Y:S06]  /*68d0*/  BRA `(.L_x_1124) ;  /* 0x0000000000147947 */ /* 0x000fec0003800000 */
.L_x_1123:
[----:B------:R-:W-:-:S05]  /*68e0*/  IMAD.U32 R109, RZ, RZ, UR50 ;  /* 0x00000032ff6d7e24 */ /* 0x000fca000f8e00ff */
[----:B------:R-:W-:-:S13]  /*68f0*/  ISETP.NE.AND P6, PT, R109, 0x1, PT ;  /* 0x000000016d00780c */ /* 0x000fda0003fc5270 */
[----:B------:R-:W0:Y:S02]  /*6900*/  @P6 LDC.64 R130, c[0x0][0x9e8] ;  /* 0x00027a00ff826b82 */ /* 0x000e240000000a00 */
[----:B0-----:R-:W-:-:S05]  /*6910*/  @P6 IMAD.HI.U32 R130, R11, R130, RZ ;  /* 0x000000820b826227 */ /* 0x001fca00078e00ff */
[----:B------:R-:W-:-:S07]  /*6920*/  @P6 SHF.R.U32.HI R11, RZ, R131, R130 ;  /* 0x00000083ff0b6219 */ /* 0x000fce0000011682 */
.L_x_1124:
[----:B------:R-:W-:Y:S05]  /*6930*/  BSYNC B0 ;  /* 0x0000000000007941 */ /* 0x000fea0003800000 */
.L_x_1122:
[----:B------:R-:W-:-:S05]  /*6940*/  IMAD R130, R11, R109, R136 ;  /* 0x0000006d0b827224 */ /* 0x000fca00078e0288 */
[----:B------:R-:W-:Y:S02]  /*6950*/  VIADDMNMX R93, R130, R109, R93, PT ;  /* 0x0000006d825d7246 */ /* 0x000fe4000380015d */
[----:B------:R-:W-:-:S07]  /*6960*/  VIMNMX R97, R97, R130, !PT ;  /* 0x0000008261617248 */ /* 0x000fce0007fe0100 */
.L_x_1121:
[C---:B------:R-:W-:Y:S01]  /*6970*/  ISETP.GT.AND P1, PT, R97.reuse, 0x1, !P1 ;  /* 0x000000016100780c */ /* 0x040fe20004f24270 */
[----:B------:R-:W-:Y:S01]  /*6980*/  UMOV UR36, UR39 ;  /* 0x0000002700247c82 */ /* 0x000fe20008000000 */
[----:B------:R-:W-:Y:S01]  /*6990*/  ISETP.GT.AND P2, PT, R97, 0x8, !P2 ;  /* 0x000000086100780c */ /* 0x000fe20005744270 */
[----:B------:R-:W-:Y:S01]  /*69a0*/  UMOV UR37, UR5 ;  /* 0x0000000500257c82 */ /* 0x000fe20008000000 */
        /* <DEDUP_REMOVED lines=11> */
[----:B------:R-:W-:Y:S02]  /*6a60*/  FMNMX.FTZ R11, R107, R8, !PT ;  /* 0x000000086b0b7209 */ /* 0x000fe40007810000 */
[----:B------:R-:W-:Y:S02]  /*6a70*/  ISETP.GT.AND P1, PT, R97, 0x10, !P1 ;  /* 0x000000106100780c */ /* 0x000fe40004f24270 */
[----:B------:R-:W-:Y:S02]  /*6a80*/  FMNMX.FTZ R11, R184, R11, !PT ;  /* 0x0000000bb80b7209 */ /* 0x000fe40007810000 */
[----:B------:R-:W-:Y:S02]  /*6a90*/  ISETP.LT.OR P1, PT, R93, 0x11, P1 ;  /* 0x000000115d00780c */ /* 0x000fe40000f21670 */
[----:B------:R-:W-:-:S02]  /*6aa0*/  FMNMX.FTZ R11, R186, R11, !PT ;  /* 0x0000000bba0b7209 */ /* 0x000fc40007810000 */
[----:B------:R-:W-:Y:S02]  /*6ab0*/  FSEL R20, R20, -INF , !P1 ;  /* 0xff80000014147808 */ /* 0x000fe40004800000 */
[----:B------:R-:W-:Y:S02]  /*6ac0*/  ISETP.NE.AND P1, PT, R137, RZ, PT ;  /* 0x000000ff8900720c */ /* 0x000fe40003f25270 */
[----:B------:R-:W-:Y:S02]  /*6ad0*/  FMNMX.FTZ R11, R182, R11, !PT ;  /* 0x0000000bb60b7209 */ /* 0x000fe40007810000 */
[----:B------:R-:W-:Y:S02]  /*6ae0*/  ISETP.GT.AND P1, PT, R97, 0x11, !P1 ;  /* 0x000000116100780c */ /* 0x000fe40004f24270 */
[----:B------:R-:W-:Y:S02]  /*6af0*/  FMNMX.FTZ R11, R180, R11, !PT ;  /* 0x0000000bb40b7209 */ /* 0x000fe40007810000 */
[----:B------:R-:W-:-:S02]  /*6b00*/  ISETP.LT.OR P1, PT, R93, 0x12, P1 ;  /* 0x000000125d00780c */ /* 0x000fc40000f21670 */
[----:B------:R-:W-:Y:S02]  /*6b10*/  FMNMX.FTZ R11, R178, R11, !PT ;  /* 0x0000000bb20b7209 */ /* 0x000fe40007810000 */
[----:B------:R-:W-:Y:S02]  /*6b20*/  FSEL R136, R21, -INF , !P1 ;  /* 0xff80000015887808 */ /* 0x000fe40004800000 */
[----:B------:R-:W-:Y:S02]  /*6b30*/  ISETP.NE.AND P1, PT, R139, RZ, PT ;  /* 0x000000ff8b00720c */ /* 0x000fe40003f25270 */
[----:B------:R-:W-:Y:S02]  /*6b40*/  FMNMX.FTZ R11, R176, R11, !PT ;  /* 0x0000000bb00b7209 */ /* 0x000fe40007810000 */
[----:B------:R-:W-:Y:S02]  /*6b50*/  ISETP.GT.AND P1, PT, R97, 0x18, !P1 ;  /* 0x000000186100780c */ /* 0x000fe40004f24270 */
[----:B------:R-:W-:-:S02]  /*6b60*/  FMNMX.FTZ R11, R156, R11, !PT ;  /* 0x0000000b9c0b7209 */ /* 0x000fc40007810000 */
[----:B------:R-:W-:Y:S02]  /*6b70*/  ISETP.LT.OR P1, PT, R93, 0x19, P1 ;  /* 0x000000195d00780c */ /* 0x000fe40000f21670 */
[----:B------:R-:W-:Y:S02]  /*6b80*/  FMNMX.FTZ R11, R148, R11, !PT ;  /* 0x0000000b940b7209 */ /* 0x000fe40007810000 */
[----:B------:R-:W-:Y:S02]  /*6b90*/  FSEL R88, R88, -INF , !P1 ;  /* 0xff80000058587808 */ /* 0x000fe40004800000 */
[----:B------:R-:W-:Y:S02]  /*6ba0*/  ISETP.GT.AND P1, PT, R97, 0x19, !P2 ;  /* 0x000000196100780c */ /* 0x000fe40005724270 */
[----:B------:R-:W-:Y:S02]  /*6bb0*/  FMNMX.FTZ R11, R128, R11, !PT ;  /* 0x0000000b800b7209 */ /* 0x000fe40007810000 */
[----:B------:R-:W-:-:S02]  /*6bc0*/  ISETP.LT.OR P1, PT, R93, 0x1a, P1 ;  /* 0x0000001a5d00780c */ /* 0x000fc40000f21670 */
[----:B------:R-:W-:Y:S02]  /*6bd0*/  FMNMX.FTZ R11, R126, R11, !PT ;  /* 0x0000000b7e0b7209 */ /* 0x000fe40007810000 */
[----:B------:R-:W-:Y:S02]  /*6be0*/  FSEL R134, R89, -INF , !P1 ;  /* 0xff80000059867808 */ /* 0x000fe40004800000 */
        /* <DEDUP_REMOVED lines=19> */
[----:B------:R-:W-:Y:S02]  /*6d20*/  ISETP.NE.AND P1, PT, R144, RZ, PT ;  /* 0x000000ff9000720c */ /* 0x000fe40003f25270 */
[----:B------:R-:W-:Y:S02]  /*6d30*/  FMNMX.FTZ R11, R108, R11, !PT ;  /* 0x0000000b6c0b7209 */ /* 0x000fe40007810000 */
[----:B------:R-:W-:-:S02]  /*6d40*/  ISETP.GT.AND P1, PT, R97, 0x29, !P1 ;  /* 0x000000296100780c */ /* 0x000fc40004f24270 */
[----:B------:R-:W-:Y:S02]  /*6d50*/  FMNMX.FTZ R11, R106, R11, !PT ;  /* 0x0000000b6a0b7209 */ /* 0x000fe40007810000 */
[----:B------:R-:W-:Y:S02]  /*6d60*/  ISETP.LT.OR P1, PT, R93, 0x2a, P1 ;  /* 0x0000002a5d00780c */ /* 0x000fe40000f21670 */
[----:B------:R-:W-:Y:S02]  /*6d70*/  FMNMX.FTZ R11, R96, R11, !PT ;  /* 0x0000000b600b7209 */ /* 0x000fe40007810000 */
[----:B------:R-:W-:Y:S02]  /*6d80*/  FSEL R130, R95, -INF , !P1 ;  /* 0xff8000005f827808 */ /* 0x000fe40004800000 */
[----:B------:R-:W-:Y:S02]  /*6d90*/  ISETP.NE.AND P1, PT, R145, RZ, PT ;  /* 0x000000ff9100720c */ /* 0x000fe40003f25270 */
[----:B------:R-:W-:-:S02]  /*6da0*/  FMNMX.FTZ R11, R92, R11, !PT ;  /* 0x0000000b5c0b7209 */ /* 0x000fc40007810000 */
[----:B------:R-:W-:Y:S02]  /*6db0*/  ISETP.GT.AND P1, PT, R97, 0x30, !P1 ;  /* 0x000000306100780c */ /* 0x000fe40004f24270 */
[----:B------:R-:W-:Y:S02]  /*6dc0*/  FMNMX.FTZ R15, R104, R11, !PT ;  /* 0x0000000b680f7209 */ /* 0x000fe40007810000 */
[----:B------:R-:W-:Y:S01]  /*6dd0*/  ISETP.LT.OR P1, PT, R93, 0x31, P1 ;  /* 0x000000315d00780c */ /* 0x000fe20000f21670 */
[----:B------:R-:W0:Y:S01]  /*6de0*/  LDC R11, c[0x0][0x988] ;  /* 0x00026200ff0b7b82 */ /* 0x000e220000000800 */
[----:B------:R-:W-:Y:S01]  /*6df0*/  ISETP.NE.AND P2, PT, R155, RZ, PT ;  /* 0x000000ff9b00720c */ /* 0x000fe20003f45270 */
[----:B------:R-:W1:Y:S01]  /*6e00*/  SHFL.BFLY PT, R174, R15, 0x2, 0x1f ;  /* 0x0c401f000fae7f89 */ /* 0x000e6200000e0000 */
[----:B------:R-:W-:Y:S02]  /*6e10*/  FSEL R98, R98, -INF , !P1 ;  /* 0xff80000062627808 */ /* 0x000fe40004800000 */
[----:B------:R-:W-:-:S02]  /*6e20*/  ISETP.NE.AND P1, PT, R147, RZ, PT ;  /* 0x000000ff9300720c */ /* 0x000fc40003f25270 */
[----:B------:R-:W-:Y:S02]  /*6e30*/  ISETP.NE.AND P6, PT, R123, RZ, PT ;  /* 0x000000ff7b00720c */ /* 0x000fe40003fc5270 */
[C---:B------:R-:W-:Y:S02]  /*6e40*/  ISETP.GT.AND P1, PT, R97.reuse, 0x31, !P1 ;  /* 0x000000316100780c */ /* 0x040fe40004f24270 */
[----:B------:R-:W-:Y:S02]  /*6e50*/  ISETP.GT.AND P3, PT, R97, 0x50, !P3 ;  /* 0x000000506100780c */ /* 0x000fe40005f64270 */
[C---:B------:R-:W-:Y:S02]  /*6e60*/  ISETP.LT.OR P1, PT, R93.reuse, 0x32, P1 ;  /* 0x000000325d00780c */ /* 0x040fe40000f21670 */
[----:B------:R-:W-:Y:S02]  /*6e70*/  ISETP.LT.OR P3, PT, R93, 0x51, P3 ;  /* 0x000000515d00780c */ /* 0x000fe40001f61670 */
[----:B------:R-:W-:-:S02]  /*6e80*/  FSEL R94, R99, -INF , !P1 ;  /* 0xff800000635e7808 */ /* 0x000fc40004800000 */
[----:B------:R-:W-:Y:S02]  /*6e90*/  ISETP.NE.AND P1, PT, R149, RZ, PT ;  /* 0x000000ff9500720c */ /* 0x000fe40003f25270 */
[C---:B------:R-:W-:Y:S02]  /*6ea0*/  ISETP.GT.AND P4, PT, R97.reuse, 0x51, !P4 ;  /* 0x000000516100780c */ /* 0x040fe40006784270 */
[----:B------:R-:W-:Y:S02]  /*6eb0*/  ISETP.GT.AND P1, PT, R97, 0x38, !P1 ;  /* 0x000000386100780c */ /* 0x000fe40004f24270 */
[----:B------:R-:W-:Y:S02]  /*6ec0*/  FSEL R154, R154, -INF , !P3 ;  /* 0xff8000009a9a7808 */ /* 0x000fe40005800000 */
[----:B------:R-:W-:Y:S02]  /*6ed0*/  ISETP.LT.OR P1, PT, R93, 0x39, P1 ;  /* 0x000000395d00780c */ /* 0x000fe40000f21670 */
[----:B-1----:R-:W-:-:S02]  /*6ee0*/  FMNMX.FTZ R21, R15, R174, !PT ;  /* 0x000000ae0f157209 */ /* 0x002fc40007810000 */
[----:B------:R-:W-:Y:S02]  /*6ef0*/  FSEL R100, R100, -INF , !P1 ;  /* 0xff80000064647808 */ /* 0x000fe40004800000 */
[----:B------:R-:W-:Y:S01]  /*6f00*/  ISETP.NE.AND P1, PT, R151, RZ, PT ;  /* 0x000000ff9700720c */ /* 0x000fe20003f25270 */
[----:B------:R-:W1:Y:S01]  /*6f10*/  SHFL.BFLY PT, R174, R21, 0x1, 0x1f ;  /* 0x0c201f0015ae7f89 */ /* 0x000e6200000e0000 */
[----:B------:R-:W-:Y:S02]  /*6f20*/  ISETP.LT.OR P4, PT, R93, 0x52, P4 ;  /* 0x000000525d00780c */ /* 0x000fe40002781670 */
[C---:B------:R-:W-:Y:S02]  /*6f30*/  ISETP.GT.AND P1, PT, R97.reuse, 0x39, !P1 ;  /* 0x000000396100780c */ /* 0x040fe40004f24270 */
[----:B------:R-:W-:Y:S02]  /*6f40*/  ISETP.GT.AND P5, PT, R97, 0x58, !P5 ;  /* 0x000000586100780c */ /* 0x000fe40006fa4270 */
[----:B------:R-:W-:-:S02]  /*6f50*/  ISETP.LT.OR P1, PT, R93, 0x3a, P1 ;  /* 0x0000003a5d00780c */ /* 0x000fc40000f21670 */
[----:B------:R-:W-:Y:S02]  /*6f60*/  FSEL R158, R158, -INF , !P4 ;  /* 0xff8000009e9e7808 */ /* 0x000fe40006000000 */
[----:B------:R-:W-:Y:S02]  /*6f70*/  FSEL R142, R101, -INF , !P1 ;  /* 0xff800000658e7808 */ /* 0x000fe40004800000 */
[----:B------:R-:W-:Y:S02]  /*6f80*/  ISETP.NE.AND P1, PT, R113, RZ, PT ;  /* 0x000000ff7100720c */ /* 0x000fe40003f25270 */
[----:B------:R-:W-:Y:S02]  /*6f90*/  ISETP.LT.OR P5, PT, R93, 0x59, P5 ;  /* 0x000000595d00780c */ /* 0x000fe40002fa1670 */
[----:B------:R-:W-:Y:S02]  /*6fa0*/  ISETP.GT.AND P1, PT, R97, 0x40, !P1 ;  /* 0x000000406100780c */ /* 0x000fe40004f24270 */
[----:B------:R-:W-:-:S02]  /*6fb0*/  FSEL R102, R102, -INF , !P5 ;  /* 0xff80000066667808 */ /* 0x000fc40006800000 */
[----:B------:R-:W-:Y:S02]  /*6fc0*/  ISETP.LT.OR P1, PT, R93, 0x41, P1 ;  /* 0x000000415d00780c */ /* 0x000fe40000f21670 */
[----:B-1----:R-:W-:Y:S02]  /*6fd0*/  FMNMX.FTZ R174, R21, R174, !PT ;  /* 0x000000ae15ae7209 */ /* 0x002fe40007810000 */
[----:B------:R-:W-:Y:S02]  /*6fe0*/  FSEL R144, R105, -INF , !P1 ;  /* 0xff80000069907808 */ /* 0x000fe40004800000 */
[----:B------:R-:W-:-:S04]  /*6ff0*/  ISETP.NE.AND P1, PT, R153, RZ, PT ;  /* 0x000000ff9900720c */ /* 0x000fc80003f25270 */
[----:B------:R-:W-:-:S04]  /*7000*/  ISETP.GT.AND P1, PT, R97, 0x41, !P1 ;  /* 0x000000416100780c */ /* 0x000fc80004f24270 */
[----:B------:R-:W-:-:S04]  /*7010*/  ISETP.LT.OR P1, PT, R93, 0x42, P1 ;  /* 0x000000425d00780c */ /* 0x000fc80000f21670 */
        /* <DEDUP_REMOVED lines=8> */
[----:B------:R-:W-:Y:S02]  /*70a0*/  ISETP.GT.AND P1, PT, R97, RZ, !P6 ;  /* 0x000000ff6100720c */ /* 0x000fe40007724270 */
[----:B------:R-:W-:Y:S02]  /*70b0*/  ISETP.NE.AND P6, PT, R125, RZ, PT ;  /* 0x000000ff7d00720c */ /* 0x000fe40003fc5270 */
[----:B------:R-:W-:Y:S02]  /*70c0*/  ISETP.LT.OR P1, PT, R93, 0x1, P1 ;  /* 0x000000015d00780c */ /* 0x000fe40000f21670 */
[----:B------:R-:W-:Y:S02]  /*70d0*/  ISETP.GT.AND P2, PT, R97, 0x59, !P6 ;  /* 0x000000596100780c */ /* 0x000fe40007744270 */
[----:B------:R-:W-:Y:S01]  /*70e0*/  FSEL R188, R0, -INF , !P1 ;  /* 0xff80000000bc7808 */ /* 0x000fe20004800000 */
[C---:B0-----:R-:W-:Y:S01]  /*70f0*/  FMUL.FTZ R0, R174.reuse, R11 ;  /* 0x0000000bae007220 */ /* 0x041fe20000410000 */
[----:B------:R-:W-:-:S02]  /*7100*/  FSETP.NEU.FTZ.AND P1, PT, R174, -INF , PT ;  /* 0xff800000ae00780b */ /* 0x000fc40003f3d000 */
[----:B------:R-:W-:Y:S02]  /*7110*/  FMNMX.FTZ R15, R188, R7, !PT ;  /* 0x00000007bc0f7209 */ /* 0x000fe40007810000 */
[----:B------:R-:W-:Y:S02]  /*7120*/  FSEL R111, R0, RZ, P1 ;  /* 0x000000ff006f7208 */ /* 0x000fe40000800000 */
[----:B------:R-:W-:Y:S02]  /*7130*/  FMNMX.FTZ R21, R140, R15, !PT ;  /* 0x0000000f8c157209 */ /* 0x000fe40007810000 */
[----:B------:R-:W-:Y:S01]  /*7140*/  ISETP.LT.OR P2, PT, R93, 0x5a, P2 ;  /* 0x0000005a5d00780c */ /* 0x000fe20001741670 */
[--C-:B------:R-:W-:Y:S01]  /*7150*/  FFMA.FTZ R0, R176, R11, -R111.reuse ;  /* 0x0000000bb0007223 */ /* 0x100fe2000001086f */
[----:B------:R-:W-:Y:S01]  /*7160*/  FMNMX.FTZ R21, R14, R21, !PT ;  /* 0x000000150e157209 */ /* 0x000fe20007810000 */
[-CC-:B------:R-:W-:Y:S01]  /*7170*/  FFMA.FTZ R93, R126, R11.reuse, -R111.reuse ;  /* 0x0000000b7e5d7223 */ /* 0x180fe2000001086f */
[----:B------:R-:W-:Y:S01]  /*7180*/  FSEL R126, R103, -INF , !P2 ;  /* 0xff800000677e7808 */ /* 0x000fe20005000000 */
[--C-:B------:R-:W-:Y:S01]  /*7190*/  FFMA.FTZ R107, R107, R11, -R111.reuse ;  /* 0x0000000b6b6b7223 */ /* 0x100fe2000001086f */
[----:B------:R-:W-:Y:S01]  /*71a0*/  FMNMX.FTZ R21, R138, R21, !PT ;  /* 0x000000158a157209 */ /* 0x000fe20007810000 */
[--C-:B------:R-:W-:Y:S01]  /*71b0*/  FFMA.FTZ R105, R106, R11, -R111.reuse ;  /* 0x0000000b6a697223 */ /* 0x100fe2000001086f */
[----:B------:R-:W-:Y:S01]  /*71c0*/  FSEL R109, R174, RZ, P1 ;  /* 0x000000ffae6d7208 */ /* 0x000fe20000800000 */
[----:B------:R-:W-:Y:S01]  /*71d0*/  MUFU.EX2 R15, R107 ;  /* 0x0000006b000f7308 */ /* 0x000fe20000000800 */
[----:B------:R-:W-:Y:S01]  /*71e0*/  FMNMX.FTZ R21, R20, R21, !PT ;  /* 0x0000001514157209 */ /* 0x000fe20007810000 */
[-CC-:B------:R-:W-:Y:S01]  /*71f0*/  FFMA.FTZ R106, R92, R11.reuse, -R111.reuse ;  /* 0x0000000b5c6a7223 */ /* 0x180fe2000001086f */
[-CC-:B------:R-:W-:Y:S01]  /*7200*/  FFMA.FTZ R184, R184, R11.reuse, -R111.reuse ;  /* 0x0000000bb8b87223 */ /* 0x180fe2000001086f */
[--C-:B------:R-:W-:Y:S01]  /*7210*/  FFMA.FTZ R186, R186, R11, -R111.reuse ;  /* 0x0000000bbaba7223 */ /* 0x100fe2000001086f */
[----:B------:R-:W-:Y:S01]  /*7220*/  FMNMX.FTZ R89, R136, R21, !PT ;  /* 0x0000001588597209 */ /* 0x000fe20007810000 */
[-CC-:B------:R-:W-:Y:S01]  /*7230*/  FFMA.FTZ R182, R182, R11.reuse, -R111.reuse ;  /* 0x0000000bb6b67223 */ /* 0x180fe2000001086f */
[--C-:B------:R-:W-:Y:S01]  /*7240*/  FFMA.FTZ R180, R180, R11, -R111.reuse ;  /* 0x0000000bb4b47223 */ /* 0x100fe2000001086f */
        /* <DEDUP_REMOVED lines=8> */
[----:B------:R-:W0:Y:S01]  /*72d0*/  MUFU.EX2 R184, R184 ;  /* 0x000000b800b87308 */ /* 0x000e220000000800 */
[----:B------:R-:W-:Y:S01]  /*72e0*/  FMNMX.FTZ R89, R90, R89, !PT ;  /* 0x000000595a597209 */ /* 0x000fe20007810000 */
[-CC-:B------:R-:W-:Y:S01]  /*72f0*/  FFMA.FTZ R97, R116, R11.reuse, -R111.reuse ;  /* 0x0000000b74617223 */ /* 0x180fe2000001086f */
[-CC-:B------:R-:W-:Y:S01]  /*7300*/  FFMA.FTZ R116, R124, R11.reuse, -R111.reuse ;  /* 0x0000000b7c747223 */ /* 0x180fe2000001086f */
[----:B------:R-:W-:Y:S01]  /*7310*/  LOP3.LUT P6, RZ, R175, 0x7f, RZ, 0xc0, !PT ;  /* 0x0000007fafff7812 */ /* 0x000fe200078cc0ff */
[--C-:B------:R-:W-:Y:S01]  /*7320*/  FFMA.FTZ R101, R114, R11, -R111.reuse ;  /* 0x0000000b72657223 */ /* 0x100fe2000001086f */
[----:B------:R-:W-:Y:S01]  /*7330*/  FMNMX.FTZ R91, R132, R89, !PT ;  /* 0x00000059845b7209 */ /* 0x000fe20007810000 */
[-CC-:B------:R-:W-:Y:S01]  /*7340*/  FFMA.FTZ R112, R112, R11.reuse, -R111.reuse ;  /* 0x0000000b70707223 */ /* 0x180fe2000001086f */
[----:B------:R-:W-:Y:S01]  /*7350*/  MUFU.EX2 R182, R182 ;  /* 0x000000b600b67308 */ /* 0x000fe20000000800 */
[--C-:B------:R-:W-:Y:S01]  /*7360*/  FFMA.FTZ R108, R108, R11, -R111.reuse ;  /* 0x0000000b6c6c7223 */ /* 0x100fe2000001086f */
[----:B------:R-:W-:Y:S01]  /*7370*/  FMNMX.FTZ R91, R2, R91, !PT ;  /* 0x0000005b025b7209 */ /* 0x000fe20007810000 */
[----:B------:R-:W-:-:S03]  /*7380*/  FFMA.FTZ R96, R96, R11, -R111 ;  /* 0x0000000b60607223 */ /* 0x000fc6000001086f */
[----:B------:R-:W-:Y:S02]  /*7390*/  FMNMX.FTZ R91, R130, R91, !PT ;  /* 0x0000005b825b7209 */ /* 0x000fe40007810000 */
[----:B------:R-:W-:Y:S01]  /*73a0*/  MUFU.EX2 R89, R180 ;  /* 0x000000b400597308 */ /* 0x000fe20000000800 */
[----:B0-----:R-:W-:Y:S02]  /*73b0*/  F2FP.BF16.F32.PACK_AB R156, R184, R15 ;  /* 0x0000000fb89c723e */ /* 0x001fe400000010ff */
[----:B------:R-:W-:-:S04]  /*73c0*/  FMNMX.FTZ R91, R98, R91, !PT ;  /* 0x0000005b625b7209 */ /* 0x000fc80007810000 */
[----:B------:R-:W-:Y:S01]  /*73d0*/  FMNMX.FTZ R95, R94, R91, !PT ;  /* 0x0000005b5e5f7209 */ /* 0x000fe20007810000 */
[----:B------:R-:W-:Y:S03]  /*73e0*/  MUFU.EX2 R178, R178 ;  /* 0x000000b200b27308 */ /* 0x000fe60000000800 */
[----:B------:R-:W-:-:S04]  /*73f0*/  FMNMX.FTZ R95, R100, R95, !PT ;  /* 0x0000005f645f7209 */ /* 0x000fc80007810000 */
[----:B------:R-:W-:Y:S01]  /*7400*/  FMNMX.FTZ R95, R142, R95, !PT ;  /* 0x0000005f8e5f7209 */ /* 0x000fe20007810000 */
[----:B------:R0:W-:Y:S03]  /*7410*/  MUFU.EX2 R91, R0 ;  /* 0x00000000005b7308 */ /* 0x0001e60000000800 */
        /* <DEDUP_REMOVED lines=10> */
[----:B0-----:R-:W-:Y:S01]  /*74c0*/  FMNMX.FTZ R0, R126, R99, !PT ;  /* 0x000000637e007209 */ /* 0x001fe20007810000 */
[----:B------:R-:W-:Y:S01]  /*74d0*/  MUFU.EX2 R93, R93 ;  /* 0x0000005d005d7308 */ /* 0x000fe20000000800 */
[-CC-:B------:R-:W-:Y:S01]  /*74e0*/  FFMA.FTZ R99, R118, R11.reuse, -R111.reuse ;  /* 0x0000000b76637223 */ /* 0x180fe2000001086f */
[--C-:B------:R-:W-:Y:S02]  /*74f0*/  FFMA.FTZ R118, R122, R11, -R111.reuse ;  /* 0x0000000b7a767223 */ /* 0x100fe4000001086f */
[----:B------:R-:W0:Y:S04]  /*7500*/  SHFL.BFLY PT, R103, R0, 0x2, 0x1f ;  /* 0x0c401f0000677f89 */ /* 0x000e2800000e0000 */
[----:B------:R-:W-:Y:S08]  /*7510*/  MUFU.EX2 R120, R120 ;  /* 0x0000007800787308 */ /* 0x000ff00000000800 */
[----:B------:R-:W-:Y:S08]  /*7520*/  MUFU.EX2 R97, R97 ;  /* 0x0000006100617308 */ /* 0x000ff00000000800 */
[----:B------:R-:W-:Y:S01]  /*7530*/  MUFU.EX2 R116, R116 ;  /* 0x0000007400747308 */ /* 0x000fe20000000800 */
[----:B0-----:R-:W-:Y:S01]  /*7540*/  FMNMX.FTZ R107, R0, R103, !PT ;  /* 0x00000067006b7209 */ /* 0x001fe20007810000 */
[----:B------:R-:W-:-:S06]  /*7550*/  FFMA.FTZ R103, R110, R11, -R111 ;  /* 0x0000000b6e677223 */ /* 0x000fcc000001086f */
[----:B------:R-:W-:Y:S01]  /*7560*/  MUFU.EX2 R99, R99 ;  /* 0x0000006300637308 */ /* 0x000fe20000000800 */
[----:B------:R-:W0:Y:S07]  /*7570*/  SHFL.BFLY PT, R0, R107, 0x1, 0x1f ;  /* 0x0c201f006b007f89 */ /* 0x000e2e00000e0000 */
[----:B------:R-:W-:Y:S08]  /*7580*/  MUFU.EX2 R118, R118 ;  /* 0x0000007600767308 */ /* 0x000ff00000000800 */
[----:B------:R-:W-:Y:S08]  /*7590*/  MUFU.EX2 R101, R101 ;  /* 0x0000006500657308 */ /* 0x000ff00000000800 */
[----:B------:R-:W-:Y:S01]  /*75a0*/  MUFU.EX2 R112, R112 ;  /* 0x0000007000707308 */ /* 0x000fe20000000800 */
[----:B0-----:R-:W-:Y:S01]  /*75b0*/  FMNMX.FTZ R92, R107, R0, !PT ;  /* 0x000000006b5c7209 */ /* 0x001fe20007810000 */
[----:B------:R-:W-:Y:S01]  /*75c0*/  FADD.FTZ R0, -R109, R8 ;  /* 0x000000086d007221 */ /* 0x000fe20000010100 */
[----:B------:R-:W-:-:S02]  /*75d0*/  FFMA.FTZ R107, R104, R11, -R111 ;  /* 0x0000000b686b7223 */ /* 0x000fc4000001086f */
[C---:B------:R-:W-:Y:S01]  /*75e0*/  FSETP.NEU.FTZ.AND P1, PT, R92.reuse, -INF , PT ;  /* 0xff8000005c00780b */ /* 0x040fe20003f3d000 */
[-C--:B------:R-:W-:Y:S01]  /*75f0*/  FMUL.FTZ R8, R92, R11.reuse ;  /* 0x0000000b5c087220 */ /* 0x080fe20000410000 */
[----:B------:R-:W-:Y:S01]  /*7600*/  FMUL.FTZ R0, R0, R11 ;  /* 0x0000000b00007220 */ /* 0x000fe20000410000 */
[----:B------:R-:W-:Y:S03]  /*7610*/  MUFU.EX2 R103, R103 ;  /* 0x0000006700677308 */ /* 0x000fe60000000800 */
[----:B------:R-:W-:-:S05]  /*7620*/  FSEL R109, R8, RZ, P1 ;  /* 0x000000ff086d7208 */ /* 0x000fca0000800000 */
[-CC-:B------:R-:W-:Y:S01]  /*7630*/  FFMA.FTZ R151, R2, R11.reuse, -R109.reuse ;  /* 0x0000000b02977223 */ /* 0x180fe2000001086d */
[----:B------:R-:W-:Y:S01]  /*7640*/  FSEL R2, R92, RZ, P1 ;  /* 0x000000ff5c027208 */ /* 0x000fe20000800000 */
[----:B------:R-:W0:Y:S01]  /*7650*/  MUFU.EX2 R0, R0 ;  /* 0x0000000000007308 */ /* 0x000e220000000800 */
[-CC-:B------:R-:W-:Y:S01]  /*7660*/  FFMA.FTZ R157, R188, R11.reuse, -R109.reuse ;  /* 0x0000000bbc9d7223 */ /* 0x180fe2000001086d */
[-CC-:B------:R-:W-:Y:S01]  /*7670*/  FFMA.FTZ R8, R140, R11.reuse, -R109.reuse ;  /* 0x0000000b8c087223 */ /* 0x180fe2000001086d */
[-C--:B------:R-:W-:Y:S01]  /*7680*/  FFMA.FTZ R159, R14, R11.reuse, -R109 ;  /* 0x0000000b0e9f7223 */ /* 0x080fe2000001086d */
[----:B------:R-:W-:Y:S01]  /*7690*/  FADD.FTZ R2, -R2, R7 ;  /* 0x0000000702027221 */ /* 0x000fe20000010100 */
[-CC-:B------:R-:W-:Y:S01]  /*76a0*/  FFMA.FTZ R14, R138, R11.reuse, -R109.reuse ;  /* 0x0000000b8a0e7223 */ /* 0x180fe2000001086d */
[-CC-:B------:R-:W-:Y:S01]  /*76b0*/  FFMA.FTZ R153, R20, R11.reuse, -R109.reuse ;  /* 0x0000000b14997223 */ /* 0x180fe2000001086d */
[-CC-:B------:R-:W-:Y:S01]  /*76c0*/  FFMA.FTZ R20, R136, R11.reuse, -R109.reuse ;  /* 0x0000000b88147223 */ /* 0x180fe2000001086d */
        /* <DEDUP_REMOVED lines=8> */
[-C--:B------:R-:W-:Y:S01]  /*7750*/  FFMA.FTZ R104, R130, R11.reuse, -R109 ;  /* 0x0000000b82687223 */ /* 0x080fe2000001086d */
[----:B------:R-:W1:Y:S01]  /*7760*/  MUFU.EX2 R2, R2 ;  /* 0x0000000200027308 */ /* 0x000e620000000800 */
[----:B0-----:R-:W-:Y:S01]  /*7770*/  FFMA.FTZ R7, R0, R6, R15 ;  /* 0x0000000600077223 */ /* 0x001fe2000001000f */
[-CC-:B------:R-:W-:Y:S01]  /*7780*/  FFMA.FTZ R100, R100, R11.reuse, -R109.reuse ;  /* 0x0000000b64647223 */ /* 0x180fe2000001086d */
[-CC-:B------:R-:W-:Y:S01]  /*7790*/  FFMA.FTZ R142, R142, R11.reuse, -R109.reuse ;  /* 0x0000000b8e8e7223 */ /* 0x180fe2000001086d */
[-C--:B------:R-:W-:Y:S01]  /*77a0*/  FFMA.FTZ R144, R144, R11.reuse, -R109 ;  /* 0x0000000b90907223 */ /* 0x080fe2000001086d */
[----:B------:R-:W-:Y:S01]  /*77b0*/  FADD.FTZ R6, R184, R7 ;  /* 0x00000007b8067221 */ /* 0x000fe20000010000 */
[-CC-:B------:R-:W-:Y:S01]  /*77c0*/  FFMA.FTZ R146, R146, R11.reuse, -R109.reuse ;  /* 0x0000000b92927223 */ /* 0x180fe2000001086d */
[-CC-:B------:R-:W-:Y:S01]  /*77d0*/  FFMA.FTZ R150, R150, R11.reuse, -R109.reuse ;  /* 0x0000000b96967223 */ /* 0x180fe2000001086d */
[----:B------:R-:W0:Y:S01]  /*77e0*/  MUFU.EX2 R8, R8 ;  /* 0x0000000800087308 */ /* 0x000e220000000800 */
[----:B------:R-:W-:Y:S01]  /*77f0*/  FADD.FTZ R7, R21, R6 ;  /* 0x0000000615077221 */ /* 0x000fe20000010000 */
[----:B------:R-:W-:Y:S01]  /*7800*/  FFMA.FTZ R102, R102, R11, -R109 ;  /* 0x0000000b66667223 */ /* 0x000fe2000001086d */
[C---:B------:R-:W-:Y:S01]  /*7810*/  ISETP.GT.AND P1, PT, R9.reuse, R12, PT ;  /* 0x0000000c0900720c */ /* 0x040fe20003f24270 */
[----:B------:R-:W-:-:S02]  /*7820*/  VIADD R9, R9, 0xffffffff ;  /* 0xffffffff09097836 */ /* 0x000fc40000000000 */
[----:B------:R-:W-:Y:S01]  /*7830*/  FADD.FTZ R6, R182, R7 ;  /* 0x00000007b6067221 */ /* 0x000fe20000010000 */
[----:B------:R-:W-:Y:S01]  /*7840*/  F2FP.BF16.F32.PACK_AB R140, R112, R101 ;  /* 0x00000065708c723e */ /* 0x000fe200000010ff */
[----:B------:R-:W2:Y:S01]  /*7850*/  MUFU.EX2 R159, R159 ;  /* 0x0000009f009f7308 */ /* 0x000ea20000000800 */
[----:B-1----:R-:W-:Y:S01]  /*7860*/  FFMA.FTZ R3, R2, R3, R157 ;  /* 0x0000000302037223 */ /* 0x002fe2000001009d */
[----:B------:R-:W-:-:S04]  /*7870*/  FADD.FTZ R7, R89, R6 ;  /* 0x0000000659077221 */ /* 0x000fc80000010000 */
[----:B------:R-:W-:Y:S02]  /*7880*/  FADD.FTZ R110, R178, R7 ;  /* 0x00000007b26e7221 */ /* 0x000fe40000010000 */
[----:B------:R-:W1:Y:S01]  /*7890*/  MUFU.EX2 R14, R14 ;  /* 0x0000000e000e7308 */ /* 0x000e620000000800 */
[C---:B0-----:R-:W-:Y:S01]  /*78a0*/  FADD.FTZ R6, R8.reuse, R3 ;  /* 0x0000000308067221 */ /* 0x041fe20000010000 */
[----:B------:R-:W-:Y:S01]  /*78b0*/  FADD.FTZ R7, R91, R110 ;  /* 0x0000006e5b077221 */ /* 0x000fe20000010000 */
[----:B------:R-:W-:Y:S01]  /*78c0*/  F2FP.BF16.F32.PACK_AB R157, R8, R157 ;  /* 0x0000009d089d723e */ /* 0x000fe200000010ff */
[----:B------:R-:W-:Y:S02]  /*78d0*/  IMAD.MOV.U32 R8, RZ, RZ, R174 ;  /* 0x000000ffff087224 */ /* 0x000fe400078e00ae */
[----:B------:R-:W-:Y:S02]  /*78e0*/  FADD.FTZ R7, R176, R7 ;  /* 0x00000007b0077221 */ /* 0x000fe40000010000 */
        /* <DEDUP_REMOVED lines=11> */
[----:B-1----:R-:W-:-:S07]  /*79a0*/  FADD.FTZ R3, R155, R6 ;  /* 0x000000069b037221 */ /* 0x002fce0000010000 */
[----:B------:R1:W-:Y:S01]  /*79b0*/  MUFU.EX2 R145, R94 ;  /* 0x0000005e00917308 */ /* 0x0003e20000000800 */
[----:B0-----:R-:W-:Y:S01]  /*79c0*/  FADD.FTZ R6, R88, R3 ;  /* 0x0000000358067221 */ /* 0x001fe20000010000 */
[----:B------:R-:W-:Y:S01]  /*79d0*/  FFMA.FTZ R3, R152, R11, -R109 ;  /* 0x0000000b98037223 */ /* 0x000fe2000001086d */
[----:B------:R-:W-:Y:S02]  /*79e0*/  F2FP.BF16.F32.PACK_AB R152, R178, R89 ;  /* 0x00000059b298723e */ /* 0x000fe400000010ff */
[----:B------:R-:W-:-:S03]  /*79f0*/  F2FP.BF16.F32.PACK_AB R155, R88, R155 ;  /* 0x0000009b589b723e */ /* 0x000fc600000010ff */
[----:B------:R-:W0:Y:S01]  /*7a00*/  MUFU.EX2 R90, R90 ;  /* 0x0000005a005a7308 */ /* 0x000e220000000800 */
[----:B-1----:R-:W-:Y:S01]  /*7a10*/  FADD.FTZ R94, R148, R7 ;  /* 0x00000007945e7221 */ /* 0x002fe20000010000 */
[----:B------:R-:W-:-:S03]  /*7a20*/  F2FP.BF16.F32.PACK_AB R148, R95, R148 ;  /* 0x000000945f94723e */ /* 0x000fc600000010ff */
[----:B------:R-:W-:-:S03]  /*7a30*/  FADD.FTZ R94, R95, R94 ;  /* 0x0000005e5f5e7221 */ /* 0x000fc60000010000 */
[----:B------:R-:W1:Y:S01]  /*7a40*/  MUFU.EX2 R151, R151 ;  /* 0x0000009700977308 */ /* 0x000e620000000800 */
[----:B------:R-:W-:-:S04]  /*7a50*/  FADD.FTZ R7, R93, R94 ;  /* 0x0000005e5d077221 */ /* 0x000fc80000010000 */
[----:B------:R-:W-:Y:S01]  /*7a60*/  FADD.FTZ R94, R120, R7 ;  /* 0x00000007785e7221 */ /* 0x000fe20000010000 */
[----:B--2---:R-:W-:Y:S01]  /*7a70*/  FADD.FTZ R7, R149, R6 ;  /* 0x0000000695077221 */ /* 0x004fe20000010000 */
[-C--:B------:R-:W-:Y:S01]  /*7a80*/  FFMA.FTZ R6, R154, R11.reuse, -R109 ;  /* 0x0000000b9a067223 */ /* 0x080fe2000001086d */
[----:B------:R2:W-:Y:S01]  /*7a90*/  MUFU.EX2 R114, R98 ;  /* 0x0000006200727308 */ /* 0x0005e20000000800 */
[----:B------:R-:W-:Y:S01]  /*7aa0*/  FADD.FTZ R111, R97, R94 ;  /* 0x0000005e616f7221 */ /* 0x000fe20000010000 */
[----:B0-----:R-:W-:Y:S01]  /*7ab0*/  FADD.FTZ R94, R90, R7 ;  /* 0x000000075a5e7221 */ /* 0x001fe20000010000 */
[-CC-:B------:R-:W-:Y:S01]  /*7ac0*/  FFMA.FTZ R7, R158, R11.reuse, -R109.reuse ;  /* 0x0000000b9e077223 */ /* 0x180fe2000001086d */
[----:B------:R-:W-:Y:S01]  /*7ad0*/  FFMA.FTZ R109, R126, R11, -R109 ;  /* 0x0000000b7e6d7223 */ /* 0x000fe2000001086d */
[----:B------:R-:W-:Y:S02]  /*7ae0*/  F2FP.BF16.F32.PACK_AB R158, R182, R21 ;  /* 0x00000015b69e723e */ /* 0x000fe400000010ff */
[----:B------:R-:W-:Y:S01]  /*7af0*/  F2FP.BF16.F32.PACK_AB R154, R176, R91 ;  /* 0x0000005bb09a723e */ /* 0x000fe200000010ff */
[----:B------:R-:W0:Y:S01]  /*7b00*/  MUFU.EX2 R104, R104 ;  /* 0x0000006800687308 */ /* 0x000e220000000800 */
[----:B--2---:R-:W-:Y:S01]  /*7b10*/  IMAD.U32 R98, RZ, RZ, UR14 ;  /* 0x0000000eff627e24 */ /* 0x004fe2000f8e00ff */
[----:B------:R-:W-:-:S03]  /*7b20*/  F2FP.BF16.F32.PACK_AB R149, R90, R149 ;  /* 0x000000955a95723e */ /* 0x000fc600000010ff */
[----:B------:R-:W-:-:S03]  /*7b30*/  @!P6 VIADD R98, R98, 0x2a860 ;  /* 0x0002a8606262e836 */ /* 0x000fc60000000000 */
[----:B------:R-:W2:Y:S02]  /*7b40*/  MUFU.EX2 R100, R100 ;  /* 0x0000006400647308 */ /* 0x000ea40000000800 */
[----:B------:R-:W-:-:S04]  /*7b50*/  @!P6 PRMT R98, RZ, 0x654, R98 ;  /* 0x00000654ff62e816 */ /* 0x000fc80000000062 */
[----:B------:R3:W-:Y:S02]  /*7b60*/  @!P6 SYNCS.ARRIVE.TRANS64.RED.A1T0 RZ, [R98+URZ], RZ ;  /* 0x000000ff62ffe9a7 */ /* 0x0007e4000810043f */
[----:B------:R-:W4:Y:S01]  /*7b70*/  MUFU.EX2 R147, R142 ;  /* 0x0000008e00937308 */ /* 0x000f220000000800 */
[----:B---3--:R-:W-:Y:S01]  /*7b80*/  FADD.FTZ R98, R116, R111 ;  /* 0x0000006f74627221 */ /* 0x008fe20000010000 */
[----:B-1----:R-:W-:-:S06]  /*7b90*/  FADD.FTZ R111, R151, R94 ;  /* 0x0000005e976f7221 */ /* 0x002fcc0000010000 */
[----:B------:R1:W3:Y:S01]  /*7ba0*/  MUFU.EX2 R110, R144 ;  /* 0x00000090006e7308 */ /* 0x0002e20000000800 */
[C---:B0-----:R-:W-:Y:S01]  /*7bb0*/  F2FP.BF16.F32.PACK_AB R151, R104.reuse, R151 ;  /* 0x000000976897723e */ /* 0x041fe200000010ff */
[----:B------:R-:W-:Y:S01]  /*7bc0*/  FADD.FTZ R113, R99, R98 ;  /* 0x0000006263717221 */ /* 0x000fe20000010000 */
[----:B------:R-:W-:-:S03]  /*7bd0*/  FADD.FTZ R111, R104, R111 ;  /* 0x0000006f686f7221 */ /* 0x000fc60000010000 */
[----:B------:R-:W-:Y:S01]  /*7be0*/  FADD.FTZ R94, R118, R113 ;  /* 0x00000071765e7221 */ /* 0x000fe20000010000 */
[----:B------:R-:W-:Y:S01]  /*7bf0*/  FADD.FTZ R111, R114, R111 ;  /* 0x0000006f726f7221 */ /* 0x000fe20000010000 */
[----:B------:R0:W5:Y:S01]  /*7c00*/  MUFU.EX2 R141, R146 ;  /* 0x00000092008d7308 */ /* 0x0001620000000800 */
[----:B-1----:R-:W-:Y:S01]  /*7c10*/  F2FP.BF16.F32.PACK_AB R144, R116, R97 ;  /* 0x000000617490723e */ /* 0x002fe200000010ff */
[----:B------:R-:W-:Y:S01]  /*7c20*/  FADD.FTZ R113, R101, R94 ;  /* 0x0000005e65717221 */ /* 0x000fe20000010000 */
[C---:B------:R-:W-:Y:S01]  /*7c30*/  FADD.FTZ R111, R145.reuse, R111 ;  /* 0x0000006f916f7221 */ /* 0x040fe20000010000 */
[----:B------:R-:W-:Y:S02]  /*7c40*/  F2FP.BF16.F32.PACK_AB R145, R145, R114 ;  /* 0x000000729191723e */ /* 0x000fe400000010ff */
[----:B------:R-:W-:Y:S01]  /*7c50*/  FADD.FTZ R94, R112, R113 ;  /* 0x00000071705e7221 */ /* 0x000fe20000010000 */
[----:B--2---:R-:W-:Y:S01]  /*7c60*/  FADD.FTZ R111, R100, R111 ;  /* 0x0000006f646f7221 */ /* 0x004fe20000010000 */
[----:B------:R1:W2:Y:S01]  /*7c70*/  MUFU.EX2 R122, R150 ;  /* 0x00000096007a7308 */ /* 0x0002a20000000800 */
[----:B0-----:R-:W-:Y:S01]  /*7c80*/  F2FP.BF16.F32.PACK_AB R146, R118, R99 ;  /* 0x000000637692723e */ /* 0x001fe200000010ff */
[----:B------:R-:W-:Y:S01]  /*7c90*/  FADD.FTZ R15, R103, R94 ;  /* 0x0000005e670f7221 */ /* 0x000fe20000010000 */
[C---:B----4-:R-:W-:Y:S01]  /*7ca0*/  FADD.FTZ R111, R147.reuse, R111 ;  /* 0x0000006f936f7221 */ /* 0x050fe20000010000 */
[----:B------:R-:W-:-:S03]  /*7cb0*/  F2FP.BF16.F32.PACK_AB R147, R147, R100 ;  /* 0x000000649393723e */ /* 0x000fc600000010ff */
[----:B---3--:R-:W-:Y:S01]  /*7cc0*/  FADD.FTZ R111, R110, R111 ;  /* 0x0000006f6e6f7221 */ /* 0x008fe20000010000 */
[----:B------:R-:W0:Y:S01]  /*7cd0*/  MUFU.EX2 R108, R108 ;  /* 0x0000006c006c7308 */ /* 0x000e220000000800 */
[----:B-1----:R-:W-:Y:S02]  /*7ce0*/  F2FP.BF16.F32.PACK_AB R150, R120, R93 ;  /* 0x0000005d7896723e */ /* 0x002fe400000010ff */
[C---:B-----5:R-:W-:Y:S01]  /*7cf0*/  FADD.FTZ R111, R141.reuse, R111 ;  /* 0x0000006f8d6f7221 */ /* 0x060fe20000010000 */
[----:B------:R-:W-:-:S04]  /*7d00*/  F2FP.BF16.F32.PACK_AB R141, R141, R110 ;  /* 0x0000006e8d8d723e */ /* 0x000fc800000010ff */
        /* <DEDUP_REMOVED lines=17> */
[----:B------:R-:W-:Y:S01]  /*7e20*/  F2FP.BF16.F32.PACK_AB R137, R7, R98 ;  /* 0x000000620789723e */ /* 0x000fe200000010ff */
[----:B------:R-:W-:-:S05]  /*7e30*/  IMAD.MOV.U32 R7, RZ, RZ, R92 ;  /* 0x000000ffff077224 */ /* 0x000fca00078e005c */
[----:B------:R-:W2:Y:S01]  /*7e40*/  MUFU.EX2 R107, R107 ;  /* 0x0000006b006b7308 */ /* 0x000ea20000000800 */
[----:B0-----:R-:W-:-:S07]  /*7e50*/  FADD.FTZ R6, R106, R3 ;  /* 0x000000036a067221 */ /* 0x001fce0000010000 */
[----:B------:R-:W0:Y:S01]  /*7e60*/  MUFU.EX2 R109, R109 ;  /* 0x0000006d006d7308 */ /* 0x000e220000000800 */
[----:B-1----:R-:W-:Y:S01]  /*7e70*/  FADD.FTZ R111, R102, R111 ;  /* 0x0000006f666f7221 */ /* 0x002fe20000010000 */
[C---:B--2---:R-:W-:Y:S01]  /*7e80*/  FADD.FTZ R6, R107.reuse, R6 ;  /* 0x000000066b067221 */ /* 0x044fe20000010000 */
[----:B------:R-:W-:Y:S02]  /*7e90*/  F2FP.BF16.F32.PACK_AB R138, R107, R106 ;  /* 0x0000006a6b8a723e */ /* 0x000fe400000010ff */
[C---:B0-----:R-:W-:Y:S01]  /*7ea0*/  FADD.FTZ R3, R109.reuse, R111 ;  /* 0x0000006f6d037221 */ /* 0x041fe20000010000 */
[----:B------:R-:W-:Y:S01]  /*7eb0*/  F2FP.BF16.F32.PACK_AB R139, R109, R102 ;  /* 0x000000666d8b723e */ /* 0x000fe200000010ff */
[----:B------:R-:W-:Y:S06]  /*7ec0*/  @P1 BRA `(.L_x_1125) ;  /* 0xffffffcc002c1947 */ /* 0x000fec000383ffff */
[----:B------:R-:W-:Y:S01]  /*7ed0*/  IMAD.MOV.U32 R7, RZ, RZ, R92 ;  /* 0x000000ffff077224 */ /* 0x000fe200078e005c */
[----:B------:R-:W-:Y:S01]  /*7ee0*/  UMOV UR37, UR5 ;  /* 0x0000000500257c82 */ /* 0x000fe20008000000 */
[----:B------:R-:W-:Y:S01]  /*7ef0*/  IMAD.MOV.U32 R8, RZ, RZ, R174 ;  /* 0x000000ffff087224 */ /* 0x000fe200078e00ae */
[----:B------:R-:W-:-:S06]  /*7f00*/  UMOV UR36, UR39 ;  /* 0x0000002700247c82 */ /* 0x000fcc0008000000 */
.L_x_1108:
[----:B------:R-:W0:Y:S01]  /*7f10*/  LDC R21, c[0x0][0x448] ;  /* 0x00011200ff157b82 */ /* 0x000e220000000800 */
[----:B------:R-:W-:Y:S01]  /*7f20*/  VIADD R12, R17, 0x7f ;  /* 0x0000007f110c7836 */ /* 0x000fe20000000000 */
[----:B------:R-:W-:Y:S01]  /*7f30*/  IADD3 R13, R16, 0x1, -R13 ;  /* 0x00000001100d7810 */ /* 0x000fe20007ffe80d */
[----:B------:R-:W-:-:S05]  /*7f40*/  ULDC UR4, c[0x0][0x9dc] ;  /* 0x0002770000047ab9 */ /* 0x000fca0000000800 */
[----:B------:R-:W1:Y:S01]  /*7f50*/  LDC R10, c[0x0][0x9e4] ;  /* 0x00027900ff0a7b82 */ /* 0x000e620000000800 */
[----:B0-----:R-:W-:-:S13]  /*7f60*/  ISETP.NE.AND P1, PT, R21, 0x1, PT ;  /* 0x000000011500780c */ /* 0x001fda0003f25270 */
[----:B------:R-:W0:Y:S08]  /*7f70*/  @P1 LDC R15, c[0x0][0x44c] ;  /* 0x00011300ff0f1b82 */ /* 0x000e300000000800 */
[----:B------:R-:W2:Y:S01]  /*7f80*/  @P1 LDC R14, c[0x0][0x450] ;  /* 0x00011400ff0e1b82 */ /* 0x000ea20000000800 */
[----:B0-----:R-:W-:-:S05]  /*7f90*/  @P1 IMAD.HI.U32 R15, R12, R15, RZ ;  /* 0x0000000f0c0f1227 */ /* 0x001fca00078e00ff */
[----:B--2---:R-:W-:Y:S02]  /*7fa0*/  @P1 SHF.R.U32.HI R12, RZ, R14, R15 ;  /* 0x0000000eff0c1219 */ /* 0x004fe4000001160f */
[----:B-1----:R-:W-:-:S03]  /*7fb0*/  ISETP.GE.AND P1, PT, R10, 0x1, PT ;  /* 0x000000010a00780c */ /* 0x002fc60003f26270 */
[----:B------:R-:W-:-:S04]  /*7fc0*/  IMAD.IADD R12, R13, 0x1, R12 ;  /* 0x000000010d0c7824 */ /* 0x000fc800078e020c */
[----:B------:R-:W-:-:S06]  /*7fd0*/  VIADD R13, R12, -UR4 ;  /* 0x800000040c0d7c36 */ /* 0x000fcc0008000000 */
[----:B------:R-:W-:Y:S05]  /*7fe0*/  @!P1 BRA `(.L_x_1126) ;  /* 0x00000000003c9947 */ /* 0x000fea0003800000 */
        /* <DEDUP_REMOVED lines=9> */
.L_x_1127:
[----:B------:R-:W-:-:S13]  /*8080*/  ISETP.NE.AND P1, PT, R10, 0x1, PT ;  /* 0x000000010a00780c */ /* 0x000fda0003f25270 */
[----:B------:R-:W0:Y:S02]  /*8090*/  @P1 LDC.64 R14, c[0x0][0x9e8] ;  /* 0x00027a00ff0e1b82 */ /* 0x000e240000000a00 */
[----:B0-----:R-:W-:-:S05]  /*80a0*/  @P1 IMAD.HI.U32 R14, R12, R14, RZ ;  /* 0x0000000e0c0e1227 */ /* 0x001fca00078e00ff */
[----:B------:R-:W-:-:S07]  /*80b0*/  @P1 SHF.R.U32.HI R12, RZ, R15, R14 ;  /* 0x0000000fff0c1219 */ /* 0x000fce000001160e */
.L_x_1128:
[----:B------:R-:W-:-:S05]  /*80c0*/  IMAD R12, R12, R10, RZ ;  /* 0x0000000a0c0c7224 */ /* 0x000fca00078e02ff */
[----:B------:R-:W-:-:S07]  /*80d0*/  VIMNMX R13, R13, R12, !PT ;  /* 0x0000000c0d0d7248 */ /* 0x000fce0007fe0100 */
.L_x_1126:
[----:B------:R-:W-:-:S04]  /*80e0*/  VIADD R13, R13, 0x5f ;  /* 0x0000005f0d0d7836 */ /* 0x000fc80000000000 */
[----:B------:R-:W-:-:S05]  /*80f0*/  IMAD.HI R13, R13, 0x2aaaaaab, RZ ;  /* 0x2aaaaaab0d0d7827 */ /* 0x000fca00078e02ff */
[----:B------:R-:W-:-:S04]  /*8100*/  SHF.R.U32.HI R12, RZ, 0x1f, R13 ;  /* 0x0000001fff0c7819 */ /* 0x000fc8000001160d */
[----:B------:R-:W-:-:S04]  /*8110*/  LEA.HI.SX32 R13, R13, R12, 0x1c ;  /* 0x0000000c0d0d7211 */ /* 0x000fc800078fe2ff */
[----:B------:R-:W-:-:S04]  /*8120*/  VIMNMX R14, R22, R13, !PT ;  /* 0x0000000d160e7248 */ /* 0x000fc80007fe0100 */
[----:B------:R-:W-:-:S13]  /*8130*/  ISETP.GE.AND P1, PT, R9, R14, PT ;  /* 0x0000000e0900720c */ /* 0x000fda0003f26270 */
[----:B------:R-:W-:Y:S05]  /*8140*/  @!P1 BRA `(.L_x_1129) ;  /* 0x0000002000909947 */ /* 0x000fea0003800000 */
[----:B------:R-:W-:Y:S01]  /*8150*/  IMAD.MOV.U32 R12, RZ, RZ, R7 ;  /* 0x000000ffff0c7224 */ /* 0x000fe200078e0007 */
[----:B------:R-:W-:Y:S01]  /*8160*/  UMOV UR7, UR36 ;  /* 0x0000002400077c82 */ /* 0x000fe20008000000 */
[----:B------:R-:W-:Y:S01]  /*8170*/  IMAD.MOV.U32 R15, RZ, RZ, R8 ;  /* 0x000000ffff0f7224 */ /* 0x000fe200078e0008 */
[----:B------:R-:W-:Y:S01]  /*8180*/  UMOV UR4, UR37 ;  /* 0x0000002500047c82 */ /* 0x000fe20008000000 */
[----:B------:R-:W-:-:S05]  /*8190*/  ULDC UR5, c[0x0][0x9d8] ;  /* 0x0002760000057ab9 */ /* 0x000fca0000000800 */
.L_x_1138:
[----:B------:R-:W-:-:S04]  /*81a0*/  UIADD3 UR37, UR4, 0x1, URZ ;  /* 0x0000000104257890 */ /* 0x000fc8000fffe03f */
[----:B------:R-:W-:-:S04]  /*81b0*/  UISETP.NE.AND UP0, UPT, UR37, 0x2, UPT ;  /* 0x000000022500788c */ /* 0x000fc8000bf05270 */
[----:B------:R-:W-:Y:S02]  /*81c0*/  USEL UR36, URZ, 0x1, UP0 ;  /* 0x000000013f247887 */ /* 0x000fe40008000000 */
[----:B------:R-:W-:Y:S02]  /*81d0*/  USEL UR37, UR37, URZ, UP0 ;  /* 0x0000003f25257287 */ /* 0x000fe40008000000 */
[----:B------:R-:W-:Y:S01]  /*81e0*/  ULOP3.LUT UR36, UR7, UR36, URZ, 0x3c, !UPT ;  /* 0x0000002407247292 */ /* 0x000fe2000f8e3c3f */
[----:B------:R-:W-:Y:S11]  /*81f0*/  @!P0 BRA `(.L_x_1130) ;  /* 0x0000000000048947 */ /* 0x000ff60003800000 */
[----:B------:R-:W-:Y:S01]  /*8200*/  BPT.TRAP 0x1 ;  /* 0x000000040000795c */ /* 0x000fe20000300000 */
.L_x_1130:
[----:B------:R-:W-:Y:S01]  /*8210*/  ULEA UR6, UR37, UR38, 0x3 ;  /* 0x0000002625067291 */ /* 0x000fe2000f8e183f */
[----:B------:R-:W-:-:S05]  /*8220*/  IMAD.U32 R7, RZ, RZ, UR36 ;  /* 0x00000024ff077e24 */ /* 0x000fca000f8e00ff */
[----:B------:R-:W-:-:S04]  /*8230*/  SHF.L.U32 R7, R7, 0x1f, RZ ;  /* 0x0000001f07077819 */ /* 0x000fc800000006ff */
[----:B------:R0:W1:Y:S01]  /*8240*/  SYNCS.PHASECHK.TRANS64.TRYWAIT P1, [UR6+0x2a830], R7 ;  /* 0x02a83007ff0075a7 */ /* 0x0000620008020146 */
[----:B------:R-:W-:Y:S05]  /*8250*/  @!P0 BRA `(.L_x_1131) ;  /* 0x0000000000048947 */ /* 0x000fea0003800000 */
[----:B------:R-:W-:Y:S01]  /*8260*/  BPT.TRAP 0x1 ;  /* 0x000000040000795c */ /* 0x000fe20000300000 */
.L_x_1131:
[----:B-1----:R-:W-:Y:S05]  /*8270*/  @P1 BRA `(.L_x_1132) ;  /* 0x0000000000081947 */ /* 0x002fea0003800000 */
[----:B------:R-:W1:Y:S02]  /*8280*/  SYNCS.PHASECHK.TRANS64.TRYWAIT P1, [UR6+0x2a830], R7 ;  /* 0x02a83007ff0075a7 */ /* 0x000e640008020146 */
[----:B-1----:R-:W-:Y:S05]  /*8290*/  @!P1 BRA `(.L_x_1133) ;  /* 0x000000cc00ec9947 */ /* 0x002fea0003800000 */
.L_x_1132:
        /* <DEDUP_REMOVED lines=135> */
.L_x_1134:
[----:B------:R-:W-:Y:S01]  /*8b10*/  ULEA UR10, UR4, UR38, 0x3 ;  /* 0x00000026040a7291 */ /* 0x000fe2000f8e183f */
[----:B------:R-:W-:-:S05]  /*8b20*/  IMAD.U32 R0, RZ, RZ, UR7 ;  /* 0x00000007ff007e24 */ /* 0x000fca000f8e00ff */
[----:B------:R-:W-:-:S04]  /*8b30*/  SHF.L.U32 R0, R0, 0x1f, RZ ;  /* 0x0000001f00007819 */ /* 0x000fc800000006ff */
[----:B------:R2:W3:Y:S01]  /*8b40*/  SYNCS.PHASECHK.TRANS64.TRYWAIT P1, [UR10+0x2a850], R0 ;  /* 0x02a85000ff0075a7 */ /* 0x0004e2000802014a */
[----:B------:R-:W-:Y:S05]  /*8b50*/  @!P0 BRA `(.L_x_1135) ;  /* 0x0000000000048947 */ /* 0x000fea0003800000 */
[----:B------:R-:W-:Y:S01]  /*8b60*/  BPT.TRAP 0x1 ;  /* 0x000000040000795c */ /* 0x000fe20000300000 */
.L_x_1135:
[----:B---3--:R-:W-:Y:S05]  /*8b70*/  @P1 BRA `(.L_x_1136) ;  /* 0x0000000000081947 */ /* 0x008fea0003800000 */
[----:B------:R-:W3:Y:S02]  /*8b80*/  SYNCS.PHASECHK.TRANS64.TRYWAIT P1, [UR10+0x2a850], R0 ;  /* 0x02a85000ff0075a7 */ /* 0x000ee4000802014a */
[----:B---3--:R-:W-:Y:S05]  /*8b90*/  @!P1 BRA `(.L_x_1137) ;  /* 0x000000c400c49947 */ /* 0x008fea0003800000 */
.L_x_1136:
[----:B------:R-:W-:Y:S01]  /*8ba0*/  UIADD3 UR6, UR38, 0x400, URZ ;  /* 0x0000040026067890 */ /* 0x000fe2000fffe03f */
[----:B------:R-:W-:Y:S01]  /*8bb0*/  WARPGROUP.ARRIVE ;  /* 0x00000000000079c5 */ /* 0x000fe20000000000 */
[----:B------:R-:W-:Y:S01]  /*8bc0*/  UMOV UR7, 0x40000040 ;  /* 0x4000004000077882 */ /* 0x000fe20000000000 */
[----:B------:R-:W-:Y:S01]  /*8bd0*/  FMUL.FTZ R2, R88, UR5 ;  /* 0x0000000558027c20 */ /* 0x000fe20008410000 */
[----:B------:R-:W-:Y:S01]  /*8be0*/  USHF.R.U32.HI UR6, URZ, 0x4, UR6 ;  /* 0x000000043f067899 */ /* 0x000fe20008011606 */
[----:B------:R-:W-:Y:S01]  /*8bf0*/  FMUL.FTZ R174, R89, UR5 ;  /* 0x0000000559ae7c20 */ /* 0x000fe20008410000 */
[----:B------:R-:W-:Y:S01]  /*8c00*/  FMUL.FTZ R176, R92, UR5 ;  /* 0x000000055cb07c20 */ /* 0x000fe20008410000 */
[----:B------:R-:W-:Y:S01]  /*8c10*/  FMUL.FTZ R178, R93, UR5 ;  /* 0x000000055db27c20 */ /* 0x000fe20008410000 */
[----:B------:R-:W-:Y:S01]  /*8c20*/  ULOP3.LUT UR6, UR6, 0x3fff, URZ, 0xc0, !UPT ;  /* 0x00003fff06067892 */ /* 0x000fe2000f8ec03f */
[----:B------:R-:W0:Y:S01]  /*8c30*/  MUFU.TANH R2, R2 ;  /* 0x0000000200027308 */ /* 0x000e220000002400 */
[----:B------:R-:W-:Y:S01]  /*8c40*/  FMUL.FTZ R180, R96, UR5 ;  /* 0x0000000560b47c20 */ /* 0x000fe20008410000 */
[----:B------:R-:W-:Y:S01]  /*8c50*/  FMUL.FTZ R182, R101, UR5 ;  /* 0x0000000565b67c20 */ /* 0x000fe20008410000 */
[----:B------:R-:W-:Y:S01]  /*8c60*/  ULOP3.LUT UR6, UR6, 0x3000000, URZ, 0xfc, !UPT ;  /* 0x0300000006067892 */ /* 0x000fe2000f8efc3f */
[----:B------:R-:W-:Y:S01]  /*8c70*/  FMUL.FTZ R184, R104, UR5 ;  /* 0x0000000568b87c20 */ /* 0x000fe20008410000 */
[----:B------:R-:W-:Y:S01]  /*8c80*/  FMUL.FTZ R186, R105, UR5 ;  /* 0x0000000569ba7c20 */ /* 0x000fe20008410000 */
[----:B------:R-:W-:Y:S01]  /*8c90*/  FMUL.FTZ R104, R110, UR5 ;  /* 0x000000056e687c20 */ /* 0x000fe20008410000 */
[----:B------:R-:W-:Y:S01]  /*8ca0*/  UIMAD UR4, UR4, 0x600, UR6 ;  /* 0x00000600040478a4 */ /* 0x000fe2000f8e0206 */
[----:B------:R-:W3:Y:S01]  /*8cb0*/  MUFU.TANH R174, R174 ;  /* 0x000000ae00ae7308 */ /* 0x000ee20000002400 */
        /* <DEDUP_REMOVED lines=9> */
[----:B------:R-:W4:Y:S01]  /*8d50*/  MUFU.TANH R176, R176 ;  /* 0x000000b000b07308 */ /* 0x000f220000002400 */
[----:B------:R-:W-:Y:S01]  /*8d60*/  UMOV UR7, 0x40000040 ;  /* 0x4000004000077882 */ /* 0x000fe20000000000 */
[----:B01----:R-:W-:Y:S01]  /*8d70*/  FMNMX.FTZ R7, R2, R15, !PT ;  /* 0x0000000f02077209 */ /* 0x003fe20007810000 */
[----:B------:R-:W-:Y:S01]  /*8d80*/  FMUL.FTZ R128, R128, UR5 ;  /* 0x0000000580807c20 */ /* 0x000fe20008410000 */
[----:B------:R-:W-:Y:S01]  /*8d90*/  FMUL.FTZ R190, R129, UR5 ;  /* 0x0000000581be7c20 */ /* 0x000fe20008410000 */
[----:B------:R-:W-:Y:S01]  /*8da0*/  FMUL.FTZ R132, R132, UR5 ;  /* 0x0000000584847c20 */ /* 0x000fe20008410000 */
[----:B------:R-:W-:Y:S01]  /*8db0*/  FMUL.FTZ R192, R133, UR5 ;  /* 0x0000000585c07c20 */ /* 0x000fe20008410000 */
[----:B---3--:R-:W-:Y:S01]  /*8dc0*/  FMNMX.FTZ R7, R174, R7, !PT ;  /* 0x00000007ae077209 */ /* 0x008fe20007810000 */
        /* <DEDUP_REMOVED lines=25> */
[----:B-1----:R-:W-:Y:S01]  /*8f60*/  FMNMX.FTZ R7, R180, R7, !PT ;  /* 0x00000007b4077209 */ /* 0x002fe20007810000 */
[----:B------:R-:W0:Y:S01]  /*8f70*/  LDC R11, c[0x0][0x988] ;  /* 0x00026200ff0b7b82 */ /* 0x000e220000000800 */
[----:B------:R-:W-:Y:S01]  /*8f80*/  FMUL.FTZ R202, R135, UR5 ;  /* 0x0000000587ca7c20 */ /* 0x000fe20008410000 */
[----:B------:R-:W1:Y:S04]  /*8f90*/  S2R R173, SR_TID.X ;  /* 0x0000000000ad7919 */ /* 0x000e680000002100 */
[----:B------:R-:W-:Y:S08]  /*8fa0*/  MUFU.TANH R186, R186 ;  /* 0x000000ba00ba7308 */ /* 0x000ff00000002400 */
[----:B------:R-:W-:Y:S08]  /*8fb0*/  MUFU.TANH R110, R110 ;  /* 0x0000006e006e7308 */ /* 0x000ff00000002400 */
[----:B------:R-:W-:Y:S08]  /*8fc0*/  MUFU.TANH R112, R112 ;  /* 0x0000007000707308 */ /* 0x000ff00000002400 */
[----:B------:R-:W-:Y:S01]  /*8fd0*/  MUFU.TANH R116, R116 ;  /* 0x0000007400747308 */ /* 0x000fe20000002400 */
[----:B-1----:R-:W-:-:S07]  /*8fe0*/  LOP3.LUT P1, RZ, R173, 0x7f, RZ, 0xc0, !PT ;  /* 0x0000007fadff7812 */ /* 0x002fce000782c0ff */
        /* <DEDUP_REMOVED lines=15> */
[----:B------:R-:W-:Y:S01]  /*90e0*/  FMUL.FTZ R108, R109, UR5 ;  /* 0x000000056d6c7c20 */ /* 0x000fe20008410000 */
[----:B------:R-:W-:Y:S01]  /*90f0*/  HGMMA.64x128x16.F32.BF16 R24, R152, gdesc[UR4].tnspB, R24, gsb0 ;  /* 0x41e0000498187df0 */ /* 0x000fe20008001818 */
[----:B------:R-:W-:Y:S01]  /*9100*/  UIADD3 UR6, UR4, 0x100, URZ ;  /* 0x0000010004067890 */ /* 0x000fe2000fffe03f */
[----:B------:R-:W1:Y:S01]  /*9110*/  MUFU.TANH R156, R156 ;  /* 0x0000009c009c7308 */ /* 0x000e620000002400 */
[----:B------:R-:W-:-:S07]  /*9120*/  UMOV UR7, 0x40000040 ;  /* 0x4000004000077882 */ /* 0x000fce0000000000 */
[----:B------:R-:W3:Y:S08]  /*9130*/  MUFU.TANH R158, R158 ;  /* 0x0000009e009e7308 */ /* 0x000ef00000002400 */
[----:B------:R-:W4:Y:S01]  /*9140*/  MUFU.TANH R106, R106 ;  /* 0x0000006a006a7308 */ /* 0x000f220000002400 */
[----:B-1----:R-:W-:-:S07]  /*9150*/  FMNMX.FTZ R7, R156, R7, !PT ;  /* 0x000000079c077209 */ /* 0x002fce0007810000 */
[----:B------:R-:W1:Y:S01]  /*9160*/  MUFU.TANH R108, R108 ;  /* 0x0000006c006c7308 */ /* 0x000e620000002400 */
[----:B---3--:R-:W-:-:S04]  /*9170*/  FMNMX.FTZ R7, R158, R7, !PT ;  /* 0x000000079e077209 */ /* 0x008fc80007810000 */
[----:B------:R-:W-:-:S03]  /*9180*/  FMNMX.FTZ R7, R182, R7, !PT ;  /* 0x00000007b6077209 */ /* 0x000fc60007810000 */
[----:B------:R-:W-:Y:S01]  /*9190*/  MUFU.TANH R88, R88 ;  /* 0x0000005800587308 */ /* 0x000fe20000002400 */
[----:B------:R-:W-:-:S04]  /*91a0*/  FMNMX.FTZ R7, R184, R7, !PT ;  /* 0x00000007b8077209 */ /* 0x000fc80007810000 */
[----:B------:R-:W-:-:S03]  /*91b0*/  FMNMX.FTZ R7, R186, R7, !PT ;  /* 0x00000007ba077209 */ /* 0x000fc60007810000 */
[----:B------:R-:W-:Y:S01]  /*91c0*/  MUFU.TANH R90, R90 ;  /* 0x0000005a005a7308 */ /* 0x000fe20000002400 */
[----:B----4-:R-:W-:-:S04]  /*91d0*/  FMNMX.FTZ R7, R106, R7, !PT ;  /* 0x000000076a077209 */ /* 0x010fc80007810000 */
[----:B-1----:R-:W-:-:S03]  /*91e0*/  FMNMX.FTZ R7, R108, R7, !PT ;  /* 0x000000076c077209 */ /* 0x002fc60007810000 */
        /* <DEDUP_REMOVED lines=25> */
[----:B------:R-:W1:Y:S08]  /*9380*/  MUFU.TANH R152, R152 ;  /* 0x0000009800987308 */ /* 0x000e700000002400 */
[----:B------:R-:W3:Y:S08]  /*9390*/  MUFU.TANH R154, R154 ;  /* 0x0000009a009a7308 */ /* 0x000ef00000002400 */
[----:B------:R-:W-:Y:S01]  /*93a0*/  MUFU.TANH R126, R126 ;  /* 0x0000007e007e7308 */ /* 0x000fe20000002400 */
[----:B-1----:R-:W-:-:S04]  /*93b0*/  FMNMX.FTZ R7, R152, R7, !PT ;  /* 0x0000000798077209 */ /* 0x002fc80007810000 */
[----:B------:R-:W-:-:S03]  /*93c0*/  FMNMX.FTZ R7, R124, R7, !PT ;  /* 0x000000077c077209 */ /* 0x000fc60007810000 */
[----:B------:R-:W-:Y:S01]  /*93d0*/  MUFU.TANH R130, R130 ;  /* 0x0000008200827308 */ /* 0x000fe20000002400 */
[----:B---3--:R-:W-:-:S04]  /*93e0*/  FMNMX.FTZ R7, R154, R7, !PT ;  /* 0x000000079a077209 */ /* 0x008fc80007810000 */
[----:B------:R-:W-:-:S03]  /*93f0*/  FMNMX.FTZ R7, R128, R7, !PT ;  /* 0x0000000780077209 */ /* 0x000fc60007810000 */
[----:B------:R-:W-:Y:S01]  /*9400*/  MUFU.TANH R200, R200 ;  /* 0x000000c800c87308 */ /* 0x000fe20000002400 */
[----:B------:R-:W-:-:S04]  /*9410*/  FMNMX.FTZ R7, R190, R7, !PT ;  /* 0x00000007be077209 */ /* 0x000fc80007810000 */
[----:B------:R-:W-:-:S03]  /*9420*/  FMNMX.FTZ R7, R132, R7, !PT ;  /* 0x0000000784077209 */ /* 0x000fc60007810000 */
[----:B------:R-:W-:Y:S01]  /*9430*/  MUFU.TANH R134, R134 ;  /* 0x0000008600867308 */ /* 0x000fe20000002400 */
[----:B------:R-:W-:-:S05]  /*9440*/  FMNMX.FTZ R7, R192, R7, !PT ;  /* 0x00000007c0077209 */ /* 0x000fca0007810000 */
[----:B--2---:R-:W1:Y:S02]  /*9450*/  SHFL.BFLY PT, R0, R7, 0x2, 0x1f ;  /* 0x0c401f0007007f89 */ /* 0x004e6400000e0000 */
[----:B------:R-:W-:Y:S01]  /*9460*/  MUFU.TANH R202, R202 ;  /* 0x000000ca00ca7308 */ /* 0x000fe20000002400 */
[----:B-1----:R-:W-:-:S05]  /*9470*/  FMNMX.FTZ R0, R7, R0, !PT ;  /* 0x0000000007007209 */ /* 0x002fca0007810000 */
[----:B------:R-:W1:Y:S02]  /*9480*/  SHFL.BFLY PT, R7, R0, 0x1, 0x1f ;  /* 0x0c201f0000077f89 */ /* 0x000e6400000e0000 */
[----:B-1----:R-:W-:Y:S02]  /*9490*/  FMNMX.FTZ R8, R0, R7, !PT ;  /* 0x0000000700087209 */ /* 0x002fe40007810000 */
[----:B------:R-:W-:-:S03]  /*94a0*/  FMNMX.FTZ R7, R13, R12, !PT ;  /* 0x0000000c0d077209 */ /* 0x000fc60007810000 */
[----:B0-----:R-:W-:Y:S01]  /*94b0*/  FMUL.FTZ R111, R8, R11 ;  /* 0x0000000b086f7220 */ /* 0x001fe20000410000 */
[----:B------:R-:W-:Y:S01]  /*94c0*/  FMNMX.FTZ R7, R20, R7, !PT ;  /* 0x0000000714077209 */ /* 0x000fe20007810000 */
[----:B------:R-:W-:Y:S02]  /*94d0*/  FADD.FTZ R0, -R8, R15 ;  /* 0x0000000f08007221 */ /* 0x000fe40000010100 */
[--C-:B------:R-:W-:Y:S01]  /*94e0*/  FFMA.FTZ R15, R2, R11, -R111.reuse ;  /* 0x0000000b020f7223 */ /* 0x100fe2000001086f */
[----:B------:R-:W-:Y:S01]  /*94f0*/  FMNMX.FTZ R7, R88, R7, !PT ;  /* 0x0000000758077209 */ /* 0x000fe20007810000 */
[-C--:B------:R-:W-:Y:S01]  /*9500*/  FMUL.FTZ R0, R0, R11.reuse ;  /* 0x0000000b00007220 */ /* 0x080fe20000410000 */
[-CC-:B------:R-:W-:Y:S01]  /*9510*/  FFMA.FTZ R174, R174, R11.reuse, -R111.reuse ;  /* 0x0000000baeae7223 */ /* 0x180fe2000001086f */
        /* <DEDUP_REMOVED lines=24> */
[----:B------:R-:W-:Y:S01]  /*96a0*/  FFMA.FTZ R116, R154, R11, -R111 ;  /* 0x0000000b9a747223 */ /* 0x000fe2000001086f */
[----:B------:R-:W-:-:S02]  /*96b0*/  WARPGROUP.DEPBAR.LE gsb0, 0x0 ;  /* 0x00008000000079c5 */ /* 0x000fc40000010000 */
[----:B------:R-:W-:Y:S01]  /*96c0*/  WARPGROUP.ARRIVE ;  /* 0x00000000000079c5 */ /* 0x000fe20000000000 */
[----:B------:R-:W-:Y:S01]  /*96d0*/  FMNMX.FTZ R7, R102, R7, !PT ;  /* 0x0000000766077209 */ /* 0x000fe20007810000 */
[----:B------:R-:W-:Y:S01]  /*96e0*/  FMUL.FTZ R148, R123, UR5 ;  /* 0x000000057b947c20 */ /* 0x000fe20008410000 */
[----:B------:R-:W-:Y:S01]  /*96f0*/  FMUL.FTZ R150, R127, UR5 ;  /* 0x000000057f967c20 */ /* 0x000fe20008410000 */
[----:B------:R-:W-:Y:S01]  /*9700*/  MUFU.EX2 R89, R89 ;  /* 0x0000005900597308 */ /* 0x000fe20000000800 */
[----:B------:R-:W-:Y:S01]  /*9710*/  FMNMX.FTZ R7, R104, R7, !PT ;  /* 0x0000000768077209 */ /* 0x000fe20007810000 */
[----:B------:R-:W-:Y:S01]  /*9720*/  HGMMA.64x128x16.F32.BF16 R24, R144, gdesc[UR4].tnspB, R24, gsb0 ;  /* 0x41e0000490187df0 */ /* 0x000fe20008001818 */
[----:B------:R-:W-:Y:S01]  /*9730*/  UIADD3 UR6, UR4, 0x200, URZ ;  /* 0x0000020004067890 */ /* 0x000fe2000fffe03f */
[--C-:B------:R-:W-:Y:S01]  /*9740*/  FFMA.FTZ R107, R128, R11, -R111.reuse ;  /* 0x0000000b806b7223 */ /* 0x100fe2000001086f */
[----:B------:R-:W-:Y:S01]  /*9750*/  UMOV UR7, 0x40000040 ;  /* 0x4000004000077882 */ /* 0x000fe20000000000 */
[----:B------:R-:W-:Y:S01]  /*9760*/  FMNMX.FTZ R7, R194, R7, !PT ;  /* 0x00000007c2077209 */ /* 0x000fe20007810000 */
[----:B------:R-:W-:Y:S01]  /*9770*/  UIADD3 UR4, UR4, 0x280, URZ ;  /* 0x0000028004047890 */ /* 0x000fe2000fffe03f */
[----:B------:R-:W0:Y:S01]  /*9780*/  MUFU.TANH R148, R148 ;  /* 0x0000009400947308 */ /* 0x000e220000002400 */
[--C-:B------:R-:W-:Y:S01]  /*9790*/  FFMA.FTZ R120, R190, R11, -R111.reuse ;  /* 0x0000000bbe787223 */ /* 0x100fe2000001086f */
[----:B------:R-:W-:Y:S01]  /*97a0*/  FMNMX.FTZ R7, R114, R7, !PT ;  /* 0x0000000772077209 */ /* 0x000fe20007810000 */
[----:B------:R-:W-:-:S03]  /*97b0*/  FFMA.FTZ R109, R132, R11, -R111 ;  /* 0x0000000b846d7223 */ /* 0x000fc6000001086f */
[----:B------:R-:W-:Y:S02]  /*97c0*/  FMNMX.FTZ R7, R196, R7, !PT ;  /* 0x00000007c4077209 */ /* 0x000fe40007810000 */
[----:B------:R-:W1:Y:S02]  /*97d0*/  MUFU.TANH R150, R150 ;  /* 0x0000009600967308 */ /* 0x000e640000002400 */
[----:B------:R-:W-:-:S04]  /*97e0*/  FMNMX.FTZ R7, R118, R7, !PT ;  /* 0x0000000776077209 */ /* 0x000fc80007810000 */
[----:B------:R-:W-:Y:S02]  /*97f0*/  FMNMX.FTZ R7, R198, R7, !PT ;  /* 0x00000007c6077209 */ /* 0x000fe40007810000 */
[----:B------:R-:W2:Y:S02]  /*9800*/  MUFU.EX2 R176, R176 ;  /* 0x000000b000b07308 */ /* 0x000ea40000000800 */
[----:B------:R-:W-:-:S04]  /*9810*/  FMNMX.FTZ R7, R122, R7, !PT ;  /* 0x000000077a077209 */ /* 0x000fc80007810000 */
[----:B0-----:R-:W-:Y:S02]  /*9820*/  FMNMX.FTZ R7, R148, R7, !PT ;  /* 0x0000000794077209 */ /* 0x001fe40007810000 */
[----:B------:R-:W-:Y:S02]  /*9830*/  MUFU.EX2 R91, R91 ;  /* 0x0000005b005b7308 */ /* 0x000fe40000000800 */
[----:B------:R-:W-:-:S04]  /*9840*/  FMNMX.FTZ R7, R126, R7, !PT ;  /* 0x000000077e077209 */ /* 0x000fc80007810000 */
[----:B-1----:R-:W-:Y:S02]  /*9850*/  FMNMX.FTZ R7, R150, R7, !PT ;  /* 0x0000000796077209 */ /* 0x002fe40007810000 */
[----:B------:R-:W-:Y:S01]  /*9860*/  MUFU.EX2 R93, R93 ;  /* 0x0000005d005d7308 */ /* 0x000fe20000000800 */
[----:B--2---:R-:W-:Y:S02]  /*9870*/  F2FP.BF16.F32.PACK_AB R158, R176, R89 ;  /* 0x00000059b09e723e */ /* 0x004fe400000010ff */
        /* <DEDUP_REMOVED lines=16> */
[----:B0-----:R-:W-:-:S05]  /*9980*/  FMNMX.FTZ R7, R2, R7, !PT ;  /* 0x0000000702077209 */ /* 0x001fca0007810000 */
[CC--:B------:R-:W-:Y:S01]  /*9990*/  FMUL.FTZ R113, R7.reuse, R11.reuse ;  /* 0x0000000b07717220 */ /* 0x0c0fe20000410000 */
[----:B------:R-:W-:Y:S01]  /*99a0*/  FADD.FTZ R2, -R7, R12 ;  /* 0x0000000c07027221 */ /* 0x000fe20000010100 */
[----:B------:R-:W-:Y:S02]  /*99b0*/  MUFU.EX2 R112, R112 ;  /* 0x0000007000707308 */ /* 0x000fe40000000800 */
[-CC-:B------:R-:W-:Y:S01]  /*99c0*/  FFMA.FTZ R13, R13, R11.reuse, -R113.reuse ;  /* 0x0000000b0d0d7223 */ /* 0x180fe20000010871 */
[-C--:B------:R-:W-:Y:S01]  /*99d0*/  FMUL.FTZ R2, R2, R11.reuse ;  /* 0x0000000b02027220 */ /* 0x080fe20000410000 */
        /* <DEDUP_REMOVED lines=13> */
[----:B0-----:R-:W-:-:S02]  /*9ab0*/  IMAD.U32 R13, RZ, RZ, UR37 ;  /* 0x00000025ff0d7e24 */ /* 0x001fc4000f8e00ff */
[-CC-:B------:R-:W-:Y:S01]  /*9ac0*/  FFMA.FTZ R114, R114, R11.reuse, -R113.reuse ;  /* 0x0000000b72727223 */ /* 0x180fe20000010871 */
[-CC-:B------:R-:W-:Y:S01]  /*9ad0*/  FFMA.FTZ R196, R196, R11.reuse, -R113.reuse ;  /* 0x0000000bc4c47223 */ /* 0x180fe20000010871 */
[-CC-:B------:R-:W-:Y:S01]  /*9ae0*/  FFMA.FTZ R118, R118, R11.reuse, -R113.reuse ;  /* 0x0000000b76767223 */ /* 0x180fe20000010871 */
[-CC-:B------:R-:W-:Y:S01]  /*9af0*/  FFMA.FTZ R198, R198, R11.reuse, -R113.reuse ;  /* 0x0000000bc6c67223 */ /* 0x180fe20000010871 */
[----:B------:R-:W-:Y:S01]  /*9b00*/  @!P1 LEA R13, R13, UR38, 0x3 ;  /* 0x000000260d0d9c11 */ /* 0x000fe2000f8e18ff */
[----:B------:R-:W-:Y:S01]  /*9b10*/  FFMA.FTZ R122, R122, R11, -R113 ;  /* 0x0000000b7a7a7223 */ /* 0x000fe20000010871 */
[----:B------:R-:W-:Y:S02]  /*9b20*/  WARPGROUP.DEPBAR.LE gsb0, 0x0 ;  /* 0x00008000000079c5 */ /* 0x000fe40000010000 */
[----:B------:R-:W-:Y:S01]  /*9b30*/  WARPGROUP.ARRIVE ;  /* 0x00000000000079c5 */ /* 0x000fe20000000000 */
[----:B------:R0:W2:Y:S01]  /*9b40*/  MUFU.EX2 R124, R20 ;  /* 0x00000014007c7308 */ /* 0x0000a20000000800 */
[----:B------:R-:W-:-:S02]  /*9b50*/  @!P1 VIADD R13, R13, 0x2a840 ;  /* 0x0002a8400d0d9836 */ /* 0x000fc40000000000 */
[-CC-:B------:R-:W-:Y:S01]  /*9b60*/  FFMA.FTZ R144, R156, R11.reuse, -R111.reuse ;  /* 0x0000000b9c907223 */ /* 0x180fe2000001086f */
[-C--:B------:R-:W-:Y:S01]  /*9b70*/  FFMA.FTZ R146, R182, R11.reuse, -R111 ;  /* 0x0000000bb6927223 */ /* 0x080fe2000001086f */
[----:B------:R-:W-:Y:S01]  /*9b80*/  FFMA.FTZ R148, R148, R11, -R113 ;  /* 0x0000000b94947223 */ /* 0x000fe20000010871 */
[----:B------:R-:W-:Y:S01]  /*9b90*/  HGMMA.64x128x16.F32.BF16 R24, R140, gdesc[UR4].tnspB, R24, gsb0 ;  /* 0x41e000048c187df0 */ /* 0x000fe20008001818 */
[----:B------:R-:W-:Y:S01]  /*9ba0*/  UMOV UR6, UR4 ;  /* 0x0000000400067c82 */ /* 0x000fe20008000000 */
[----:B------:R-:W-:Y:S01]  /*9bb0*/  UMOV UR7, 0x40000040 ;  /* 0x4000004000077882 */ /* 0x000fe20000000000 */
[----:B------:R-:W3:Y:S01]  /*9bc0*/  MUFU.EX2 R88, R88 ;  /* 0x0000005800587308 */ /* 0x000ee20000000800 */
[----:B------:R-:W-:Y:S01]  /*9bd0*/  @!P1 PRMT R13, RZ, 0x654, R13 ;  /* 0x00000654ff0d9816 */ /* 0x000fe2000000000d */
[----:B-1----:R-:W-:Y:S01]  /*9be0*/  FFMA.FTZ R3, R2, R3, R157 ;  /* 0x0000000302037223 */ /* 0x002fe2000001009d */
[-CC-:B------:R-:W-:Y:S01]  /*9bf0*/  FFMA.FTZ R126, R126, R11.reuse, -R113.reuse ;  /* 0x0000000b7e7e7223 */ /* 0x180fe20000010871 */
[-CC-:B------:R-:W-:Y:S01]  /*9c00*/  FFMA.FTZ R150, R150, R11.reuse, -R113.reuse ;  /* 0x0000000b96967223 */ /* 0x180fe20000010871 */
[----:B------:R-:W-:Y:S01]  /*9c10*/  FFMA.FTZ R130, R130, R11, -R113 ;  /* 0x0000000b82827223 */ /* 0x000fe20000010871 */
[----:B0-----:R-:W-:-:S02]  /*9c20*/  IMAD.U32 R20, RZ, RZ, UR10 ;  /* 0x0000000aff147e24 */ /* 0x001fc4000f8e00ff */
[-C--:B------:R-:W-:Y:S01]  /*9c30*/  FFMA.FTZ R200, R200, R11.reuse, -R113 ;  /* 0x0000000bc8c87223 */ /* 0x080fe20000010871 */
[----:B------:R-:W0:Y:S01]  /*9c40*/  MUFU.EX2 R90, R90 ;  /* 0x0000005a005a7308 */ /* 0x000e220000000800 */
[----:B--2---:R-:W-:Y:S01]  /*9c50*/  FADD.FTZ R3, R124, R3 ;  /* 0x000000037c037221 */ /* 0x004fe20000010000 */
[-CC-:B------:R-:W-:Y:S01]  /*9c60*/  FFMA.FTZ R134, R134, R11.reuse, -R113.reuse ;  /* 0x0000000b86867223 */ /* 0x180fe20000010871 */
[----:B------:R-:W-:Y:S02]  /*9c70*/  @!P1 VIADD R20, R20, 0x2a860 ;  /* 0x0002a86014149836 */ /* 0x000fe40000000000 */
[-C--:B------:R-:W-:Y:S01]  /*9c80*/  FFMA.FTZ R113, R202, R11.reuse, -R113 ;  /* 0x0000000bca717223 */ /* 0x080fe20000010871 */
[----:B------:R-:W-:Y:S01]  /*9c90*/  FFMA.FTZ R111, R192, R11, -R111 ;  /* 0x0000000bc06f7223 */ /* 0x000fe2000001086f */
[----:B------:R-:W-:Y:S01]  /*9ca0*/  UMOV UR4, UR37 ;  /* 0x0000002500047c82 */ /* 0x000fe20008000000 */
[----:B------:R-:W-:Y:S01]  /*9cb0*/  F2FP.BF16.F32.PACK_AB R156, R174, R15 ;  /* 0x0000000fae9c723e */ /* 0x000fe200000010ff */
[----:B------:R-:W1:Y:S01]  /*9cc0*/  MUFU.EX2 R92, R92 ;  /* 0x0000005c005c7308 */ /* 0x000e620000000800 */
[----:B---3--:R-:W-:Y:S01]  /*9cd0*/  FADD.FTZ R3, R88, R3 ;  /* 0x0000000358037221 */ /* 0x008fe20000010000 */
[----:B------:R-:W-:-:S02]  /*9ce0*/  @!P1 PRMT R20, RZ, 0x654, R20 ;  /* 0x00000654ff149816 */ /* 0x000fc40000000014 */
[----:B------:R-:W-:-:S04]  /*9cf0*/  F2FP.BF16.F32.PACK_AB R157, R124, R157 ;  /* 0x0000009d7c9d723e */ /* 0x000fc800000010ff */
[----:B------:R-:W2:Y:S01]  /*9d00*/  MUFU.EX2 R144, R144 ;  /* 0x0000009000907308 */ /* 0x000ea20000000800 */
[C---:B0-----:R-:W-:Y:S01]  /*9d10*/  FADD.FTZ R3, R90.reuse, R3 ;  /* 0x000000035a037221 */ /* 0x041fe20000010000 */
[----:B------:R-:W-:-:S06]  /*9d20*/  F2FP.BF16.F32.PACK_AB R159, R90, R88 ;  /* 0x000000585a9f723e */ /* 0x000fcc00000010ff */
[----:B------:R-:W0:Y:S01]  /*9d30*/  MUFU.EX2 R94, R94 ;  /* 0x0000005e005e7308 */ /* 0x000e220000000800 */
[----:B-1----:R-:W-:-:S07]  /*9d40*/  FADD.FTZ R3, R92, R3 ;  /* 0x000000035c037221 */ /* 0x002fce0000010000 */
[----:B------:R-:W1:Y:S01]  /*9d50*/  MUFU.EX2 R96, R96 ;  /* 0x0000006000607308 */ /* 0x000e620000000800 */
[----:B--2---:R-:W-:-:S07]  /*9d60*/  F2FP.BF16.F32.PACK_AB R152, R144, R91 ;  /* 0x0000005b9098723e */ /* 0x004fce00000010ff */
        /* <DEDUP_REMOVED lines=26> */
[----:B-1----:R-:W-:-:S07]  /*9f10*/  FADD.FTZ R3, R118, R3 ;  /* 0x0000000376037221 */ /* 0x002fce0000010000 */
[----:B------:R-:W-:Y:S01]  /*9f20*/  MUFU.EX2 R105, R105 ;  /* 0x0000006900697308 */ /* 0x000fe20000000800 */
[C---:B--2---:R-:W-:Y:S01]  /*9f30*/  FADD.FTZ R3, R147.reuse, R3 ;  /* 0x0000000393037221 */ /* 0x044fe20000010000 */
[----:B------:R-:W-:Y:S01]  /*9f40*/  F2FP.BF16.F32.PACK_AB R147, R147, R118 ;  /* 0x000000769393723e */ /* 0x000fe200000010ff */
[----:B------:R-:W-:Y:S02]  /*9f50*/  WARPGROUP.DEPBAR.LE gsb0, 0x0 ;  /* 0x00008000000079c5 */ /* 0x000fe40000010000 */
[----:B------:R-:W-:Y:S01]  /*9f60*/  WARPGROUP.ARRIVE ;  /* 0x00000000000079c5 */ /* 0x000fe20000000000 */
[----:B------:R-:W-:Y:S02]  /*9f70*/  F2FP.BF16.F32.PACK_AB R140, R112, R103 ;  /* 0x00000067708c723e */ /* 0x000fe400000010ff */
[----:B------:R1:W2:Y:S01]  /*9f80*/  MUFU.EX2 R141, R148 ;  /* 0x00000094008d7308 */ /* 0x0002a20000000800 */
[----:B0-----:R-:W-:Y:S02]  /*9f90*/  FADD.FTZ R3, R122, R3 ;  /* 0x000000037a037221 */ /* 0x001fe40000010000 */
[----:B------:R-:W-:Y:S01]  /*9fa0*/  HGMMA.64x128x16.F32.BF16 R24, R136, gdesc[UR4].tnspB, R24, gsb0 ;  /* 0x41e0000488187df0 */ /* 0x000fe20008001818 */
[----:B------:R-:W-:-:S04]  /*9fb0*/  UMOV UR7, UR36 ;  /* 0x0000002400077c82 */ /* 0x000fc80008000000 */
[----:B------:R-:W0:Y:S01]  /*9fc0*/  MUFU.EX2 R126, R126 ;  /* 0x0000007e007e7308 */ /* 0x000e220000000800 */
[----:B-1----:R-:W-:-:S07]  /*9fd0*/  F2FP.BF16.F32.PACK_AB R148, R178, R95 ;  /* 0x0000005fb294723e */ /* 0x002fce00000010ff */
[----:B------:R-:W1:Y:S01]  /*9fe0*/  MUFU.EX2 R116, R116 ;  /* 0x0000007400747308 */ /* 0x000e620000000800 */
[C---:B--2---:R-:W-:Y:S01]  /*9ff0*/  FADD.FTZ R3, R141.reuse, R3 ;  /* 0x000000038d037221 */ /* 0x044fe20000010000 */
[----:B------:R-:W-:-:S06]  /*a000*/  F2FP.BF16.F32.PACK_AB R141, R141, R122 ;  /* 0x0000007a8d8d723e */ /* 0x000fcc00000010ff */
[----:B------:R2:W3:Y:S01]  /*a010*/  MUFU.EX2 R143, R150 ;  /* 0x00000096008f7308 */ /* 0x0004e20000000800 */
[----:B0-----:R-:W-:-:S07]  /*a020*/  FADD.FTZ R3, R126, R3 ;  /* 0x000000037e037221 */ /* 0x001fce0000010000 */
[----:B------:R-:W-:Y:S01]  /*a030*/  MUFU.EX2 R107, R107 ;  /* 0x0000006b006b7308 */ /* 0x000fe20000000800 */
[----:B--2---:R-:W-:Y:S02]  /*a040*/  F2FP.BF16.F32.PACK_AB R150, R106, R97 ;  /* 0x000000616a96723e */ /* 0x004fe400000010ff */
[----:B-1----:R-:W-:-:S05]  /*a050*/  F2FP.BF16.F32.PACK_AB R142, R116, R105 ;  /* 0x00000069748e723e */ /* 0x002fca00000010ff */
[----:B------:R-:W0:Y:S01]  /*a060*/  MUFU.EX2 R130, R130 ;  /* 0x0000008200827308 */ /* 0x000e220000000800 */
[C---:B---3--:R-:W-:Y:S01]  /*a070*/  FADD.FTZ R3, R143.reuse, R3 ;  /* 0x000000038f037221 */ /* 0x048fe20000010000 */
[----:B------:R-:W-:-:S06]  /*a080*/  F2FP.BF16.F32.PACK_AB R143, R143, R126 ;  /* 0x0000007e8f8f723e */ /* 0x000fcc00000010ff */
[----:B------:R-:W-:Y:S08]  /*a090*/  MUFU.EX2 R120, R120 ;  /* 0x0000007800787308 */ /* 0x000ff00000000800 */
[----:B------:R-:W-:Y:S01]  /*a0a0*/  MUFU.EX2 R109, R109 ;  /* 0x0000006d006d7308 */ /* 0x000fe20000000800 */
[----:B0-----:R-:W-:-:S07]  /*a0b0*/  FADD.FTZ R3, R130, R3 ;  /* 0x0000000382037221 */ /* 0x001fce0000010000 */
[----:B------:R-:W-:Y:S08]  /*a0c0*/  MUFU.EX2 R134, R134 ;  /* 0x0000008600867308 */ /* 0x000ff00000000800 */
[----:B------:R-:W0:Y:S08]  /*a0d0*/  MUFU.EX2 R12, R111 ;  /* 0x0000006f000c7308 */ /* 0x000e300000000800 */
[----:B------:R-:W1:Y:S01]  /*a0e0*/  MUFU.EX2 R113, R113 ;  /* 0x0000007100717308 */ /* 0x000e620000000800 */
[----:B------:R-:W-:-:S02]  /*a0f0*/  WARPGROUP.DEPBAR.LE gsb0, 0x0 ;  /* 0x00008000000079c5 */ /* 0x000fc40000010000 */
[----:B------:R2:W-:Y:S05]  /*a100*/  @!P1 SYNCS.ARRIVE.TRANS64.RED.A1T0 RZ, [R13+URZ], RZ ;  /* 0x000000ff0dff99a7 */ /* 0x0005ea000810043f */
[----:B------:R-:W3:Y:S01]  /*a110*/  MUFU.EX2 R137, R200 ;  /* 0x000000c800897308 */ /* 0x000ee20000000800 */
[----:B0-----:R-:W-:Y:S02]  /*a120*/  F2FP.BF16.F32.PACK_AB R138, R12, R109 ;  /* 0x0000006d0c8a723e */ /* 0x001fe400000010ff */
[----:B------:R-:W-:Y:S02]  /*a130*/  F2FP.BF16.F32.PACK_AB R136, R120, R107 ;  /* 0x0000006b7888723e */ /* 0x000fe400000010ff */
[----:B-1----:R-:W-:Y:S01]  /*a140*/  F2FP.BF16.F32.PACK_AB R139, R113, R134 ;  /* 0x00000086718b723e */ /* 0x002fe200000010ff */
[----:B--2---:R-:W-:Y:S01]  /*a150*/  FFMA.FTZ R13, R0, R6, R15 ;  /* 0x00000006000d7223 */ /* 0x004fe2000001000f */
[----:B------:R0:W-:Y:S01]  /*a160*/  @!P1 SYNCS.ARRIVE.TRANS64.RED.A1T0 RZ, [R20+URZ], RZ ;  /* 0x000000ff14ff99a7 */ /* 0x0001e2000810043f */
[C---:B------:R-:W-:Y:S01]  /*a170*/  ISETP.GT.AND P1, PT, R9.reuse, R14, PT ;  /* 0x0000000e0900720c */ /* 0x040fe20003f24270 */
[----:B------:R-:W-:-:S02]  /*a180*/  VIADD R9, R9, 0xffffffff ;  /* 0xffffffff09097836 */ /* 0x000fc40000000000 */
[----:B------:R-:W-:Y:S01]  /*a190*/  FADD.FTZ R6, R174, R13 ;  /* 0x0000000dae067221 */ /* 0x000fe20000010000 */
[----:B------:R-:W-:-:S03]  /*a1a0*/  IMAD.MOV.U32 R15, RZ, RZ, R8 ;  /* 0x000000ffff0f7224 */ /* 0x000fc600078e0008 */
[----:B------:R-:W-:Y:S01]  /*a1b0*/  FADD.FTZ R13, R89, R6 ;  /* 0x00000006590d7221 */ /* 0x000fe20000010000 */
[C---:B---3--:R-:W-:Y:S01]  /*a1c0*/  FADD.FTZ R3, R137.reuse, R3 ;  /* 0x0000000389037221 */ /* 0x048fe20000010000 */
[----:B------:R-:W-:Y:S02]  /*a1d0*/  F2FP.BF16.F32.PACK_AB R137, R137, R130 ;  /* 0x000000828989723e */ /* 0x000fe400000010ff */
[----:B------:R-:W-:Y:S01]  /*a1e0*/  FADD.FTZ R6, R176, R13 ;  /* 0x0000000db0067221 */ /* 0x000fe20000010000 */
[----:B------:R-:W-:-:S03]  /*a1f0*/  FADD.FTZ R3, R134, R3 ;  /* 0x0000000386037221 */ /* 0x000fc60000010000 */
[----:B------:R-:W-:Y:S01]  /*a200*/  FADD.FTZ R13, R91, R6 ;  /* 0x000000065b0d7221 */ /* 0x000fe20000010000 */
[----:B------:R-:W-:-:S03]  /*a210*/  FADD.FTZ R3, R113, R3 ;  /* 0x0000000371037221 */ /* 0x000fc60000010000 */
[----:B------:R-:W-:Y:S01]  /*a220*/  FADD.FTZ R6, R144, R13 ;  /* 0x0000000d90067221 */ /* 0x000fe20000010000 */
[----:B------:R-:W-:-:S03]  /*a230*/  F2FP.BF16.F32.PACK_AB R144, R108, R99 ;  /* 0x000000636c90723e */ /* 0x000fc600000010ff */
[----:B------:R-:W-:-:S04]  /*a240*/  FADD.FTZ R13, R93, R6 ;  /* 0x000000065d0d7221 */ /* 0x000fc80000010000 */
[----:B------:R-:W-:Y:S01]  /*a250*/  FADD.FTZ R6, R146, R13 ;  /* 0x0000000d92067221 */ /* 0x000fe20000010000 */
[----:B------:R-:W-:-:S03]  /*a260*/  F2FP.BF16.F32.PACK_AB R146, R110, R101 ;  /* 0x000000656e92723e */ /* 0x000fc600000010ff */
[----:B------:R-:W-:-:S04]  /*a270*/  FADD.FTZ R13, R95, R6 ;  /* 0x000000065f0d7221 */ /* 0x000fc80000010000 */
        /* <DEDUP_REMOVED lines=14> */
[----:B------:R-:W-:Y:S01]  /*a360*/  FADD.FTZ R6, R12, R13 ;  /* 0x0000000d0c067221 */ /* 0x000fe20000010000 */
[----:B------:R-:W-:Y:S01]  /*a370*/  IMAD.MOV.U32 R12, RZ, RZ, R7 ;  /* 0x000000ffff0c7224 */ /* 0x000fe200078e0007 */
[----:B0-----:R-:W-:Y:S06]  /*a380*/  @P1 BRA `(.L_x_1138) ;  /* 0xffffffdc00841947 */ /* 0x001fec000383ffff */
.L_x_1129:
[----:B------:R-:W-:-:S13]  /*a390*/  ISETP.GE.AND P1, PT, R9, R22, PT ;  /* 0x000000160900720c */ /* 0x000fda0003f26270 */
[----:B------:R-:W-:Y:S05]  /*a3a0*/  @!P1 BRA `(.L_x_1139) ;  /* 0x0000003000f09947 */ /* 0x000fea0003800000 */
[----:B------:R-:W-:Y:S01]  /*a3b0*/  IMAD.MOV.U32 R13, RZ, RZ, R7 ;  /* 0x000000ffff0d7224 */ /* 0x000fe200078e0007 */
[----:B------:R-:W-:Y:S01]  /*a3c0*/  UMOV UR7, UR36 ;  /* 0x0000002400077c82 */ /* 0x000fe20008000000 */
[----:B------:R-:W-:Y:S01]  /*a3d0*/  IMAD.MOV.U32 R12, RZ, RZ, R8 ;  /* 0x000000ffff0c7224 */ /* 0x000fe200078e0008 */
[----:B------:R-:W-:Y:S01]  /*a3e0*/  UMOV UR4, UR37 ;  /* 0x0000002500047c82 */ /* 0x000fe20008000000 */
[----:B------:R-:W-:Y:S01]  /*a3f0*/  ULDC UR39, c[0x0][0x9e4] ;  /* 0x0002790000277ab9 */ /* 0x000fe20000000800 */
[----:B------:R-:W-:Y:S01]  /*a400*/  ULDC UR50, c[0x0][0x288] ;  /* 0x0000a20000327ab9 */ /* 0x000fe20000000800 */
[----:B------:R-:W-:Y:S01]  /*a410*/  ULDC UR5, c[0x0][0x9d8] ;  /* 0x0002760000057ab9 */ /* 0x000fe20000000800 */
[----:B------:R-:W-:-:S05]  /*a420*/  ULDC UR54, c[0x0][0x9e0] ;  /* 0x0002780000367ab9 */ /* 0x000fca0000000800 */
.L_x_1156:
[----:B------:R-:W-:-:S04]  /*a430*/  UIADD3 UR37, UR4, 0x1, URZ ;  /* 0x0000000104257890 */ /* 0x000fc8000fffe03f */
[----:B------:R-:W-:-:S04]  /*a440*/  UISETP.NE.AND UP0, UPT, UR37, 0x2, UPT ;  /* 0x000000022500788c */ /* 0x000fc8000bf05270 */
[----:B------:R-:W-:Y:S02]  /*a450*/  USEL UR36, URZ, 0x1, UP0 ;  /* 0x000000013f247887 */ /* 0x000fe40008000000 */
[----:B------:R-:W-:Y:S02]  /*a460*/  USEL UR37, UR37, URZ, UP0 ;  /* 0x0000003f25257287 */ /* 0x000fe40008000000 */
[----:B------:R-:W-:Y:S01]  /*a470*/  ULOP3.LUT UR36, UR7, UR36, URZ, 0x3c, !UPT ;  /* 0x0000002407247292 */ /* 0x000fe2000f8e3c3f */
[----:B------:R-:W-:Y:S11]  /*a480*/  @!P0 BRA `(.L_x_1140) ;  /* 0x0000000000048947 */ /* 0x000ff60003800000 */
[----:B------:R-:W-:Y:S01]  /*a490*/  BPT.TRAP 0x1 ;  /* 0x000000040000795c */ /* 0x000fe20000300000 */
.L_x_1140:
[----:B------:R-:W-:Y:S01]  /*a4a0*/  ULEA UR6, UR37, UR38, 0x3 ;  /* 0x0000002625067291 */ /* 0x000fe2000f8e183f */
[----:B------:R-:W-:-:S05]  /*a4b0*/  IMAD.U32 R7, RZ, RZ, UR36 ;  /* 0x00000024ff077e24 */ /* 0x000fca000f8e00ff */
[----:B------:R-:W-:-:S04]  /*a4c0*/  SHF.L.U32 R7, R7, 0x1f, RZ ;  /* 0x0000001f07077819 */ /* 0x000fc800000006ff */
[----:B------:R0:W1:Y:S01]  /*a4d0*/  SYNCS.PHASECHK.TRANS64.TRYWAIT P1, [UR6+0x2a830], R7 ;  /* 0x02a83007ff0075a7 */ /* 0x0000620008020146 */
[----:B------:R-:W-:Y:S05]  /*a4e0*/  @!P0 BRA `(.L_x_1141) ;  /* 0x0000000000048947 */ /* 0x000fea0003800000 */
[----:B------:R-:W-:Y:S01]  /*a4f0*/  BPT.TRAP 0x1 ;  /* 0x000000040000795c */ /* 0x000fe20000300000 */
.L_x_1141:
[----:B-1----:R-:W-:Y:S05]  /*a500*/  @P1 BRA `(.L_x_1142) ;  /* 0x0000000000081947 */ /* 0x002fea0003800000 */
[----:B------:R-:W1:Y:S02]  /*a510*/  SYNCS.PHASECHK.TRANS64.TRYWAIT P1, [UR6+0x2a830], R7 ;  /* 0x02a83007ff0075a7 */ /* 0x000e640008020146 */
[----:B-1----:R-:W-:Y:S05]  /*a520*/  @!P1 BRA `(.L_x_1143) ;  /* 0x000000ac00789947 */ /* 0x002fea0003800000 */
.L_x_1142:
        /* <DEDUP_REMOVED lines=135> */
.L_x_1144:
[----:B------:R-:W-:Y:S01]  /*ada0*/  ULEA UR10, UR4, UR38, 0x3 ;  /* 0x00000026040a7291 */ /* 0x000fe2000f8e183f */
[----:B------:R-:W-:-:S05]  /*adb0*/  IMAD.U32 R0, RZ, RZ, UR7 ;  /* 0x00000007ff007e24 */ /* 0x000fca000f8e00ff */
[----:B------:R-:W-:-:S04]  /*adc0*/  SHF.L.U32 R0, R0, 0x1f, RZ ;  /* 0x0000001f00007819 */ /* 0x000fc800000006ff */
[----:B------:R2:W3:Y:S01]  /*add0*/  SYNCS.PHASECHK.TRANS64.TRYWAIT P1, [UR10+0x2a850], R0 ;  /* 0x02a85000ff0075a7 */ /* 0x0004e2000802014a */
[----:B------:R-:W-:Y:S05]  /*ade0*/  @!P0 BRA `(.L_x_1145) ;  /* 0x0000000000048947 */ /* 0x000fea0003800000 */
[----:B------:R-:W-:Y:S01]  /*adf0*/  BPT.TRAP 0x1 ;  /* 0x000000040000795c */ /* 0x000fe20000300000 */
.L_x_1145:
[----:B---3--:R-:W-:Y:S05]  /*ae00*/  @P1 BRA `(.L_x_1146) ;  /* 0x0000000000081947 */ /* 0x008fea0003800000 */
[----:B------:R-:W3:Y:S02]  /*ae10*/  SYNCS.PHASECHK.TRANS64.TRYWAIT P1, [UR10+0x2a850], R0 ;  /* 0x02a85000ff0075a7 */ /* 0x000ee4000802014a */
[----:B---3--:R-:W-:Y:S05]  /*ae20*/  @!P1 BRA `(.L_x_1147) ;  /* 0x000000a400509947 */ /* 0x008fea0003800000 */
.L_x_1146:
[----:B------:R-:W-:Y:S01]  /*ae30*/  UIADD3 UR6, UR38, 0x400, URZ ;  /* 0x0000040026067890 */ /* 0x000fe2000fffe03f */
[----:B------:R-:W-:Y:S01]  /*ae40*/  WARPGROUP.ARRIVE ;  /* 0x00000000000079c5 */ /* 0x000fe20000000000 */
[----:B------:R-:W-:-:S05]  /*ae50*/  UMOV UR7, 0x40000040 ;  /* 0x4000004000077882 */ /* 0x000fca0000000000 */
[----:B------:R-:W3:Y:S01]  /*ae60*/  S2R R173, SR_TID.X ;  /* 0x0000000000ad7919 */ /* 0x000ee20000002100 */
[----:B------:R-:W-:Y:S01]  /*ae70*/  USHF.R.U32.HI UR6, URZ, 0x4, UR6 ;  /* 0x000000043f067899 */ /* 0x000fe20008011606 */
[----:B------:R-:W-:Y:S01]  /*ae80*/  ISETP.NE.AND P2, PT, R21, 0x1, PT ;  /* 0x000000011500780c */ /* 0x000fe20003f45270 */
[----:B------:R-:W-:Y:S01]  /*ae90*/  FMUL.FTZ R20, R102, UR5 ;  /* 0x0000000566147c20 */ /* 0x000fe20008410000 */
[----:B------:R-:W-:Y:S01]  /*aea0*/  FMUL.FTZ R11, R95, UR5 ;  /* 0x000000055f0b7c20 */ /* 0x000fe20008410000 */
[----:B------:R-:W-:Y:S01]  /*aeb0*/  ULOP3.LUT UR6, UR6, 0x3fff, URZ, 0xc0, !UPT ;  /* 0x00003fff06067892 */ /* 0x000fe2000f8ec03f */
[----:B------:R-:W-:Y:S01]  /*aec0*/  FMUL.FTZ R95, R111, UR5 ;  /* 0x000000056f5f7c20 */ /* 0x000fe20008410000 */
[----:B------:R-:W-:Y:S02]  /*aed0*/  IMAD.IADD R111, R19, 0x1, R17 ;  /* 0x00000001136f7824 */ /* 0x000fe400078e0211 */
[----:B0-2---:R-:W-:Y:S01]  /*aee0*/  FMUL.FTZ R0, R90, UR5 ;  /* 0x000000055a007c20 */ /* 0x005fe20008410000 */
[----:B------:R-:W-:Y:S01]  /*aef0*/  ULOP3.LUT UR6, UR6, 0x3000000, URZ, 0xfc, !UPT ;  /* 0x0300000006067892 */ /* 0x000fe2000f8efc3f */
[----:B------:R-:W-:Y:S01]  /*af00*/  FMUL.FTZ R90, R106, UR5 ;  /* 0x000000056a5a7c20 */ /* 0x000fe20008410000 */
[----:B------:R-:W-:Y:S01]  /*af10*/  FMUL.FTZ R121, R121, UR5 ;  /* 0x0000000579797c20 */ /* 0x000fe20008410000 */
[----:B------:R-:W-:Y:S01]  /*af20*/  FMUL.FTZ R2, R91, UR5 ;  /* 0x000000055b027c20 */ /* 0x000fe20008410000 */
[----:B------:R-:W-:Y:S01]  /*af30*/  UIMAD UR4, UR4, 0x600, UR6 ;  /* 0x00000600040478a4 */ /* 0x000fe2000f8e0206 */
[----:B------:R-:W-:Y:S01]  /*af40*/  FMUL.FTZ R106, R109, UR5 ;  /* 0x000000056d6a7c20 */ /* 0x000fe20008410000 */
[----:B------:R-:W0:Y:S01]  /*af50*/  @P2 LDC R102, c[0x0][0x44c] ;  /* 0x00011300ff662b82 */ /* 0x000e220000000800 */
[----:B------:R-:W-:Y:S01]  /*af60*/  FMUL.FTZ R91, R107, UR5 ;  /* 0x000000056b5b7c20 */ /* 0x000fe20008410000 */
[----:B------:R-:W-:Y:S01]  /*af70*/  FMUL.FTZ R109, R116, UR5 ;  /* 0x00000005746d7c20 */ /* 0x000fe20008410000 */
[----:B------:R-:W-:Y:S01]  /*af80*/  FMUL.FTZ R107, R112, UR5 ;  /* 0x00000005706b7c20 */ /* 0x000fe20008410000 */
[----:B-1----:R-:W-:Y:S01]  /*af90*/  FMUL.FTZ R7, R88, UR5 ;  /* 0x0000000558077c20 */ /* 0x002fe20008410000 */
[----:B------:R-:W-:Y:S01]  /*afa0*/  UMOV UR6, UR4 ;  /* 0x0000000400067c82 */ /* 0x000fe20008000000 */
[----:B------:R1:W2:Y:S01]  /*afb0*/  MUFU.TANH R112, R121 ;  /* 0x0000007900707308 */ /* 0x0002a20000002400 */
        /* <DEDUP_REMOVED lines=8> */
[----:B-1----:R-:W-:-:S02]  /*b040*/  IMAD R121, R9, -0x60, RZ ;  /* 0xffffffa009797824 */ /* 0x002fc400078e02ff */
[----:B------:R-:W-:Y:S01]  /*b050*/  FMUL.FTZ R103, R108, UR5 ;  /* 0x000000056c677c20 */ /* 0x000fe20008410000 */
[----:B---3--:R-:W-:Y:S01]  /*b060*/  LOP3.LUT P1, RZ, R173, 0x7f, RZ, 0xc0, !PT ;  /* 0x0000007fadff7812 */ /* 0x008fe2000782c0ff */
[----:B------:R-:W-:Y:S01]  /*b070*/  FMUL.FTZ R94, R110, UR5 ;  /* 0x000000056e5e7c20 */ /* 0x000fe20008410000 */
[----:B------:R-:W-:Y:S01]  /*b080*/  FMUL.FTZ R89, R89, UR5 ;  /* 0x0000000559597c20 */ /* 0x000fe20008410000 */
[----:B------:R-:W-:Y:S01]  /*b090*/  FMUL.FTZ R92, R92, UR5 ;  /* 0x000000055c5c7c20 */ /* 0x000fe20008410000 */
[----:B------:R-:W-:Y:S01]  /*b0a0*/  FMUL.FTZ R93, R93, UR5 ;  /* 0x000000055d5d7c20 */ /* 0x000fe20008410000 */
[----:B------:R-:W-:Y:S01]  /*b0b0*/  FMUL.FTZ R96, R96, UR5 ;  /* 0x0000000560607c20 */ /* 0x000fe20008410000 */
[----:B------:R-:W-:Y:S01]  /*b0c0*/  FMUL.FTZ R97, R97, UR5 ;  /* 0x0000000561617c20 */ /* 0x000fe20008410000 */
[----:B0-----:R-:W-:-:S04]  /*b0d0*/  @P2 IMAD.HI.U32 R102, R111, R102, RZ ;  /* 0x000000666f662227 */ /* 0x001fc800078e00ff */
        /* <DEDUP_REMOVED lines=13> */
[----:B------:R-:W0:Y:S08]  /*b1b0*/  MUFU.TANH R7, R7 ;  /* 0x0000000700077308 */ /* 0x000e300000002400 */
[----:B------:R-:W1:Y:S08]  /*b1c0*/  MUFU.TANH R89, R89 ;  /* 0x0000005900597308 */ /* 0x000e700000002400 */
        /* <DEDUP_REMOVED lines=16> */
[----:B------:R-:W5:Y:S02]  /*b2d0*/  @P2 LDC R101, c[0x0][0x450] ;  /* 0x00011400ff652b82 */ /* 0x000f640000000800 */
[----:B------:R-:W0:Y:S01]  /*b2e0*/  MUFU.TANH R88, R88 ;  /* 0x0000005800587308 */ /* 0x000e220000002400 */
[----:B------:R-:W-:Y:S01]  /*b2f0*/  HGMMA.64x128x16.F32.BF16 R24, R152, gdesc[UR4].tnspB, R24, gsb0 ;  /* 0x41e0000498187df0 */ /* 0x000fe20008001818 */
[----:B------:R-:W-:Y:S01]  /*b300*/  UIADD3 UR6, UR4, 0x100, URZ ;  /* 0x0000010004067890 */ /* 0x000fe2000fffe03f */
[----:B------:R-:W-:-:S05]  /*b310*/  UMOV UR7, 0x40000040 ;  /* 0x4000004000077882 */ /* 0x000fca0000000000 */
[----:B------:R-:W0:Y:S08]  /*b320*/  MUFU.TANH R158, R158 ;  /* 0x0000009e009e7308 */ /* 0x000e300000002400 */
[----:B------:R-:W0:Y:S01]  /*b330*/  MUFU.TANH R90, R90 ;  /* 0x0000005a005a7308 */ /* 0x000e220000002400 */
[----:B-----5:R-:W-:-:S07]  /*b340*/  @P2 SHF.R.U32.HI R111, RZ, R101, R102 ;  /* 0x00000065ff6f2219 */ /* 0x020fce0000011666 */
[----:B------:R-:W0:Y:S01]  /*b350*/  MUFU.TANH R91, R91 ;  /* 0x0000005b005b7308 */ /* 0x000e220000002400 */
[----:B------:R-:W5:Y:S07]  /*b360*/  SHFL.IDX PT, R116, R111, RZ, 0x1c1f ;  /* 0x001c1fff6f747589 */ /* 0x000f6e00000e0000 */
        /* <DEDUP_REMOVED lines=13> */
[----:B------:R-:W0:Y:S01]  /*b440*/  MUFU.TANH R128, R128 ;  /* 0x0000008000807308 */ /* 0x000e220000002400 */
[----:B------:R-:W-:-:S02]  /*b450*/  WARPGROUP.DEPBAR.LE gsb0, 0x0 ;  /* 0x00008000000079c5 */ /* 0x000fc40000010000 */
[----:B------:R-:W-:Y:S01]  /*b460*/  WARPGROUP.ARRIVE ;  /* 0x00000000000079c5 */ /* 0x000fe20000000000 */
[----:B------:R-:W-:Y:S01]  /*b470*/  FMUL.FTZ R152, R104, UR5 ;  /* 0x0000000568987c20 */ /* 0x000fe20008410000 */
[----:B------:R-:W-:Y:S02]  /*b480*/  IMAD.U32 R104, RZ, RZ, UR37 ;  /* 0x00000025ff687e24 */ /* 0x000fe4000f8e00ff */
[----:B------:R-:W-:Y:S01]  /*b490*/  FMUL.FTZ R154, R130, UR5 ;  /* 0x00000005829a7c20 */ /* 0x000fe20008410000 */
[----:B------:R-:W0:Y:S01]  /*b4a0*/  MUFU.TANH R129, R129 ;  /* 0x0000008100817308 */ /* 0x000e220000002400 */
[----:B------:R-:W-:Y:S01]  /*b4b0*/  HGMMA.64x128x16.F32.BF16 R24, R148, gdesc[UR4].tnspB, R24, gsb0 ;  /* 0x41e0000494187df0 */ /* 0x000fe20008001818 */
[----:B------:R-:W-:Y:S01]  /*b4c0*/  UIADD3 UR6, UR4, 0x180, URZ ;  /* 0x0000018004067890 */ /* 0x000fe2000fffe03f */
[----:B------:R-:W-:Y:S01]  /*b4d0*/  @!P1 LEA R101, R104, UR38, 0x3 ;  /* 0x0000002668659c11 */ /* 0x000fe2000f8e18ff */
[----:B------:R-:W-:-:S04]  /*b4e0*/  UMOV UR7, 0x40000040 ;  /* 0x4000004000077882 */ /* 0x000fc80000000000 */
[----:B------:R-:W0:Y:S01]  /*b4f0*/  MUFU.TANH R152, R152 ;  /* 0x0000009800987308 */ /* 0x000e220000002400 */
[----:B------:R-:W-:-:S05]  /*b500*/  @!P1 VIADD R101, R101, 0x2a840 ;  /* 0x0002a84065659836 */ /* 0x000fca0000000000 */
[----:B------:R-:W-:Y:S02]  /*b510*/  @!P1 PRMT R102, RZ, 0x654, R101 ;  /* 0x00000654ff669816 */ /* 0x000fe40000000065 */
[----:B------:R-:W0:Y:S08]  /*b520*/  MUFU.TANH R154, R154 ;  /* 0x0000009a009a7308 */ /* 0x000e300000002400 */
[----:B------:R-:W0:Y:S08]  /*b530*/  MUFU.TANH R156, R156 ;  /* 0x0000009c009c7308 */ /* 0x000e300000002400 */
[----:B------:R-:W0:Y:S08]  /*b540*/  MUFU.TANH R132, R132 ;  /* 0x0000008400847308 */ /* 0x000e300000002400 */
[----:B------:R-:W0:Y:S08]  /*b550*/  MUFU.TANH R133, R133 ;  /* 0x0000008500857308 */ /* 0x000e300000002400 */
[----:B------:R0:W0:Y:S01]  /*b560*/  MUFU.TANH R101, R134 ;  /* 0x0000008600657308 */ /* 0x0000220000002400 */
[----:B------:R-:W-:-:S02]  /*b570*/  WARPGROUP.DEPBAR.LE gsb0, 0x0 ;  /* 0x00008000000079c5 */ /* 0x000fc40000010000 */
[----:B------:R-:W-:Y:S01]  /*b580*/  WARPGROUP.ARRIVE ;  /* 0x00000000000079c5 */ /* 0x000fe20000000000 */
[----:B------:R-:W-:Y:S01]  /*b590*/  FMUL.FTZ R148, R126, UR5 ;  /* 0x000000057e947c20 */ /* 0x000fe20008410000 */
[----:B------:R-:W-:-:S04]  /*b5a0*/  FMUL.FTZ R150, R127, UR5 ;  /* 0x000000057f967c20 */ /* 0x000fc80008410000 */
[----:B------:R-:W-:Y:S01]  /*b5b0*/  HGMMA.64x128x16.F32.BF16 R24, R144, gdesc[UR4].tnspB, R24, gsb0 ;  /* 0x41e0000490187df0 */ /* 0x000fe20008001818 */
[----:B------:R-:W-:Y:S01]  /*b5c0*/  UIADD3 UR6, UR4, 0x200, URZ ;  /* 0x0000020004067890 */ /* 0x000fe2000fffe03f */
[----:B------:R-:W0:Y:S01]  /*b5d0*/  MUFU.TANH R148, R148 ;  /* 0x0000009400947308 */ /* 0x000e220000002400 */
[----:B------:R-:W-:-:S07]  /*b5e0*/  UMOV UR7, 0x40000040 ;  /* 0x4000004000077882 */ /* 0x000fce0000000000 */
[----:B------:R-:W0:Y:S01]  /*b5f0*/  MUFU.TANH R150, R150 ;  /* 0x0000009600967308 */ /* 0x000e220000002400 */
[----:B------:R-:W-:Y:S02]  /*b600*/  WARPGROUP.DEPBAR.LE gsb0, 0x0 ;  /* 0x00008000000079c5 */ /* 0x000fe40000010000 */
        /* <DEDUP_REMOVED lines=11> */
[----:B------:R-:W-:Y:S01]  /*b6c0*/  FMUL.FTZ R142, R119, UR5 ;  /* 0x00000005778e7c20 */ /* 0x000fe20008410000 */
[----:B------:R-:W-:Y:S02]  /*b6d0*/  VIADD R105, R121, 0x1 ;  /* 0x0000000179697836 */ /* 0x000fe40000000000 */
[----:B------:R0:W0:Y:S01]  /*b6e0*/  MUFU.TANH R119, R124 ;  /* 0x0000007c00777308 */ /* 0x0000220000002400 */
[----:B------:R-:W-:Y:S01]  /*b6f0*/  HGMMA.64x128x16.F32.BF16 R24, R136, gdesc[UR4].tnspB, R24, gsb0 ;  /* 0x41e0000488187df0 */ /* 0x000fe20008001818 */
[----:B------:R-:W-:-:S04]  /*b700*/  IMAD R105, R18, -0x2, R105 ;  /* 0xfffffffe12697824 */ /* 0x000fc800078e0269 */
[C---:B------:R-:W-:Y:S02]  /*b710*/  VIADD R130, R105.reuse, 0xffffffff ;  /* 0xffffffff69827836 */ /* 0x040fe40000000000 */
[----:B------:R-:W0:Y:S01]  /*b720*/  MUFU.TANH R140, R140 ;  /* 0x0000008c008c7308 */ /* 0x000e220000002400 */
[----:B------:R-:W-:-:S05]  /*b730*/  IADD3 R104, R105, -UR50, R16 ;  /* 0x8000003269687c10 */ /* 0x000fca000fffe010 */
[C---:B------:R-:W-:Y:S02]  /*b740*/  VIADD R123, R104.reuse, UR54 ;  /* 0x00000036687b7c36 */ /* 0x040fe40008000000 */
[----:B------:R-:W0:Y:S01]  /*b750*/  MUFU.TANH R142, R142 ;  /* 0x0000008e008e7308 */ /* 0x000e220000002400 */
[----:B------:R-:W-:Y:S02]  /*b760*/  VIADD R127, R104, UR51 ;  /* 0x00000033687f7c36 */ /* 0x000fe40008000000 */
[--C-:B-----5:R-:W-:Y:S02]  /*b770*/  IMAD.IADD R113, R123, 0x1, R116.reuse ;  /* 0x000000017b717824 */ /* 0x120fe400078e0274 */
[----:B------:R-:W-:Y:S01]  /*b780*/  IMAD.IADD R115, R127, 0x1, R116 ;  /* 0x000000017f737824 */ /* 0x000fe200078e0274 */
[----:B------:R-:W-:Y:S02]  /*b790*/  WARPGROUP.DEPBAR.LE gsb0, 0x0 ;  /* 0x00008000000079c5 */ /* 0x000fe40000010000 */
[----:B------:R5:W-:Y:S01]  /*b7a0*/  @!P1 SYNCS.ARRIVE.TRANS64.RED.A1T0 RZ, [R102+URZ], RZ ;  /* 0x000000ff66ff99a7 */ /* 0x000be2000810043f */
[----:B------:R-:W-:Y:S01]  /*b7b0*/  ISETP.GE.AND P1, PT, R10, 0x1, PT ;  /* 0x000000010a00780c */ /* 0x000fe20003f26270 */
[----:B-----5:R-:W-:-:S06]  /*b7c0*/  FMUL.FTZ R102, R135, UR5 ;  /* 0x0000000587667c20 */ /* 0x020fcc0008410000 */
[----:B------:R-:W0:Y:S06]  /*b7d0*/  MUFU.TANH R102, R102 ;  /* 0x0000006600667308 */ /* 0x000e2c0000002400 */
[----:B-1234-:R-:W-:Y:S05]  /*b7e0*/  @!P1 BRA `(.L_x_1148) ;  /* 0x0000000000549947 */ /* 0x01efea0003800000 */
[----:B------:R-:W-:Y:S01]  /*b7f0*/  IADD3 R117, R16, -UR50, R116 ;  /* 0x8000003210757c10 */ /* 0x000fe2000fffe074 */
        /* <DEDUP_REMOVED lines=11> */
.L_x_1150:
[----:B------:R-:W-:-:S05]  /*b8b0*/  IMAD.U32 R116, RZ, RZ, UR39 ;  /* 0x00000027ff747e24 */ /* 0x000fca000f8e00ff */
[----:B------:R-:W-:-:S13]  /*b8c0*/  ISETP.NE.AND P1, PT, R116, 0x1, PT ;  /* 0x000000017400780c */ /* 0x000fda0003f25270 */
[----:B------:R-:W1:Y:S02]  /*b8d0*/  @P1 LDC.64 R104, c[0x0][0x9e8] ;  /* 0x00027a00ff681b82 */ /* 0x000e640000000a00 */
[----:B-1----:R-:W-:-:S05]  /*b8e0*/  @P1 IMAD.HI.U32 R104, R117, R104, RZ ;  /* 0x0000006875681227 */ /* 0x002fca00078e00ff */
[----:B------:R-:W-:-:S07]  /*b8f0*/  @P1 SHF.R.U32.HI R117, RZ, R105, R104 ;  /* 0x00000069ff751219 */ /* 0x000fce0000011668 */
.L_x_1151:
[----:B------:R-:W-:Y:S05]  /*b900*/  BSYNC B0 ;  /* 0x0000000000007941 */ /* 0x000fea0003800000 */
.L_x_1149:
[----:B------:R-:W-:-:S05]  /*b910*/  IMAD R104, R117, R116, R130 ;  /* 0x0000007475687224 */ /* 0x000fca00078e0282 */
[----:B------:R-:W-:Y:S02]  /*b920*/  VIADDMNMX R113, R104, R116, R113, PT ;  /* 0x0000007468717246 */ /* 0x000fe40003800171 */
[----:B------:R-:W-:-:S07]  /*b930*/  VIMNMX R115, R115, R104, !PT ;  /* 0x0000006873737248 */ /* 0x000fce0007fe0100 */
.L_x_1148:
[C---:B------:R-:W-:Y:S02]  /*b940*/  ISETP.GE.AND P1, PT, R121.reuse, 0x2, PT ;  /* 0x000000027900780c */ /* 0x040fe40003f26270 */
[----:B------:R-:W-:Y:S02]  /*b950*/  ISETP.GE.AND P4, PT, R121, 0xa, PT ;  /* 0x0000000a7900780c */ /* 0x000fe40003f86270 */
[----:B------:R-:W-:Y:S02]  /*b960*/  ISETP.GT.AND P2, PT, R115, 0x1, !P1 ;  /* 0x000000017300780c */ /* 0x000fe40004f44270 */
[----:B------:R-:W-:Y:S02]  /*b970*/  P2R R105, PR, RZ, 0x10 ;  /* 0x00000010ff697803 */ /* 0x000fe40000000000 */
[----:B------:R-:W-:Y:S02]  /*b980*/  ISETP.LT.OR P3, PT, R113, 0x2, P2 ;  /* 0x000000027100780c */ /* 0x000fe40001761670 */
[----:B------:R-:W-:-:S02]  /*b990*/  ISETP.GE.AND P2, PT, R121, 0x9, PT ;  /* 0x000000097900780c */ /* 0x000fc40003f46270 */
[----:B------:R-:W-:Y:S02]  /*b9a0*/  FSEL R180, R89, -INF , !P3 ;  /* 0xff80000059b47808 */ /* 0x000fe40005800000 */
[----:B------:R-:W-:-:S04]  /*b9b0*/  ISETP.GT.AND P3, PT, R115, 0x8, !P2 ;  /* 0x000000087300780c */ /* 0x000fc80005764270 */
[----:B------:R-:W-:-:S04]  /*b9c0*/  ISETP.LT.OR P3, PT, R113, 0x9, P3 ;  /* 0x000000097100780c */ /* 0x000fc80001f61670 */
[----:B0-----:R-:W-:Y:S02]  /*b9d0*/  FSEL R184, R92, -INF , !P3 ;  /* 0xff8000005cb87808 */ /* 0x001fe40005800000 */
        /* <DEDUP_REMOVED lines=81> */
[----:B------:R-:W-:-:S04]  /*bef0*/  ISETP.LT.OR P3, PT, R113, 0x4a, P3 ;  /* 0x0000004a7100780c */ /* 0x000fc80001f61670 */
[----:B------:R-:W-:Y:S02]  /*bf00*/  FSEL R108, R125, -INF , !P3 ;  /* 0xff8000007d6c7808 */ /* 0x000fe40005800000 */
[----:B------:R-:W-:-:S04]  /*bf10*/  ISETP.GE.AND P3, PT, R121, 0x51, PT ;  /* 0x000000517900780c */ /* 0x000fc80003f66270 */
[----:B------:R-:W-:-:S04]  /*bf20*/  ISETP.GT.AND P4, PT, R115, 0x50, !P3 ;  /* 0x000000507300780c */ /* 0x000fc80005f84270 */
[----:B------:R-:W-:-:S04]  /*bf30*/  ISETP.LT.OR P4, PT, R113, 0x51, P4 ;  /* 0x000000517100780c */ /* 0x000fc80002781670 */
[----:B------:R-:W-:Y:S02]  /*bf40*/  FSEL R106, R128, -INF , !P4 ;  /* 0xff800000806a7808 */ /* 0x000fe40006000000 */
[----:B------:R-:W-:Y:S01]  /*bf50*/  ISETP.GE.AND P4, PT, R121, 0x52, PT ;  /* 0x000000527900780c */ /* 0x000fe20003f86270 */
[----:B------:R-:W0:Y:S03]  /*bf60*/  SHFL.IDX PT, R128, R111, 0x1, 0x1c1f ;  /* 0x003c1f006f807f89 */ /* 0x000e2600000e0000 */
[----:B------:R-:W-:-:S04]  /*bf70*/  ISETP.GT.AND P5, PT, R115, 0x51, !P4 ;  /* 0x000000517300780c */ /* 0x000fc800067a4270 */
[----:B------:R-:W-:-:S04]  /*bf80*/  ISETP.LT.OR P5, PT, R113, 0x52, P5 ;  /* 0x000000527100780c */ /* 0x000fc80002fa1670 */
[----:B------:R-:W-:Y:S02]  /*bf90*/  FSEL R96, R129, -INF , !P5 ;  /* 0xff80000081607808 */ /* 0x000fe40006800000 */
[----:B------:R-:W-:-:S04]  /*bfa0*/  ISETP.GE.AND P5, PT, R121, 0x59, PT ;  /* 0x000000597900780c */ /* 0x000fc80003fa6270 */
[----:B------:R-:W-:-:S04]  /*bfb0*/  ISETP.GT.AND P6, PT, R115, 0x58, !P5 ;  /* 0x000000587300780c */ /* 0x000fc80006fc4270 */
[----:B------:R-:W-:Y:S01]  /*bfc0*/  ISETP.LT.OR P6, PT, R113, 0x59, P6 ;  /* 0x000000597100780c */ /* 0x000fe200037c1670 */
[----:B0-----:R-:W-:-:S03]  /*bfd0*/  IMAD.IADD R89, R127, 0x1, R128 ;  /* 0x000000017f597824 */ /* 0x001fc600078e0280 */
[----:B------:R-:W-:Y:S02]  /*bfe0*/  FSEL R92, R132, -INF , !P6 ;  /* 0xff800000845c7808 */ /* 0x000fe40007000000 */
[----:B------:R-:W-:-:S04]  /*bff0*/  ISETP.GE.AND P6, PT, R121, 0x1, PT ;  /* 0x000000017900780c */ /* 0x000fc80003fc6270 */
[----:B------:R-:W-:Y:S02]  /*c000*/  P2R R103, PR, RZ, 0x40 ;  /* 0x00000040ff677803 */ /* 0x000fe40000000000 */
[----:B------:R-:W-:-:S04]  /*c010*/  ISETP.GT.AND P6, PT, R115, RZ, !P6 ;  /* 0x000000ff7300720c */ /* 0x000fc800077c4270 */
[----:B------:R-:W-:-:S04]  /*c020*/  ISETP.LT.OR P6, PT, R113, 0x1, P6 ;  /* 0x000000017100780c */ /* 0x000fc800037c1670 */
[----:B------:R-:W-:Y:S01]  /*c030*/  FSEL R188, R7, -INF , !P6 ;  /* 0xff80000007bc7808 */ /* 0x000fe20007000000 */
[----:B------:R-:W-:Y:S01]  /*c040*/  IMAD.IADD R7, R123, 0x1, R128 ;  /* 0x000000017b077824 */ /* 0x000fe200078e0280 */
[----:B------:R-:W-:-:S04]  /*c050*/  ISETP.GE.AND P6, PT, R121, 0x5a, PT ;  /* 0x0000005a7900780c */ /* 0x000fc80003fc6270 */
[----:B------:R-:W-:Y:S02]  /*c060*/  P2R R121, PR, RZ, 0x40 ;  /* 0x00000040ff797803 */ /* 0x000fe40000000000 */
[----:B------:R-:W-:-:S04]  /*c070*/  ISETP.GT.AND P6, PT, R115, 0x59, !P6 ;  /* 0x000000597300780c */ /* 0x000fc800077c4270 */
[----:B------:R-:W-:-:S04]  /*c080*/  ISETP.LT.OR P6, PT, R113, 0x5a, P6 ;  /* 0x0000005a7100780c */ /* 0x000fc800037c1670 */
[----:B------:R-:W-:Y:S02]  /*c090*/  FSEL R104, R133, -INF , !P6 ;  /* 0xff80000085687808 */ /* 0x000fe40007000000 */
[----:B------:R-:W-:-:S13]  /*c0a0*/  ISETP.GE.AND P6, PT, R10, 0x1, PT ;  /* 0x000000010a00780c */ /* 0x000fda0003fc6270 */
[----:B------:R-:W-:Y:S05]  /*c0b0*/  @!P6 BRA `(.L_x_1152) ;  /* 0x000000000054e947 */ /* 0x000fea0003800000 */
[----:B------:R-:W-:Y:S01]  /*c0c0*/  IADD3 R93, R16, -UR50, R128 ;  /* 0x80000032105d7c10 */ /* 0x000fe2000fffe080 */
        /* <DEDUP_REMOVED lines=11> */
.L_x_1154:
[----:B------:R-:W-:-:S05]  /*c180*/  IMAD.U32 R97, RZ, RZ, UR39 ;  /* 0x00000027ff617e24 */ /* 0x000fca000f8e00ff */
[----:B------:R-:W-:-:S13]  /*c190*/  ISETP.NE.AND P6, PT, R97, 0x1, PT ;  /* 0x000000016100780c */ /* 0x000fda0003fc5270 */
[----:B------:R-:W0:Y:S02]  /*c1a0*/  @P6 LDC.64 R128, c[0x0][0x9e8] ;  /* 0x00027a00ff806b82 */ /* 0x000e240000000a00 */
[----:B0-----:R-:W-:-:S05]  /*c1b0*/  @P6 IMAD.HI.U32 R128, R93, R128, RZ ;  /* 0x000000805d806227 */ /* 0x001fca00078e00ff */
[----:B------:R-:W-:-:S07]  /*c1c0*/  @P6 SHF.R.U32.HI R93, RZ, R129, R128 ;  /* 0x00000081ff5d6219 */ /* 0x000fce0000011680 */
.L_x_1155:
[----:B------:R-:W-:Y:S05]  /*c1d0*/  BSYNC B0 ;  /* 0x0000000000007941 */ /* 0x000fea0003800000 */
.L_x_1153:
[----:B------:R-:W-:-:S05]  /*c1e0*/  IMAD R128, R93, R97, R130 ;  /* 0x000000615d807224 */ /* 0x000fca00078e0282 */
[----:B------:R-:W-:Y:S02]  /*c1f0*/  VIADDMNMX R7, R128, R97, R7, PT ;  /* 0x0000006180077246 */ /* 0x000fe40003800107 */
[----:B------:R-:W-:-:S07]  /*c200*/  VIMNMX R89, R89, R128, !PT ;  /* 0x0000008059597248 */ /* 0x000fce0007fe0100 */
.L_x_1152:
[----:B------:R-:W-:Y:S01]  /*c210*/  ISETP.GT.AND P1, PT, R89, 0x1, !P1 ;  /* 0x000000015900780c */ /* 0x000fe20004f24270 */
[----:B------:R-:W-:Y:S01]  /*c220*/  UMOV UR7, UR36 ;  /* 0x0000002400077c82 */ /* 0x000fe20008000000 */
[----:B------:R-:W-:Y:S01]  /*c230*/  ISETP.NE.AND P6, PT, R136, RZ, PT ;  /* 0x000000ff8800720c */ /* 0x000fe20003fc5270 */
[----:B------:R-:W-:Y:S01]  /*c240*/  UMOV UR4, UR37 ;  /* 0x0000002500047c82 */ /* 0x000fe20008000000 */
[----:B------:R-:W-:Y:S02]  /*c250*/  ISETP.LT.OR P1, PT, R7, 0x2, P1 ;  /* 0x000000020700780c */ /* 0x000fe40000f21670 */
[----:B------:R-:W-:Y:S02]  /*c260*/  ISETP.GT.AND P2, PT, R89, 0x8, !P2 ;  /* 0x000000085900780c */ /* 0x000fe40005744270 */
[----:B------:R-:W-:Y:S02]  /*c270*/  FSEL R136, R2, -INF , !P1 ;  /* 0xff80000002887808 */ /* 0x000fe40004800000 */
[----:B------:R-:W-:-:S02]  /*c280*/  ISETP.NE.AND P1, PT, R105, RZ, PT ;  /* 0x000000ff6900720c */ /* 0x000fc40003f25270 */
[----:B------:R-:W-:Y:S02]  /*c290*/  ISETP.LT.OR P2, PT, R7, 0x9, P2 ;  /* 0x000000090700780c */ /* 0x000fe40001741670 */
[----:B------:R-:W-:Y:S02]  /*c2a0*/  ISETP.GT.AND P1, PT, R89, 0x9, !P1 ;  /* 0x000000095900780c */ /* 0x000fe40004f24270 */
[----:B------:R-:W-:Y:S02]  /*c2b0*/  FSEL R2, R8, -INF , !P2 ;  /* 0xff80000008027808 */ /* 0x000fe40005000000 */
        /* <DEDUP_REMOVED lines=88> */
[----:B------:R-:W-:-:S04]  /*c840*/  ISETP.GT.AND P1, PT, R89, 0x40, !P1 ;  /* 0x000000405900780c */ /* 0x000fc80004f24270 */
        /* <DEDUP_REMOVED lines=27> */
[--C-:B------:R-:W-:Y:S01]  /*ca00*/  FFMA.FTZ R103, R152, R11, -R111.reuse ;  /* 0x0000000b98677223 */ /* 0x100fe2000001086f */
[----:B------:R-:W-:Y:S01]  /*ca10*/  FSEL R152, R101, -INF , !P5 ;  /* 0xff80000065987808 */ /* 0x000fe20006800000 */
[----:B------:R0:W-:Y:S01]  /*ca20*/  MUFU.EX2 R15, R0 ;  /* 0x00000000000f7308 */ /* 0x0001e20000000800 */
[----:B------:R-:W-:Y:S01]  /*ca30*/  FMNMX.FTZ R91, R134, R91, !PT ;  /* 0x0000005b865b7209 */ /* 0x000fe20007810000 */
[-CC-:B------:R-:W-:Y:S01]  /*ca40*/  FFMA.FTZ R89, R126, R11.reuse, -R111.reuse ;  /* 0x0000000b7e597223 */ /* 0x180fe2000001086f */
[----:B------:R-:W-:Y:S01]  /*ca50*/  FSEL R126, R102, -INF , !P2 ;  /* 0xff800000667e7808 */ /* 0x000fe20005000000 */
[--C-:B------:R-:W-:Y:S01]  /*ca60*/  FFMA.FTZ R101, R118, R11, -R111.reuse ;  /* 0x0000000b76657223 */ /* 0x100fe2000001086f */
[----:B------:R-:W-:Y:S01]  /*ca70*/  FMNMX.FTZ R91, R14, R91, !PT ;  /* 0x0000005b0e5b7209 */ /* 0x000fe20007810000 */
[-CC-:B------:R-:W-:Y:S01]  /*ca80*/  FFMA.FTZ R180, R180, R11.reuse, -R111.reuse ;  /* 0x0000000bb4b47223 */ /* 0x180fe2000001086f */
[----:B------:R-:W-:Y:S01]  /*ca90*/  FSEL R109, R8, RZ, P1 ;  /* 0x000000ff086d7208 */ /* 0x000fe20000800000 */
[--C-:B------:R-:W-:Y:S01]  /*caa0*/  FFMA.FTZ R184, R184, R11, -R111.reuse ;  /* 0x0000000bb8b87223 */ /* 0x100fe2000001086f */
[----:B------:R-:W-:Y:S01]  /*cab0*/  FMNMX.FTZ R93, R132, R91, !PT ;  /* 0x0000005b845d7209 */ /* 0x000fe20007810000 */
[-CC-:B0-----:R-:W-:Y:S01]  /*cac0*/  FFMA.FTZ R0, R174, R11.reuse, -R111.reuse ;  /* 0x0000000bae007223 */ /* 0x181fe2000001086f */
        /* <DEDUP_REMOVED lines=18> */
[----:B------:R-:W-:-:S02]  /*cbf0*/  FMNMX.FTZ R95, R94, R95, !PT ;  /* 0x0000005f5e5f7209 */ /* 0x000fc40007810000 */
[----:B------:R-:W-:Y:S02]  /*cc00*/  LOP3.LUT P6, RZ, R173, 0x7f, RZ, 0xc0, !PT ;  /* 0x0000007fadff7812 */ /* 0x000fe400078cc0ff */
[----:B------:R-:W-:-:S03]  /*cc10*/  FMNMX.FTZ R95, R88, R95, !PT ;  /* 0x0000005f585f7209 */ /* 0x000fc60007810000 */
[----:B------:R-:W-:Y:S01]  /*cc20*/  MUFU.EX2 R91, R184 ;  /* 0x000000b8005b7308 */ /* 0x000fe20000000800 */
[----:B------:R-:W-:-:S04]  /*cc30*/  FMNMX.FTZ R95, R98, R95, !PT ;  /* 0x0000005f625f7209 */ /* 0x000fc80007810000 */
[----:B------:R-:W-:-:S03]  /*cc40*/  FMNMX.FTZ R97, R138, R95, !PT ;  /* 0x0000005f8a617209 */ /* 0x000fc60007810000 */
[----:B------:R-:W-:Y:S01]  /*cc50*/  MUFU.EX2 R95, R0 ;  /* 0x00000000005f7308 */ /* 0x000fe20000000800 */
[----:B------:R-:W-:-:S04]  /*cc60*/  FMNMX.FTZ R97, R100, R97, !PT ;  /* 0x0000006164617209 */ /* 0x000fc80007810000 */
[----:B------:R-:W-:-:S03]  /*cc70*/  FMNMX.FTZ R97, R142, R97, !PT ;  /* 0x000000618e617209 */ /* 0x000fc60007810000 */
[----:B------:R-:W0:Y:S01]  /*cc80*/  MUFU.EX2 R182, R182 ;  /* 0x000000b600b67308 */ /* 0x000e220000000800 */
[----:B------:R-:W-:-:S04]  /*cc90*/  FMNMX.FTZ R97, R144, R97, !PT ;  /* 0x0000006190617209 */ /* 0x000fc80007810000 */
[----:B------:R-:W-:-:S03]  /*cca0*/  FMNMX.FTZ R99, R146, R97, !PT ;  /* 0x0000006192637209 */ /* 0x000fc60007810000 */
[----:B------:R1:W-:Y:S01]  /*ccb0*/  MUFU.EX2 R97, R103 ;  /* 0x0000006700617308 */ /* 0x0003e20000000800 */
[----:B------:R-:W-:-:S04]  /*ccc0*/  FMNMX.FTZ R99, R148, R99, !PT ;  /* 0x0000006394637209 */ /* 0x000fc80007810000 */
[----:B------:R-:W-:-:S03]  /*ccd0*/  FMNMX.FTZ R99, R150, R99, !PT ;  /* 0x0000006396637209 */ /* 0x000fc60007810000 */
[----:B------:R-:W-:Y:S01]  /*cce0*/  MUFU.EX2 R93, R178 ;  /* 0x000000b2005d7308 */ /* 0x000fe20000000800 */
[----:B------:R-:W-:Y:S01]  /*ccf0*/  FMNMX.FTZ R99, R154, R99, !PT ;  /* 0x000000639a637209 */ /* 0x000fe20007810000 */
[----:B-1----:R-:W-:Y:S01]  /*cd00*/  FFMA.FTZ R103, R114, R11, -R111 ;  /* 0x0000000b72677223 */ /* 0x002fe2000001086f */
[----:B0-----:R-:W-:Y:S02]  /*cd10*/  F2FP.BF16.F32.PACK_AB R158, R182, R91 ;  /* 0x0000005bb69e723e */ /* 0x001fe400000010ff */
[----:B------:R-:W-:-:S03]  /*cd20*/  FMNMX.FTZ R99, R156, R99, !PT ;  /* 0x000000639c637209 */ /* 0x000fc60007810000 */
[----:B------:R-:W-:Y:S01]  /*cd30*/  MUFU.EX2 R176, R176 ;  /* 0x000000b000b07308 */ /* 0x000fe20000000800 */
[----:B------:R-:W-:-:S04]  /*cd40*/  FMNMX.FTZ R99, R152, R99, !PT ;  /* 0x0000006398637209 */ /* 0x000fc80007810000 */
[----:B------:R-:W-:Y:S01]  /*cd50*/  FMNMX.FTZ R0, R126, R99, !PT ;  /* 0x000000637e007209 */ /* 0x000fe20007810000 */
[-CC-:B------:R-:W-:Y:S01]  /*cd60*/  FFMA.FTZ R99, R116, R11.reuse, -R111.reuse ;  /* 0x0000000b74637223 */ /* 0x180fe2000001086f */
[----:B------:R-:W-:Y:S01]  /*cd70*/  FFMA.FTZ R116, R124, R11, -R111 ;  /* 0x0000000b7c747223 */ /* 0x000fe2000001086f */
[----:B------:R-:W-:Y:S02]  /*cd80*/  MUFU.EX2 R174, R174 ;  /* 0x000000ae00ae7308 */ /* 0x000fe40000000800 */
[----:B------:R-:W0:Y:S06]  /*cd90*/  SHFL.BFLY PT, R7, R0, 0x2, 0x1f ;  /* 0x0c401f0000077f89 */ /* 0x000e2c00000e0000 */
[----:B------:R-:W-:Y:S08]  /*cda0*/  MUFU.EX2 R140, R140 ;  /* 0x0000008c008c7308 */ /* 0x000ff00000000800 */
[----:B------:R-:W-:Y:S08]  /*cdb0*/  MUFU.EX2 R89, R89 ;  /* 0x0000005900597308 */ /* 0x000ff00000000800 */
[----:B------:R-:W-:Y:S01]  /*cdc0*/  MUFU.EX2 R102, R102 ;  /* 0x0000006600667308 */ /* 0x000fe20000000800 */
[----:B0-----:R-:W-:-:S05]  /*cdd0*/  FMNMX.FTZ R7, R0, R7, !PT ;  /* 0x0000000700077209 */ /* 0x001fca0007810000 */
[----:B------:R-:W0:Y:S02]  /*cde0*/  SHFL.BFLY PT, R0, R7, 0x1, 0x1f ;  /* 0x0c201f0007007f89 */ /* 0x000e2400000e0000 */
[----:B------:R-:W-:Y:S08]  /*cdf0*/  MUFU.EX2 R99, R99 ;  /* 0x0000006300637308 */ /* 0x000ff00000000800 */
[----:B------:R-:W-:Y:S08]  /*ce00*/  MUFU.EX2 R116, R116 ;  /* 0x0000007400747308 */ /* 0x000ff00000000800 */
[----:B------:R-:W-:Y:S01]  /*ce10*/  MUFU.EX2 R101, R101 ;  /* 0x0000006500657308 */ /* 0x000fe20000000800 */
[----:B0-----:R-:W-:Y:S01]  /*ce20*/  FMNMX.FTZ R7, R7, R0, !PT ;  /* 0x0000000007077209 */ /* 0x001fe20007810000 */
[----:B------:R-:W-:Y:S01]  /*ce30*/  FADD.FTZ R0, -R109, R12 ;  /* 0x0000000c6d007221 */ /* 0x000fe20000010100 */
[----:B------:R-:W-:-:S05]  /*ce40*/  FFMA.FTZ R109, R104, R11, -R111 ;  /* 0x0000000b686d7223 */ /* 0x000fca000001086f */
[----:B------:R-:W-:Y:S01]  /*ce50*/  MUFU.EX2 R118, R118 ;  /* 0x0000007600767308 */ /* 0x000fe20000000800 */
[C---:B------:R-:W-:Y:S01]  /*ce60*/  FSETP.NEU.FTZ.AND P1, PT, R7.reuse, -INF , PT ;  /* 0xff8000000700780b */ /* 0x040fe20003f3d000 */
[-C--:B------:R-:W-:Y:S01]  /*ce70*/  FMUL.FTZ R12, R7, R11.reuse ;  /* 0x0000000b070c7220 */ /* 0x080fe20000410000 */
[----:B------:R-:W-:-:S04]  /*ce80*/  FMUL.FTZ R0, R0, R11 ;  /* 0x0000000b00007220 */ /* 0x000fc80000410000 */
[----:B------:R-:W-:Y:S01]  /*ce90*/  FSEL R111, R12, RZ, P1 ;  /* 0x000000ff0c6f7208 */ /* 0x000fe20000800000 */
[----:B------:R-:W-:Y:S04]  /*cea0*/  MUFU.EX2 R103, R103 ;  /* 0x0000006700677308 */ /* 0x000fe80000000800 */
[-CC-:B------:R-:W-:Y:S01]  /*ceb0*/  FFMA.FTZ R159, R2, R11.reuse, -R111.reuse ;  /* 0x0000000b029f7223 */ /* 0x180fe2000001086f */
[----:B------:R-:W-:Y:S01]  /*cec0*/  FSEL R2, R7, RZ, P1 ;  /* 0x000000ff07027208 */ /* 0x000fe20000800000 */
[-CC-:B------:R-:W-:Y:S01]  /*ced0*/  FFMA.FTZ R157, R186, R11.reuse, -R111.reuse ;  /* 0x0000000bba9d7223 */ /* 0x180fe2000001086f */
[-CC-:B------:R-:W-:Y:S01]  /*cee0*/  FFMA.FTZ R12, R136, R11.reuse, -R111.reuse ;  /* 0x0000000b880c7223 */ /* 0x180fe2000001086f */
[----:B------:R-:W0:Y:S01]  /*cef0*/  MUFU.EX2 R0, R0 ;  /* 0x0000000000007308 */ /* 0x000e220000000800 */
[-C--:B------:R-:W-:Y:S01]  /*cf00*/  FFMA.FTZ R96, R134, R11.reuse, -R111 ;  /* 0x0000000b86607223 */ /* 0x080fe2000001086f */
[----:B------:R-:W-:Y:S01]  /*cf10*/  FADD.FTZ R2, -R2, R13 ;  /* 0x0000000d02027221 */ /* 0x000fe20000010100 */
[-CC-:B------:R-:W-:Y:S01]  /*cf20*/  FFMA.FTZ R153, R14, R11.reuse, -R111.reuse ;  /* 0x0000000b0e997223 */ /* 0x180fe2000001086f */
[-CC-:B------:R-:W-:Y:S01]  /*cf30*/  FFMA.FTZ R14, R132, R11.reuse, -R111.reuse ;  /* 0x0000000b840e7223 */ /* 0x180fe2000001086f */
[-CC-:B------:R-:W-:Y:S01]  /*cf40*/  FFMA.FTZ R155, R20, R11.reuse, -R111.reuse ;  /* 0x0000000b149b7223 */ /* 0x180fe2000001086f */
[-C--:B------:R-:W-:Y:S01]  /*cf50*/  FMUL.FTZ R2, R2, R11.reuse ;  /* 0x0000000b02027220 */ /* 0x080fe20000410000 */
        /* <DEDUP_REMOVED lines=12> */
[----:B------:R-:W-:Y:S01]  /*d020*/  FFMA.FTZ R144, R144, R11, -R111 ;  /* 0x0000000b90907223 */ /* 0x000fe2000001086f */
[----:B------:R-:W-:-:S02]  /*d030*/  IMAD.U32 R94, RZ, RZ, UR10 ;  /* 0x0000000aff5e7e24 */ /* 0x000fc4000f8e00ff */
[----:B------:R-:W-:Y:S01]  /*d040*/  FADD.FTZ R6, R180, R13 ;  /* 0x0000000db4067221 */ /* 0x000fe20000010000 */
[-CC-:B------:R-:W-:Y:S01]  /*d050*/  FFMA.FTZ R146, R146, R11.reuse, -R111.reuse ;  /* 0x0000000b92927223 */ /* 0x180fe2000001086f */
[-CC-:B------:R-:W-:Y:S01]  /*d060*/  FFMA.FTZ R148, R148, R11.reuse, -R111.reuse ;  /* 0x0000000b94947223 */ /* 0x180fe2000001086f */
[----:B------:R-:W0:Y:S01]  /*d070*/  MUFU.EX2 R12, R12 ;  /* 0x0000000c000c7308 */ /* 0x000e220000000800 */
[----:B------:R-:W-:Y:S01]  /*d080*/  FADD.FTZ R13, R91, R6 ;  /* 0x000000065b0d7221 */ /* 0x000fe20000010000 */
[----:B------:R-:W-:Y:S02]  /*d090*/  @!P6 VIADD R94, R94, 0x2a860 ;  /* 0x0002a8605e5ee836 */ /* 0x000fe40000000000 */
[----:B------:R-:W-:Y:S01]  /*d0a0*/  FFMA.FTZ R150, R150, R11, -R111 ;  /* 0x0000000b96967223 */ /* 0x000fe2000001086f */
[C---:B------:R-:W-:Y:S01]  /*d0b0*/  ISETP.GT.AND P1, PT, R9.reuse, R22, PT ;  /* 0x000000160900720c */ /* 0x040fe20003f24270 */
[----:B------:R-:W-:Y:S01]  /*d0c0*/  FADD.FTZ R6, R182, R13 ;  /* 0x0000000db6067221 */ /* 0x000fe20000010000 */
[----:B------:R-:W-:Y:S01]  /*d0d0*/  VIADD R9, R9, 0xffffffff ;  /* 0xffffffff09097836 */ /* 0x000fe20000000000 */
[----:B------:R-:W-:Y:S01]  /*d0e0*/  @!P6 PRMT R94, RZ, 0x654, R94 ;  /* 0x00000654ff5ee816 */ /* 0x000fe2000000005e */
[----:B------:R-:W2:Y:S01]  /*d0f0*/  MUFU.EX2 R159, R159 ;  /* 0x0000009f009f7308 */ /* 0x000ea20000000800 */
[----:B-1----:R-:W-:Y:S01]  /*d100*/  FFMA.FTZ R3, R2, R3, R157 ;  /* 0x0000000302037223 */ /* 0x002fe2000001009d */
[----:B------:R-:W-:Y:S01]  /*d110*/  FADD.FTZ R13, R93, R6 ;  /* 0x000000065d0d7221 */ /* 0x000fe20000010000 */
[----:B------:R1:W-:Y:S05]  /*d120*/  @!P6 SYNCS.ARRIVE.TRANS64.RED.A1T0 RZ, [R94+URZ], RZ ;  /* 0x000000ff5effe9a7 */ /* 0x0003ea000810043f */
[----:B------:R-:W3:Y:S01]  /*d130*/  MUFU.EX2 R96, R96 ;  /* 0x0000006000607308 */ /* 0x000ee20000000800 */
[C---:B0-----:R-:W-:Y:S01]  /*d140*/  FADD.FTZ R6, R12.reuse, R3 ;  /* 0x000000030c067221 */ /* 0x041fe20000010000 */
[----:B------:R-:W-:Y:S01]  /*d150*/  F2FP.BF16.F32.PACK_AB R157, R12, R157 ;  /* 0x0000009d0c9d723e */ /* 0x000fe200000010ff */
[----:B------:R-:W-:-:S05]  /*d160*/  IMAD.MOV.U32 R12, RZ, RZ, R8 ;  /* 0x000000ffff0c7224 */ /* 0x000fca00078e0008 */
[----:B------:R-:W0:Y:S01]  /*d170*/  MUFU.EX2 R153, R153 ;  /* 0x0000009900997308 */ /* 0x000e220000000800 */
[----:B--2---:R-:W-:-:S07]  /*d180*/  FADD.FTZ R3, R159, R6 ;  /* 0x000000069f037221 */ /* 0x004fce0000010000 */
[----:B------:R-:W2:Y:S01]  /*d190*/  MUFU.EX2 R14, R14 ;  /* 0x0000000e000e7308 */ /* 0x000ea20000000800 */
[C---:B---3--:R-:W-:Y:S01]  /*d1a0*/  FADD.FTZ R6, R96.reuse, R3 ;  /* 0x0000000360067221 */ /* 0x048fe20000010000 */
[----:B------:R-:W-:-:S06]  /*d1b0*/  F2FP.BF16.F32.PACK_AB R159, R96, R159 ;  /* 0x0000009f609f723e */ /* 0x000fcc00000010ff */
[----:B------:R3:W-:Y:S01]  /*d1c0*/  MUFU.EX2 R104, R88 ;  /* 0x0000005800687308 */ /* 0x0007e20000000800 */
[----:B0-----:R-:W-:-:S07]  /*d1d0*/  FADD.FTZ R3, R153, R6 ;  /* 0x0000000699037221 */ /* 0x001fce0000010000 */
[----:B------:R-:W0:Y:S01]  /*d1e0*/  MUFU.EX2 R155, R155 ;  /* 0x0000009b009b7308 */ /* 0x000e220000000800 */
[----:B---3--:R-:W-:Y:S01]  /*d1f0*/  FADD.FTZ R88, R176, R13 ;  /* 0x0000000db0587221 */ /* 0x008fe20000010000 */
[C---:B--2---:R-:W-:Y:S01]  /*d200*/  FADD.FTZ R6, R14.reuse, R3 ;  /* 0x000000030e067221 */ /* 0x044fe20000010000 */
[----:B------:R-:W-:Y:S02]  /*d210*/  F2FP.BF16.F32.PACK_AB R153, R14, R153 ;  /* 0x000000990e99723e */ /* 0x000fe400000010ff */
[----:B------:R-:W-:-:S03]  /*d220*/  FADD.FTZ R13, R95, R88 ;  /* 0x000000585f0d7221 */ /* 0x000fc60000010000 */
[----:B------:R-:W2:Y:S01]  /*d230*/  MUFU.EX2 R20, R20 ;  /* 0x0000001400147308 */ /* 0x000ea20000000800 */
[----:B------:R-:W-:-:S04]  /*d240*/  FADD.FTZ R88, R174, R13 ;  /* 0x0000000dae587221 */ /* 0x000fc80000010000 */
[----:B------:R-:W-:-:S03]  /*d250*/  FADD.FTZ R13, R97, R88 ;  /* 0x00000058610d7221 */ /* 0x000fc60000010000 */
[----:B------:R-:W3:Y:S01]  /*d260*/  MUFU.EX2 R149, R149 ;  /* 0x0000009500957308 */ /* 0x000ee20000000800 */
[----:B------:R-:W-:Y:S01]  /*d270*/  FADD.FTZ R88, R140, R13 ;  /* 0x0000000d8c587221 */ /* 0x000fe20000010000 */
[----:B0-----:R-:W-:-:S03]  /*d280*/  FADD.FTZ R3, R155, R6 ;  /* 0x000000069b037221 */ /* 0x001fc60000010000 */
[----:B------:R-:W-:-:S03]  /*d290*/  FADD.FTZ R13, R89, R88 ;  /* 0x00000058590d7221 */ /* 0x000fc60000010000 */
[----:B------:R-:W0:Y:S01]  /*d2a0*/  MUFU.EX2 R90, R90 ;  /* 0x0000005a005a7308 */ /* 0x000e220000000800 */
[----:B--2---:R-:W-:Y:S01]  /*d2b0*/  FADD.FTZ R6, R20, R3 ;  /* 0x0000000314067221 */ /* 0x004fe20000010000 */
[----:B------:R-:W-:Y:S01]  /*d2c0*/  FADD.FTZ R88, R102, R13 ;  /* 0x0000000d66587221 */ /* 0x000fe20000010000 */
[----:B------:R-:W-:-:S03]  /*d2d0*/  F2FP.BF16.F32.PACK_AB R155, R20, R155 ;  /* 0x0000009b149b723e */ /* 0x000fc600000010ff */
[----:B------:R-:W-:Y:S02]  /*d2e0*/  FADD.FTZ R3, R99, R88 ;  /* 0x0000005863037221 */ /* 0x000fe40000010000 */
[----:B------:R-:W2:Y:S01]  /*d2f0*/  MUFU.EX2 R151, R151 ;  /* 0x0000009700977308 */ /* 0x000ea20000000800 */
[----:B---3--:R-:W-:Y:S01]  /*d300*/  FADD.FTZ R13, R149, R6 ;  /* 0x00000006950d7221 */ /* 0x008fe20000010000 */
[----:B------:R-:W-:Y:S01]  /*d310*/  FADD.FTZ R6, R116, R3 ;  /* 0x0000000374067221 */ /* 0x000fe20000010000 */
[--C-:B------:R-:W-:Y:S01]  /*d320*/  FFMA.FTZ R3, R154, R11, -R111.reuse ;  /* 0x0000000b9a037223 */ /* 0x100fe2000001086f */
[----:B------:R-:W-:Y:S02]  /*d330*/  F2FP.BF16.F32.PACK_AB R154, R174, R95 ;  /* 0x0000005fae9a723e */ /* 0x000fe400000010ff */
[----:B------:R-:W-:Y:S01]  /*d340*/  FADD.FTZ R113, R101, R6 ;  /* 0x0000000665717221 */ /* 0x000fe20000010000 */
[-C--:B------:R-:W-:Y:S01]  /*d350*/  FFMA.FTZ R6, R156, R11.reuse, -R111 ;  /* 0x0000000b9c067223 */ /* 0x080fe2000001086f */
[----:B------:R-:W3:Y:S01]  /*d360*/  MUFU.EX2 R145, R98 ;  /* 0x0000006200917308 */ /* 0x000ee20000000800 */
[----:B0-----:R-:W-:Y:S01]  /*d370*/  FADD.FTZ R88, R90, R13 ;  /* 0x0000000d5a587221 */ /* 0x001fe20000010000 */
[----:B-1----:R-:W-:Y:S01]  /*d380*/  FADD.FTZ R94, R118, R113 ;  /* 0x00000071765e7221 */ /* 0x002fe20000010000 */
[-CC-:B------:R-:W-:Y:S01]  /*d390*/  FFMA.FTZ R13, R152, R11.reuse, -R111.reuse ;  /* 0x0000000b980d7223 */ /* 0x180fe2000001086f */
[----:B------:R-:W-:Y:S01]  /*d3a0*/  FFMA.FTZ R111, R126, R11, -R111 ;  /* 0x0000000b7e6f7223 */ /* 0x000fe2000001086f */
[----:B------:R-:W-:Y:S01]  /*d3b0*/  F2FP.BF16.F32.PACK_AB R156, R180, R15 ;  /* 0x0000000fb49c723e */ /* 0x000fe200000010ff */
[----:B------:R-:W-:Y:S01]  /*d3c0*/  FADD.FTZ R113, R103, R94 ;  /* 0x0000005e67717221 */ /* 0x000fe20000010000 */
[----:B------:R-:W-:Y:S01]  /*d3d0*/  F2FP.BF16.F32.PACK_AB R152, R176, R93 ;  /* 0x0000005db098723e */ /* 0x000fe200000010ff */
[----:B------:R-:W0:Y:S01]  /*d3e0*/  MUFU.EX2 R110, R138 ;  /* 0x0000008a006e7308 */ /* 0x000e220000000800 */
[----:B--2---:R-:W-:Y:S01]  /*d3f0*/  FADD.FTZ R88, R151, R88 ;  /* 0x0000005897587221 */ /* 0x004fe20000010000 */
[----:B------:R-:W-:-:S02]  /*d400*/  F2FP.BF16.F32.PACK_AB R149, R90, R149 ;  /* 0x000000955a95723e */ /* 0x000fc400000010ff */
[C---:B------:R-:W-:Y:S01]  /*d410*/  F2FP.BF16.F32.PACK_AB R151, R104.reuse, R151 ;  /* 0x000000976897723e */ /* 0x040fe200000010ff */
[----:B------:R-:W-:-:S03]  /*d420*/  FADD.FTZ R88, R104, R88 ;  /* 0x0000005868587221 */ /* 0x000fc60000010000 */
[----:B------:R-:W1:Y:S01]  /*d430*/  MUFU.EX2 R147, R100 ;  /* 0x0000006400937308 */ /* 0x000e620000000800 */
[----:B---3--:R-:W-:-:S07]  /*d440*/  FADD.FTZ R88, R145, R88 ;  /* 0x0000005891587221 */ /* 0x008fce0000010000 */
[----:B------:R-:W2:Y:S01]  /*d450*/  MUFU.EX2 R98, R142 ;  /* 0x0000008e00627308 */ /* 0x000ea20000000800 */
[C---:B0-----:R-:W-:Y:S01]  /*d460*/  FADD.FTZ R88, R110.reuse, R88 ;  /* 0x000000586e587221 */ /* 0x041fe20000010000 */
[----:B------:R-:W-:-:S06]  /*d470*/  F2FP.BF16.F32.PACK_AB R145, R110, R145 ;  /* 0x000000916e91723e */ /* 0x000fcc00000010ff */
[----:B------:R0:W3:Y:S01]  /*d480*/  MUFU.EX2 R141, R144 ;  /* 0x00000090008d7308 */ /* 0x0000e20000000800 */
[----:B-1----:R-:W-:-:S07]  /*d490*/  FADD.FTZ R88, R147, R88 ;  /* 0x0000005893587221 */ /* 0x002fce0000010000 */
[----:B------:R-:W1:Y:S01]  /*d4a0*/  MUFU.EX2 R112, R112 ;  /* 0x0000007000707308 */ /* 0x000e620000000800 */
[----:B--2---:R-:W-:Y:S01]  /*d4b0*/  FADD.FTZ R88, R98, R88 ;  /* 0x0000005862587221 */ /* 0x004fe20000010000 */
[----:B0-----:R-:W-:Y:S02]  /*d4c0*/  F2FP.BF16.F32.PACK_AB R144, R116, R99 ;  /* 0x000000637490723e */ /* 0x001fe400000010ff */
[----:B------:R-:W-:-:S04]  /*d4d0*/  F2FP.BF16.F32.PACK_AB R147, R98, R147 ;  /* 0x000000936293723e */ /* 0x000fc800000010ff */
[----:B------:R0:W2:Y:S01]  /*d4e0*/  MUFU.EX2 R100, R146 ;  /* 0x0000009200647308 */ /* 0x0000a20000000800 */
[----:B---3--:R-:W-:-:S07]  /*d4f0*/  FADD.FTZ R88, R141, R88 ;  /* 0x000000588d587221 */ /* 0x008fce0000010000 */
[----:B------:R-:W3:Y:S01]  /*d500*/  MUFU.EX2 R105, R105 ;  /* 0x0000006900697308 */ /* 0x000ee20000000800 */
[----:B-1----:R-:W-:Y:S01]  /*d510*/  FADD.FTZ R94, R112, R113 ;  /* 0x00000071705e7221 */ /* 0x002fe20000010000 */
[----:B0-----:R-:W-:-:S06]  /*d520*/  F2FP.BF16.F32.PACK_AB R146, R118, R101 ;  /* 0x000000657692723e */ /* 0x001fcc00000010ff */
[----:B------:R0:W1:Y:S01]  /*d530*/  MUFU.EX2 R143, R148 ;  /* 0x00000094008f7308 */ /* 0x0000620000000800 */
[C---:B--2---:R-:W-:Y:S01]  /*d540*/  FADD.FTZ R88, R100.reuse, R88 ;  /* 0x0000005864587221 */ /* 0x044fe20000010000 */
[----:B------:R-:W-:-:S06]  /*d550*/  F2FP.BF16.F32.PACK_AB R141, R100, R141 ;  /* 0x0000008d648d723e */ /* 0x000fcc00000010ff */
[----:B------:R-:W2:Y:S01]  /*d560*/  MUFU.EX2 R108, R108 ;  /* 0x0000006c006c7308 */ /* 0x000ea20000000800 */
[----:B---3--:R-:W-:Y:S01]  /*d570*/  FADD.FTZ R15, R105, R94 ;  /* 0x0000005e690f7221 */ /* 0x008fe20000010000 */
[----:B0-----:R-:W-:Y:S02]  /*d580*/  F2FP.BF16.F32.PACK_AB R148, R140, R97 ;  /* 0x000000618c94723e */ /* 0x001fe400000010ff */
[----:B------:R-:W-:-:S04]  /*d590*/  F2FP.BF16.F32.PACK_AB R140, R112, R103 ;  /* 0x00000067708c723e */ /* 0x000fc800000010ff */
[----:B------:R0:W3:Y:S01]  /*d5a0*/  MUFU.EX2 R114, R150 ;  /* 0x0000009600727308 */ /* 0x0000e20000000800 */
[----:B-1----:R-:W-:-:S07]  /*d5b0*/  FADD.FTZ R88, R143, R88 ;  /* 0x000000588f587221 */ /* 0x002fce0000010000 */
[----:B------:R-:W1:Y:S01]  /*d5c0*/  MUFU.EX2 R106, R106 ;  /* 0x0000006a006a7308 */ /* 0x000e620000000800 */
[----:B0-----:R-:W-:Y:S01]  /*d5d0*/  F2FP.BF16.F32.PACK_AB R150, R102, R89 ;  /* 0x000000596696723e */ /* 0x001fe200000010ff */
[C---:B--2---:R-:W-:Y:S01]  /*d5e0*/  FADD.FTZ R15, R108.reuse, R15 ;  /* 0x0000000f6c0f7221 */ /* 0x044fe20000010000 */
[----:B------:R-:W-:-:S05]  /*d5f0*/  F2FP.BF16.F32.PACK_AB R142, R108, R105 ;  /* 0x000000696c8e723e */ /* 0x000fca00000010ff */
        /* <DEDUP_REMOVED lines=11> */
[C---:B-1----:R-:W-:Y:S01]  /*d6b0*/  FADD.FTZ R88, R89.reuse, R88 ;  /* 0x0000005859587221 */ /* 0x042fe20000010000 */
[----:B------:R-:W-:-:S06]  /*d6c0*/  F2FP.BF16.F32.PACK_AB R137, R89, R137 ;  /* 0x000000895989723e */ /* 0x000fcc00000010ff */
[----:B------:R-:W1:Y:S01]  /*d6d0*/  MUFU.EX2 R111, R111 ;  /* 0x0000006f006f7308 */ /* 0x000e620000000800 */
[----:B0-----:R-:W-:-:S07]  /*d6e0*/  FADD.FTZ R94, R92, R3 ;  /* 0x000000035c5e7221 */ /* 0x001fce0000010000 */
[----:B------:R-:W0:Y:S01]  /*d6f0*/  MUFU.EX2 R109, R109 ;  /* 0x0000006d006d7308 */ /* 0x000e220000000800 */
[----:B--2---:R-:W-:Y:S01]  /*d700*/  FADD.FTZ R88, R13, R88 ;  /* 0x000000580d587221 */ /* 0x004fe20000010000 */
[----:B-1----:R-:W-:-:S03]  /*d710*/  F2FP.BF16.F32.PACK_AB R139, R111, R13 ;  /* 0x0000000d6f8b723e */ /* 0x002fc600000010ff */
[----:B------:R-:W-:Y:S01]  /*d720*/  FADD.FTZ R3, R111, R88 ;  /* 0x000000586f037221 */ /* 0x000fe20000010000 */
[----:B------:R-:W-:Y:S02]  /*d730*/  IMAD.MOV.U32 R13, RZ, RZ, R7 ;  /* 0x000000ffff0d7224 */ /* 0x000fe400078e0007 */
[C---:B0-----:R-:W-:Y:S01]  /*d740*/  FADD.FTZ R6, R109.reuse, R94 ;  /* 0x0000005e6d067221 */ /* 0x041fe20000010000 */
[----:B------:R-:W-:Y:S01]  /*d750*/  F2FP.BF16.F32.PACK_AB R138, R109, R92 ;  /* 0x0000005c6d8a723e */ /* 0x000fe200000010ff */
[----:B------:R-:W-:Y:S06]  /*d760*/  @P1 BRA `(.L_x_1156) ;  /* 0xffffffcc00301947 */ /* 0x000fec000383ffff */
.L_x_1139:
        /* <DEDUP_REMOVED lines=67> */
.L_x_1157:
[----:B------:R-:W-:Y:S01]  /*dba0*/  ULEA UR5, UR37, UR38, 0x3 ;  /* 0x0000002625057291 */ /* 0x000fe2000f8e183f */
[----:B------:R-:W-:-:S05]  /*dbb0*/  IMAD.U32 R0, RZ, RZ, UR36 ;  /* 0x00000024ff007e24 */ /* 0x000fca000f8e00ff */
[----:B------:R-:W-:-:S04]  /*dbc0*/  SHF.L.U32 R0, R0, 0x1f, RZ ;  /* 0x0000001f00007819 */ /* 0x000fc800000006ff */
[----:B------:R0:W1:Y:S01]  /*dbd0*/  SYNCS.PHASECHK.TRANS64.TRYWAIT P1, [UR5+0x2a850], R0 ;  /* 0x02a85000ff0075a7 */ /* 0x0000620008020145 */
[----:B------:R-:W-:Y:S05]  /*dbe0*/  @!P0 BRA `(.L_x_1158) ;  /* 0x0000000000048947 */ /* 0x000fea0003800000 */
[----:B------:R-:W-:Y:S01]  /*dbf0*/  BPT.TRAP 0x1 ;  /* 0x000000040000795c */ /* 0x000fe20000300000 */
.L_x_1158:
[----:B-1----:R-:W-:Y:S05]  /*dc00*/  @P1 BRA `(.L_x_1159) ;  /* 0x0000000000081947 */ /* 0x002fea0003800000 */
[----:B------:R-:W1:Y:S02]  /*dc10*/  SYNCS.PHASECHK.TRANS64.TRYWAIT P0, [UR5+0x2a850], R0 ;  /* 0x02a85000ff0075a7 */ /* 0x000e640008000145 */
[----:B-1----:R-:W-:Y:S05]  /*dc20*/  @!P0 BRA `(.L_x_1160) ;  /* 0x0000007400e88947 */ /* 0x002fea0003800000 */
.L_x_1159:
[----:B------:R-:W-:Y:S01]  /*dc30*/  UIADD3 UR38, UR38, 0x400, URZ ;  /* 0x0000040026267890 */ /* 0x000fe2000fffe03f */
[----:B------:R-:W-:Y:S01]  /*dc40*/  WARPGROUP.ARRIVE ;  /* 0x00000000000079c5 */ /* 0x000fe20000000000 */
[----:B------:R-:W-:Y:S01]  /*dc50*/  UMOV UR7, 0x40000040 ;  /* 0x4000004000077882 */ /* 0x000fe20000000000 */
[----:B-1----:R-:W1:Y:S01]  /*dc60*/  SHFL.BFLY PT, R5, R6, 0x2, 0x1f ;  /* 0x0c401f0006057f89 */ /* 0x002e6200000e0000 */
[----:B------:R-:W-:Y:S01]  /*dc70*/  USHF.R.U32.HI UR38, URZ, 0x4, UR38 ;  /* 0x000000043f267899 */ /* 0x000fe20008011626 */
[----:B------:R-:W-:Y:S02]  /*dc80*/  IMAD.MOV.U32 R89, RZ, RZ, -0x800000 ;  /* 0xff800000ff597424 */ /* 0x000fe400078e00ff */
[----:B0-----:R-:W0:Y:S01]  /*dc90*/  SHFL.BFLY PT, R0, R3, 0x2, 0x1f ;  /* 0x0c401f0003007f89 */ /* 0x001e2200000e0000 */
[----:B------:R-:W-:Y:S01]  /*dca0*/  ULOP3.LUT UR38, UR38, 0x3fff, URZ, 0xc0, !UPT ;  /* 0x00003fff26267892 */ /* 0x000fe2000f8ec03f */
[----:B------:R-:W-:Y:S01]  /*dcb0*/  IMAD.MOV.U32 R88, RZ, RZ, -0x800000 ;  /* 0xff800000ff587424 */ /* 0x000fe200078e00ff */
[----:B------:R-:W2:Y:S02]  /*dcc0*/  S2R R13, SR_TID.X ;  /* 0x00000000000d7919 */ /* 0x000ea40000002100 */
[----:B------:R-:W-:Y:S01]  /*dcd0*/  ULOP3.LUT UR4, UR38, 0x3000000, URZ, 0xfc, !UPT ;  /* 0x0300000026047892 */ /* 0x000fe2000f8efc3f */
[----:B------:R-:W-:-:S03]  /*dce0*/  VIADD R165, R165, 0x1 ;  /* 0x00000001a5a57836 */ /* 0x000fc60000000000 */
[----:B------:R-:W-:Y:S02]  /*dcf0*/  UIMAD UR4, UR37, 0x600, UR4 ;  /* 0x00000600250478a4 */ /* 0x000fe4000f8e0204 */
[----:B------:R-:W-:-:S04]  /*dd00*/  UIADD3 UR37, UR37, 0x1, URZ ;  /* 0x0000000125257890 */ /* 0x000fc8000fffe03f */
[----:B------:R-:W-:Y:S01]  /*dd10*/  UISETP.NE.AND UP0, UPT, UR37, 0x2, UPT ;  /* 0x000000022500788c */ /* 0x000fe2000bf05270 */
[----:B------:R-:W-:Y:S02]  /*dd20*/  UMOV UR6, UR4 ;  /* 0x0000000400067c82 */ /* 0x000fe40008000000 */
[----:B------:R-:W-:Y:S01]  /*dd30*/  HGMMA.64x128x16.F32.BF16 R24, R156, gdesc[UR4].tnspB, R24, gsb0 ;  /* 0x41e000049c187df0 */ /* 0x000fe20008001818 */
[----:B------:R-:W-:Y:S01]  /*dd40*/  UIADD3 UR6, UR4, 0x80, URZ ;  /* 0x0000008004067890 */ /* 0x000fe2000fffe03f */
[----:B-1----:R-:W-:Y:S01]  /*dd50*/  FADD.FTZ R5, R5, R6 ;  /* 0x0000000605057221 */ /* 0x002fe20000010000 */
[----:B------:R-:W-:Y:S01]  /*dd60*/  UMOV UR7, 0x40000040 ;  /* 0x4000004000077882 */ /* 0x000fe20000000000 */
[----:B------:R-:W-:Y:S01]  /*dd70*/  USEL UR37, UR37, URZ, UP0 ;  /* 0x0000003f25257287 */ /* 0x000fe20008000000 */
[----:B0-----:R-:W-:Y:S02]  /*dd80*/  FADD.FTZ R2, R0, R3 ;  /* 0x0000000300027221 */ /* 0x001fe40000010000 */
[----:B------:R-:W0:Y:S04]  /*dd90*/  SHFL.BFLY PT, R0, R5, 0x1, 0x1f ;  /* 0x0c201f0005007f89 */ /* 0x000e2800000e0000 */
[----:B------:R-:W1:Y:S01]  /*dda0*/  SHFL.BFLY PT, R9, R2, 0x1, 0x1f ;  /* 0x0c201f0002097f89 */ /* 0x000e6200000e0000 */
[----:B--2---:R-:W-:Y:S01]  /*ddb0*/  LOP3.LUT P2, RZ, R13, 0x7f, RZ, 0xc0, !PT ;  /* 0x0000007f0dff7812 */ /* 0x004fe2000784c0ff */
[----:B0-----:R-:W-:Y:S01]  /*ddc0*/  FADD.FTZ R10, R5, R0 ;  /* 0x00000000050a7221 */ /* 0x001fe20000010000 */
[----:B------:R-:W-:-:S02]  /*ddd0*/  IMAD.MOV.U32 R0, RZ, RZ, RZ ;  /* 0x000000ffff007224 */ /* 0x000fc400078e00ff */
[----:B-1----:R-:W-:Y:S02]  /*dde0*/  FADD.FTZ R12, R2, R9 ;  /* 0x00000009020c7221 */ /* 0x002fe40000010000 */
[----:B------:R-:W-:Y:S01]  /*ddf0*/  FSETP.NE.FTZ.AND P0, PT, R10, RZ, PT ;  /* 0x000000ff0a00720b */ /* 0x000fe20003f15000 */
[----:B------:R-:W-:Y:S02]  /*de00*/  IMAD.U32 R2, RZ, RZ, UR5 ;  /* 0x00000005ff027e24 */ /* 0x000fe4000f8e00ff */
[----:B------:R-:W-:Y:S01]  /*de10*/  IMAD.MOV.U32 R9, RZ, RZ, RZ ;  /* 0x000000ffff097224 */ /* 0x000fe200078e00ff */
[----:B------:R-:W-:-:S03]  /*de20*/  FSETP.NE.FTZ.AND P1, PT, R12, RZ, PT ;  /* 0x000000ff0c00720b */ /* 0x000fc60003f35000 */
[----:B------:R-:W-:-:S05]  /*de30*/  @!P2 VIADD R2, R2, 0x2a860 ;  /* 0x0002a8600202a836 */ /* 0x000fca0000000000 */
[----:B------:R-:W-:Y:S01]  /*de40*/  @!P2 PRMT R2, RZ, 0x654, R2 ;  /* 0x00000654ff02a816 */ /* 0x000fe20000000002 */
[----:B------:R-:W0:Y:S01]  /*de50*/  @P0 MUFU.LG2 R4, R10 ;  /* 0x0000000a00040308 */ /* 0x000e220000000c00 */
[----:B------:R-:W-:-:S03]  /*de60*/  @P0 FMUL.FTZ R3, R11, 0.69314718246459960938 ;  /* 0x3f3172180b030820 */ /* 0x000fc60000410000 */
[----:B------:R-:W-:-:S04]  /*de70*/  @P1 FMUL.FTZ R11, R11, 0.69314718246459960938 ;  /* 0x3f3172180b0b1820 */ /* 0x000fc80000410000 */
[----:B------:R-:W1:Y:S08]  /*de80*/  @P1 MUFU.LG2 R6, R12 ;  /* 0x0000000c00061308 */ /* 0x000e700000000c00 */
[----:B------:R-:W2:Y:S01]  /*de90*/  @P0 MUFU.RCP R0, R10 ;  /* 0x0000000a00000308 */ /* 0x000ea20000001000 */
[----:B0-----:R-:W-:-:S04]  /*dea0*/  @P0 FMUL.FTZ R4, R4, 0.69314718246459960938 ;  /* 0x3f31721804040820 */ /* 0x001fc80000410000 */
[----:B------:R-:W-:Y:S01]  /*deb0*/  @P0 FFMA.FTZ R89, R3, R8, R4 ;  /* 0x0000000803590223 */ /* 0x000fe20000010004 */
[----:B------:R-:W-:Y:S02]  /*dec0*/  PLOP3.LUT P0, PT, PT, PT, PT, 0x8, 0x0 ;  /* 0x000000000000781c */ /* 0x000fe40003f0e170 */
[----:B------:R-:W0:Y:S01]  /*ded0*/  @P1 MUFU.RCP R9, R12 ;  /* 0x0000000c00091308 */ /* 0x000e220000001000 */
        /* <DEDUP_REMOVED lines=22> */
[----:B------:R-:W-:Y:S01]  /*e040*/  UMOV UR7, 0x40000040 ;  /* 0x4000004000077882 */ /* 0x000fe20000000000 */
[----:B------:R-:W-:-:S04]  /*e050*/  USEL UR4, URZ, 0x1, UP0 ;  /* 0x000000013f047887 */ /* 0x000fc80008000000 */
[----:B------:R-:W-:Y:S01]  /*e060*/  ULOP3.LUT UR36, UR36, UR4, URZ, 0x3c, !UPT ;  /* 0x0000000424247292 */ /* 0x000fe2000f8e3c3f */
[----:B------:R-:W-:Y:S02]  /*e070*/  WARPGROUP.DEPBAR.LE gsb0, 0x0 ;  /* 0x00008000000079c5 */ /* 0x000fe40000010000 */
[----:B------:R-:W-:-:S06]  /*e080*/  WARPGROUP.ARRIVE ;  /* 0x00000000000079c5 */ /* 0x000fcc0000000000 */
[----:B------:R-:W-:Y:S03]  /*e090*/  HGMMA.64x128x16.F32.BF16 R24, R136, gdesc[UR4].tnspB, R24, gsb0 ;  /* 0x41e0000488187df0 */ /* 0x000fe60008001818 */
[----:B------:R-:W-:Y:S02]  /*e0a0*/  WARPGROUP.DEPBAR.LE gsb0, 0x0 ;  /* 0x00008000000079c5 */ /* 0x000fe40000010000 */
[----:B------:R1:W-:Y:S01]  /*e0b0*/  @!P2 SYNCS.ARRIVE.TRANS64.RED.A1T0 RZ, [R2+URZ], RZ ;  /* 0x000000ff02ffa9a7 */ /* 0x0003e2000810043f */
[-C--:B--2---:R-:W-:Y:S01]  /*e0c0*/  FMUL.FTZ R90, R44, R0.reuse ;  /* 0x000000002c5a7220 */ /* 0x084fe20000410000 */
        /* <DEDUP_REMOVED lines=62> */
[----:B-1----:R-:W-:-:S07]  /*e4b0*/  FMUL.FTZ R87, R87, R9 ;  /* 0x0000000957577220 */ /* 0x002fce0000410000 */
.L_x_1090:
[----:B------:R-:W0:Y:S01]  /*e4c0*/  S2R R5, SR_CgaCtaId ;  /* 0x0000000000057919 */ /* 0x000e220000008800 */
[----:B------:R-:W-:Y:S01]  /*e4d0*/  MOV R16, 0x400 ;  /* 0x0000040000107802 */ /* 0x000fe20000000f00 */
[----:B------:R-:W-:Y:S01]  /*e4e0*/  BSSY B0, `(.L_x_1161) ;  /* 0x00001c7000007945 */ /* 0x000fe20003800000 */
[----:B------:R-:W-:Y:S02]  /*e4f0*/  BAR.SYNC.DEFER_BLOCKING 0x5, 0x180 ;  /* 0x0146000000007b1d */ /* 0x000fe40000010000 */
[----:B0-----:R-:W-:-:S05]  /*e500*/  LEA R16, R5, R16, 0x18 ;  /* 0x0000001005107211 */ /* 0x001fca00078ec0ff */
[----:B------:R0:W1:Y:S01]  /*e510*/  LDS R0, [R16+0x2a8d0] ;  /* 0x02a8d00010007984 */ /* 0x0000620000000800 */
[----:B------:R-:W-:Y:S06]  /*e520*/  BAR.ARV 0x4, 0x180 ;  /* 0x0106000000007b1d */ /* 0x000fec0000002000 */
[----:B------:R-:W-:Y:S05]  /*e530*/  @P0 BRA `(.L_x_1162) ;  /* 0x0000001000b00947 */ /* 0x000fea0003800000 */
[----:B------:R-:W2:Y:S01]  /*e540*/  S2R R5, SR_SWINHI ;  /* 0x0000000000057919 */ /* 0x000ea20000002f00 */
[----:B------:R-:W3:Y:S01]  /*e550*/  LDC R22, c[0x0][0xbe8] ;  /* 0x0002fa00ff167b82 */ /* 0x000ee20000000800 */
[----:B------:R-:W-:Y:S01]  /*e560*/  SHF.R.S32.HI R54, RZ, 0x1f, R163 ;  /* 0x0000001fff367819 */ /* 0x000fe200000114a3 */
[----:B------:R-:W-:Y:S01]  /*e570*/  IMAD R9, R164, 0x40, R23 ;  /* 0x00000040a4097824 */ /* 0x000fe200078e0217 */
[----:B------:R-:W-:Y:S01]  /*e580*/  ULDC.64 UR4, c[0x0][0xb90] ;  /* 0x0002e40000047ab9 */ /* 0x000fe20000000a00 */
[----:B------:R-:W-:Y:S01]  /*e590*/  F2FP.BF16.F32.PACK_AB R6, R29, R6 ;  /* 0x000000061d06723e */ /* 0x000fe200000010ff */
[----:B------:R-:W-:Y:S01]  /*e5a0*/  IMAD.WIDE.U32 R10, R163, UR4, RZ ;  /* 0x00000004a30a7c25 */ /* 0x000fe2000f8e00ff */
[----:B------:R-:W-:Y:S01]  /*e5b0*/  F2FP.BF16.F32.PACK_AB R7, R7, R30 ;  /* 0x0000001e0707723e */ /* 0x000fe200000010ff */
[----:B------:R-:W-:Y:S01]  /*e5c0*/  ULDC UR6, c[0x0][0xa88] ;  /* 0x0002a20000067ab9 */ /* 0x000fe20000000800 */
[----:B------:R-:W-:Y:S01]  /*e5d0*/  SHF.R.S32.HI R112, RZ, 0x1f, R161 ;  /* 0x0000001fff707819 */ /* 0x000fe200000114a1 */
[----:B------:R-:W-:Y:S01]  /*e5e0*/  IMAD R2, R54, UR4, RZ ;  /* 0x0000000436027c24 */ /* 0x000fe2000f8e02ff */
[----:B------:R-:W-:Y:S01]  /*e5f0*/  F2FP.BF16.F32.PACK_AB R80, R81, R80 ;  /* 0x000000505150723e */ /* 0x000fe200000010ff */
[----:B------:R-:W-:Y:S01]  /*e600*/  ULDC.64 UR8, c[0x0][0x208] ;  /* 0x0000820000087ab9 */ /* 0x000fe20000000a00 */
[----:B------:R-:W-:Y:S01]  /*e610*/  F2FP.BF16.F32.PACK_AB R81, R83, R82 ;  /* 0x000000525351723e */ /* 0x000fe200000010ff */
[----:B------:R-:W-:Y:S01]  /*e620*/  IMAD R13, R163, UR5, R2 ;  /* 0x00000005a30d7c24 */ /* 0x000fe2000f8e0202 */
[----:B------:R-:W-:Y:S01]  /*e630*/  ULDC.64 UR4, c[0x0][0xb98] ;  /* 0x0002e60000047ab9 */ /* 0x000fe20000000a00 */
[----:B------:R-:W-:-:S02]  /*e640*/  F2FP.BF16.F32.PACK_AB R82, R85, R84 ;  /* 0x000000545552723e */ /* 0x000fc400000010ff */
[----:B------:R-:W-:Y:S01]  /*e650*/  IMAD.IADD R11, R11, 0x1, R13 ;  /* 0x000000010b0b7824 */ /* 0x000fe200078e020d */
[----:B------:R-:W-:Y:S01]  /*e660*/  F2FP.BF16.F32.PACK_AB R83, R87, R86 ;  /* 0x000000565753723e */ /* 0x000fe200000010ff */
[----:B------:R-:W-:Y:S01]  /*e670*/  IMAD.WIDE.U32 R10, R161, UR4, R10 ;  /* 0x00000004a10a7c25 */ /* 0x000fe2000f8e000a */
[----:B------:R-:W-:Y:S02]  /*e680*/  MOV R34, R16 ;  /* 0x0000001000227202 */ /* 0x000fe40000000f00 */
[----:B--2---:R-:W-:-:S03]  /*e690*/  MOV R35, R5 ;  /* 0x0000000500237202 */ /* 0x004fc60000000f00 */
[----:B------:R-:W-:-:S04]  /*e6a0*/  IMAD.WIDE R4, R169, 0x2, R34 ;  /* 0x00000002a9047825 */ /* 0x000fc800078e0222 */
[----:B------:R-:W-:Y:S01]  /*e6b0*/  IMAD.WIDE R34, R9, 0x2, R34 ;  /* 0x0000000209227825 */ /* 0x000fe200078e0222 */
[C---:B------:R-:W-:Y:S02]  /*e6c0*/  IADD3 R73, P1, R4.reuse, 0x4040, RZ ;  /* 0x0000404004497810 */ /* 0x040fe40007f3e0ff */
[C---:B------:R-:W-:Y:S02]  /*e6d0*/  IADD3 R43, P0, R4.reuse, 0x4060, RZ ;  /* 0x00004060042b7810 */ /* 0x040fe40007f1e0ff */
[----:B------:R-:W-:Y:S01]  /*e6e0*/  IADD3 R47, P2, R4, 0x4020, RZ ;  /* 0x00004020042f7810 */ /* 0x000fe20007f5e0ff */
[--C-:B------:R-:W-:Y:S01]  /*e6f0*/  IMAD.X R41, RZ, RZ, R5.reuse, P1 ;  /* 0x000000ffff297224 */ /* 0x100fe200008e0605 */
[----:B---3--:R-:W-:Y:S02]  /*e700*/  ISETP.NE.AND P1, PT, R22, 0x1, PT ;  /* 0x000000011600780c */ /* 0x008fe40003f25270 */
[----:B------:R-:W-:Y:S01]  /*e710*/  LOP3.LUT R42, R43, 0x380, RZ, 0xc0, !PT ;  /* 0x000003802b2a7812 */ /* 0x000fe200078ec0ff */
[----:B------:R-:W-:Y:S01]  /*e720*/  IMAD.X R39, RZ, RZ, R5, P2 ;  /* 0x000000ffff277224 */ /* 0x000fe200010e0605 */
[----:B------:R-:W-:-:S02]  /*e730*/  LOP3.LUT R9, R4, 0x380, RZ, 0xc0, !PT ;  /* 0x0000038004097812 */ /* 0x000fc400078ec0ff */
[C---:B------:R-:W-:Y:S02]  /*e740*/  IADD3 R33, P3, R4.reuse, 0x4000, RZ ;  /* 0x0000400004217810 */ /* 0x040fe40007f7e0ff */
[----:B------:R-:W-:Y:S02]  /*e750*/  IADD3 R21, P6, R4, 0x20, RZ ;  /* 0x0000002004157810 */ /* 0x000fe40007fde0ff */
[----:B------:R-:W-:Y:S01]  /*e760*/  LOP3.LUT R12, R47, 0x380, RZ, 0xc0, !PT ;  /* 0x000003802f0c7812 */ /* 0x000fe200078ec0ff */
[--C-:B------:R-:W-:Y:S01]  /*e770*/  IMAD.X R37, RZ, RZ, R5.reuse, P3 ;  /* 0x000000ffff257224 */ /* 0x100fe200018e0605 */
[----:B------:R-:W-:Y:S01]  /*e780*/  SHF.R.U64 R42, R42, 0x3, RZ ;  /* 0x000000032a2a7819 */ /* 0x000fe200000012ff */
[----:B------:R-:W2:Y:S01]  /*e790*/  @P1 LDC R72, c[0x0][0xbec] ;  /* 0x0002fb00ff481b82 */ /* 0x000ea20000000800 */
[----:B------:R-:W-:Y:S01]  /*e7a0*/  SHF.R.U64 R9, R9, 0x3, RZ ;  /* 0x0000000309097819 */ /* 0x000fe200000012ff */
[----:B------:R-:W-:Y:S01]  /*e7b0*/  IMAD.X R15, RZ, RZ, R5, P6 ;  /* 0x000000ffff0f7224 */ /* 0x000fe200030e0605 */
[----:B------:R-:W-:-:S02]  /*e7c0*/  LOP3.LUT R14, R73, 0x380, RZ, 0xc0, !PT ;  /* 0x00000380490e7812 */ /* 0x000fc400078ec0ff */
[----:B------:R-:W-:Y:S02]  /*e7d0*/  LOP3.LUT R8, R33, 0x380, RZ, 0xc0, !PT ;  /* 0x0000038021087812 */ /* 0x000fe400078ec0ff */
[----:B------:R-:W-:Y:S01]  /*e7e0*/  LOP3.LUT R2, R21, 0x380, RZ, 0xc0, !PT ;  /* 0x0000038015027812 */ /* 0x000fe200078ec0ff */
[----:B------:R-:W3:Y:S01]  /*e7f0*/  @P1 LDC R111, c[0x0][0xbf0] ;  /* 0x0002fc00ff6f1b82 */ /* 0x000ee20000000800 */
[C---:B------:R-:W-:Y:S02]  /*e800*/  IADD3 R31, P4, R4.reuse, 0x60, RZ ;  /* 0x00000060041f7810 */ /* 0x040fe40007f9e0ff */
[----:B------:R-:W-:Y:S02]  /*e810*/  IADD3 R25, P5, R4, 0x40, RZ ;  /* 0x0000004004197810 */ /* 0x000fe40007fbe0ff */
[----:B------:R-:W-:Y:S01]  /*e820*/  SHF.R.U64 R12, R12, 0x3, RZ ;  /* 0x000000030c0c7819 */ /* 0x000fe200000012ff */
[--C-:B------:R-:W-:Y:S01]  /*e830*/  IMAD.X R13, RZ, RZ, R5.reuse, P4 ;  /* 0x000000ffff0d7224 */ /* 0x100fe200020e0605 */
[----:B------:R-:W-:Y:S01]  /*e840*/  LOP3.LUT R42, R42, R43, RZ, 0x3c, !PT ;  /* 0x0000002b2a2a7212 */ /* 0x000fe200078e3cff */
[--C-:B------:R-:W-:Y:S01]  /*e850*/  IMAD.X R43, RZ, RZ, R5.reuse, P0 ;  /* 0x000000ffff2b7224 */ /* 0x100fe200000e0605 */
[----:B------:R-:W-:Y:S01]  /*e860*/  LOP3.LUT R4, R9, R4, RZ, 0x3c, !PT ;  /* 0x0000000409047212 */ /* 0x000fe200078e3cff */
[----:B------:R-:W-:Y:S01]  /*e870*/  IMAD.X R9, RZ, RZ, R5, P5 ;  /* 0x000000ffff097224 */ /* 0x000fe200028e0605 */
[----:B------:R-:W-:-:S02]  /*e880*/  SHF.R.U64 R14, R14, 0x3, RZ ;  /* 0x000000030e0e7819 */ /* 0x000fc400000012ff */
[----:B------:R-:W-:Y:S02]  /*e890*/  SHF.R.U64 R8, R8, 0x3, RZ ;  /* 0x0000000308087819 */ /* 0x000fe400000012ff */
[----:B------:R-:W-:Y:S02]  /*e8a0*/  SHF.R.U64 R2, R2, 0x3, RZ ;  /* 0x0000000302027819 */ /* 0x000fe400000012ff */
[----:B------:R-:W-:Y:S02]  /*e8b0*/  LOP3.LUT R38, R12, R47, RZ, 0x3c, !PT ;  /* 0x0000002f0c267212 */ /* 0x000fe400078e3cff */
[----:B------:R-:W-:Y:S02]  /*e8c0*/  LOP3.LUT R40, R14, R73, RZ, 0x3c, !PT ;  /* 0x000000490e287212 */ /* 0x000fe400078e3cff */
[----:B------:R-:W-:Y:S02]  /*e8d0*/  LOP3.LUT R36, R8, R33, RZ, 0x3c, !PT ;  /* 0x0000002108247212 */ /* 0x000fe400078e3cff */
[----:B------:R-:W-:-:S02]  /*e8e0*/  MOV R47, R4 ;  /* 0x00000004002f7202 */ /* 0x000fc40000000f00 */
[----:B------:R-:W-:Y:S02]  /*e8f0*/  LOP3.LUT R14, R2, R21, RZ, 0x3c, !PT ;  /* 0x00000015020e7212 */ /* 0x000fe400078e3cff */
[----:B------:R-:W-:Y:S02]  /*e900*/  LOP3.LUT R8, R31, 0x380, RZ, 0xc0, !PT ;  /* 0x000003801f087812 */ /* 0x000fe400078ec0ff */
[----:B------:R-:W-:Y:S02]  /*e910*/  F2FP.BF16.F32.PACK_AB R4, R98, R3 ;  /* 0x000000036204723e */ /* 0x000fe400000010ff */
[----:B------:R-:W-:Y:S02]  /*e920*/  LOP3.LUT R2, R25, 0x380, RZ, 0xc0, !PT ;  /* 0x0000038019027812 */ /* 0x000fe400078ec0ff */
[----:B------:R-:W-:Y:S01]  /*e930*/  MOV R98, R42 ;  /* 0x0000002a00627202 */ /* 0x000fe20000000f00 */
[----:B------:R-:W-:Y:S01]  /*e940*/  IMAD.IADD R43, R19, 0x1, R17 ;  /* 0x00000001132b7824 */ /* 0x000fe200078e0211 */
[----:B------:R-:W-:-:S02]  /*e950*/  SHF.R.U64 R8, R8, 0x3, RZ ;  /* 0x0000000308087819 */ /* 0x000fc400000012ff */
[----:B------:R-:W-:Y:S01]  /*e960*/  F2FP.BF16.F32.PACK_AB R5, R27, R108 ;  /* 0x0000006c1b05723e */ /* 0x000fe200000010ff */
[----:B------:R-:W-:Y:S01]  /*e970*/  BAR.SYNC.DEFER_BLOCKING 0x1, 0x100 ;  /* 0x0044000000007b1d */ /* 0x000fe20000010000 */
[----:B------:R-:W-:Y:S02]  /*e980*/  SHF.R.U64 R2, R2, 0x3, RZ ;  /* 0x0000000302027819 */ /* 0x000fe400000012ff */
[----:B------:R-:W-:Y:S01]  /*e990*/  MOV R108, R38 ;  /* 0x00000026006c7202 */ /* 0x000fe20000000f00 */
[----:B--2---:R-:W-:Y:S01]  /*e9a0*/  @P1 IMAD.HI.U32 R38, R43, R72, RZ ;  /* 0x000000482b261227 */ /* 0x004fe200078e00ff */
[----:B------:R-:W-:Y:S02]  /*e9b0*/  IADD3 R21, P5, R34, 0x2000, RZ ;  /* 0x0000200022157810 */ /* 0x000fe40007fbe0ff */
[----:B------:R-:W-:Y:S01]  /*e9c0*/  LOP3.LUT R12, R8, R31, RZ, 0x3c, !PT ;  /* 0x0000001f080c7212 */ /* 0x000fe200078e3cff */
[----:B------:R-:W-:Y:S01]  /*e9d0*/  IMAD.MOV.U32 R39, RZ, RZ, R43 ;  /* 0x000000ffff277224 */ /* 0x000fe200078e002b */
[----:B------:R-:W-:Y:S01]  /*e9e0*/  LOP3.LUT R8, R2, R25, RZ, 0x3c, !PT ;  /* 0x0000001902087212 */ /* 0x000fe200078e3cff */
[----:B------:R-:W-:Y:S01]  /*e9f0*/  IMAD.X R29, RZ, RZ, R35, P5 ;  /* 0x000000ffff1d7224 */ /* 0x000fe200028e0623 */
[----:B------:R-:W-:-:S02]  /*ea00*/  LOP3.LUT R28, R21, 0x380, RZ, 0xc0, !PT ;  /* 0x00000380151c7812 */ /* 0x000fc400078ec0ff */
[C---:B------:R-:W-:Y:S02]  /*ea10*/  IADD3 R25, P0, R34.reuse, 0x6000, RZ ;  /* 0x0000600022197810 */ /* 0x040fe40007f1e0ff */
[----:B---3--:R-:W-:Y:S02]  /*ea20*/  @P1 SHF.R.U32.HI R39, RZ, R111, R38 ;  /* 0x0000006fff271219 */ /* 0x008fe40000011626 */
[----:B------:R-:W-:Y:S02]  /*ea30*/  IADD3 R33, P6, R34, 0x1000, RZ ;  /* 0x0000100022217810 */ /* 0x000fe40007fde0ff */
[----:B------:R-:W-:Y:S02]  /*ea40*/  SHF.R.U64 R28, R28, 0x3, RZ ;  /* 0x000000031c1c7819 */ /* 0x000fe400000012ff */
[----:B------:R-:W-:Y:S02]  /*ea50*/  LOP3.LUT R24, R25, 0x380, RZ, 0xc0, !PT ;  /* 0x0000038019187812 */ /* 0x000fe400078ec0ff */
[----:B------:R-:W-:Y:S01]  /*ea60*/  MOV R109, R36 ;  /* 0x00000024006d7202 */ /* 0x000fe20000000f00 */
[----:B------:R2:W-:Y:S01]  /*ea70*/  STSM.16.M88.4 [R47], R4 ;  /* 0x000000042f007844 */ /* 0x0005e20000000200 */
[----:B------:R-:W-:Y:S01]  /*ea80*/  MOV R36, R14 ;  /* 0x0000000e00247202 */ /* 0x000fe20000000f00 */
[----:B------:R-:W-:Y:S01]  /*ea90*/  IMAD.MOV R15, RZ, RZ, -R39 ;  /* 0x000000ffff0f7224 */ /* 0x000fe200078e0a27 */
[----:B------:R-:W-:Y:S01]  /*eaa0*/  LOP3.LUT R32, R33, 0x380, RZ, 0xc0, !PT ;  /* 0x0000038021207812 */ /* 0x000fe200078ec0ff */
[----:B------:R-:W-:Y:S01]  /*eab0*/  IMAD.IADD R37, R168, 0x1, R17 ;  /* 0x00000001a8257824 */ /* 0x000fe200078e0211 */
[----:B------:R-:W-:Y:S01]  /*eac0*/  LOP3.LUT R28, R28, R21, RZ, 0x3c, !PT ;  /* 0x000000151c1c7212 */ /* 0x000fe200078e3cff */
[----:B------:R-:W-:Y:S01]  /*ead0*/  IMAD R15, R22, R15, R43 ;  /* 0x0000000f160f7224 */ /* 0x000fe200078e022b */
[----:B------:R-:W-:-:S02]  /*eae0*/  SHF.R.U64 R24, R24, 0x3, RZ ;  /* 0x0000000318187819 */ /* 0x000fc400000012ff */
[----:B------:R-:W-:Y:S02]  /*eaf0*/  IADD3 R21, P2, R34, 0x5000, RZ ;  /* 0x0000500022157810 */ /* 0x000fe40007f5e0ff */
[----:B------:R-:W-:Y:S02]  /*eb00*/  SHF.R.U64 R32, R32, 0x3, RZ ;  /* 0x0000000320207819 */ /* 0x000fe400000012ff */
[----:B------:R-:W-:Y:S01]  /*eb10*/  LOP3.LUT R24, R24, R25, RZ, 0x3c, !PT ;  /* 0x0000001918187212 */ /* 0x000fe200078e3cff */
[----:B------:R-:W-:Y:S01]  /*eb20*/  IMAD.X R25, RZ, RZ, R35, P0 ;  /* 0x000000ffff197224 */ /* 0x000fe200000e0623 */
[----:B------:R-:W-:Y:S01]  /*eb30*/  LOP3.LUT R20, R21, 0x380, RZ, 0xc0, !PT ;  /* 0x0000038015147812 */ /* 0x000fe200078ec0ff */
[----:B--2---:R-:W-:Y:S01]  /*eb40*/  IMAD R4, R112, UR4, RZ ;  /* 0x0000000470047c24 */ /* 0x004fe2000f8e02ff */
[----:B------:R-:W-:Y:S02]  /*eb50*/  LOP3.LUT R32, R32, R33, RZ, 0x3c, !PT ;  /* 0x0000002120207212 */ /* 0x000fe400078e3cff */
[----:B------:R-:W-:Y:S01]  /*eb60*/  SHF.R.S32.HI R5, RZ, 0x1f, R39 ;  /* 0x0000001fff057819 */ /* 0x000fe20000011427 */
[----:B------:R-:W-:Y:S01]  /*eb70*/  IMAD R4, R161, UR5, R4 ;  /* 0x00000005a1047c24 */ /* 0x000fe2000f8e0204 */
[----:B------:R-:W-:Y:S01]  /*eb80*/  IADD3 R10, P0, R39, R10, RZ ;  /* 0x0000000a270a7210 */ /* 0x000fe20007f1e0ff */
[----:B------:R-:W-:Y:S01]  /*eb90*/  ULDC.64 UR4, c[0x0][0xb88] ;  /* 0x0002e20000047ab9 */ /* 0x000fe20000000a00 */
[----:B------:R-:W-:-:S02]  /*eba0*/  MOV R110, R12 ;  /* 0x0000000c006e7202 */ /* 0x000fc40000000f00 */
[----:B------:R-:W-:Y:S02]  /*ebb0*/  IADD3 R33, P4, R34, 0x3000, RZ ;  /* 0x0000300022217810 */ /* 0x000fe40007f9e0ff */
[----:B------:R-:W-:Y:S02]  /*ebc0*/  SHF.R.S32.HI R12, RZ, 0x1f, R15 ;  /* 0x0000001fff0c7819 */ /* 0x000fe4000001140f */
[----:B------:R-:W-:Y:S01]  /*ebd0*/  SHF.R.U64 R20, R20, 0x3, RZ ;  /* 0x0000000314147819 */ /* 0x000fe200000012ff */
[----:B------:R-:W-:Y:S01]  /*ebe0*/  IMAD.X R27, RZ, RZ, R35, P4 ;  /* 0x000000ffff1b7224 */ /* 0x000fe200020e0623 */
[----:B------:R-:W-:Y:S02]  /*ebf0*/  IADD3.X R11, R5, R11, R4, P0, !PT ;  /* 0x0000000b050b7210 */ /* 0x000fe400007fe404 */
[----:B------:R-:W-:Y:S02]  /*ec00*/  LOP3.LUT R26, R33, 0x380, RZ, 0xc0, !PT ;  /* 0x00000380211a7812 */ /* 0x000fe400078ec0ff */
[----:B------:R-:W-:Y:S01]  /*ec10*/  MOV R14, R8 ;  /* 0x00000008000e7202 */ /* 0x000fe20000000f00 */
[----:B------:R-:W-:Y:S01]  /*ec20*/  IMAD R8, R12, UR4, RZ ;  /* 0x000000040c087c24 */ /* 0x000fe2000f8e02ff */
[----:B------:R-:W-:Y:S01]  /*ec30*/  LOP3.LUT R20, R20, R21, RZ, 0x3c, !PT ;  /* 0x0000001514147212 */ /* 0x000fe200078e3cff */
[----:B------:R-:W-:Y:S01]  /*ec40*/  IMAD.WIDE.U32 R12, R15, UR4, R10 ;  /* 0x000000040f0c7c25 */ /* 0x000fe2000f8e000a */
[----:B------:R-:W-:-:S02]  /*ec50*/  LOP3.LUT R21, R34, 0x380, RZ, 0xc0, !PT ;  /* 0x0000038022157812 */ /* 0x000fc400078ec0ff */
[----:B------:R-:W-:Y:S01]  /*ec60*/  F2FP.BF16.F32.PACK_AB R4, R95, R96 ;  /* 0x000000605f04723e */ /* 0x000fe200000010ff */
[----:B------:R-:W-:Y:S01]  /*ec70*/  IMAD R15, R15, UR5, R8 ;  /* 0x000000050f0f7c24 */ /* 0x000fe2000f8e0208 */
[----:B------:R-:W-:Y:S01]  /*ec80*/  F2FP.BF16.F32.PACK_AB R5, R106, R105 ;  /* 0x000000696a05723e */ /* 0x000fe200000010ff */
[----:B------:R-:W-:Y:S01]  /*ec90*/  ULDC.64 UR4, c[0x0][0xb50] ;  /* 0x0002d40000047ab9 */ /* 0x000fe20000000a00 */
[----:B------:R-:W-:Y:S02]  /*eca0*/  F2FP.BF16.F32.PACK_AB R6, R97, R94 ;  /* 0x0000005e6106723e */ /* 0x000fe400000010ff */
[----:B------:R-:W-:Y:S02]  /*ecb0*/  F2FP.BF16.F32.PACK_AB R7, R104, R103 ;  /* 0x000000676807723e */ /* 0x000fe400000010ff */
[----:B------:R-:W-:Y:S02]  /*ecc0*/  IADD3 R31, P3, R34, 0x4000, RZ ;  /* 0x00004000221f7810 */ /* 0x000fe40007f7e0ff */
[----:B------:R-:W-:Y:S01]  /*ecd0*/  SHF.R.U64 R26, R26, 0x3, RZ ;  /* 0x000000031a1a7819 */ /* 0x000fe200000012ff */
[----:B------:R2:W-:Y:S01]  /*ece0*/  STSM.16.M88.4 [R36], R4 ;  /* 0x0000000424007844 */ /* 0x0005e20000000200 */
[----:B------:R-:W-:Y:S01]  /*ecf0*/  SHF.R.U64 R21, R21, 0x3, RZ ;  /* 0x0000000315157819 */ /* 0x000fe200000012ff */
[--C-:B------:R-:W-:Y:S01]  /*ed00*/  IMAD.X R3, RZ, RZ, R35.reuse, P3 ;  /* 0x000000ffff037224 */ /* 0x100fe200018e0623 */
[----:B------:R-:W-:Y:S01]  /*ed10*/  F2FP.BF16.F32.PACK_AB R10, R93, R90 ;  /* 0x0000005a5d0a723e */ /* 0x000fe200000010ff */
[----:B------:R-:W-:Y:S01]  /*ed20*/  IMAD R90, R22, UR6, RZ ;  /* 0x00000006165a7c24 */ /* 0x000fe2000f8e02ff */
[----:B------:R-:W-:Y:S01]  /*ed30*/  LOP3.LUT R26, R26, R33, RZ, 0x3c, !PT ;  /* 0x000000211a1a7212 */ /* 0x000fe200078e3cff */
[----:B------:R-:W-:Y:S01]  /*ed40*/  IMAD.X R33, RZ, RZ, R35, P6 ;  /* 0x000000ffff217224 */ /* 0x000fe200030e0623 */
[----:B------:R-:W-:-:S02]  /*ed50*/  LOP3.LUT P0, RZ, R166, 0x3, RZ, 0xc0, !PT ;  /* 0x00000003a6ff7812 */ /* 0x000fc4000780c0ff */
[----:B------:R-:W-:Y:S02]  /*ed60*/  IADD3 R73, P6, R34, 0x7000, RZ ;  /* 0x0000700022497810 */ /* 0x000fe40007fde0ff */
[----:B------:R-:W-:Y:S02]  /*ed70*/  F2FP.BF16.F32.PACK_AB R8, R92, R91 ;  /* 0x0000005b5c08723e */ /* 0x000fe400000010ff */
[----:B------:R-:W-:Y:S02]  /*ed80*/  F2FP.BF16.F32.PACK_AB R9, R101, R100 ;  /* 0x000000646509723e */ /* 0x000fe400000010ff */
[----:B------:R-:W-:Y:S01]  /*ed90*/  F2FP.BF16.F32.PACK_AB R11, R102, R99 ;  /* 0x00000063660b723e */ /* 0x000fe200000010ff */
[----:B--2---:R-:W-:Y:S01]  /*eda0*/  VIADD R5, R37, 0x8 ;  /* 0x0000000825057836 */ /* 0x004fe20000000000 */
[----:B------:R-:W-:Y:S01]  /*edb0*/  LEA R36, P3, R12, UR4, 0x2 ;  /* 0x000000040c247c11 */ /* 0x000fe2000f8610ff */
[----:B------:R-:W-:Y:S01]  /*edc0*/  IMAD.IADD R7, R13, 0x1, R15 ;  /* 0x000000010d077824 */ /* 0x000fe200078e020f */
[----:B------:R-:W-:Y:S01]  /*edd0*/  LOP3.LUT R34, R21, R34, RZ, 0x3c, !PT ;  /* 0x0000002215227212 */ /* 0x000fe200078e3cff */
[----:B------:R-:W-:Y:S01]  /*ede0*/  IMAD.X R21, RZ, RZ, R35, P2 ;  /* 0x000000ffff157224 */ /* 0x000fe200010e0623 */
[-C--:B------:R-:W-:Y:S01]  /*edf0*/  ISETP.GE.OR P2, PT, R37, R90.reuse, P0 ;  /* 0x0000005a2500720c */ /* 0x080fe20000746670 */
[----:B------:R2:W-:Y:S01]  /*ee00*/  STSM.16.M88.4 [R14], R8 ;  /* 0x000000080e007844 */ /* 0x0005e20000000200 */
[----:B------:R-:W-:-:S02]  /*ee10*/  ISETP.GE.OR P0, PT, R5, R90, P0 ;  /* 0x0000005a0500720c */ /* 0x000fc40000706670 */
[----:B------:R-:W-:Y:S01]  /*ee20*/  LEA.HI.X R37, R12, UR5, R7, 0x2, P3 ;  /* 0x000000050c257c11 */ /* 0x000fe200098f1407 */
[----:B------:R-:W-:Y:S01]  /*ee30*/  SHFL.IDX PT, R72, R36, 0x1, 0x1c1f ;  /* 0x003c1f0024487f89 */ /* 0x000fe200000e0000 */
[----:B------:R-:W-:Y:S01]  /*ee40*/  F2FP.BF16.F32.PACK_AB R4, R49, R48 ;  /* 0x000000303104723e */ /* 0x000fe200000010ff */
[----:B------:R-:W-:Y:S01]  /*ee50*/  ULDC.64 UR4, c[0x0][0xae8] ;  /* 0x0002ba0000047ab9 */ /* 0x000fe20000000a00 */
[----:B------:R-:W-:Y:S02]  /*ee60*/  F2FP.BF16.F32.PACK_AB R5, R51, R50 ;  /* 0x000000323305723e */ /* 0x000fe400000010ff */
[----:B------:R-:W-:Y:S02]  /*ee70*/  F2FP.BF16.F32.PACK_AB R6, R53, R52 ;  /* 0x000000343506723e */ /* 0x000fe400000010ff */
[----:B------:R-:W-:Y:S01]  /*ee80*/  F2FP.BF16.F32.PACK_AB R7, R55, R46 ;  /* 0x0000002e3707723e */ /* 0x000fe200000010ff */
[----:B------:R-:W-:Y:S01]  /*ee90*/  SHFL.IDX PT, R52, R36, RZ, 0x1c1f ;  /* 0x001c1fff24347589 */ /* 0x000fe200000e0000 */
[----:B------:R-:W-:-:S02]  /*eea0*/  F2FP.BF16.F32.PACK_AB R12, R57, R56 ;  /* 0x00000038390c723e */ /* 0x000fc400000010ff */
[----:B------:R-:W-:Y:S01]  /*eeb0*/  F2FP.BF16.F32.PACK_AB R13, R59, R58 ;  /* 0x0000003a3b0d723e */ /* 0x000fe200000010ff */
[----:B------:R-:W-:Y:S01]  /*eec0*/  STSM.16.M88.4 [R110], R4 ;  /* 0x000000046e007844 */ /* 0x000fe20000000200 */
[----:B--2---:R-:W-:Y:S02]  /*eed0*/  F2FP.BF16.F32.PACK_AB R14, R61, R60 ;  /* 0x0000003c3d0e723e */ /* 0x004fe400000010ff */
[----:B------:R-:W-:Y:S01]  /*eee0*/  F2FP.BF16.F32.PACK_AB R15, R63, R62 ;  /* 0x0000003e3f0f723e */ /* 0x000fe200000010ff */
[----:B------:R-:W2:Y:S01]  /*eef0*/  SHFL.IDX PT, R53, R37, RZ, 0x1c1f ;  /* 0x001c1fff25357589 */ /* 0x000ea200000e0000 */
[----:B------:R-:W-:Y:S02]  /*ef00*/  LOP3.LUT R30, R73, 0x380, RZ, 0xc0, !PT ;  /* 0x00000380491e7812 */ /* 0x000fe400078ec0ff */
[----:B------:R-:W-:Y:S01]  /*ef10*/  MOV R107, R40 ;  /* 0x00000028006b7202 */ /* 0x000fe20000000f00 */
        /* <DEDUP_REMOVED lines=8> */
[----:B------:R-:W-:-:S02]  /*efa0*/  F2FP.BF16.F32.PACK_AB R42, R77, R76 ;  /* 0x0000004c4d2a723e */ /* 0x000fc400000010ff */
[----:B------:R-:W-:Y:S02]  /*efb0*/  F2FP.BF16.F32.PACK_AB R43, R79, R78 ;  /* 0x0000004e4f2b723e */ /* 0x000fe400000010ff */
[----:B------:R-:W-:Y:S02]  /*efc0*/  SHF.R.U64 R30, R30, 0x3, RZ ;  /* 0x000000031e1e7819 */ /* 0x000fe400000012ff */
[----:B------:R-:W-:Y:S01]  /*efd0*/  LOP3.LUT R2, R31, 0x380, RZ, 0xc0, !PT ;  /* 0x000003801f027812 */ /* 0x000fe200078ec0ff */
[----:B------:R3:W-:Y:S01]  /*efe0*/  STSM.16.M88.4 [R107], R40 ;  /* 0x000000286b007844 */ /* 0x0007e20000000200 */
[----:B------:R-:W-:Y:S02]  /*eff0*/  LOP3.LUT R30, R30, R73, RZ, 0x3c, !PT ;  /* 0x000000491e1e7212 */ /* 0x000fe400078e3cff */
[----:B------:R-:W-:Y:S01]  /*f000*/  SHF.R.U64 R2, R2, 0x3, RZ ;  /* 0x0000000302027819 */ /* 0x000fe200000012ff */
[----:B------:R-:W-:Y:S01]  /*f010*/  STSM.16.M88.4 [R98], R80 ;  /* 0x0000005062007844 */ /* 0x000fe20000000200 */
[----:B------:R-:W-:-:S02]  /*f020*/  IMAD R54, R54, UR4, RZ ;  /* 0x0000000436367c24 */ /* 0x000fc4000f8e02ff */
[----:B------:R-:W-:Y:S01]  /*f030*/  LOP3.LUT R2, R2, R31, RZ, 0x3c, !PT ;  /* 0x0000001f02027212 */ /* 0x000fe200078e3cff */
[----:B------:R-:W-:Y:S01]  /*f040*/  BAR.SYNC.DEFER_BLOCKING 0x1, 0x100 ;  /* 0x0044000000007b1d */ /* 0x000fe20000010000 */
[----:B------:R-:W-:-:S05]  /*f050*/  IMAD.X R31, RZ, RZ, R35, P6 ;  /* 0x000000ffff1f7224 */ /* 0x000fca00030e0623 */
[----:B------:R-:W4:Y:S02]  /*f060*/  SHFL.IDX PT, R73, R37, 0x1, 0x1c1f ;  /* 0x003c1f0025497f89 */ /* 0x000f2400000e0000 */
[----:B---3--:R-:W3:Y:S08]  /*f070*/  @P1 LDC R41, c[0x0][0xbec] ;  /* 0x0002fb00ff291b82 */ /* 0x008ef00000000800 */
[----:B------:R-:W0:Y:S01]  /*f080*/  @P1 LDC R43, c[0x0][0xbf0] ;  /* 0x0002fc00ff2b1b82 */ /* 0x000e220000000800 */
[----:B--2---:R2:W-:Y:S04]  /*f090*/  @!P2 ST.E desc[UR8][R52.64], R89 ;  /* 0x000000593400a985 */ /* 0x0045e8000c101908 */
[----:B----4-:R2:W-:Y:S04]  /*f0a0*/  @!P0 ST.E desc[UR8][R72.64], R88 ;  /* 0x0000005848008985 */ /* 0x0105e8000c101908 */
[----:B------:R4:W5:Y:S04]  /*f0b0*/  LD.E.128 R44, desc[UR8][R32.64] ;  /* 0x00000008202c7980 */ /* 0x000968000c101d00 */
[----:B------:R3:W5:Y:S04]  /*f0c0*/  LD.E.128 R56, desc[UR8][R20.64] ;  /* 0x0000000814387980 */ /* 0x000768000c101d00 */
[----:B------:R1:W5:Y:S01]  /*f0d0*/  LD.E.128 R36, desc[UR8][R28.64] ;  /* 0x000000081c247980 */ /* 0x000362000c101d00 */
[----:B----4-:R-:W-:-:S03]  /*f0e0*/  IMAD R32, R162, 0x20, R164 ;  /* 0x00000020a2207824 */ /* 0x010fc600078e02a4 */
[----:B------:R4:W5:Y:S01]  /*f0f0*/  LD.E.128 R4, desc[UR8][R26.64] ;  /* 0x000000081a047980 */ /* 0x000962000c101d00 */
[----:B------:R-:W-:-:S03]  /*f100*/  IMAD.IADD R32, R17, 0x1, R32 ;  /* 0x0000000111207824 */ /* 0x000fc600078e0220 */
[----:B------:R2:W5:Y:S01]  /*f110*/  LD.E.128 R60, desc[UR8][R2.64] ;  /* 0x00000008023c7980 */ /* 0x000562000c101d00 */
[----:B---3--:R-:W-:-:S03]  /*f120*/  @P1 IMAD.HI.U32 R20, R32, R41, RZ ;  /* 0x0000002920141227 */ /* 0x008fc600078e00ff */
[----:B------:R3:W5:Y:S01]  /*f130*/  LD.E.128 R12, desc[UR8][R24.64] ;  /* 0x00000008180c7980 */ /* 0x000762000c101d00 */
[C---:B-1----:R-:W-:Y:S02]  /*f140*/  IMAD R29, R163.reuse, UR5, R54 ;  /* 0x00000005a31d7c24 */ /* 0x042fe4000f8e0236 */
[----:B----4-:R-:W-:Y:S01]  /*f150*/  IMAD.WIDE.U32 R26, R163, UR4, RZ ;  /* 0x00000004a31a7c25 */ /* 0x010fe2000f8e00ff */
[----:B------:R-:W-:Y:S01]  /*f160*/  ULDC.64 UR4, c[0x0][0xaf0] ;  /* 0x0002bc0000047ab9 */ /* 0x000fe20000000a00 */
[----:B------:R1:W5:Y:S02]  /*f170*/  LD.E.128 R48, desc[UR8][R34.64] ;  /* 0x0000000822307980 */ /* 0x000364000c101d00 */
[----:B------:R-:W-:Y:S01]  /*f180*/  IMAD.MOV.U32 R21, RZ, RZ, R32 ;  /* 0x000000ffff157224 */ /* 0x000fe200078e0020 */
[----:B0-----:R-:W-:Y:S01]  /*f190*/  @P1 SHF.R.U32.HI R21, RZ, R43, R20 ;  /* 0x0000002bff151219 */ /* 0x001fe20000011614 */
[----:B--2---:R-:W-:Y:S01]  /*f1a0*/  IMAD.IADD R3, R27, 0x1, R29 ;  /* 0x000000011b037824 */ /* 0x004fe200078e021d */
[----:B------:R1:W5:Y:S01]  /*f1b0*/  LD.E.128 R8, desc[UR8][R30.64] ;  /* 0x000000081e087980 */ /* 0x000362000c101d00 */
[----:B---3--:R-:W-:-:S02]  /*f1c0*/  IMAD R24, R112, UR4, RZ ;  /* 0x0000000470187c24 */ /* 0x008fc4000f8e02ff */
[----:B------:R-:W-:Y:S01]  /*f1d0*/  IMAD.MOV.U32 R2, RZ, RZ, R26 ;  /* 0x000000ffff027224 */ /* 0x000fe200078e001a */
[----:B------:R-:W-:Y:S01]  /*f1e0*/  SHF.R.S32.HI R20, RZ, 0x1f, R21 ;  /* 0x0000001fff147819 */ /* 0x000fe20000011415 */
[C---:B------:R-:W-:Y:S01]  /*f1f0*/  IMAD R25, R161.reuse, UR5, R24 ;  /* 0x00000005a1197c24 */ /* 0x040fe2000f8e0218 */
[----:B------:R-:W-:Y:S01]  /*f200*/  @!PT LDS RZ, [RZ] ;  /* 0x00000000fffff984 */ /* 0x000fe20000000800 */
[----:B------:R-:W-:Y:S01]  /*f210*/  @!PT LDS RZ, [RZ] ;  /* 0x00000000fffff984 */ /* 0x000fe20000000800 */
[----:B------:R-:W-:Y:S01]  /*f220*/  @!PT LDS RZ, [RZ] ;  /* 0x00000000fffff984 */ /* 0x000fe20000000800 */
[----:B------:R-:W-:Y:S01]  /*f230*/  @!PT LDS RZ, [RZ] ;  /* 0x00000000fffff984 */ /* 0x000fe20000000800 */
[----:B------:R0:W-:Y:S06]  /*f240*/  MEMBAR.ALL.CTA ;  /* 0x0000000000007992 */ /* 0x0001ec0000008000 */
[----:B0-----:R-:W0:Y:S01]  /*f250*/  FENCE.VIEW.ASYNC.S ;  /* 0x00000000000073c6 */ /* 0x001e220000000000 */
        /* <DEDUP_REMOVED lines=12> */
[----:B------:R-:W-:Y:S02]  /*f320*/  IMAD.IADD R29, R164, 0x1, R17 ;  /* 0x00000001a41d7824 */ /* 0x000fe400078e0211 */
[C---:B------:R-:W-:Y:S02]  /*f330*/  IMAD R21, R25.reuse, UR5, R20 ;  /* 0x0000000519157c24 */ /* 0x040fe4000f8e0214 */
[----:B------:R-:W-:Y:S01]  /*f340*/  IMAD.WIDE.U32 R2, R25, UR4, R2 ;  /* 0x0000000419027c25 */ /* 0x000fe2000f8e0002 */
[----:B------:R-:W-:Y:S01]  /*f350*/  ISETP.GE.AND P2, PT, R29, R90, PT ;  /* 0x0000005a1d00720c */ /* 0x000fe20003f46270 */
[----:B------:R-:W-:-:S02]  /*f360*/  ULDC.64 UR4, c[0x0][0xa80] ;  /* 0x0002a00000047ab9 */ /* 0x000fc40000000a00 */
[----:B------:R-:W-:Y:S02]  /*f370*/  VIADD R17, R29, 0x20 ;  /* 0x000000201d117836 */ /* 0x000fe40000000000 */
[----:B------:R-:W-:Y:S01]  /*f380*/  VIADD R16, R16, 0x2a820 ;  /* 0x0002a82010107836 */ /* 0x000fe20000000000 */
[C---:B------:R-:W-:Y:S01]  /*f390*/  LEA R20, P3, R2.reuse, UR4, 0x1 ;  /* 0x0000000402147c11 */ /* 0x040fe2000f8608ff */
[----:B------:R-:W-:Y:S01]  /*f3a0*/  IMAD.IADD R3, R3, 0x1, R21 ;  /* 0x0000000103037824 */ /* 0x000fe200078e0215 */
[-C--:B------:R-:W-:Y:S01]  /*f3b0*/  ISETP.GE.AND P0, PT, R17, R90.reuse, PT ;  /* 0x0000005a1100720c */ /* 0x080fe20003f06270 */
[----:B------:R-:W-:Y:S01]  /*f3c0*/  VIADD R17, R29, 0x40 ;  /* 0x000000401d117836 */ /* 0x000fe20000000000 */
[----:B------:R-:W-:Y:S02]  /*f3d0*/  PRMT R16, RZ, 0x654, R16 ;  /* 0x00000654ff107816 */ /* 0x000fe40000000010 */
[----:B------:R-:W-:Y:S01]  /*f3e0*/  LEA.HI.X R21, R2, UR5, R3, 0x1, P3 ;  /* 0x0000000502157c11 */ /* 0x000fe200098f0c03 */
[----:B------:R-:W-:Y:S01]  /*f3f0*/  BSSY B1, `(.L_x_1163) ;  /* 0x0000010000017945 */ /* 0x000fe20003800000 */
[----:B------:R-:W-:Y:S01]  /*f400*/  ISETP.GE.AND P1, PT, R17, R90, PT ;  /* 0x0000005a1100720c */ /* 0x000fe20003f26270 */
[----:B0-----:R0:W-:Y:S02]  /*f410*/  SYNCS.ARRIVE.TRANS64.RED.A1T0 RZ, [R16+URZ], RZ ;  /* 0x000000ff10ff79a7 */ /* 0x0011e4000810043f */
[----:B------:R1:W2:Y:S04]  /*f420*/  SHFL.IDX PT, R17, R21, RZ, 0x181f ;  /* 0x00181fff15117589 */ /* 0x0002a800000e0000 */
[----:B0-----:R1:W0:Y:S01]  /*f430*/  SHFL.IDX PT, R16, R20, RZ, 0x181f ;  /* 0x00181fff14107589 */ /* 0x00122200000e0000 */
[----:B------:R-:W-:Y:S05]  /*f440*/  @P2 BRA `(.L_x_1164) ;  /* 0x0000000000282947 */ /* 0x000fea0003800000 */
[----:B------:R-:W-:Y:S01]  /*f450*/  ULDC UR4, c[0x0][0xac8] ;  /* 0x0002b20000047ab9 */ /* 0x000fe20000000800 */
[----:B------:R-:W-:Y:S01]  /*f460*/  ULDC.64 UR6, c[0x0][0x208] ;  /* 0x0000820000067ab9 */ /* 0x000fe20000000a00 */
[----:B------:R-:W-:Y:S02]  /*f470*/  ISETP.GE.AND P2, PT, R23, UR4, PT ;  /* 0x0000000417007c0c */ /* 0x000fe4000bf46270 */
[----:B------:R-:W-:-:S11]  /*f480*/  ISETP.GE.AND P3, PT, R160, UR4, PT ;  /* 0x00000004a0007c0c */ /* 0x000fd6000bf66270 */
[CC--:B0-----:R-:W-:Y:S02]  /*f490*/  @!P2 LEA R2, P4, R23.reuse, R16.reuse, 0x1 ;  /* 0x000000101702a211 */ /* 0x0c1fe400078808ff */
[C---:B------:R-:W-:Y:S02]  /*f4a0*/  @!P3 LEA R16, P5, R160.reuse, R16, 0x1 ;  /* 0x00000010a010b211 */ /* 0x040fe400078a08ff */
[-C--:B--2---:R-:W-:Y:S02]  /*f4b0*/  @!P2 LEA.HI.X R3, R23, R17.reuse, R171, 0x1, P4 ;  /* 0x000000111703a211 */ /* 0x084fe400020f0cab */
[----:B------:R-:W-:-:S03]  /*f4c0*/  @!P3 LEA.HI.X R17, R160, R17, R170, 0x1, P5 ;  /* 0x00000011a011b211 */ /* 0x000fc600028f0caa */
[----:B-----5:R3:W-:Y:S04]  /*f4d0*/  @!P2 ST.E.128 desc[UR6][R2.64], R48 ;  /* 0x000000300200a985 */ /* 0x0207e8000c101d06 */
[----:B------:R3:W-:Y:S02]  /*f4e0*/  @!P3 ST.E.128 desc[UR6][R16.64], R60 ;  /* 0x0000003c1000b985 */ /* 0x0007e4000c101d06 */
.L_x_1164:
[----:B------:R-:W-:Y:S05]  /*f4f0*/  BSYNC B1 ;  /* 0x0000000000017941 */ /* 0x000fea0003800000 */
.L_x_1163:
[----:B--23--:R2:W3:Y:S01]  /*f500*/  SHFL.IDX PT, R17, R21, 0x1, 0x181f ;  /* 0x00381f0015117f89 */ /* 0x00c4e200000e0000 */
[----:B------:R-:W-:Y:S03]  /*f510*/  BSSY B1, `(.L_x_1165) ;  /* 0x000000d000017945 */ /* 0x000fe60003800000 */
[----:B0-----:R2:W0:Y:S01]  /*f520*/  SHFL.IDX PT, R16, R20, 0x1, 0x181f ;  /* 0x00381f0014107f89 */ /* 0x00142200000e0000 */
[----:B------:R-:W-:Y:S05]  /*f530*/  @P0 BRA `(.L_x_1166) ;  /* 0x0000000000280947 */ /* 0x000fea0003800000 */
[----:B------:R-:W-:Y:S01]  /*f540*/  ULDC UR4, c[0x0][0xac8] ;  /* 0x0002b20000047ab9 */ /* 0x000fe20000000800 */
[----:B------:R-:W-:Y:S01]  /*f550*/  ULDC.64 UR6, c[0x0][0x208] ;  /* 0x0000820000067ab9 */ /* 0x000fe20000000a00 */
[----:B------:R-:W-:Y:S02]  /*f560*/  ISETP.GE.AND P3, PT, R23, UR4, PT ;  /* 0x0000000417007c0c */ /* 0x000fe4000bf66270 */
[----:B------:R-:W-:-:S11]  /*f570*/  ISETP.GE.AND P4, PT, R160, UR4, PT ;  /* 0x00000004a0007c0c */ /* 0x000fd6000bf86270 */
[CC--:B0-----:R-:W-:Y:S02]  /*f580*/  @!P3 LEA R2, P0, R23.reuse, R16.reuse, 0x1 ;  /* 0x000000101702b211 */ /* 0x0c1fe400078008ff */
[C---:B------:R-:W-:Y:S02]  /*f590*/  @!P4 LEA R16, P2, R160.reuse, R16, 0x1 ;  /* 0x00000010a010c211 */ /* 0x040fe400078408ff */
[-C--:B---3--:R-:W-:Y:S02]  /*f5a0*/  @!P3 LEA.HI.X R3, R23, R17.reuse, R171, 0x1, P0 ;  /* 0x000000111703b211 */ /* 0x088fe400000f0cab */
[----:B------:R-:W-:-:S03]  /*f5b0*/  @!P4 LEA.HI.X R17, R160, R17, R170, 0x1, P2 ;  /* 0x00000011a011c211 */ /* 0x000fc600010f0caa */
[----:B-----5:R4:W-:Y:S04]  /*f5c0*/  @!P3 ST.E.128 desc[UR6][R2.64], R44 ;  /* 0x0000002c0200b985 */ /* 0x0209e8000c101d06 */
[----:B------:R4:W-:Y:S02]  /*f5d0*/  @!P4 ST.E.128 desc[UR6][R16.64], R56 ;  /* 0x000000381000c985 */ /* 0x0009e4000c101d06 */
.L_x_1166:
[----:B------:R-:W-:Y:S05]  /*f5e0*/  BSYNC B1 ;  /* 0x0000000000017941 */ /* 0x000fea0003800000 */
.L_x_1165:
[----:B---34-:R3:W4:Y:S01]  /*f5f0*/  SHFL.IDX PT, R17, R21, 0x2, 0x181f ;  /* 0x00581f0015117f89 */ /* 0x01872200000e0000 */
        /* <DEDUP_REMOVED lines=9> */
[-C--:B----4-:R-:W-:Y:S02]  /*f690*/  @!P2 LEA.HI.X R3, R23, R17.reuse, R171, 0x1, P0 ;  /* 0x000000111703a211 */ /* 0x090fe400000f0cab */
[----:B------:R-:W-:-:S03]  /*f6a0*/  @!P3 LEA.HI.X R17, R160, R17, R170, 0x1, P1 ;  /* 0x00000011a011b211 */ /* 0x000fc600008f0caa */
[----:B-----5:R0:W-:Y:S04]  /*f6b0*/  @!P2 ST.E.128 desc[UR6][R2.64], R36 ;  /* 0x000000240200a985 */ /* 0x0201e8000c101d06 */
[----:B------:R0:W-:Y:S02]  /*f6c0*/  @!P3 ST.E.128 desc[UR6][R16.64], R12 ;  /* 0x0000000c1000b985 */ /* 0x0001e4000c101d06 */
.L_x_1168:
[----:B------:R-:W-:Y:S05]  /*f6d0*/  BSYNC B1 ;  /* 0x0000000000017941 */ /* 0x000fea0003800000 */
.L_x_1167:
[----:B0-----:R-:W-:Y:S01]  /*f6e0*/  VIADD R3, R29, 0x60 ;  /* 0x000000601d037836 */ /* 0x001fe20000000000 */
[----:B-123--:R-:W0:Y:S04]  /*f6f0*/  SHFL.IDX PT, R21, R21, 0x3, 0x181f ;  /* 0x00781f0015157f89 */ /* 0x00ee2800000e0000 */
[----:B------:R-:W-:Y:S01]  /*f700*/  ISETP.GE.AND P0, PT, R3, R90, PT ;  /* 0x0000005a0300720c */ /* 0x000fe20003f06270 */
[----:B------:R-:W1:-:S12]  /*f710*/  SHFL.IDX PT, R20, R20, 0x3, 0x181f ;  /* 0x00781f0014147f89 */ /* 0x000e5800000e0000 */
[----:B------:R-:W-:Y:S05]  /*f720*/  @P0 BRA `(.L_x_1169) ;  /* 0x0000000800880947 */ /* 0x000fea0003800000 */
[----:B------:R-:W-:Y:S01]  /*f730*/  ULDC UR4, c[0x0][0xac8] ;  /* 0x0002b20000047ab9 */ /* 0x000fe20000000800 */
[----:B------:R-:W-:Y:S01]  /*f740*/  ULDC.64 UR6, c[0x0][0x208] ;  /* 0x0000820000067ab9 */ /* 0x000fe20000000a00 */
[----:B------:R-:W-:-:S13]  /*f750*/  ISETP.GE.AND P1, PT, R23, UR4, PT ;  /* 0x0000000417007c0c */ /* 0x000fda000bf26270 */
[----:B-1----:R-:W-:-:S04]  /*f760*/  @!P1 LEA R2, P0, R23, R20, 0x1 ;  /* 0x0000001417029211 */ /* 0x002fc800078008ff */
[----:B0-----:R-:W-:Y:S02]  /*f770*/  @!P1 LEA.HI.X R3, R23, R21, R171, 0x1, P0 ;  /* 0x0000001517039211 */ /* 0x001fe400000f0cab */
[----:B------:R-:W-:-:S03]  /*f780*/  ISETP.GE.AND P0, PT, R160, UR4, PT ;  /* 0x00000004a0007c0c */ /* 0x000fc6000bf06270 */
[----:B-----5:R0:W-:Y:S10]  /*f790*/  @!P1 ST.E.128 desc[UR6][R2.64], R4 ;  /* 0x0000000402009985 */ /* 0x0201f4000c101d06 */
[----:B------:R-:W-:Y:S05]  /*f7a0*/  @P0 BRA `(.L_x_1169) ;  /* 0x0000000800680947 */ /* 0x000fea0003800000 */
[----:B0-----:R-:W-:Y:S01]  /*f7b0*/  LEA R2, P0, R160, R20, 0x1 ;  /* 0x00000014a0027211 */ /* 0x001fe200078008ff */
[----:B------:R-:W-:-:S03]  /*f7c0*/  ULDC.64 UR4, c[0x0][0x208] ;  /* 0x0000820000047ab9 */ /* 0x000fc60000000a00 */
[----:B------:R-:W-:-:S05]  /*f7d0*/  LEA.HI.X R3, R160, R21, R170, 0x1, P0 ;  /* 0x00000015a0037211 */ /* 0x000fca00000f0caa */
[----:B------:R0:W-:Y:S01]  /*f7e0*/  ST.E.128 desc[UR4][R2.64], R8 ;  /* 0x0000000802007985 */ /* 0x0001e2000c101d04 */
[----:B------:R-:W-:Y:S05]  /*f7f0*/  BRA `(.L_x_1169) ;  /* 0x0000000800547947 */ /* 0x000fea0003800000 */
.L_x_1162:
[----:B------:R-:W2:Y:S01]  /*f800*/  LDC R12, c[0x0][0xbe8] ;  /* 0x0002fa00ff0c7b82 */ /* 0x000ea20000000800 */
[----:B------:R-:W-:Y:S01]  /*f810*/  ISETP.GE.AND P0, PT, R172, 0x80, PT ;  /* 0x00000080ac00780c */ /* 0x000fe20003f06270 */
[----:B------:R-:W-:Y:S01]  /*f820*/  IMAD R2, R162, 0x20, R164 ;  /* 0x00000020a2027824 */ /* 0x000fe200078e02a4 */
[----:B------:R-:W-:Y:S01]  /*f830*/  BSSY B1, `(.L_x_1170) ;  /* 0x000002f000017945 */ /* 0x000fe20003800000 */
[----:B------:R-:W-:Y:S02]  /*f840*/  SHF.R.S32.HI R10, RZ, 0x1f, R163 ;  /* 0x0000001fff0a7819 */ /* 0x000fe400000114a3 */
[----:B------:R-:W-:Y:S01]  /*f850*/  IMAD.IADD R15, R17, 0x1, R2 ;  /* 0x00000001110f7824 */ /* 0x000fe200078e0202 */
[----:B------:R-:W-:Y:S02]  /*f860*/  SHF.R.S32.HI R11, RZ, 0x1f, R161 ;  /* 0x0000001fff0b7819 */ /* 0x000fe400000114a1 */
[----:B--2---:R-:W-:-:S13]  /*f870*/  ISETP.NE.AND P1, PT, R12, 0x1, PT ;  /* 0x000000010c00780c */ /* 0x004fda0003f25270 */
[----:B------:R-:W2:Y:S08]  /*f880*/  @P1 LDC R14, c[0x0][0xbec] ;  /* 0x0002fb00ff0e1b82 */ /* 0x000eb00000000800 */
[----:B------:R-:W3:Y:S01]  /*f890*/  @P1 LDC R21, c[0x0][0xbf0] ;  /* 0x0002fc00ff151b82 */ /* 0x000ee20000000800 */
[----:B------:R-:W-:Y:S05]  /*f8a0*/  @P0 BRA `(.L_x_1171) ;  /* 0x00000000009c0947 */ /* 0x000fea0003800000 */
[----:B------:R-:W4:Y:S01]  /*f8b0*/  S2R R4, SR_TID.X ;  /* 0x0000000000047919 */ /* 0x000f220000002100 */
[----:B------:R-:W5:Y:S01]  /*f8c0*/  LDC R9, c[0x0][0xbe8] ;  /* 0x0002fa00ff097b82 */ /* 0x000f620000000800 */
[----:B------:R-:W-:Y:S02]  /*f8d0*/  ULDC UR4, c[0x0][0xa88] ;  /* 0x0002a20000047ab9 */ /* 0x000fe40000000800 */
[----:B-----5:R-:W-:Y:S01]  /*f8e0*/  IMAD R3, R9, UR4, RZ ;  /* 0x0000000409037c24 */ /* 0x020fe2000f8e02ff */
[----:B----4-:R-:W-:-:S04]  /*f8f0*/  IADD3 R8, R17, -0x80, R4 ;  /* 0xffffff8011087810 */ /* 0x010fc80007ffe004 */
[----:B------:R-:W-:-:S13]  /*f900*/  ISETP.GE.AND P0, PT, R8, R3, PT ;  /* 0x000000030800720c */ /* 0x000fda0003f06270 */
[----:B------:R-:W-:Y:S05]  /*f910*/  @P0 BRA `(.L_x_1171) ;  /* 0x0000000000800947 */ /* 0x000fea0003800000 */
[----:B------:R-:W-:Y:S01]  /*f920*/  ISETP.NE.AND P0, PT, R9, 0x1, PT ;  /* 0x000000010900780c */ /* 0x000fe20003f05270 */
[----:B------:R-:W-:Y:S01]  /*f930*/  ULDC.64 UR4, c[0x0][0xb90] ;  /* 0x0002e40000047ab9 */ /* 0x000fe20000000a00 */
[----:B------:R-:W-:Y:S01]  /*f940*/  IMAD.MOV.U32 R5, RZ, RZ, R8 ;  /* 0x000000ffff057224 */ /* 0x000fe200078e0008 */
[----:B------:R-:W-:Y:S01]  /*f950*/  ULDC.64 UR6, c[0x0][0x208] ;  /* 0x0000820000067ab9 */ /* 0x000fe20000000a00 */
[----:B------:R-:W-:-:S04]  /*f960*/  IMAD R6, R10, UR4, RZ ;  /* 0x000000040a067c24 */ /* 0x000fc8000f8e02ff */
[----:B------:R-:W-:-:S05]  /*f970*/  IMAD R7, R163, UR5, R6 ;  /* 0x00000005a3077c24 */ /* 0x000fca000f8e0206 */
[----:B------:R-:W4:Y:S08]  /*f980*/  @P0 LDC R3, c[0x0][0xbec] ;  /* 0x0002fb00ff030b82 */ /* 0x000f300000000800 */
[----:B------:R-:W5:Y:S01]  /*f990*/  @P0 LDC R13, c[0x0][0xbf0] ;  /* 0x0002fc00ff0d0b82 */ /* 0x000f620000000800 */
[----:B----4-:R-:W-:-:S04]  /*f9a0*/  @P0 IMAD.HI.U32 R4, R8, R3, RZ ;  /* 0x0000000308040227 */ /* 0x010fc800078e00ff */
[----:B------:R-:W-:Y:S01]  /*f9b0*/  IMAD.WIDE.U32 R2, R163, UR4, RZ ;  /* 0x00000004a3027c25 */ /* 0x000fe2000f8e00ff */
[----:B------:R-:W-:Y:S01]  /*f9c0*/  ULDC.64 UR4, c[0x0][0xb98] ;  /* 0x0002e60000047ab9 */ /* 0x000fe20000000a00 */
[----:B-----5:R-:W-:Y:S02]  /*f9d0*/  @P0 SHF.R.U32.HI R5, RZ, R13, R4 ;  /* 0x0000000dff050219 */ /* 0x020fe40000011604 */
[----:B------:R-:W-:Y:S02]  /*f9e0*/  IMAD.IADD R3, R3, 0x1, R7 ;  /* 0x0000000103037824 */ /* 0x000fe400078e0207 */
[----:B------:R-:W-:Y:S02]  /*f9f0*/  IMAD R4, R11, UR4, RZ ;  /* 0x000000040b047c24 */ /* 0x000fe4000f8e02ff */
[----:B------:R-:W-:Y:S02]  /*fa00*/  IMAD.MOV R7, RZ, RZ, -R5 ;  /* 0x000000ffff077224 */ /* 0x000fe400078e0a05 */
[----:B------:R-:W-:-:S04]  /*fa10*/  IMAD.WIDE.U32 R2, R161, UR4, R2 ;  /* 0x00000004a1027c25 */ /* 0x000fc8000f8e0002 */
[----:B------:R-:W-:Y:S01]  /*fa20*/  IMAD R7, R9, R7, R8 ;  /* 0x0000000709077224 */ /* 0x000fe200078e0208 */
[----:B------:R-:W-:Y:S01]  /*fa30*/  SHF.R.S32.HI R9, RZ, 0x1f, R5 ;  /* 0x0000001fff097819 */ /* 0x000fe20000011405 */
[----:B------:R-:W-:Y:S01]  /*fa40*/  IMAD R6, R161, UR5, R4 ;  /* 0x00000005a1067c24 */ /* 0x000fe2000f8e0204 */
[----:B------:R-:W-:Y:S01]  /*fa50*/  IADD3 R2, P0, R5, R2, RZ ;  /* 0x0000000205027210 */ /* 0x000fe20007f1e0ff */
[----:B------:R-:W-:Y:S01]  /*fa60*/  ULDC.64 UR4, c[0x0][0xb88] ;  /* 0x0002e20000047ab9 */ /* 0x000fe20000000a00 */
        /* <DEDUP_REMOVED lines=11> */
.L_x_1171:
[----:B------:R-:W-:Y:S05]  /*fb20*/  BSYNC B1 ;  /* 0x0000000000017941 */ /* 0x000fea0003800000 */
.L_x_1170:
[----:B------:R-:W-:Y:S01]  /*fb30*/  ULDC.64 UR4, c[0x0][0xae8] ;  /* 0x0002ba0000047ab9 */ /* 0x000fe20000000a00 */
[----:B--2-4-:R-:W-:Y:S01]  /*fb40*/  @P1 IMAD.HI.U32 R4, R15, R14, RZ ;  /* 0x0000000e0f041227 */ /* 0x014fe200078e00ff */
[----:B------:R-:W-:Y:S01]  /*fb50*/  ULDC UR6, c[0x0][0xa88] ;  /* 0x0002a20000067ab9 */ /* 0x000fe20000000800 */
[----:B------:R-:W-:Y:S02]  /*fb60*/  BSSY B1, `(.L_x_1172) ;  /* 0x0000031000017945 */ /* 0x000fe40003800000 */
[----:B------:R-:W-:Y:S02]  /*fb70*/  IMAD R2, R10, UR4, RZ ;  /* 0x000000040a027c24 */ /* 0x000fe4000f8e02ff */
[----:B------:R-:W-:Y:S01]  /*fb80*/  IMAD.MOV.U32 R5, RZ, RZ, R15 ;  /* 0x000000ffff057224 */ /* 0x000fe200078e000f */
[----:B---3--:R-:W-:Y:S01]  /*fb90*/  @P1 SHF.R.U32.HI R5, RZ, R21, R4 ;  /* 0x00000015ff051219 */ /* 0x008fe20000011604 */
[C---:B------:R-:W-:Y:S02]  /*fba0*/  IMAD R7, R163.reuse, UR5, R2 ;  /* 0x00000005a3077c24 */ /* 0x040fe4000f8e0202 */
[----:B------:R-:W-:Y:S01]  /*fbb0*/  IMAD.WIDE.U32 R2, R163, UR4, RZ ;  /* 0x00000004a3027c25 */ /* 0x000fe2000f8e00ff */
[----:B------:R-:W-:Y:S01]  /*fbc0*/  ULDC.64 UR4, c[0x0][0xaf0] ;  /* 0x0002bc0000047ab9 */ /* 0x000fe20000000a00 */
[----:B------:R-:W-:-:S02]  /*fbd0*/  SHF.R.S32.HI R4, RZ, 0x1f, R5 ;  /* 0x0000001fff047819 */ /* 0x000fc40000011405 */
[----:B------:R-:W-:Y:S02]  /*fbe0*/  IMAD R6, R11, UR4, RZ ;  /* 0x000000040b067c24 */ /* 0x000fe4000f8e02ff */
[----:B------:R-:W-:Y:S02]  /*fbf0*/  IMAD.IADD R3, R3, 0x1, R7 ;  /* 0x0000000103037824 */ /* 0x000fe400078e0207 */
        /* <DEDUP_REMOVED lines=12> */
[----:B------:R-:W-:Y:S02]  /*fcc0*/  IMAD.IADD R3, R3, 0x1, R9 ;  /* 0x0000000103037824 */ /* 0x000fe400078e0209 */
[----:B------:R-:W-:Y:S02]  /*fcd0*/  IMAD R6, R4, UR4, RZ ;  /* 0x0000000404067c24 */ /* 0x000fe4000f8e02ff */
[----:B------:R-:W-:Y:S02]  /*fce0*/  IMAD R9, R12, UR6, RZ ;  /* 0x000000060c097c24 */ /* 0x000fe4000f8e02ff */
[C---:B------:R-:W-:Y:S02]  /*fcf0*/  VIADD R4, R8.reuse, 0x20 ;  /* 0x0000002008047836 */ /* 0x040fe40000000000 */
[C---:B------:R-:W-:Y:S01]  /*fd00*/  IMAD R5, R7.reuse, UR5, R6 ;  /* 0x0000000507057c24 */ /* 0x040fe2000f8e0206 */
[-C--:B------:R-:W-:Y:S01]  /*fd10*/  ISETP.GE.AND P2, PT, R8, R9.reuse, PT ;  /* 0x000000090800720c */ /* 0x080fe20003f46270 */
[----:B------:R-:W-:Y:S01]  /*fd20*/  IMAD.WIDE.U32 R2, R7, UR4, R2 ;  /* 0x0000000407027c25 */ /* 0x000fe2000f8e0002 */
[----:B------:R-:W-:Y:S01]  /*fd30*/  ISETP.GE.AND P1, PT, R4, R9, PT ;  /* 0x000000090400720c */ /* 0x000fe20003f26270 */
[----:B------:R-:W-:-:S02]  /*fd40*/  ULDC.64 UR4, c[0x0][0xa80] ;  /* 0x0002a00000047ab9 */ /* 0x000fc40000000a00 */
[----:B------:R-:W-:Y:S02]  /*fd50*/  VIADD R4, R8, 0x40 ;  /* 0x0000004008047836 */ /* 0x000fe40000000000 */
[----:B------:R-:W-:Y:S01]  /*fd60*/  IMAD.IADD R3, R3, 0x1, R5 ;  /* 0x0000000103037824 */ /* 0x000fe200078e0205 */
[----:B------:R-:W-:Y:S02]  /*fd70*/  LEA R5, P3, R2, UR4, 0x1 ;  /* 0x0000000402057c11 */ /* 0x000fe4000f8608ff */
[----:B------:R-:W-:Y:S02]  /*fd80*/  ISETP.GE.AND P0, PT, R4, R9, PT ;  /* 0x000000090400720c */ /* 0x000fe40003f06270 */
[----:B------:R-:W-:Y:S02]  /*fd90*/  LEA.HI.X R4, R2, UR5, R3, 0x1, P3 ;  /* 0x0000000502047c11 */ /* 0x000fe400098f0c03 */
[----:B------:R2:W3:Y:S04]  /*fda0*/  SHFL.IDX PT, R2, R5, RZ, 0x181f ;  /* 0x00181fff05027589 */ /* 0x0004e800000e0000 */
[----:B------:R2:W4:Y:S01]  /*fdb0*/  SHFL.IDX PT, R3, R4, RZ, 0x181f ;  /* 0x00181fff04037589 */ /* 0x00052200000e0000 */
        /* <DEDUP_REMOVED lines=9> */
[----:B------:R3:W-:Y:S04]  /*fe50*/  @!P4 ST.E.128 desc[UR6][R6.64], RZ ;  /* 0x000000ff0600c985 */ /* 0x0007e8000c101d06 */
[----:B------:R3:W-:Y:S02]  /*fe60*/  @!P5 ST.E.128 desc[UR6][R2.64], RZ ;  /* 0x000000ff0200d985 */ /* 0x0007e4000c101d06 */
.L_x_1173:
[----:B------:R-:W-:Y:S05]  /*fe70*/  BSYNC B1 ;  /* 0x0000000000017941 */ /* 0x000fea0003800000 */
.L_x_1172:
[----:B---34-:R3:W4:Y:S01]  /*fe80*/  SHFL.IDX PT, R3, R4, 0x1, 0x181f ;  /* 0x00381f0004037f89 */ /* 0x01872200000e0000 */
[----:B------:R-:W-:Y:S03]  /*fe90*/  BSSY B1, `(.L_x_1174) ;  /* 0x000000d000017945 */ /* 0x000fe60003800000 */
[----:B------:R3:W0:Y:S01]  /*fea0*/  SHFL.IDX PT, R2, R5, 0x1, 0x181f ;  /* 0x00381f0005027f89 */ /* 0x00062200000e0000 */
        /* <DEDUP_REMOVED lines=9> */
[----:B------:R0:W-:Y:S04]  /*ff40*/  @!P3 ST.E.128 desc[UR6][R6.64], RZ ;  /* 0x000000ff0600b985 */ /* 0x0001e8000c101d06 */
[----:B------:R0:W-:Y:S02]  /*ff50*/  @!P4 ST.E.128 desc[UR6][R2.64], RZ ;  /* 0x000000ff0200c985 */ /* 0x0001e4000c101d06 */
.L_x_1175:
[----:B------:R-:W-:Y:S05]  /*ff60*/  BSYNC B1 ;  /* 0x0000000000017941 */ /* 0x000fea0003800000 */
.L_x_1174:
[----:B0---4-:R0:W4:Y:S01]  /*ff70*/  SHFL.IDX PT, R3, R4, 0x2, 0x181f ;  /* 0x00581f0004037f89 */ /* 0x01112200000e0000 */
        /* <DEDUP_REMOVED lines=13> */
.L_x_1177:
[----:B------:R-:W-:Y:S05]  /*10050*/  BSYNC B1 ;  /* 0x0000000000017941 */ /* 0x000fea0003800000 */
.L_x_1176:
[----:B0-----:R-:W-:Y:S01]  /*10060*/  VIADD R2, R8, 0x60 ;  /* 0x0000006008027836 */ /* 0x001fe20000000000 */
[----:B--23--:R-:W0:Y:S04]  /*10070*/  SHFL.IDX PT, R4, R4, 0x3, 0x181f ;  /* 0x00781f0004047f89 */ /* 0x00ce2800000e0000 */
[----:B------:R-:W-:Y:S01]  /*10080*/  ISETP.GE.AND P0, PT, R2, R9, PT ;  /* 0x000000090200720c */ /* 0x000fe20003f06270 */
[----:B----4-:R2:W3:-:S12]  /*10090*/  SHFL.IDX PT, R3, R5, 0x3, 0x181f ;  /* 0x00781f0005037f89 */ /* 0x0104d800000e0000 */
[----:B--2---:R-:W-:Y:S05]  /*100a0*/  @P0 BRA `(.L_x_1169) ;  /* 0x0000000000280947 */ /* 0x004fea0003800000 */
        /* <DEDUP_REMOVED lines=8> */
[----:B------:R2:W-:Y:S04]  /*10130*/  @!P2 ST.E.128 desc[UR6][R6.64], RZ ;  /* 0x000000ff0600a985 */ /* 0x0005e8000c101d06 */
[----:B------:R2:W-:Y:S02]  /*10140*/  @!P3 ST.E.128 desc[UR6][R2.64], RZ ;  /* 0x000000ff0200b985 */ /* 0x0005e4000c101d06 */
.L_x_1169:
[----:B------:R-:W-:Y:S05]  /*10150*/  BSYNC B0 ;  /* 0x0000000000007941 */ /* 0x000fea0003800000 */
.L_x_1161:
[----:B------:R-:W-:Y:S02]  /*10160*/  ULDC UR4, c[0x0][0xc38] ;  /* 0x00030e0000047ab9 */ /* 0x000fe40000000800 */
[----:B-1----:R-:W-:-:S13]  /*10170*/  ISETP.GE.AND P0, PT, R0, UR4, PT ;  /* 0x0000000400007c0c */ /* 0x002fda000bf06270 */
[----:B------:R-:W-:Y:S05]  /*10180*/  @!P0 BRA `(.L_x_1178) ;  /* 0xffffff0c00088947 */ /* 0x000fea000383ffff */
[----:B------:R-:W-:Y:S05]  /*10190*/  EXIT ;  /* 0x000000000000794d */ /* 0x000fea0003800000 */
.L_x_1080:
[----:B------:R-:W-:-:S08]  /*101a0*/  NOP ;  /* 0x0000000000007918 */ /* 0x000fd00000000000 */
[----:B0-----:R-:W0:-:S00]  /*101b0*/  USETMAXREG.DEALLOC.CTAPOOL 0x18 ;  /* 0x00000018000079c8 */ /* 0x001e0000080e0500 */
[----:B0-----:R-:W2:Y:S01]  /*101c0*/  LDL.LU R2, [R1+0xc] ;  /* 0x00000c0001027983 */ /* 0x001ea20000300800 */
[----:B------:R-:W-:-:S05]  /*101d0*/  LOP3.LUT R0, R0, 0x3, RZ, 0xc0, !PT ;  /* 0x0000000300007812 */ /* 0x000fca00078ec0ff */
[----:B------:R-:W0:Y:S01]  /*101e0*/  S2UR UR6, SR_CTAID.X ;  /* 0x00000000000679c3 */ /* 0x000e220000002500 */
[----:B------:R-:W-:Y:S01]  /*101f0*/  IMAD.MOV.U32 R18, RZ, RZ, RZ ;  /* 0x000000ffff127224 */ /* 0x000fe200078e00ff */
[----:B------:R-:W1:Y:S02]  /*10200*/  SHFL.IDX PT, R0, R0, RZ, 0x1f ;  /* 0x00001fff00007589 */ /* 0x000e6400000e0000 */
[----:B-1----:R-:W-:-:S04]  /*10210*/  ISETP.NE.AND P0, PT, R0, RZ, PT ;  /* 0x000000ff0000720c */ /* 0x002fc80003f05270 */
[----:B------:R-:W0:Y:S09]  /*10220*/  LDC R0, c[0x0][0xc38] ;  /* 0x00030e00ff007b82 */ /* 0x000e320000000800 */
[----:B------:R-:W-:Y:S06]  /*10230*/  @P0 BAR.ARV 0x4, 0x180 ;  /* 0x0106000000000b1d */ /* 0x000fec0000002000 */
[----:B--2---:R-:W-:-:S04]  /*10240*/  LOP3.LUT R2, R2, 0xfffffffb, RZ, 0xc0, !PT ;  /* 0xfffffffb02027812 */ /* 0x004fc800078ec0ff */
[----:B------:R-:W-:Y:S02]  /*10250*/  @P0 LOP3.LUT R2, R2, 0x4, RZ, 0xfc, !PT ;  /* 0x0000000402020812 */ /* 0x000fe400078efcff */
[----:B0-----:R-:W-:Y:S01]  /*10260*/  ISETP.LE.AND P0, PT, R0, UR6, PT ;  /* 0x0000000600007c0c */ /* 0x001fe2000bf03270 */
[----:B------:R-:W-:Y:S02]  /*10270*/  IMAD.MOV.U32 R0, RZ, RZ, 0x1 ;  /* 0x00000001ff007424 */ /* 0x000fe400078e00ff */
[----:B------:R0:W-:Y:S04]  /*10280*/  STL [R1+0xc], R2 ;  /* 0x00000c0201007387 */ /* 0x0001e80000100800 */
[----:B------:R0:W-:Y:S04]  /*10290*/  STL [R1+0x18], RZ ;  /* 0x000018ff01007387 */ /* 0x0001e80000100800 */
[----:B------:R0:W-:Y:S02]  /*102a0*/  STL [R1+0x4], R0 ;  /* 0x0000040001007387 */ /* 0x0001e40000100800 */
[----:B------:R-:W-:Y:S05]  /*102b0*/  @P0 BRA `(.L_x_1179) ;  /* 0x0000004800940947 */ /* 0x000fea0003800000 */
[----:B------:R-:W1:Y:S01]  /*102c0*/  S2R R6, SR_TID.X ;  /* 0x0000000000067919 */ /* 0x000e620000002100 */
[----:B------:R-:W2:Y:S01]  /*102d0*/  S2UR UR5, SR_CgaCtaId ;  /* 0x00000000000579c3 */ /* 0x000ea20000008800 */
[----:B------:R-:W-:Y:S01]  /*102e0*/  UMOV UR4, 0x400 ;  /* 0x0000040000047882 */ /* 0x000fe20000000000 */
[----:B------:R-:W-:Y:S01]  /*102f0*/  IMAD.MOV.U32 R18, RZ, RZ, RZ ;  /* 0x000000ffff127224 */ /* 0x000fe200078e00ff */
[----:B------:R-:W-:Y:S01]  /*10300*/  ULDC UR44, c[0x0][0xc] ;  /* 0x00000300002c7ab9 */ /* 0x000fe20000000800 */
[----:B------:R-:W-:Y:S01]  /*10310*/  ULDC.64 UR38, c[0x0][0x198] ;  /* 0x0000660000267ab9 */ /* 0x000fe20000000a00 */
[----:B--2---:R-:W-:-:S06]  /*10320*/  ULEA UR4, UR5, UR4, 0x18 ;  /* 0x0000000405047291 */ /* 0x004fcc000f8ec03f */
[----:B------:R-:W-:Y:S01]  /*10330*/  IMAD.U32 R17, RZ, RZ, UR4 ;  /* 0x00000004ff117e24 */ /* 0x000fe2000f8e00ff */
[C---:B-1----:R-:W-:Y:S01]  /*10340*/  LOP3.LUT R5, R6.reuse, 0x7f, RZ, 0xc0, !PT ;  /* 0x0000007f06057812 */ /* 0x042fe200078ec0ff */
[----:B0-----:R-:W-:-:S05]  /*10350*/  IMAD.SHL.U32 R0, R6, 0x8, RZ ;  /* 0x0000000806007824 */ /* 0x001fca00078e00ff */
[C---:B------:R-:W-:Y:S02]  /*10360*/  LOP3.LUT R2, R0.reuse, 0x1f8, RZ, 0xc0, !PT ;  /* 0x000001f800027812 */ /* 0x040fe400078ec0ff */
[----:B------:R-:W-:Y:S02]  /*10370*/  LOP3.LUT R0, R0, 0x38, RZ, 0xc0, !PT ;  /* 0x0000003800007812 */ /* 0x000fe400078ec0ff */
[----:B------:R-:W-:Y:S01]  /*10380*/  LOP3.LUT R3, R2, 0x38, R6, 0x78, !PT ;  /* 0x0000003802037812 */ /* 0x000fe200078e7806 */
[----:B------:R-:W-:-:S05]  /*10390*/  IMAD.SHL.U32 R2, R5, 0x8, RZ ;  /* 0x0000000805027824 */ /* 0x000fca00078e00ff */
[----:B------:R-:W-:Y:S01]  /*103a0*/  LOP3.LUT R4, R3, 0x200, R2, 0xf8, !PT ;  /* 0x0000020003047812 */ /* 0x000fe200078ef802 */
[----:B------:R-:W-:Y:S01]  /*103b0*/  IMAD.SHL.U32 R2, R6, 0x10, RZ ;  /* 0x0000001006027824 */ /* 0x000fe200078e00ff */
[----:B------:R-:W-:-:S03]  /*103c0*/  SHF.R.U32.HI R3, RZ, 0x3, R5 ;  /* 0x00000003ff037819 */ /* 0x000fc60000011605 */
[----:B------:R-:W-:Y:S01]  /*103d0*/  IMAD R4, R4, 0x2, R17 ;  /* 0x0000000204047824 */ /* 0x000fe200078e0211 */
[----:B------:R-:W-:Y:S01]  /*103e0*/  LOP3.LUT R2, R3, 0x70, R2, 0xf8, !PT ;  /* 0x0000007003027812 */ /* 0x000fe200078ef802 */
[----:B------:R-:W-:Y:S02]  /*103f0*/  IMAD.U32 R3, RZ, RZ, UR6 ;  /* 0x00000006ff037e24 */ /* 0x000fe4000f8e00ff */
[----:B------:R-:W-:Y:S01]  /*10400*/  IMAD.MOV.U32 R2, RZ, RZ, 0x1 ;  /* 0x00000001ff027424 */ /* 0x000fe200078e00ff */
[----:B------:R-:W-:Y:S04]  /*10410*/  STL [R1+0x10], R4 ;  /* 0x0000100401007387 */ /* 0x000fe80000100800 */
[----:B------:R-:W-:Y:S04]  /*10420*/  STL [R1+0x14], R3 ;  /* 0x0000140301007387 */ /* 0x000fe80000100800 */
[----:B------:R-:W-:Y:S04]  /*10430*/  STL [R1+0x18], RZ ;  /* 0x000018ff01007387 */ /* 0x000fe80000100800 */
[----:B------:R0:W-:Y:S02]  /*10440*/  STL [R1+0x4], R2 ;  /* 0x0000040201007387 */ /* 0x0001e40000100800 */
[----:B0-----:R-:W-:-:S02]  /*10450*/  LOP3.LUT R2, R0, 0x40, RZ, 0xfc, !PT ;  /* 0x0000004000027812 */ /* 0x001fc400078efcff */
[----:B------:R-:W-:-:S07]  /*10460*/  LOP3.LUT R0, R0, 0x80, RZ, 0xfc, !PT ;  /* 0x0000008000007812 */ /* 0x000fce00078efcff */
.L_x_1275:
[----:B--2---:R-:W2:Y:S01]  /*10470*/  LDL R0, [R1+0x14] ;  /* 0x0000140001007983 */ /* 0x004ea20000100800 */
[----:B------:R-:W-:Y:S02]  /*10480*/  ULDC UR8, c[0x0][0xc60] ;  /* 0x0003180000087ab9 */ /* 0x000fe40000000800 */
[----:B------:R-:W-:-:S11]  /*10490*/  UISETP.NE.AND UP0, UPT, UR8, 0x1, UPT ;  /* 0x000000010800788c */ /* 0x000fd6000bf05270 */
[----:B------:R-:W-:Y:S01]  /*104a0*/  @UP0 ULDC UR4, c[0x0][0xc64] ;  /* 0x0003190000040ab9 */ /* 0x000fe20000000800 */
[----:B------:R-:W-:Y:S01]  /*104b0*/  @UP0 ULDC UR9, c[0x0][0xc68] ;  /* 0x00031a0000090ab9 */ /* 0x000fe20000000800 */
[C---:B--2---:R-:W-:Y:S02]  /*104c0*/  R2UR UR7, R0.reuse ;  /* 0x00000000000772ca */ /* 0x044fe400000e0000 */
[----:B------:R-:W-:-:S11]  /*104d0*/  R2UR UR6, R0 ;  /* 0x00000000000672ca */ /* 0x000fd600000e0000 */
[----:B------:R-:W-:-:S04]  /*104e0*/  UIMAD.WIDE.U32 UR4, UR7, UR4, URZ ;  /* 0x00000004070472a5 */ /* 0x000fc8000f8e003f */
[----:B------:R-:W-:-:S03]  /*104f0*/  @UP0 USHF.R.U32.HI UR7, URZ, UR9, UR5 ;  /* 0x000000093f070299 */ /* 0x000fc60008011605 */
[----:B------:R-:W-:Y:S02]  /*10500*/  ULDC UR4, c[0x0][0xc78] ;  /* 0x00031e0000047ab9 */ /* 0x000fe40000000800 */
[----:B------:R-:W-:Y:S02]  /*10510*/  UISETP.GE.AND UP0, UPT, UR7, UR4, UPT ;  /* 0x000000040700728c */ /* 0x000fe4000bf06270 */
[----:B------:R-:W-:-:S04]  /*10520*/  UIADD3 UR4, -UR7, URZ, URZ ;  /* 0x0000003f07047290 */ /* 0x000fc8000fffe13f */
[----:B------:R-:W-:Y:S01]  /*10530*/  PLOP3.LUT P0, PT, PT, PT, UP0, 0x80, 0x0 ;  /* 0x000000000000781c */ /* 0x000fe20003f0f008 */
[----:B------:R-:W-:-:S12]  /*10540*/  UIMAD UR8, UR8, UR4, UR6 ;  /* 0x00000004080872a4 */ /* 0x000fd8000f8e0206 */
[----:B01-3--:R-:W-:Y:S05]  /*10550*/  @!P0 BRA `(.L_x_1180) ;  /* 0x0000000000208947 */ /* 0x00bfea0003800000 */
[----:B------:R-:W-:Y:S01]  /*10560*/  ULDC UR9, c[0x0][0xc6c] ;  /* 0x00031b0000097ab9 */ /* 0x000fe20000000800 */
[----:B------:R-:W-:Y:S01]  /*10570*/  UMOV UR6, UR8 ;  /* 0x0000000800067c82 */ /* 0x000fe20008000000 */
[----:B------:R-:W-:-:S11]  /*10580*/  UISETP.NE.AND UP0, UPT, UR9, 0x1, UPT ;  /* 0x000000010900788c */ /* 0x000fd6000bf05270 */
[----:B------:R-:W-:Y:S02]  /*10590*/  @UP0 ULDC.64 UR10, c[0x0][0xc70] ;  /* 0x00031c00000a0ab9 */ /* 0x000fe40000000a00 */
[----:B------:R-:W-:-:S04]  /*105a0*/  UIMAD.WIDE.U32 UR4, UR8, UR10, URZ ;  /* 0x0000000a080472a5 */ /* 0x000fc8000f8e003f */
[----:B------:R-:W-:-:S04]  /*105b0*/  @UP0 USHF.R.U32.HI UR6, URZ, UR11, UR5 ;  /* 0x0000000b3f060299 */ /* 0x000fc80008011605 */
[----:B------:R-:W-:Y:S01]  /*105c0*/  UIMAD UR4, UR6, UR9, URZ ;  /* 0x00000009060472a4 */ /* 0x000fe2000f8e023f */
[----:B------:R-:W-:Y:S11]  /*105d0*/  BRA `(.L_x_1181) ;  /* 0x00000000001c7947 */ /* 0x000ff60003800000 */
.L_x_1180:
[----:B------:R-:W-:Y:S01]  /*105e0*/  ULDC UR9, c[0x0][0xc54] ;  /* 0x0003150000097ab9 */ /* 0x000fe20000000800 */
[----:B------:R-:W-:Y:S01]  /*105f0*/  UMOV UR6, UR8 ;  /* 0x0000000800067c82 */ /* 0x000fe20008000000 */
[----:B------:R-:W-:-:S11]  /*10600*/  UISETP.NE.AND UP0, UPT, UR9, 0x1, UPT ;  /* 0x000000010900788c */ /* 0x000fd6000bf05270 */
[----:B------:R-:W-:Y:S02]  /*10610*/  @UP0 ULDC.64 UR10, c[0x0][0xc58] ;  /* 0x00031600000a0ab9 */ /* 0x000fe40000000a00 */
[----:B------:R-:W-:-:S04]  /*10620*/  UIMAD.WIDE.U32 UR4, UR8, UR10, URZ ;  /* 0x0000000a080472a5 */ /* 0x000fc8000f8e003f */
[----:B------:R-:W-:-:S04]  /*10630*/  @UP0 USHF.R.U32.HI UR6, URZ, UR11, UR5 ;  /* 0x0000000b3f060299 */ /* 0x000fc80008011605 */
[----:B------:R-:W-:-:S12]  /*10640*/  UIMAD UR4, UR6, UR9, URZ ;  /* 0x00000009060472a4 */ /* 0x000fd8000f8e023f */
.L_x_1181:
[----:B------:R-:W-:Y:S02]  /*10650*/  UIADD3 UR4, UR8, -UR4, URZ ;  /* 0x8000000408047290 */ /* 0x000fe4000fffe03f */
[----:B------:R-:W-:Y:S01]  /*10660*/  ULOP3.LUT UR5, URZ, UR6, URZ, 0x33, !UPT ;  /* 0x000000063f057292 */ /* 0x000fe2000f8e333f */
[----:B------:R-:W-:Y:S01]  /*10670*/  ULDC UR14, c[0x0][0xc48] ;  /* 0x00031200000e7ab9 */ /* 0x000fe20000000800 */
[----:B------:R-:W-:Y:S01]  /*10680*/  ULDC UR8, c[0x0][0x448] ;  /* 0x0001120000087ab9 */ /* 0x000fe20000000800 */
[----:B------:R-:W-:Y:S01]  /*10690*/  ULDC UR43, c[0x0][0xc3c] ;  /* 0x00030f00002b7ab9 */ /* 0x000fe20000000800 */
[----:B------:R-:W-:Y:S02]  /*106a0*/  UISETP.NE.AND UP2, UPT, UR14, 0x1, UPT ;  /* 0x000000010e00788c */ /* 0x000fe4000bf45270 */
[----:B------:R-:W-:Y:S02]  /*106b0*/  UISETP.NE.AND UP1, UPT, UR8, 0x1, UPT ;  /* 0x000000010800788c */ /* 0x000fe4000bf25270 */
[----:B------:R-:W-:Y:S01]  /*106c0*/  UIADD3 UR43, UR5, UR43, URZ ;  /* 0x0000002b052b7290 */ /* 0x000fe2000fffe03f */
[----:B------:R-:W-:Y:S01]  /*106d0*/  ULDC.64 UR10, c[0x0][0x418] ;  /* 0x00010600000a7ab9 */ /* 0x000fe20000000a00 */
[----:B------:R-:W-:Y:S01]  /*106e0*/  ULDC UR13, c[0x0][0xc54] ;  /* 0x00031500000d7ab9 */ /* 0x000fe20000000800 */
[----:B------:R-:W-:-:S02]  /*106f0*/  UISETP.NE.U32.AND UP0, UPT, UR10, URZ, UPT ;  /* 0x0000003f0a00728c */ /* 0x000fc4000bf05070 */
[----:B------:R-:W-:Y:S02]  /*10700*/  UIMAD UR13, UR7, UR13, UR4 ;  /* 0x0000000d070d72a4 */ /* 0x000fe4000f8e0204 */
[----:B------:R-:W-:Y:S01]  /*10710*/  USHF.L.U32 UR43, UR43, 0x7, URZ ;  /* 0x000000072b2b7899 */ /* 0x000fe2000800063f */
[----:B------:R-:W-:Y:S01]  /*10720*/  ULDC.64 UR4, c[0x0][0x9e0] ;  /* 0x0002780000047ab9 */ /* 0x000fe20000000a00 */
[----:B------:R-:W-:Y:S02]  /*10730*/  UISETP.NE.AND.EX UP0, UPT, UR11, URZ, UPT, UP0 ;  /* 0x0000003f0b00728c */ /* 0x000fe4000bf05300 */
[----:B------:R-:W-:Y:S02]  /*10740*/  UISETP.GE.AND UP3, UPT, UR5, 0x1, UPT ;  /* 0x000000010500788c */ /* 0x000fe4000bf66270 */
[----:B------:R-:W-:Y:S01]  /*10750*/  UIADD3 UR12, UR43, 0x7f, URZ ;  /* 0x0000007f2b0c7890 */ /* 0x000fe2000fffe03f */
[----:B------:R-:W-:Y:S01]  /*10760*/  ULDC UR10, c[0x0][0x424] ;  /* 0x00010900000a7ab9 */ /* 0x000fe20000000800 */
[----:B------:R-:W-:Y:S01]  /*10770*/  ULDC UR6, c[0x0][0x288] ;  /* 0x0000a20000067ab9 */ /* 0x000fe20000000800 */
[----:B------:R-:W-:Y:S01]  /*10780*/  @UP2 ULDC UR8, c[0x0][0xc4c] ;  /* 0x0003130000082ab9 */ /* 0x000fe20000000800 */
[----:B------:R-:W-:Y:S01]  /*10790*/  @UP1 ULDC UR11, c[0x0][0x44c] ;  /* 0x00011300000b1ab9 */ /* 0x000fe20000000800 */
[----:B------:R-:W-:Y:S01]  /*107a0*/  USEL UR15, UR10, 0x1, UP0 ;  /* 0x000000010a0f7887 */ /* 0x000fe20008000000 */
[----:B------:R-:W-:Y:S01]  /*107b0*/  PLOP3.LUT P1, PT, PT, PT, UP3, 0x80, 0x0 ;  /* 0x000000000000781c */ /* 0x000fe20003f2f038 */
[----:B------:R-:W-:-:S02]  /*107c0*/  UIADD3 UR16, -UR6, 0x1, URZ ;  /* 0x0000000106107890 */ /* 0x000fc4000fffe13f */
[----:B------:R-:W-:Y:S02]  /*107d0*/  UIMAD.WIDE.U32 UR8, UR13, UR8, URZ ;  /* 0x000000080d0872a5 */ /* 0x000fe4000f8e003f */
[----:B------:R-:W-:Y:S01]  /*107e0*/  UIMAD.WIDE.U32 UR10, UR12, UR11, URZ ;  /* 0x0000000b0c0a72a5 */ /* 0x000fe2000f8e003f */
[----:B------:R-:W-:Y:S01]  /*107f0*/  ULDC UR7, c[0x0][0x2f0] ;  /* 0x0000bc0000077ab9 */ /* 0x000fe20000000800 */
[----:B------:R-:W-:Y:S01]  /*10800*/  @UP2 ULDC UR17, c[0x0][0xc50] ;  /* 0x0003140000112ab9 */ /* 0x000fe20000000800 */
[----:B------:R-:W-:Y:S01]  /*10810*/  @UP1 ULDC UR18, c[0x0][0x450] ;  /* 0x0001140000121ab9 */ /* 0x000fe20000000800 */
[----:B------:R-:W-:Y:S01]  /*10820*/  UMOV UR42, UR13 ;  /* 0x0000000d002a7c82 */ /* 0x000fe20008000000 */
[----:B------:R-:W-:Y:S02]  /*10830*/  UIMAD UR16, UR15, UR7, UR16 ;  /* 0x000000070f1072a4 */ /* 0x000fe4000f8e0210 */
[----:B------:R-:W-:Y:S02]  /*10840*/  @UP2 USHF.R.U32.HI UR42, URZ, UR17, UR9 ;  /* 0x000000113f2a2299 */ /* 0x000fe40008011609 */
[----:B------:R-:W-:-:S02]  /*10850*/  @UP1 USHF.R.U32.HI UR12, URZ, UR18, UR11 ;  /* 0x000000123f0c1299 */ /* 0x000fc4000801160b */
[----:B------:R-:W-:Y:S02]  /*10860*/  UIADD3 UR36, -UR42, URZ, URZ ;  /* 0x0000003f2a247290 */ /* 0x000fe4000fffe13f */
[----:B------:R-:W-:Y:S02]  /*10870*/  UIADD3 UR12, UR16, UR12, URZ ;  /* 0x0000000c100c7290 */ /* 0x000fe4000fffe03f */
[----:B------:R-:W-:Y:S02]  /*10880*/  UIMAD UR36, UR14, UR36, UR13 ;  /* 0x000000240e2472a4 */ /* 0x000fe4000f8e020d */
[----:B------:R-:W-:Y:S01]  /*10890*/  UIADD3 UR4, UR12, UR4, URZ ;  /* 0x000000040c047290 */ /* 0x000fe2000fffe03f */
[----:B------:R-:W-:Y:S11]  /*108a0*/  @!P1 BRA `(.L_x_1182) ;  /* 0x0000000000449947 */ /* 0x000ff60003800000 */
[----:B------:R-:W-:Y:S01]  /*108b0*/  ISETP.LT.AND P0, PT, RZ, UR12, PT ;  /* 0x0000000cff007c0c */ /* 0x000fe2000bf01270 */
[----:B------:R-:W-:-:S12]  /*108c0*/  UIADD3 UR10, UR12, -0x1, URZ ;  /* 0xffffffff0c0a7890 */ /* 0x000fd8000fffe03f */
[----:B------:R-:W-:Y:S05]  /*108d0*/  @P0 BRA `(.L_x_1183) ;  /* 0x00000000001c0947 */ /* 0x000fea0003800000 */
[----:B------:R-:W-:Y:S02]  /*108e0*/  UISETP.NE.AND UP0, UPT, UR5, 0x1, UPT ;  /* 0x000000010500788c */ /* 0x000fe4000bf05270 */
[----:B------:R-:W-:-:S09]  /*108f0*/  UIADD3 UR10, -UR12, URZ, URZ ;  /* 0x0000003f0c0a7290 */ /* 0x000fd2000fffe13f */
[----:B------:R-:W-:Y:S02]  /*10900*/  @UP0 ULDC.64 UR12, c[0x0][0x9e8] ;  /* 0x00027a00000c0ab9 */ /* 0x000fe40000000a00 */
[----:B------:R-:W-:-:S04]  /*10910*/  UIMAD.WIDE.U32 UR8, UR10, UR12, URZ ;  /* 0x0000000c0a0872a5 */ /* 0x000fc8000f8e003f */
[----:B------:R-:W-:-:S04]  /*10920*/  @UP0 USHF.R.U32.HI UR10, URZ, UR13, UR9 ;  /* 0x0000000d3f0a0299 */ /* 0x000fc80008011609 */
[----:B------:R-:W-:Y:S01]  /*10930*/  ULOP3.LUT UR10, URZ, UR10, URZ, 0x33, !UPT ;  /* 0x0000000a3f0a7292 */ /* 0x000fe2000f8e333f */
[----:B------:R-:W-:Y:S11]  /*10940*/  BRA `(.L_x_1184) ;  /* 0x0000000000107947 */ /* 0x000ff60003800000 */
.L_x_1183:
[----:B------:R-:W-:-:S11]  /*10950*/  UISETP.NE.AND UP0, UPT, UR5, 0x1, UPT ;  /* 0x000000010500788c */ /* 0x000fd6000bf05270 */
[----:B------:R-:W-:Y:S02]  /*10960*/  @UP0 ULDC.64 UR12, c[0x0][0x9e8] ;  /* 0x00027a00000c0ab9 */ /* 0x000fe40000000a00 */
[----:B------:R-:W-:-:S04]  /*10970*/  UIMAD.WIDE.U32 UR8, UR10, UR12, URZ ;  /* 0x0000000c0a0872a5 */ /* 0x000fc8000f8e003f */
[----:B------:R-:W-:-:S12]  /*10980*/  @UP0 USHF.R.U32.HI UR10, URZ, UR13, UR9 ;  /* 0x0000000d3f0a0299 */ /* 0x000fd80008011609 */
.L_x_1184:
[----:B------:R-:W-:-:S04]  /*10990*/  UIMAD UR10, UR10, UR5, UR5 ;  /* 0x000000050a0a72a4 */ /* 0x000fc8000f8e0205 */
[----:B------:R-:W-:-:S04]  /*109a0*/  UISETP.LT.AND UP0, UPT, UR4, UR10, UPT ;  /* 0x0000000a0400728c */ /* 0x000fc8000bf01270 */
[----:B------:R-:W-:-:S12]  /*109b0*/  USEL UR4, UR4, UR10, UP0 ;  /* 0x0000000a04047287 */ /* 0x000fd80008000000 */
.L_x_1182:
[----:B------:R-:W-:Y:S02]  /*109c0*/  UIMAD UR8, UR15, UR7, 0x5f ;  /* 0x0000005f0f0874a4 */ /* 0x000fe4000f8e0207 */
[----:B------:R-:W-:Y:S02]  /*109d0*/  UIADD3 UR10, UR4, 0x5f, URZ ;  /* 0x0000005f040a7890 */ /* 0x000fe4000fffe03f */
[----:B------:R-:W-:Y:S02]  /*109e0*/  UIMAD.WIDE UR8, UR8, 0x2aaaaaab, URZ ;  /* 0x2aaaaaab080878a5 */ /* 0x000fe4000f8e023f */
[----:B------:R-:W-:Y:S01]  /*109f0*/  UIMAD.WIDE UR10, UR10, 0x2aaaaaab, URZ ;  /* 0x2aaaaaab0a0a78a5 */ /* 0x000fe2000f8e023f */
[----:B------:R-:W-:Y:S01]  /*10a00*/  @UP1 ULDC UR12, c[0x0][0x44c] ;  /* 0x00011300000c1ab9 */ /* 0x000fe20000000800 */
[----:B------:R-:W-:Y:S02]  /*10a10*/  UIMAD UR7, UR15, UR7, -UR6 ;  /* 0x000000070f0772a4 */ /* 0x000fe4000f8e0a06 */
[----:B------:R-:W-:-:S02]  /*10a20*/  UIMAD.WIDE.U32 UR12, UR43, UR12, URZ ;  /* 0x0000000c2b0c72a5 */ /* 0x000fc4000f8e003f */
[----:B------:R-:W-:Y:S02]  /*10a30*/  USHF.R.U32.HI UR6, URZ, 0x1f, UR9 ;  /* 0x0000001f3f067899 */ /* 0x000fe40008011609 */
[----:B------:R-:W-:Y:S01]  /*10a40*/  USHF.R.U32.HI UR4, URZ, 0x1f, UR11 ;  /* 0x0000001f3f047899 */ /* 0x000fe2000801160b */
[----:B------:R-:W-:Y:S01]  /*10a50*/  @UP1 ULDC UR16, c[0x0][0x450] ;  /* 0x0001140000101ab9 */ /* 0x000fe20000000800 */
[----:B------:R-:W-:Y:S01]  /*10a60*/  UMOV UR14, UR43 ;  /* 0x0000002b000e7c82 */ /* 0x000fe20008000000 */
[----:B------:R-:W-:Y:S02]  /*10a70*/  @UP1 USHF.R.U32.HI UR14, URZ, UR16, UR13 ;  /* 0x000000103f0e1299 */ /* 0x000fe4000801160d */
[----:B------:R-:W-:Y:S02]  /*10a80*/  ULEA.HI.SX32 UR9, UR9, UR6, 0x1c ;  /* 0x0000000609097291 */ /* 0x000fe4000f8fe23f */
[----:B------:R-:W-:Y:S02]  /*10a90*/  ULEA.HI.SX32 UR4, UR11, UR4, 0x1c ;  /* 0x000000040b047291 */ /* 0x000fe4000f8fe23f */
[----:B------:R-:W-:-:S02]  /*10aa0*/  UIADD3 UR6, UR7, UR14, URZ ;  /* 0x0000000e07067290 */ /* 0x000fc4000fffe03f */
[----:B------:R-:W-:Y:S01]  /*10ab0*/  UISETP.LT.AND UP0, UPT, UR9, UR4, UPT ;  /* 0x000000040900728c */ /* 0x000fe2000bf01270 */
[----:B------:R-:W-:Y:S02]  /*10ac0*/  ULDC UR8, c[0x0][0x9dc] ;  /* 0x0002770000087ab9 */ /* 0x000fe40000000800 */
[----:B------:R-:W-:Y:S02]  /*10ad0*/  UIADD3 UR8, UR6, -UR8, URZ ;  /* 0x8000000806087290 */ /* 0x000fe4000fffe03f */
[----:B------:R-:W-:Y:S01]  /*10ae0*/  USEL UR41, UR9, UR4, UP0 ;  /* 0x0000000409297287 */ /* 0x000fe20008000000 */
[----:B------:R-:W-:Y:S11]  /*10af0*/  @!P1 BRA `(.L_x_1185) ;  /* 0x0000000000489947 */ /* 0x000ff60003800000 */
[----:B------:R-:W-:Y:S02]  /*10b00*/  UMOV UR4, UR6 ;  /* 0x0000000600047c82 */ /* 0x000fe40008000000 */
[----:B------:R-:W-:-:S06]  /*10b10*/  UISETP.GT.AND UP0, UPT, UR4, -0x1, UPT ;  /* 0xffffffff0400788c */ /* 0x000fcc000bf04270 */
[----:B------:R-:W-:-:S13]  /*10b20*/  PLOP3.LUT P0, PT, PT, PT, UP0, 0x80, 0x0 ;  /* 0x000000000000781c */ /* 0x000fda0003f0f008 */
[----:B------:R-:W-:Y:S05]  /*10b30*/  @P0 BRA `(.L_x_1186) ;  /* 0x00000000001c0947 */ /* 0x000fea0003800000 */
[----:B------:R-:W-:Y:S02]  /*10b40*/  UISETP.NE.AND UP0, UPT, UR5, 0x1, UPT ;  /* 0x000000010500788c */ /* 0x000fe4000bf05270 */
[----:B------:R-:W-:-:S09]  /*10b50*/  ULOP3.LUT UR4, URZ, UR4, URZ, 0x33, !UPT ;  /* 0x000000043f047292 */ /* 0x000fd2000f8e333f */
[----:B------:R-:W-:Y:S02]  /*10b60*/  @UP0 ULDC.64 UR10, c[0x0][0x9e8] ;  /* 0x00027a00000a0ab9 */ /* 0x000fe40000000a00 */
[----:B------:R-:W-:-:S04]  /*10b70*/  UIMAD.WIDE.U32 UR6, UR4, UR10, URZ ;  /* 0x0000000a040672a5 */ /* 0x000fc8000f8e003f */
[----:B------:R-:W-:-:S04]  /*10b80*/  @UP0 USHF.R.U32.HI UR4, URZ, UR11, UR7 ;  /* 0x0000000b3f040299 */ /* 0x000fc80008011607 */
[----:B------:R-:W-:Y:S01]  /*10b90*/  ULOP3.LUT UR4, URZ, UR4, URZ, 0x33, !UPT ;  /* 0x000000043f047292 */ /* 0x000fe2000f8e333f */
[----:B------:R-:W-:Y:S11]  /*10ba0*/  BRA `(.L_x_1187) ;  /* 0x0000000000107947 */ /* 0x000ff60003800000 */
.L_x_1186:
[----:B------:R-:W-:-:S11]  /*10bb0*/  UISETP.NE.AND UP0, UPT, UR5, 0x1, UPT ;  /* 0x000000010500788c */ /* 0x000fd6000bf05270 */
[----:B------:R-:W-:Y:S02]  /*10bc0*/  @UP0 ULDC.64 UR10, c[0x0][0x9e8] ;  /* 0x00027a00000a0ab9 */ /* 0x000fe40000000a00 */
[----:B------:R-:W-:-:S04]  /*10bd0*/  UIMAD.WIDE.U32 UR6, UR4, UR10, URZ ;  /* 0x0000000a040672a5 */ /* 0x000fc8000f8e003f */
[----:B------:R-:W-:-:S12]  /*10be0*/  @UP0 USHF.R.U32.HI UR4, URZ, UR11, UR7 ;  /* 0x0000000b3f040299 */ /* 0x000fd80008011607 */
.L_x_1187:
[----:B------:R-:W-:-:S04]  /*10bf0*/  UIMAD UR4, UR4, UR5, URZ ;  /* 0x00000005040472a4 */ /* 0x000fc8000f8e023f */
[----:B------:R-:W-:-:S04]  /*10c00*/  UISETP.LT.AND UP0, UPT, UR8, UR4, UPT ;  /* 0x000000040800728c */ /* 0x000fc8000bf01270 */
[----:B------:R-:W-:-:S12]  /*10c10*/  USEL UR8, UR8, UR4, !UP0 ;  /* 0x0000000408087287 */ /* 0x000fd8000c000000 */
.L_x_1185:
[----:B------:R-:W-:Y:S01]  /*10c20*/  UIMAD.WIDE UR4, UR8, 0x2aaaaaab, URZ ;  /* 0x2aaaaaab080478a5 */ /* 0x000fe2000f8e023f */
[----:B------:R-:W-:Y:S03]  /*10c30*/  BSSY B7, `(.L_x_1188) ;  /* 0x00003f0000077945 */ /* 0x000fe60003800000 */
[----:B------:R-:W-:-:S04]  /*10c40*/  USHF.R.U32.HI UR4, URZ, 0x1f, UR5 ;  /* 0x0000001f3f047899 */ /* 0x000fc80008011605 */
[----:B------:R-:W-:-:S04]  /*10c50*/  ULEA.HI.SX32 UR4, UR5, UR4, 0x1c ;  /* 0x0000000405047291 */ /* 0x000fc8000f8fe23f */
[----:B------:R-:W-:-:S04]  /*10c60*/  UISETP.LT.AND UP0, UPT, URZ, UR4, UPT ;  /* 0x000000043f00728c */ /* 0x000fc8000bf01270 */
[----:B------:R-:W-:-:S04]  /*10c70*/  USEL UR40, URZ, UR4, !UP0 ;  /* 0x000000043f287287 */ /* 0x000fc8000c000000 */
[----:B------:R-:W-:-:S06]  /*10c80*/  UISETP.GT.AND UP0, UPT, UR41, UR40, UPT ;  /* 0x000000282900728c */ /* 0x000fcc000bf04270 */
[----:B------:R-:W-:-:S13]  /*10c90*/  PLOP3.LUT P0, PT, PT, PT, UP0, 0x80, 0x0 ;  /* 0x000000000000781c */ /* 0x000fda0003f0f008 */
[----:B------:R-:W-:Y:S05]  /*10ca0*/  @P0 BRA `(.L_x_1189) ;  /* 0x00000000004c0947 */ /* 0x000fea0003800000 */
[----:B------:R-:W0:Y:S02]  /*10cb0*/  S2R R0, SR_TID.X ;  /* 0x0000000000007919 */ /* 0x000e240000002100 */
        /* <DEDUP_REMOVED lines=10> */
[----:B-1----:R-:W2:Y:S01]  /*10d60*/  @P0 ATOMG.E.ADD.STRONG.GPU PT, R3, desc[UR6][R2.64], R5 ;  /* 0x00000005020309a8 */ /* 0x002ea200081ee1c6 */
[----:B------:R-:W0:Y:S02]  /*10d70*/  S2R R4, SR_LTMASK ;  /* 0x0000000000047919 */ /* 0x000e240000003900 */
[----:B0-----:R-:W-:-:S04]  /*10d80*/  LOP3.LUT R4, R4, UR4, RZ, 0xc0, !PT ;  /* 0x0000000404047c12 */ /* 0x001fc8000f8ec0ff */
[----:B------:R-:W0:Y:S01]  /*10d90*/  POPC R7, R4 ;  /* 0x0000000400077309 */ /* 0x000e220000000000 */
[----:B--2---:R-:W0:Y:S02]  /*10da0*/  SHFL.IDX PT, R0, R3, R0, 0x1f ;  /* 0x00001f0003007589 */ /* 0x004e2400000e0000 */
[----:B0-----:R-:W-:-:S05]  /*10db0*/  IADD3 R0, R0, UR44, R7 ;  /* 0x0000002c00007c10 */ /* 0x001fca000fffe007 */
[----:B------:R1:W-:Y:S01]  /*10dc0*/  STL [R1+0x14], R0 ;  /* 0x0000140001007387 */ /* 0x0003e20000100800 */
[----:B------:R-:W-:Y:S05]  /*10dd0*/  BRA `(.L_x_1190) ;  /* 0x0000003c00547947 */ /* 0x000fea0003800000 */
.L_x_1189:
[----:B------:R-:W-:Y:S01]  /*10de0*/  VIADD R0, R17, 0x18400 ;  /* 0x0001840011007836 */ /* 0x000fe20000000000 */
[----:B------:R-:W-:Y:S04]  /*10df0*/  BSSY B6, `(.L_x_1191) ;  /* 0x0000013000067945 */ /* 0x000fe80003800000 */
        /* <DEDUP_REMOVED lines=18> */
.L_x_1192:
[----:B------:R-:W-:Y:S05]  /*10f20*/  BSYNC B6 ;  /* 0x0000000000067941 */ /* 0x000fea0003800000 */
.L_x_1191:
        /* <DEDUP_REMOVED lines=8> */
[----:B------:R0:W1:Y:S01]  /*10fb0*/  LDC.64 R2, c[0x4][R16] ;  /* 0x0100000010027b82 */ /* 0x0000620000000a00 */
        /* <DEDUP_REMOVED lines=11> */
.L_x_1195:
        /* <DEDUP_REMOVED lines=15> */
.L_x_1194:
[----:B------:R-:W-:Y:S05]  /*11160*/  BSYNC B6 ;  /* 0x0000000000067941 */ /* 0x000fea0003800000 */
.L_x_1193:
[----:B------:R-:W-:Y:S01]  /*11170*/  ULDC.64 UR4, c[0x0][0x9f8] ;  /* 0x00027e0000047ab9 */ /* 0x000fe20000000a00 */
[----:B------:R-:W2:Y:S01]  /*11180*/  LDL.LU R0, [R1+0xc] ;  /* 0x00000c0001007983 */ /* 0x000ea20000300800 */
[----:B------:R-:W-:Y:S01]  /*11190*/  UISETP.NE.U32.AND UP0, UPT, UR4, URZ, UPT ;  /* 0x0000003f0400728c */ /* 0x000fe2000bf05070 */
[----:B------:R-:W-:Y:S01]  /*111a0*/  IMAD.U32 R7, RZ, RZ, UR42 ;  /* 0x0000002aff077e24 */ /* 0x000fe2000f8e00ff */
[----:B------:R-:W-:Y:S02]  /*111b0*/  ULDC.64 UR6, c[0x0][0x208] ;  /* 0x0000820000067ab9 */ /* 0x000fe40000000a00 */
[----:B------:R-:W-:-:S06]  /*111c0*/  UISETP.NE.AND.EX UP0, UPT, UR5, URZ, UPT, UP0 ;  /* 0x0000003f0500728c */ /* 0x000fcc000bf05300 */
[----:B------:R-:W-:-:S05]  /*111d0*/  PLOP3.LUT P0, PT, PT, PT, UP0, 0x80, 0x0 ;  /* 0x000000000000781c */ /* 0x000fca0003f0f008 */
[----:B------:R-:W-:Y:S02]  /*111e0*/  @UP0 ULDC.64 UR4, c[0x0][0x9f8] ;  /* 0x00027e0000040ab9 */ /* 0x000fe40000000a00 */
[----:B------:R-:W-:-:S06]  /*111f0*/  @UP0 UIMAD.WIDE UR4, UR42, 0x4, UR4 ;  /* 0x000000042a0408a5 */ /* 0x000fcc000f8e0204 */
[----:B------:R-:W-:Y:S02]  /*11200*/  IMAD.U32 R2, RZ, RZ, UR4 ;  /* 0x00000004ff027e24 */ /* 0x000fe4000f8e00ff */
[----:B------:R-:W-:-:S05]  /*11210*/  IMAD.U32 R3, RZ, RZ, UR5 ;  /* 0x00000005ff037e24 */ /* 0x000fca000f8e00ff */
[----:B------:R0:W3:Y:S01]  /*11220*/  @P0 LDG.E R7, desc[UR6][R2.64] ;  /* 0x0000000602070981 */ /* 0x0000e2000c1e1900 */
[----:B------:R-:W-:Y:S01]  /*11230*/  UMOV UR4, 0xffffffff ;  /* 0xffffffff00047882 */ /* 0x000fe20000000000 */
[----:B------:R-:W-:Y:S01]  /*11240*/  IMAD.U32 R19, RZ, RZ, UR41 ;  /* 0x00000029ff137e24 */ /* 0x000fe2000f8e00ff */
[----:B------:R-:W1:Y:S03]  /*11250*/  S2R R4, SR_TID.X ;  /* 0x0000000000047919 */ /* 0x000e660000002100 */
[----:B------:R-:W-:Y:S01]  /*11260*/  VIADD R19, R19, 0xffffffff ;  /* 0xffffffff13137836 */ /* 0x000fe20000000000 */
[----:B0-----:R-:W0:Y:S02]  /*11270*/  LDC.64 R2, c[0x0][0x418] ;  /* 0x00010600ff027b82 */ /* 0x001e240000000a00 */
[----:B0-----:R-:W-:Y:S02]  /*11280*/  ISETP.NE.U32.AND P0, PT, R2, RZ, PT ;  /* 0x000000ff0200720c */ /* 0x001fe40003f05070 */
[----:B-1----:R-:W-:-:S02]  /*11290*/  SHF.R.U32.HI R4, RZ, 0x5, R4 ;  /* 0x00000005ff047819 */ /* 0x002fc40000011604 */
[----:B------:R-:W-:Y:S02]  /*112a0*/  ISETP.NE.AND.EX P1, PT, R3, RZ, PT, P0 ;  /* 0x000000ff0300720c */ /* 0x000fe40003f25300 */
[----:B------:R-:W-:Y:S02]  /*112b0*/  LOP3.LUT R4, R4, 0x3, RZ, 0xc0, !PT ;  /* 0x0000000304047812 */ /* 0x000fe400078ec0ff */
[----:B--2---:R-:W-:-:S09]  /*112c0*/  LOP3.LUT R0, R0, 0xfffffffe, RZ, 0xc0, !PT ;  /* 0xfffffffe00007812 */ /* 0x004fd200078ec0ff */
[----:B------:R-:W-:Y:S02]  /*112d0*/  @P1 LOP3.LUT R0, R0, 0x1, RZ, 0xfc, !PT ;  /* 0x0000000100001812 */ /* 0x000fe400078efcff */
[----:B---3--:R-:W-:Y:S01]  /*112e0*/  SHF.R.S32.HI R8, RZ, 0x1f, R7 ;  /* 0x0000001fff087819 */ /* 0x008fe20000011407 */
[----:B------:R0:W-:Y:S01]  /*112f0*/  STL [R1], R7 ;  /* 0x0000000701007387 */ /* 0x0001e20000100800 */
[----:B------:R-:W-:-:S03]  /*11300*/  SEL R16, R7, RZ, !P1 ;  /* 0x000000ff07107207 */ /* 0x000fc60004800000 */
[----:B------:R0:W-:Y:S04]  /*11310*/  STL [R1+0x8], R8 ;  /* 0x0000080801007387 */ /* 0x0001e80000100800 */
[----:B------:R0:W-:Y:S01]  /*11320*/  STL [R1+0xc], R0 ;  /* 0x00000c0001007387 */ /* 0x0001e20000100800 */
[----:B------:R-:W-:Y:S05]  /*11330*/  BRA.DIV UR4, `(.L_x_1196) ;  /* 0x00000042043c7947 */ /* 0x000fea000b800000 */
[----:B------:R1:W2:Y:S02]  /*11340*/  SHFL.IDX PT, R14, R4, RZ, 0x1f ;  /* 0x00001fff040e7589 */ /* 0x0002a400000e0000 */
.L_x_1290:
[----:B------:R-:W-:Y:S02]  /*11350*/  PLOP3.LUT P2, PT, PT, PT, PT, 0x8, 0x0 ;  /* 0x000000000000781c */ /* 0x000fe40003f4e170 */
[----:B0-----:R-:W-:Y:S02]  /*11360*/  LOP3.LUT R0, R0, 0xfffffffd, RZ, 0xc0, !PT ;  /* 0xfffffffd00007812 */ /* 0x001fe400078ec0ff */
[----:B--2---:R-:W-:-:S09]  /*11370*/  ISETP.NE.AND P0, PT, R14, RZ, PT ;  /* 0x000000ff0e00720c */ /* 0x004fd20003f05270 */
[----:B------:R-:W-:-:S05]  /*11380*/  @P2 LOP3.LUT R0, R0, 0x2, RZ, 0xfc, !PT ;  /* 0x0000000200002812 */ /* 0x000fca00078efcff */
[----:B------:R0:W-:Y:S01]  /*11390*/  STL [R1+0xc], R0 ;  /* 0x00000c0001007387 */ /* 0x0001e20000100800 */
[----:B------:R-:W-:Y:S05]  /*113a0*/  @P0 BRA `(.L_x_1197) ;  /* 0x0000000400280947 */ /* 0x000fea0003800000 */
[----:B------:R-:W-:-:S03]  /*113b0*/  UMOV UR4, 0xffffffff ;  /* 0xffffffff00047882 */ /* 0x000fc60000000000 */
[----:B------:R-:W-:Y:S05]  /*113c0*/  BRA.DIV UR4, `(.L_x_1198) ;  /* 0x0000004204387947 */ /* 0x000fea000b800000 */
[----:B------:R-:W-:-:S13]  /*113d0*/  ELECT P6, URZ, PT ;  /* 0x00000000003f782f */ /* 0x000fda00038c0000 */
.L_x_1293:
[----:B------:R-:W-:Y:S05]  /*113e0*/  @!P6 BRA `(.L_x_1197) ;  /* 0x000000040018e947 */ /* 0x000fea0003800000 */
[----:B------:R-:W-:Y:S01]  /*113f0*/  IMAD.MOV.U32 R16, RZ, RZ, R7 ;  /* 0x000000ffff107224 */ /* 0x000fe200078e0007 */
[----:B------:R-:W-:Y:S06]  /*11400*/  @!P1 BRA `(.L_x_1199) ;  /* 0x0000000000489947 */ /* 0x000fec0003800000 */
[----:B------:R-:W2:Y:S01]  /*11410*/  LDC R6, c[0x0][0x43c] ;  /* 0x00010f00ff067b82 */ /* 0x000ea20000000800 */
[----:B------:R-:W-:Y:S01]  /*11420*/  ULDC.64 UR4, c[0x0][0x428] ;  /* 0x00010a0000047ab9 */ /* 0x000fe20000000a00 */
[----:B------:R-:W-:Y:S01]  /*11430*/  ULDC.64 UR6, c[0x0][0x208] ;  /* 0x0000820000067ab9 */ /* 0x000fe20000000a00 */
[----:B--2---:R-:W-:-:S13]  /*11440*/  ISETP.NE.AND P0, PT, R6, 0x1, PT ;  /* 0x000000010600780c */ /* 0x004fda0003f05270 */
[----:B-1----:R-:W0:Y:S02]  /*11450*/  @P0 LDC.64 R4, c[0x0][0x440] ;  /* 0x00011000ff040b82 */ /* 0x002e240000000a00 */
[----:B0-----:R-:W-:-:S04]  /*11460*/  @P0 IMAD.HI.U32 R0, R19, R4, RZ ;  /* 0x0000000413000227 */ /* 0x001fc800078e00ff */
[----:B------:R-:W-:Y:S01]  /*11470*/  IMAD.MOV.U32 R4, RZ, RZ, R19 ;  /* 0x000000ffff047224 */ /* 0x000fe200078e0013 */
[----:B------:R-:W-:-:S04]  /*11480*/  @P0 SHF.R.U32.HI R4, RZ, R5, R0 ;  /* 0x00000005ff040219 */ /* 0x000fc80000011600 */
[--C-:B------:R-:W-:Y:S01]  /*11490*/  SHF.R.S32.HI R5, RZ, 0x1f, R4.reuse ;  /* 0x0000001fff057819 */ /* 0x100fe20000011404 */
[----:B------:R-:W-:-:S04]  /*114a0*/  IMAD.MOV R0, RZ, RZ, -R4 ;  /* 0x000000ffff007224 */ /* 0x000fc800078e0a04 */
[----:B------:R-:W-:Y:S02]  /*114b0*/  IMAD R19, R6, R0, R19 ;  /* 0x0000000006137224 */ /* 0x000fe400078e0213 */
[----:B------:R-:W-:Y:S02]  /*114c0*/  IMAD R0, R8, UR4, RZ ;  /* 0x0000000408007c24 */ /* 0x000fe4000f8e02ff */
[----:B------:R-:W-:-:S04]  /*114d0*/  IMAD.WIDE.U32 R4, R7, UR4, R4 ;  /* 0x0000000407047c25 */ /* 0x000fc8000f8e0004 */
[----:B------:R-:W-:Y:S01]  /*114e0*/  IMAD R0, R7, UR5, R0 ;  /* 0x0000000507007c24 */ /* 0x000fe2000f8e0200 */
[----:B------:R-:W-:-:S03]  /*114f0*/  LEA R2, P0, R4, R2, 0x2 ;  /* 0x0000000204027211 */ /* 0x000fc600078010ff */
[----:B------:R-:W-:-:S05]  /*11500*/  IMAD.IADD R0, R5, 0x1, R0 ;  /* 0x0000000105007824 */ /* 0x000fca00078e0200 */
[----:B------:R-:W-:-:S05]  /*11510*/  LEA.HI.X R3, R4, R3, R0, 0x2, P0 ;  /* 0x0000000304037211 */ /* 0x000fca00000f1400 */
[----:B------:R2:W5:Y:S02]  /*11520*/  LDG.E R16, desc[UR6][R2.64] ;  /* 0x0000000602107981 */ /* 0x000564000c1e1900 */
.L_x_1199:
[----:B--2---:R-:W2:Y:S01]  /*11530*/  LDL R2, [R1+0x4] ;  /* 0x0000040001027983 */ /* 0x004ea20000100800 */
[----:B0-----:R-:W-:Y:S01]  /*11540*/  IMAD R0, R18, 0x8, R17 ;  /* 0x0000000812007824 */ /* 0x001fe200078e0211 */
[----:B--2---:R-:W-:-:S04]  /*11550*/  SHF.L.U32 R2, R2, 0x1f, RZ ;  /* 0x0000001f02027819 */ /* 0x004fc800000006ff */
[----:B------:R-:W0:Y:S02]  /*11560*/  SYNCS.PHASECHK.TRANS64.TRYWAIT P0, [R0+URZ+0x2a840], R2 ;  /* 0x02a84002000075a7 */ /* 0x000e24000800017f */
[----:B0-----:R-:W-:Y:S05]  /*11570*/  @!P0 BRA `(.L_x_1200) ;  /* 0x0000003c00ec8947 */ /* 0x001fea0003800000 */
.L_x_1294:
        /* <DEDUP_REMOVED lines=11> */
.L_x_1201:
[----:B0-----:R-:W2:Y:S01]  /*11630*/  LDL.LU R2, [R1+0xc] ;  /* 0x00000c0001027983 */ /* 0x001ea20000300800 */
[----:B------:R-:W-:Y:S01]  /*11640*/  R2UR UR33, R0 ;  /* 0x00000000002172ca */ /* 0x000fe200000e0000 */
[----:B------:R-:W-:Y:S01]  /*11650*/  IMAD R0, R18, 0x9000, R17 ;  /* 0x0000900012007824 */ /* 0x000fe200078e0211 */
[----:B------:R-:W-:Y:S01]  /*11660*/  R2UR UR35, R19 ;  /* 0x00000000132372ca */ /* 0x000fe200000e0000 */
[----:B------:R-:W-:Y:S01]  /*11670*/  UIADD3 UR4, UP0, UR38, 0x370, URZ ;  /* 0x0000037026047890 */ /* 0x000fe2000ff1e03f */
[----:B------:R-:W-:Y:S01]  /*11680*/  PLOP3.LUT P0, PT, PT, PT, PT, 0x80, 0x0 ;  /* 0x000000000000781c */ /* 0x000fe20003f0f070 */
[----:B------:R-:W-:Y:S01]  /*11690*/  UMOV UR6, 0x0 ;  /* 0x0000000000067882 */ /* 0x000fe20000000000 */
[----:B------:R-:W-:Y:S01]  /*116a0*/  R2UR UR8, R0 ;  /* 0x00000000000872ca */ /* 0x000fe200000e0000 */
[----:B------:R-:W-:Y:S01]  /*116b0*/  UIADD3.X UR5, URZ, UR39, URZ, UP0, !UPT ;  /* 0x000000273f057290 */ /* 0x000fe200087fe43f */
[----:B-----5:R-:W-:Y:S01]  /*116c0*/  R2UR UR37, R16 ;  /* 0x00000000102572ca */ /* 0x020fe200000e0000 */
[----:B------:R-:W-:Y:S01]  /*116d0*/  UMOV UR7, 0x14f00000 ;  /* 0x14f0000000077882 */ /* 0x000fe20000000000 */
[----:B------:R-:W-:Y:S01]  /*116e0*/  UMOV UR34, URZ ;  /* 0x0000003f00227c82 */ /* 0x000fe20008000000 */
[----:B------:R-:W-:Y:S01]  /*116f0*/  UMOV UR18, 0x40 ;  /* 0x0000004000127882 */ /* 0x000fe20000000000 */
[----:B------:R-:W-:Y:S01]  /*11700*/  UMOV UR20, UR36 ;  /* 0x0000002400147c82 */ /* 0x000fe20008000000 */
[----:B------:R-:W-:-:S02]  /*11710*/  UIADD3 UR33, UR33, 0x2a830, URZ ;  /* 0x0002a83021217890 */ /* 0x000fc4000fffe03f */
[----:B------:R-:W-:Y:S01]  /*11720*/  UIMAD UR35, UR35, 0x60, URZ ;  /* 0x00000060232378a4 */ /* 0x000fe2000f8e023f */
[----:B------:R-:W-:Y:S01]  /*11730*/  UMOV UR10, 0x80 ;  /* 0x00000080000a7882 */ /* 0x000fe20000000000 */
[----:B------:R-:W-:Y:S02]  /*11740*/  UMOV UR12, UR36 ;  /* 0x00000024000c7c82 */ /* 0x000fe40008000000 */
[----:B------:R-:W-:Y:S02]  /*11750*/  UIADD3 UR32, UR8, 0x18400, URZ ;  /* 0x0001840008207890 */ /* 0x000fe4000fffe03f */
[----:B------:R-:W-:Y:S02]  /*11760*/  UIADD3 UR16, UR8, 0x1b400, URZ ;  /* 0x0001b40008107890 */ /* 0x000fe4000fffe03f */
[----:B------:R-:W-:Y:S01]  /*11770*/  UIADD3 UR8, UR8, 0x1e400, URZ ;  /* 0x0001e40008087890 */ /* 0x000fe2000fffe03f */
[----:B------:R-:W-:Y:S01]  /*11780*/  UMOV UR21, UR37 ;  /* 0x0000002500157c82 */ /* 0x000fe20008000000 */
[----:B------:R-:W-:Y:S01]  /*11790*/  UMOV UR17, UR33 ;  /* 0x0000002100117c82 */ /* 0x000fe20008000000 */
[----:B------:R-:W-:Y:S01]  /*117a0*/  UMOV UR19, UR35 ;  /* 0x0000002300137c82 */ /* 0x000fe20008000000 */
[----:B------:R-:W-:Y:S01]  /*117b0*/  UMOV UR13, UR37 ;  /* 0x00000025000d7c82 */ /* 0x000fe20008000000 */
[----:B------:R-:W-:Y:S01]  /*117c0*/  UMOV UR9, UR33 ;  /* 0x0000002100097c82 */ /* 0x000fe20008000000 */
[----:B------:R-:W-:Y:S01]  /*117d0*/  UMOV UR11, UR35 ;  /* 0x00000023000b7c82 */ /* 0x000fe20008000000 */
[----:B------:R3:W-:Y:S01]  /*117e0*/  UTMALDG.4D [UR32], [UR4], desc[UR6] ;  /* 0x00000620040075b4 */ /* 0x0007e20008019000 */
[----:B------:R3:W-:Y:S01]  /*117f0*/  UTMALDG.4D [UR16], [UR4], desc[UR6] ;  /* 0x00000610040075b4 */ /* 0x0007e20008019000 */
[----:B------:R3:W-:Y:S01]  /*11800*/  UTMALDG.4D [UR8], [UR4], desc[UR6] ;  /* 0x00000608040075b4 */ /* 0x0007e20008019000 */
[----:B--2---:R-:W-:-:S04]  /*11810*/  LOP3.LUT R2, R2, 0xfffffffd, RZ, 0xc0, !PT ;  /* 0xfffffffd02027812 */ /* 0x004fc800078ec0ff */
[----:B------:R-:W-:-:S05]  /*11820*/  @P0 LOP3.LUT R2, R2, 0x2, RZ, 0xfc, !PT ;  /* 0x0000000202020812 */ /* 0x000fca00078efcff */
[----:B------:R3:W-:Y:S01]  /*11830*/  STL [R1+0xc], R2 ;  /* 0x00000c0201007387 */ /* 0x0007e20000100800 */
[----:B------:R-:W-:Y:S01]  /*11840*/  NOP ;  /* 0x0000000000007918 */ /* 0x000fe20000000000 */
.L_x_1197:
[----:B0-----:R-:W-:Y:S01]  /*11850*/  VIADD R0, R17, 0xc400 ;  /* 0x0000c40011007836 */ /* 0x001fe20000000000 */
[----:B------:R-:W-:Y:S05]  /*11860*/  WARPSYNC.ALL ;  /* 0x0000000000007948 */ /* 0x000fea0003800000 */
[----:B------:R-:W-:Y:S01]  /*11870*/  BAR.SYNC.DEFER_BLOCKING 0x8, 0x180 ;  /* 0x0206000000007b1d */ /* 0x000fe20000010000 */
[----:B------:R-:W-:-:S05]  /*11880*/  LOP3.LUT P0, RZ, R0, 0x3ff, RZ, 0xc0, !PT ;  /* 0x000003ff00ff7812 */ /* 0x000fca000780c0ff */
[----:B------:R-:W-:Y:S08]  /*11890*/  BSSY B6, `(.L_x_1202) ;  /* 0x0000012000067945 */ /* 0x000ff00003800000 */
[----:B------:R-:W-:Y:S05]  /*118a0*/  @!P0 BRA `(.L_x_1203) ;  /* 0x0000000000408947 */ /* 0x000fea0003800000 */
[----:B---3--:R-:W-:Y:S01]  /*118b0*/  MOV R2, 0x0 ;  /* 0x0000000000027802 */ /* 0x008fe20000000f00 */
[----:B------:R-:W-:Y:S01]  /*118c0*/  ULDC.64 UR6, c[0x4][0xb8] ;  /* 0x01002e0000067ab9 */ /* 0x000fe20000000a00 */
[----:B------:R-:W-:Y:S01]  /*118d0*/  ULDC.64 UR8, c[0x4][0xc0] ;  /* 0x0100300000087ab9 */ /* 0x000fe20000000a00 */
[----:B------:R-:W-:Y:S01]  /*118e0*/  ULDC.64 UR4, c[0x4][0x20] ;  /* 0x0100080000047ab9 */ /* 0x000fe20000000a00 */
[----:B-1----:R-:W-:Y:S02]  /*118f0*/  IMAD.U32 R4, RZ, RZ, UR6 ;  /* 0x00000006ff047e24 */ /* 0x002fe4000f8e00ff */
        /* <DEDUP_REMOVED lines=11> */
.L_x_1203:
[----:B---3--:R-:W-:Y:S05]  /*119b0*/  BSYNC B6 ;  /* 0x0000000000067941 */ /* 0x008fea0003800000 */
.L_x_1202:
[----:B------:R-:W0:Y:S01]  /*119c0*/  S2R R2, SR_TID.X ;  /* 0x0000000000027919 */ /* 0x000e220000002100 */
[----:B------:R-:W2:Y:S01]  /*119d0*/  LDC R7, c[0x0][0x448] ;  /* 0x00011200ff077b82 */ /* 0x000ea20000000800 */
[----:B------:R-:W-:Y:S01]  /*119e0*/  USHF.R.S32.HI UR4, URZ, 0x1f, UR36 ;  /* 0x0000001f3f047899 */ /* 0x000fe20008011424 */
[----:B------:R-:W-:Y:S01]  /*119f0*/  ULDC.64 UR8, c[0x0][0x2d8] ;  /* 0x0000b60000087ab9 */ /* 0x000fe20000000a00 */
[----:B------:R-:W3:Y:S02]  /*11a00*/  S2R R9, SR_TID.X ;  /* 0x0000000000097919 */ /* 0x000ee40000002100 */
[----:B------:R-:W-:Y:S02]  /*11a10*/  UIMAD UR6, UR4, UR8, URZ ;  /* 0x00000008040672a4 */ /* 0x000fe4000f8e023f */
[----:B------:R-:W-:Y:S01]  /*11a20*/  UIMAD.WIDE.U32 UR4, UR36, UR8, URZ ;  /* 0x00000008240472a5 */ /* 0x000fe2000f8e003f */
[----:B------:R-:W4:Y:S01]  /*11a30*/  S2R R8, SR_TID.X ;  /* 0x0000000000087919 */ /* 0x000f220000002100 */
[----:B------:R-:W-:-:S02]  /*11a40*/  UIMAD UR6, UR36, UR9, UR6 ;  /* 0x00000009240672a4 */ /* 0x000fc4000f8e0206 */
[----:B------:R-:W-:Y:S02]  /*11a50*/  USHF.R.S32.HI UR7, URZ, 0x1f, UR42 ;  /* 0x0000001f3f077899 */ /* 0x000fe4000801142a */
[----:B------:R-:W-:Y:S01]  /*11a60*/  UIADD3 UR5, UR5, UR6, URZ ;  /* 0x0000000605057290 */ /* 0x000fe2000fffe03f */
[----:B------:R-:W-:-:S03]  /*11a70*/  ULDC.64 UR8, c[0x0][0x2e0] ;  /* 0x0000b80000087ab9 */ /* 0x000fc60000000a00 */
[----:B------:R-:W-:Y:S02]  /*11a80*/  UIMAD.WIDE.U32 UR4, UR42, UR8, UR4 ;  /* 0x000000082a0472a5 */ /* 0x000fe4000f8e0004 */
[----:B------:R-:W-:-:S04]  /*11a90*/  UIMAD UR6, UR7, UR8, URZ ;  /* 0x00000008070672a4 */ /* 0x000fc8000f8e023f */
[----:B------:R-:W-:Y:S01]  /*11aa0*/  UIMAD UR6, UR42, UR9, UR6 ;  /* 0x000000092a0672a4 */ /* 0x000fe2000f8e0206 */
[----:B--2---:R-:W-:Y:S01]  /*11ab0*/  ISETP.NE.AND P0, PT, R7, 0x1, PT ;  /* 0x000000010700780c */ /* 0x004fe20003f05270 */
[----:B-1----:R-:W-:Y:S02]  /*11ac0*/  IMAD.U32 R4, RZ, RZ, UR4 ;  /* 0x00000004ff047e24 */ /* 0x002fe4000f8e00ff */
[----:B------:R-:W-:Y:S02]  /*11ad0*/  UIADD3 UR6, UR5, UR6, URZ ;  /* 0x0000000605067290 */ /* 0x000fe4000fffe03f */
[----:B------:R-:W-:Y:S01]  /*11ae0*/  IMAD.U32 R5, RZ, RZ, UR5 ;  /* 0x00000005ff057e24 */ /* 0x000fe2000f8e00ff */
[----:B------:R-:W-:Y:S01]  /*11af0*/  ULDC.64 UR4, c[0x0][0x2d0] ;  /* 0x0000b40000047ab9 */ /* 0x000fe20000000a00 */
[C---:B0-----:R-:W-:Y:S01]  /*11b00*/  LOP3.LUT R0, R2.reuse, 0x7f, RZ, 0xc0, !PT ;  /* 0x0000007f02007812 */ /* 0x041fe200078ec0ff */
[----:B------:R-:W-:-:S03]  /*11b10*/  IMAD.SHL.U32 R2, R2, 0x10, RZ ;  /* 0x0000001002027824 */ /* 0x000fc600078e00ff */
[----:B------:R-:W-:Y:S01]  /*11b20*/  SHF.R.U32.HI R0, RZ, 0x3, R0 ;  /* 0x00000003ff007819 */ /* 0x000fe20000011600 */
[----:B---3--:R-:W-:Y:S01]  /*11b30*/  IMAD.SHL.U32 R9, R9, 0x8, RZ ;  /* 0x0000000809097824 */ /* 0x008fe200078e00ff */
[----:B------:R-:W0:Y:S02]  /*11b40*/  @P0 LDC R3, c[0x0][0x44c] ;  /* 0x00011300ff030b82 */ /* 0x000e240000000800 */
[----:B------:R-:W-:Y:S01]  /*11b50*/  LOP3.LUT R2, R0, 0x70, R2, 0xf8, !PT ;  /* 0x0000007000027812 */ /* 0x000fe200078ef802 */
[----:B----4-:R-:W-:Y:S01]  /*11b60*/  IMAD.SHL.U32 R10, R8, 0x8, RZ ;  /* 0x00000008080a7824 */ /* 0x010fe200078e00ff */
[----:B------:R-:W-:-:S03]  /*11b70*/  LOP3.LUT R9, R9, 0x38, RZ, 0xc0, !PT ;  /* 0x0000003809097812 */ /* 0x000fc600078ec0ff */
[----:B------:R-:W-:Y:S01]  /*11b80*/  VIADD R2, R2, UR43 ;  /* 0x0000002b02027c36 */ /* 0x000fe20008000000 */
[----:B------:R-:W1:Y:S01]  /*11b90*/  @P0 LDC R0, c[0x0][0x450] ;  /* 0x00011400ff000b82 */ /* 0x000e620000000800 */
[C---:B------:R-:W-:Y:S02]  /*11ba0*/  LOP3.LUT R11, R9.reuse, 0x40, RZ, 0xfc, !PT ;  /* 0x00000040090b7812 */ /* 0x040fe400078efcff */
[----:B------:R-:W-:Y:S01]  /*11bb0*/  IMAD.MOV.U32 R6, RZ, RZ, R2 ;  /* 0x000000ffff067224 */ /* 0x000fe200078e0002 */
[----:B------:R-:W-:Y:S02]  /*11bc0*/  LOP3.LUT R9, R9, 0x80, RZ, 0xfc, !PT ;  /* 0x0000008009097812 */ /* 0x000fe400078efcff */
[----:B------:R-:W-:Y:S01]  /*11bd0*/  LOP3.LUT R10, R10, 0x38, RZ, 0xc0, !PT ;  /* 0x000000380a0a7812 */ /* 0x000fe200078ec0ff */
[----:B0-----:R-:W-:-:S05]  /*11be0*/  @P0 IMAD.HI.U32 R3, R2, R3, RZ ;  /* 0x0000000302030227 */ /* 0x001fca00078e00ff */
[----:B-1----:R-:W-:Y:S01]  /*11bf0*/  @P0 SHF.R.U32.HI R6, RZ, R0, R3 ;  /* 0x00000000ff060219 */ /* 0x002fe20000011603 */
[----:B------:R-:W-:Y:S01]  /*11c00*/  IMAD.U32 R3, RZ, RZ, UR6 ;  /* 0x00000006ff037e24 */ /* 0x000fe2000f8e00ff */
[----:B------:R-:W-:-:S03]  /*11c10*/  ULDC.64 UR6, c[0x0][0x280] ;  /* 0x0000a00000067ab9 */ /* 0x000fc60000000a00 */
[----:B------:R-:W-:-:S04]  /*11c20*/  IMAD.MOV R0, RZ, RZ, -R6 ;  /* 0x000000ffff007224 */ /* 0x000fc800078e0a06 */
[----:B------:R-:W-:Y:S02]  /*11c30*/  IMAD R0, R7, R0, R2 ;  /* 0x0000000007007224 */ /* 0x000fe400078e0202 */
[----:B------:R-:W-:Y:S01]  /*11c40*/  IMAD.MOV.U32 R2, RZ, RZ, R4 ;  /* 0x000000ffff027224 */ /* 0x000fe200078e0004 */
[----:B------:R-:W-:-:S03]  /*11c50*/  SHF.R.S32.HI R4, RZ, 0x1f, R6 ;  /* 0x0000001fff047819 */ /* 0x000fc60000011406 */
[----:B------:R-:W-:-:S04]  /*11c60*/  IMAD.WIDE.U32 R2, R6, UR4, R2 ;  /* 0x0000000406027c25 */ /* 0x000fc8000f8e0002 */
        /* <DEDUP_REMOVED lines=18> */
[----:B------:R-:W0:Y:S01]  /*11d90*/  S2R R2, SR_TID.X ;  /* 0x0000000000027919 */ /* 0x000e220000002100 */
[----:B------:R-:W-:Y:S01]  /*11da0*/  ULDC UR4, c[0x0][0x288] ;  /* 0x0000a20000047ab9 */ /* 0x000fe20000000800 */
[----:B------:R-:W-:Y:S01]  /*11db0*/  ULDC.64 UR6, c[0x0][0x208] ;  /* 0x0000820000067ab9 */ /* 0x000fe20000000a00 */
[----:B------:R-:W-:Y:S01]  /*11dc0*/  IMAD R5, R7, UR4, RZ ;  /* 0x0000000407057c24 */ /* 0x000fe2000f8e02ff */
[----:B------:R-:W1:Y:S01]  /*11dd0*/  SHFL.IDX PT, R3, R0, RZ, 0x181f ;  /* 0x00181fff00037589 */ /* 0x000e6200000e0000 */
[----:B0-----:R-:W-:-:S04]  /*11de0*/  LOP3.LUT R2, R2, 0x7f, RZ, 0xc0, !PT ;  /* 0x0000007f02027812 */ /* 0x001fc800078ec0ff */
[----:B------:R-:W-:Y:S02]  /*11df0*/  SHF.R.U32.HI R8, RZ, 0x3, R2 ;  /* 0x00000003ff087819 */ /* 0x000fe40000011602 */
[----:B------:R-:W0:Y:S03]  /*11e00*/  SHFL.IDX PT, R2, R6, RZ, 0x181f ;  /* 0x00181fff06027589 */ /* 0x000e2600000e0000 */
[----:B------:R-:W-:-:S05]  /*11e10*/  VIADD R4, R8, UR43 ;  /* 0x0000002b08047c36 */ /* 0x000fca0008000000 */
        /* <DEDUP_REMOVED lines=9> */
[----:B------:R0:W-:Y:S02]  /*11eb0*/  @!P4 LDGSTS.E.BYPASS.LTC128B.128 [R9+0x14400], desc[UR6][R2.64+0x100], !P2 ;  /* 0x144001000209cfae */ /* 0x0001e4000d101d46 */
[----:B0-----:R-:W-:-:S02]  /*11ec0*/  VIADD R2, R4, 0x10 ;  /* 0x0000001004027836 */ /* 0x001fc40000000000 */
[----:B------:R-:W0:Y:S03]  /*11ed0*/  SHFL.IDX PT, R3, R0, 0x1, 0x181f ;  /* 0x00381f0000037f89 */ /* 0x000e2600000e0000 */
[----:B------:R-:W-:Y:S02]  /*11ee0*/  ISETP.GE.AND P4, PT, R2, R5, PT ;  /* 0x000000050200720c */ /* 0x000fe40003f86270 */
[----:B------:R-:W1:Y:S11]  /*11ef0*/  SHFL.IDX PT, R2, R6, 0x1, 0x181f ;  /* 0x00381f0006027f89 */ /* 0x000e7600000e0000 */
[----:B0-----:R-:W-:-:S05]  /*11f00*/  @!P4 LEA R3, P3, R10, R3, 0x1 ;  /* 0x000000030a03c211 */ /* 0x001fca00078608ff */
[----:B-1----:R-:W-:-:S05]  /*11f10*/  @!P4 IMAD.X R2, RZ, RZ, R2, P3 ;  /* 0x000000ffff02c224 */ /* 0x002fca00018e0602 */
[----:B------:R-:W-:-:S04]  /*11f20*/  @!P4 LOP3.LUT R3, R3, R2, RZ, 0x3c, !PT ;  /* 0x000000020303c212 */ /* 0x000fc800078e3cff */
[----:B------:R-:W-:-:S04]  /*11f30*/  @!P4 LOP3.LUT R2, R3, R2, RZ, 0x3c, !PT ;  /* 0x000000020302c212 */ /* 0x000fc800078e3cff */
[----:B------:R-:W-:-:S05]  /*11f40*/  @!P4 LOP3.LUT R3, R3, R2, RZ, 0x3c, !PT ;  /* 0x000000020303c212 */ /* 0x000fca00078e3cff */
[----:B------:R-:W-:Y:S04]  /*11f50*/  @!P4 LDGSTS.E.BYPASS.LTC128B.128 [R9+0xcc00], desc[UR6][R2.64], !P0 ;  /* 0x0cc000000209cfae */ /* 0x000fe8000c101d46 */
        /* <DEDUP_REMOVED lines=52> */
[----:B------:R-:W-:Y:S01]  /*122a0*/  ISETP.GE.AND P4, PT, R2, R5, PT ;  /* 0x000000050200720c */ /* 0x000fe20003f86270 */
[----:B------:R-:W-:Y:S04]  /*122b0*/  SHFL.IDX PT, R0, R0, 0x7, 0x181f ;  /* 0x00f81f0000007f89 */ /* 0x000fe800000e0000 */
[----:B------:R-:W1:Y:S04]  /*122c0*/  SHFL.IDX PT, R2, R6, 0x6, 0x181f ;  /* 0x00d81f0006027f89 */ /* 0x000e6800000e0000 */
[----:B------:R-:W2:Y:S04]  /*122d0*/  SHFL.IDX PT, R6, R6, 0x7, 0x181f ;  /* 0x00f81f0006067f89 */ /* 0x000ea800000e0000 */
        /* <DEDUP_REMOVED lines=8> */
.L_x_1311:
[----:B------:R-:W-:Y:S01]  /*12360*/  VIADD R4, R4, 0x70 ;  /* 0x0000007004047836 */ /* 0x000fe20000000000 */
[----:B------:R-:W-:Y:S04]  /*12370*/  BSSY B0, `(.L_x_1205) ;  /* 0x000000c000007945 */ /* 0x000fe80003800000 */
[----:B------:R-:W-:-:S13]  /*12380*/  ISETP.GE.AND P3, PT, R4, R5, PT ;  /* 0x000000050400720c */ /* 0x000fda0003f66270 */
[----:B------:R-:W-:Y:S05]  /*12390*/  @P3 BRA `(.L_x_1206) ;  /* 0x0000000000243947 */ /* 0x000fea0003800000 */
[----:B0-----:R-:W-:Y:S01]  /*123a0*/  LEA R2, P3, R10, R0, 0x1 ;  /* 0x000000000a027211 */ /* 0x001fe200078608ff */
[----:B------:R-:W-:-:S04]  /*123b0*/  ULDC.64 UR4, c[0x0][0x208] ;  /* 0x0000820000047ab9 */ /* 0x000fc80000000a00 */
[----:B------:R-:W-:-:S05]  /*123c0*/  IMAD.X R3, RZ, RZ, R6, P3 ;  /* 0x000000ffff037224 */ /* 0x000fca00018e0606 */
[----:B------:R-:W-:Y:S01]  /*123d0*/  @!PT LDS RZ, [RZ] ;  /* 0x00000000fffff984 */ /* 0x000fe20000000800 */
[----:B------:R-:W-:Y:S01]  /*123e0*/  @!PT LDS RZ, [RZ] ;  /* 0x00000000fffff984 */ /* 0x000fe20000000800 */
[----:B------:R-:W-:Y:S01]  /*123f0*/  @!PT LDS RZ, [RZ] ;  /* 0x00000000fffff984 */ /* 0x000fe20000000800 */
[----:B------:R1:W-:Y:S04]  /*12400*/  LDGSTS.E.BYPASS.LTC128B.128 [R9+0xfc00], desc[UR4][R2.64], !P0 ;  /* 0x0fc0000002097fae */ /* 0x0003e8000c101d44 */
[----:B------:R1:W-:Y:S04]  /*12410*/  LDGSTS.E.BYPASS.LTC128B.128 [R9+0x13c00], desc[UR4][R2.64+0x80], !P1 ;  /* 0x13c0008002097fae */ /* 0x0003e8000c901d44 */
[----:B------:R1:W-:Y:S02]  /*12420*/  LDGSTS.E.BYPASS.LTC128B.128 [R9+0x17c00], desc[UR4][R2.64+0x100], !P2 ;  /* 0x17c0010002097fae */ /* 0x0003e4000d101d44 */
.L_x_1206:
[----:B------:R-:W-:Y:S05]  /*12430*/  BSYNC B0 ;  /* 0x0000000000007941 */ /* 0x000fea0003800000 */
.L_x_1205:
[----:B------:R-:W-:Y:S01]  /*12440*/  NOP ;  /* 0x0000000000007918 */ /* 0x000fe20000000000 */
[----:B------:R-:W-:Y:S01]  /*12450*/  PLOP3.LUT P0, PT, PT, PT, PT, 0x80, 0x0 ;  /* 0x000000000000781c */ /* 0x000fe20003f0f070 */
[----:B------:R-:W-:-:S12]  /*12460*/  VIADD R6, R17, 0x2a800 ;  /* 0x0002a80011067836 */ /* 0x000fd80000000000 */
.L_x_1207:
[----:B------:R-:W-:Y:S02]  /*12470*/  PLOP3.LUT P1, PT, P1, P0, PT, 0xa2, 0x0 ;  /* 0x000000000000781c */ /* 0x000fe40000f21472 */
[----:B------:R-:W-:-:S08]  /*12480*/  @P0 R2UR P1, UR4, R17 ;  /* 0x00000000110402ca */ /* 0x000fd00000020000 */
[----:B------:R-:W-:-:S05]  /*12490*/  @P0 PLOP3.LUT P0, PT, P1, PT, PT, 0x80, 0x0 ;  /* 0x000000000000081c */ /* 0x000fca0000f0f070 */
[----:B------:R-:W-:Y:S01]  /*124a0*/  @!P1 SYNCS.ARRIVE.TRANS64.RED.A0T1 RZ, [UR4+0x2a800], RZ ;  /* 0x02a800ffffff99a7 */ /* 0x000fe20008200404 */
[----:B------:R-:W-:Y:S07]  /*124b0*/  @!P1 ARRIVES.LDGSTSBAR.64.TRANSCNT [UR4+0x2a800] ;  /* 0x02a80000ff0099b0 */ /* 0x000fee0008000a84 */
[----:B------:R-:W-:Y:S05]  /*124c0*/  @P0 BRA.U.ANY `(.L_x_1207) ;  /* 0xfffffffd00e80947 */ /* 0x000fea000393ffff */
[----:B01----:R-:W2:Y:S02]  /*124d0*/  LDL.LU R2, [R1+0x18] ;  /* 0x0000180001027983 */ /* 0x003ea40000300800 */
        /* <DEDUP_REMOVED lines=11> */
.L_x_1312:
[----:B------:R-:W-:Y:S05]  /*12590*/  BSYNC B0 ;  /* 0x0000000000007941 */ /* 0x000fea0003800000 */
.L_x_1208:
[----:B------:R-:W-:-:S04]  /*125a0*/  UIADD3 UR4, UR41, -0x2, URZ ;  /* 0xfffffffe29047890 */ /* 0x000fc8000fffe03f */
[----:B------:R-:W-:-:S06]  /*125b0*/  UISETP.GE.AND UP0, UPT, UR4, UR40, UPT ;  /* 0x000000280400728c */ /* 0x000fcc000bf06270 */
[----:B------:R-:W-:-:S13]  /*125c0*/  PLOP3.LUT P0, PT, PT, PT, UP0, 0x80, 0x0 ;  /* 0x000000000000781c */ /* 0x000fda0003f0f008 */
[----:B------:R-:W-:Y:S05]  /*125d0*/  @!P0 BRA `(.L_x_1210) ;  /* 0x0000002000008947 */ /* 0x000fea0003800000 */
[----:B0-----:R-:W-:Y:S01]  /*125e0*/  IMAD R0, RZ, RZ, -UR41 ;  /* 0x80000029ff007e24 */ /* 0x001fe2000f8e02ff */
[----:B------:R-:W-:-:S04]  /*125f0*/  LOP3.LUT R8, RZ, UR40, RZ, 0x33, !PT ;  /* 0x00000028ff087c12 */ /* 0x000fc8000f8e33ff */
[----:B------:R-:W-:-:S05]  /*12600*/  VIADDMNMX R8, R0, 0x1, R8, !PT ;  /* 0x0000000100087846 */ /* 0x000fca0007800108 */
[----:B------:R-:W-:-:S05]  /*12610*/  VIADD R0, R8, UR41 ;  /* 0x0000002908007c36 */ /* 0x000fca0008000000 */
[----:B------:R-:W-:-:S04]  /*12620*/  LOP3.LUT R0, R0, 0x1, RZ, 0xc0, !PT ;  /* 0x0000000100007812 */ /* 0x000fc800078ec0ff */
[----:B------:R-:W-:Y:S01]  /*12630*/  ISETP.NE.U32.AND P0, PT, R0, 0x1, PT ;  /* 0x000000010000780c */ /* 0x000fe20003f05070 */
[----:B------:R-:W-:-:S12]  /*12640*/  IMAD.U32 R0, RZ, RZ, UR4 ;  /* 0x00000004ff007e24 */ /* 0x000fd8000f8e00ff */
[----:B------:R-:W-:Y:S05]  /*12650*/  @P0 BRA `(.L_x_1211) ;  /* 0x0000000800a00947 */ /* 0x000fea0003800000 */
[----:B------:R-:W2:Y:S04]  /*12660*/  LDL R2, [R1+0xc] ;  /* 0x00000c0001027983 */ /* 0x000ea80000100800 */
[----:B------:R-:W3:Y:S01]  /*12670*/  LDL R3, [R1+0x4] ;  /* 0x0000040001037983 */ /* 0x000ee20000100800 */
[----:B------:R-:W-:-:S05]  /*12680*/  VIADD R7, R18, 0x1 ;  /* 0x0000000112077836 */ /* 0x000fca0000000000 */
[C---:B------:R-:W-:Y:S01]  /*12690*/  ISETP.NE.AND P0, PT, R7.reuse, 0x2, PT ;  /* 0x000000020700780c */ /* 0x040fe20003f05270 */
[----:B------:R-:W-:Y:S03]  /*126a0*/  BSSY B0, `(.L_x_1212) ;  /* 0x000009f000007945 */ /* 0x000fe60003800000 */
[----:B------:R-:W-:Y:S02]  /*126b0*/  SEL R10, RZ, 0x1, P0 ;  /* 0x00000001ff0a7807 */ /* 0x000fe40000000000 */
[----:B------:R-:W-:Y:S02]  /*126c0*/  SEL R7, R7, RZ, P0 ;  /* 0x000000ff07077207 */ /* 0x000fe40000000000 */
[----:B--2---:R-:W-:Y:S02]  /*126d0*/  LOP3.LUT P1, RZ, R2, 0x2, RZ, 0xc0, !PT ;  /* 0x0000000202ff7812 */ /* 0x004fe4000782c0ff */
[----:B---3--:R-:W-:-:S11]  /*126e0*/  LOP3.LUT R10, R3, R10, RZ, 0x3c, !PT ;  /* 0x0000000a030a7212 */ /* 0x008fd600078e3cff */
[----:B------:R-:W-:Y:S05]  /*126f0*/  @!P1 BRA `(.L_x_1213) ;  /* 0x0000000800649947 */ /* 0x000fea0003800000 */
[----:B------:R-:W-:Y:S01]  /*12700*/  LOP3.LUT P1, RZ, R2, 0x1, RZ, 0xc0, !PT ;  /* 0x0000000102ff7812 */ /* 0x000fe2000782c0ff */
[----:B------:R-:W-:-:S12]  /*12710*/  IMAD.MOV.U32 R5, RZ, RZ, R16 ;  /* 0x000000ffff057224 */ /* 0x000fd800078e0010 */
[----:B------:R-:W-:Y:S05]  /*12720*/  @!P1 BRA `(.L_x_1214) ;  /* 0x0000000000549947 */ /* 0x000fea0003800000 */
[----:B------:R-:W2:Y:S01]  /*12730*/  LDL R9, [R1+0x8] ;  /* 0x0000080001097983 */ /* 0x000ea20000100800 */
[----:B------:R-:W0:Y:S03]  /*12740*/  LDC R5, c[0x0][0x43c] ;  /* 0x00010f00ff057b82 */ /* 0x000e260000000800 */
[----:B------:R-:W3:Y:S01]  /*12750*/  LDL R11, [R1] ;  /* 0x00000000010b7983 */ /* 0x000ee20000100800 */
[----:B------:R-:W-:Y:S01]  /*12760*/  IMAD.MOV.U32 R4, RZ, RZ, R0 ;  /* 0x000000ffff047224 */ /* 0x000fe200078e0000 */
[----:B------:R-:W-:Y:S01]  /*12770*/  ULDC.64 UR4, c[0x0][0x428] ;  /* 0x00010a0000047ab9 */ /* 0x000fe20000000a00 */
[----:B------:R-:W-:Y:S01]  /*12780*/  ULDC.64 UR6, c[0x0][0x208] ;  /* 0x0000820000067ab9 */ /* 0x000fe20000000a00 */
[----:B0-----:R-:W-:-:S13]  /*12790*/  ISETP.NE.AND P0, PT, R5, 0x1, PT ;  /* 0x000000010500780c */ /* 0x001fda0003f05270 */
[----:B------:R-:W0:Y:S02]  /*127a0*/  @P0 LDC.64 R2, c[0x0][0x440] ;  /* 0x00011000ff020b82 */ /* 0x000e240000000a00 */
[----:B0-----:R-:W-:-:S05]  /*127b0*/  @P0 IMAD.HI.U32 R2, R0, R2, RZ ;  /* 0x0000000200020227 */ /* 0x001fca00078e00ff */
[----:B------:R-:W-:-:S05]  /*127c0*/  @P0 SHF.R.U32.HI R4, RZ, R3, R2 ;  /* 0x00000003ff040219 */ /* 0x000fca0000011602 */
[----:B------:R-:W-:-:S04]  /*127d0*/  IMAD.MOV R2, RZ, RZ, -R4 ;  /* 0x000000ffff027224 */ /* 0x000fc800078e0a04 */
[----:B------:R-:W-:Y:S01]  /*127e0*/  IMAD R0, R5, R2, R0 ;  /* 0x0000000205007224 */ /* 0x000fe200078e0200 */
[----:B------:R-:W-:Y:S01]  /*127f0*/  SHF.R.S32.HI R5, RZ, 0x1f, R4 ;  /* 0x0000001fff057819 */ /* 0x000fe20000011404 */
[----:B------:R-:W0:Y:S01]  /*12800*/  LDC.64 R2, c[0x0][0x418] ;  /* 0x00010600ff027b82 */ /* 0x000e220000000a00 */
[----:B--2---:R-:W-:-:S04]  /*12810*/  IMAD R9, R9, UR4, RZ ;  /* 0x0000000409097c24 */ /* 0x004fc8000f8e02ff */
[C---:B---3--:R-:W-:Y:S02]  /*12820*/  IMAD R9, R11.reuse, UR5, R9 ;  /* 0x000000050b097c24 */ /* 0x048fe4000f8e0209 */
[----:B------:R-:W-:-:S04]  /*12830*/  IMAD.WIDE.U32 R4, R11, UR4, R4 ;  /* 0x000000040b047c25 */ /* 0x000fc8000f8e0004 */
[----:B------:R-:W-:Y:S01]  /*12840*/  IMAD.IADD R5, R9, 0x1, R5 ;  /* 0x0000000109057824 */ /* 0x000fe200078e0205 */
[----:B0-----:R-:W-:-:S04]  /*12850*/  LEA R2, P0, R4, R2, 0x2 ;  /* 0x0000000204027211 */ /* 0x001fc800078010ff */
[----:B------:R-:W-:-:S05]  /*12860*/  LEA.HI.X R3, R4, R3, R5, 0x2, P0 ;  /* 0x0000000304037211 */ /* 0x000fca00000f1405 */
[----:B------:R0:W5:Y:S04]  /*12870*/  LDG.E R5, desc[UR6][R2.64] ;  /* 0x0000000602057981 */ /* 0x000168000c1e1900 */
.L_x_1214:
[----:B0-----:R-:W-:Y:S01]  /*12880*/  IMAD R3, R7, 0x8, R17 ;  /* 0x0000000807037824 */ /* 0x001fe200078e0211 */
[----:B------:R-:W-:Y:S01]  /*12890*/  SHF.L.U32 R2, R10, 0x1f, RZ ;  /* 0x0000001f0a027819 */ /* 0x000fe200000006ff */
[----:B------:R-:W-:Y:S03]  /*128a0*/  BSSY B1, `(.L_x_1215) ;  /* 0x0000003000017945 */ /* 0x000fe60003800000 */
[----:B------:R-:W0:Y:S02]  /*128b0*/  SYNCS.PHASECHK.TRANS64.TRYWAIT P0, [R3+URZ+0x2a840], R2 ;  /* 0x02a84002030075a7 */ /* 0x000e24000800017f */
[----:B0-----:R-:W-:Y:S05]  /*128c0*/  @!P0 BRA `(.L_x_1216) ;  /* 0x0000003800448947 */ /* 0x001fea0003800000 */
.L_x_1313:
[----:B------:R-:W-:Y:S05]  /*128d0*/  BSYNC B1 ;  /* 0x0000000000017941 */ /* 0x000fea0003800000 */
.L_x_1215:
[----:B------:R-:W1:Y:S01]  /*128e0*/  S2R R4, SR_TID.X ;  /* 0x0000000000047919 */ /* 0x000e620000002100 */
[----:B------:R-:W-:Y:S01]  /*128f0*/  BSSY B1, `(.L_x_1217) ;  /* 0x000000b000017945 */ /* 0x000fe20003800000 */
[----:B-1----:R-:W-:-:S04]  /*12900*/  LOP3.LUT R4, R4, 0x7f, RZ, 0xc0, !PT ;  /* 0x0000007f04047812 */ /* 0x002fc800078ec0ff */
[----:B------:R-:W-:-:S13]  /*12910*/  ISETP.NE.AND P1, PT, R4, RZ, PT ;  /* 0x000000ff0400720c */ /* 0x000fda0003f25270 */
[----:B------:R-:W-:Y:S05]  /*12920*/  @P1 BRA `(.L_x_1218) ;  /* 0x00000000001c1947 */ /* 0x000fea0003800000 */
[----:B------:R-:W1:Y:S01]  /*12930*/  S2R R4, SR_TID.X ;  /* 0x0000000000047919 */ /* 0x000e620000002100 */
[----:B0-----:R-:W-:-:S04]  /*12940*/  IMAD.MOV.U32 R2, RZ, RZ, 0x9000 ;  /* 0x00009000ff027424 */ /* 0x001fc800078e00ff */
[----:B------:R2:W-:Y:S01]  /*12950*/  SYNCS.ARRIVE.TRANS64 RZ, [R3+URZ+0x2a830], R2 ;  /* 0x02a8300203ff79a7 */ /* 0x0005e2000800003f */
[----:B-1----:R-:W-:-:S04]  /*12960*/  LOP3.LUT R4, R4, 0x1f, RZ, 0xc0, !PT ;  /* 0x0000001f04047812 */ /* 0x002fc800078ec0ff */
[----:B------:R-:W-:-:S13]  /*12970*/  ISETP.NE.AND P0, PT, R4, RZ, PT ;  /* 0x000000ff0400720c */ /* 0x000fda0003f05270 */
[----:B--2---:R-:W-:Y:S05]  /*12980*/  @!P0 BRA `(.L_x_1218) ;  /* 0x0000000000048947 */ /* 0x004fea0003800000 */
[----:B------:R-:W-:Y:S01]  /*12990*/  BPT.TRAP 0x1 ;  /* 0x000000040000795c */ /* 0x000fe20000300000 */
.L_x_1218:
[----:B------:R-:W-:Y:S05]  /*129a0*/  BSYNC B1 ;  /* 0x0000000000017941 */ /* 0x000fea0003800000 */
.L_x_1217:
[----:B------:R-:W-:Y:S01]  /*129b0*/  IMAD.MOV.U32 R11, RZ, RZ, RZ ;  /* 0x000000ffff0b7224 */ /* 0x000fe200078e00ff */
[----:B------:R-:W-:Y:S01]  /*129c0*/  UIADD3 UR4, UP0, UR38, 0x370, URZ ;  /* 0x0000037026047890 */ /* 0x000fe2000ff1e03f */
[----:B------:R-:W-:Y:S01]  /*129d0*/  IMAD R4, R7, 0x9000, R17 ;  /* 0x0000900007047824 */ /* 0x000fe200078e0211 */
[----:B------:R-:W-:Y:S01]  /*129e0*/  PLOP3.LUT P0, PT, PT, PT, PT, 0x80, 0x0 ;  /* 0x000000000000781c */ /* 0x000fe20003f0f070 */
[----:B0-----:R-:W-:Y:S01]  /*129f0*/  VIADD R3, R3, 0x2a830 ;  /* 0x0002a83003037836 */ /* 0x001fe20000000000 */
[----:B------:R-:W-:Y:S01]  /*12a00*/  R2UR UR10, R11 ;  /* 0x000000000b0a72ca */ /* 0x000fe200000e0000 */
[----:B------:R-:W-:Y:S01]  /*12a10*/  IMAD R2, R0, 0x60, RZ ;  /* 0x0000006000027824 */ /* 0x000fe200078e02ff */
[----:B------:R-:W-:Y:S01]  /*12a20*/  UIADD3.X UR5, URZ, UR39, URZ, UP0, !UPT ;  /* 0x000000273f057290 */ /* 0x000fe200087fe43f */
[----:B------:R-:W-:Y:S01]  /*12a30*/  VIADD R9, R4, 0x18400 ;  /* 0x0001840004097836 */ /* 0x000fe20000000000 */
[----:B------:R-:W-:Y:S01]  /*12a40*/  UMOV UR6, 0x0 ;  /* 0x0000000000067882 */ /* 0x000fe20000000000 */
[----:B------:R-:W-:-:S10]  /*12a50*/  UMOV UR7, 0x14f00000 ;  /* 0x14f0000000077882 */ /* 0x000fd40000000000 */
.L_x_1219:
[----:B------:R-:W-:-:S13]  /*12a60*/  @P0 ELECT P2, URZ, PT ;  /* 0x00000000003f082f */ /* 0x000fda0003840000 */
[----:B-----5:R-:W-:Y:S01]  /*12a70*/  @P2 R2UR UR13, R5 ;  /* 0x00000000050d22ca */ /* 0x020fe200000e0000 */
[----:B------:R-:W-:Y:S01]  /*12a80*/  UMOV UR12, UR36 ;  /* 0x00000024000c7c82 */ /* 0x000fe20008000000 */
[----:B------:R-:W-:Y:S02]  /*12a90*/  @P2 R2UR UR11, R2 ;  /* 0x00000000020b22ca */ /* 0x000fe400000e0000 */
[----:B------:R-:W-:Y:S02]  /*12aa0*/  @P2 R2UR UR9, R3 ;  /* 0x00000000030922ca */ /* 0x000fe400000e0000 */
[----:B------:R-:W-:Y:S02]  /*12ab0*/  @P2 R2UR UR8, R9 ;  /* 0x00000000090822ca */ /* 0x000fe400000e0000 */
[----:B------:R-:W-:Y:S02]  /*12ac0*/  @P2 PLOP3.LUT P0, PT, P2, PT, PT, 0x8, 0x0 ;  /* 0x000000000000281c */ /* 0x000fe4000170e170 */
        /* <DEDUP_REMOVED lines=9> */
.L_x_1220:
[----:B------:R-:W-:-:S13]  /*12b60*/  @P0 ELECT P2, URZ, PT ;  /* 0x00000000003f082f */ /* 0x000fda0003840000 */
[----:B------:R-:W-:Y:S01]  /*12b70*/  @P2 R2UR UR13, R5 ;  /* 0x00000000050d22ca */ /* 0x000fe200000e0000 */
        /* <DEDUP_REMOVED lines=13> */
.L_x_1221:
        /* <DEDUP_REMOVED lines=10> */
[----:B------:R-:W2:Y:S01]  /*12cf0*/  LDL.LU R9, [R1+0x4] ;  /* 0x0000040001097983 */ /* 0x000ea20000300800 */
[----:B------:R-:W-:Y:S01]  /*12d00*/  IMAD R3, R18, 0x8, R6 ;  /* 0x0000000812037824 */ /* 0x000fe200078e0206 */
[----:B------:R-:W-:Y:S01]  /*12d10*/  BSSY B1, `(.L_x_1222) ;  /* 0x0000004000017945 */ /* 0x000fe20003800000 */
[----:B--2---:R-:W-:-:S04]  /*12d20*/  SHF.L.U32 R2, R9, 0x1f, RZ ;  /* 0x0000001f09027819 */ /* 0x004fc800000006ff */
[----:B------:R-:W0:Y:S02]  /*12d30*/  SYNCS.PHASECHK.TRANS64.TRYWAIT P0, [R3+URZ+0x60], R2 ;  /* 0x00006002030075a7 */ /* 0x000e24000800017f */
[----:B0-----:R-:W-:Y:S05]  /*12d40*/  @!P0 BRA `(.L_x_1223) ;  /* 0x0000003400388947 */ /* 0x001fea0003800000 */
.L_x_1314:
[----:B------:R-:W-:Y:S05]  /*12d50*/  BSYNC B1 ;  /* 0x0000000000017941 */ /* 0x000fea0003800000 */
.L_x_1222:
[----:B------:R-:W-:Y:S01]  /*12d60*/  BSSY B1, `(.L_x_1224) ;  /* 0x000000c000017945 */ /* 0x000fe20003800000 */
[----:B------:R-:W-:Y:S02]  /*12d70*/  IMAD.MOV.U32 R12, RZ, RZ, 0x0 ;  /* 0x00000000ff0c7424 */ /* 0x000fe400078e00ff */
[----:B------:R-:W-:Y:S01]  /*12d80*/  IMAD.MOV.U32 R13, RZ, RZ, 0x14f00000 ;  /* 0x14f00000ff0d7424 */ /* 0x000fe200078e00ff */
[----:B------:R-:W-:Y:S06]  /*12d90*/  @P1 BRA `(.L_x_1225) ;  /* 0x0000000000201947 */ /* 0x000fec0003800000 */
[----:B------:R-:W1:Y:S01]  /*12da0*/  S2R R4, SR_TID.X ;  /* 0x0000000000047919 */ /* 0x000e620000002100 */
[----:B0-----:R-:W-:Y:S02]  /*12db0*/  IMAD R2, R18, 0x8, R17 ;  /* 0x0000000812027824 */ /* 0x001fe400078e0211 */
[----:B------:R-:W-:-:S04]  /*12dc0*/  IMAD.MOV.U32 R3, RZ, RZ, 0x6000 ;  /* 0x00006000ff037424 */ /* 0x000fc800078e00ff */
[----:B------:R2:W-:Y:S01]  /*12dd0*/  SYNCS.ARRIVE.TRANS64 RZ, [R2+URZ+0x2a850], R3 ;  /* 0x02a8500302ff79a7 */ /* 0x0005e2000800003f */
[----:B-1----:R-:W-:-:S04]  /*12de0*/  LOP3.LUT R4, R4, 0x1f, RZ, 0xc0, !PT ;  /* 0x0000001f04047812 */ /* 0x002fc800078ec0ff */
[----:B------:R-:W-:-:S13]  /*12df0*/  ISETP.NE.AND P0, PT, R4, RZ, PT ;  /* 0x000000ff0400720c */ /* 0x000fda0003f05270 */
[----:B--2---:R-:W-:Y:S05]  /*12e00*/  @!P0 BRA `(.L_x_1225) ;  /* 0x0000000000048947 */ /* 0x004fea0003800000 */
[----:B------:R-:W-:Y:S01]  /*12e10*/  BPT.TRAP 0x1 ;  /* 0x000000040000795c */ /* 0x000fe20000300000 */
.L_x_1225:
[----:B------:R-:W-:Y:S05]  /*12e20*/  BSYNC B1 ;  /* 0x0000000000017941 */ /* 0x000fea0003800000 */
.L_x_1224:
[----:B------:R-:W-:Y:S01]  /*12e30*/  R2UR UR10, R11 ;  /* 0x000000000b0a72ca */ /* 0x000fe200000e0000 */
[--C-:B0-----:R-:W-:Y:S01]  /*12e40*/  IMAD R2, R18, 0x8, R17.reuse ;  /* 0x0000000812027824 */ /* 0x101fe200078e0211 */
[----:B------:R-:W-:Y:S01]  /*12e50*/  R2UR UR6, R12 ;  /* 0x000000000c0672ca */ /* 0x000fe200000e0000 */
[----:B------:R-:W-:Y:S01]  /*12e60*/  IMAD R3, R18, 0x6000, R17 ;  /* 0x0000600012037824 */ /* 0x000fe200078e0211 */
[----:B------:R-:W-:Y:S01]  /*12e70*/  R2UR UR7, R13 ;  /* 0x000000000d0772ca */ /* 0x000fe200000e0000 */
[----:B------:R-:W-:Y:S01]  /*12e80*/  UIADD3 UR4, UP0, UR38, 0x470, URZ ;  /* 0x0000047026047890 */ /* 0x000fe2000ff1e03f */
[----:B------:R-:W-:Y:S01]  /*12e90*/  PLOP3.LUT P0, PT, PT, PT, PT, 0x80, 0x0 ;  /* 0x000000000000781c */ /* 0x000fe20003f0f070 */
[----:B------:R-:W-:Y:S02]  /*12ea0*/  IMAD R4, R19, 0x60, RZ ;  /* 0x0000006013047824 */ /* 0x000fe400078e02ff */
[----:B------:R-:W-:Y:S01]  /*12eb0*/  VIADD R2, R2, 0x2a850 ;  /* 0x0002a85002027836 */ /* 0x000fe20000000000 */
[----:B------:R-:W-:Y:S01]  /*12ec0*/  UIADD3.X UR5, URZ, UR39, URZ, UP0, !UPT ;  /* 0x000000273f057290 */ /* 0x000fe200087fe43f */
[----:B------:R-:W-:-:S11]  /*12ed0*/  VIADD R9, R3, 0x400 ;  /* 0x0000040003097836 */ /* 0x000fd60000000000 */
.L_x_1226:
        /* <DEDUP_REMOVED lines=15> */
.L_x_1227:
        /* <DEDUP_REMOVED lines=10> */
[----:B------:R-:W-:Y:S02]  /*13070*/  IMAD.MOV.U32 R16, RZ, RZ, R5 ;  /* 0x000000ffff107224 */ /* 0x000fe400078e0005 */
[----:B------:R-:W-:-:S07]  /*13080*/  IMAD.MOV.U32 R19, RZ, RZ, R0 ;  /* 0x000000ffff137224 */ /* 0x000fce00078e0000 */
.L_x_1213:
[----:B------:R-:W-:Y:S05]  /*13090*/  BSYNC B0 ;  /* 0x0000000000007941 */ /* 0x000fea0003800000 */
.L_x_1212:
[----:B------:R0:W-:Y:S01]  /*130a0*/  STL [R1+0x4], R10 ;  /* 0x0000040a01007387 */ /* 0x0001e20000100800 */
[----:B------:R-:W-:Y:S01]  /*130b0*/  UIADD3 UR4, UR41, -0x3, URZ ;  /* 0xfffffffd29047890 */ /* 0x000fe2000fffe03f */
[----:B------:R-:W-:-:S05]  /*130c0*/  IMAD.MOV.U32 R18, RZ, RZ, R7 ;  /* 0x000000ffff127224 */ /* 0x000fca00078e0007 */
[----:B------:R-:W-:-:S07]  /*130d0*/  IMAD.U32 R0, RZ, RZ, UR4 ;  /* 0x00000004ff007e24 */ /* 0x000fce000f8e00ff */
.L_x_1211:
[----:B------:R-:W-:Y:S01]  /*130e0*/  ULOP3.LUT UR4, URZ, UR41, URZ, 0x33, !UPT ;  /* 0x000000293f047292 */ /* 0x000fe2000f8e333f */
[----:B------:R-:W-:Y:S01]  /*130f0*/  VIADD R8, R8, 0xfffffffe ;  /* 0xfffffffe08087836 */ /* 0x000fe20000000000 */
[----:B------:R-:W-:Y:S04]  /*13100*/  BSSY B0, `(.L_x_1210) ;  /* 0x000014d000007945 */ /* 0x000fe80003800000 */
[----:B------:R-:W-:-:S13]  /*13110*/  ISETP.NE.AND P0, PT, R8, UR4, PT ;  /* 0x0000000408007c0c */ /* 0x000fda000bf05270 */
[----:B------:R-:W-:Y:S05]  /*13120*/  @!P0 BRA `(.L_x_1228) ;  /* 0x0000001400288947 */ /* 0x000fea0003800000 */
[----:B------:R-:W-:-:S07]  /*13130*/  IMAD.MOV.U32 R8, RZ, RZ, R16 ;  /* 0x000000ffff087224 */ /* 0x000fce00078e0010 */
.L_x_1261:
[----:B------:R-:W2:Y:S04]  /*13140*/  LDL R2, [R1+0xc] ;  /* 0x00000c0001027983 */ /* 0x000ea80000100800 */
[----:B------:R-:W3:Y:S01]  /*13150*/  LDL R3, [R1+0x4] ;  /* 0x0000040001037983 */ /* 0x000ee20000100800 */
[----:B------:R-:W-:Y:S01]  /*13160*/  VIADD R4, R18, 0x1 ;  /* 0x0000000112047836 */ /* 0x000fe20000000000 */
[----:B------:R-:W-:Y:S05]  /*13170*/  YIELD ;  /* 0x0000000000007946 */ /* 0x000fea0003800000 */
[----:B------:R-:W-:Y:S01]  /*13180*/  ISETP.NE.AND P0, PT, R4, 0x2, PT ;  /* 0x000000020400780c */ /* 0x000fe20003f05270 */
[----:B------:R-:W-:Y:S03]  /*13190*/  BSSY B1, `(.L_x_1229) ;  /* 0x000009d000017945 */ /* 0x000fe60003800000 */
[----:B------:R-:W-:-:S02]  /*131a0*/  SEL R5, RZ, 0x1, P0 ;  /* 0x00000001ff057807 */ /* 0x000fc40000000000 */
[----:B------:R-:W-:Y:S02]  /*131b0*/  SEL R4, R4, RZ, P0 ;  /* 0x000000ff04047207 */ /* 0x000fe40000000000 */
[----:B--2---:R-:W-:Y:S02]  /*131c0*/  LOP3.LUT P1, RZ, R2, 0x2, RZ, 0xc0, !PT ;  /* 0x0000000202ff7812 */ /* 0x004fe4000782c0ff */
[----:B---3--:R-:W-:-:S11]  /*131d0*/  LOP3.LUT R5, R3, R5, RZ, 0x3c, !PT ;  /* 0x0000000503057212 */ /* 0x008fd600078e3cff */
[----:B------:R-:W-:Y:S05]  /*131e0*/  @!P1 BRA `(.L_x_1230) ;  /* 0x00000008005c9947 */ /* 0x000fea0003800000 */
[----:B------:R-:W-:Y:S01]  /*131f0*/  LOP3.LUT P1, RZ, R2, 0x1, RZ, 0xc0, !PT ;  /* 0x0000000102ff7812 */ /* 0x000fe2000782c0ff */
[----:B------:R-:W-:-:S12]  /*13200*/  IMAD.MOV.U32 R7, RZ, RZ, R0 ;  /* 0x000000ffff077224 */ /* 0x000fd800078e0000 */
[----:B------:R-:W-:Y:S05]  /*13210*/  @!P1 BRA `(.L_x_1231) ;  /* 0x0000000000549947 */ /* 0x000fea0003800000 */
[----:B0-----:R-:W2:Y:S01]  /*13220*/  LDL R10, [R1+0x8] ;  /* 0x00000800010a7983 */ /* 0x001ea20000100800 */
[----:B------:R-:W0:Y:S01]  /*13230*/  LDC R8, c[0x0][0x43c] ;  /* 0x00010f00ff087b82 */ /* 0x000e220000000800 */
[----:B------:R-:W-:Y:S02]  /*13240*/  ULDC.64 UR4, c[0x0][0x428] ;  /* 0x00010a0000047ab9 */ /* 0x000fe40000000a00 */
[----:B------:R-:W3:Y:S01]  /*13250*/  LDL R9, [R1] ;  /* 0x0000000001097983 */ /* 0x000ee20000100800 */
[----:B------:R-:W-:Y:S01]  /*13260*/  ULDC.64 UR6, c[0x0][0x208] ;  /* 0x0000820000067ab9 */ /* 0x000fe20000000a00 */
[----:B0-----:R-:W-:-:S13]  /*13270*/  ISETP.NE.AND P0, PT, R8, 0x1, PT ;  /* 0x000000010800780c */ /* 0x001fda0003f05270 */
[----:B------:R-:W0:Y:S02]  /*13280*/  @P0 LDC.64 R2, c[0x0][0x440] ;  /* 0x00011000ff020b82 */ /* 0x000e240000000a00 */
[----:B0-----:R-:W-:-:S04]  /*13290*/  @P0 IMAD.HI.U32 R7, R0, R2, RZ ;  /* 0x0000000200070227 */ /* 0x001fc800078e00ff */
[----:B------:R-:W-:Y:S01]  /*132a0*/  IMAD.MOV.U32 R2, RZ, RZ, R0 ;  /* 0x000000ffff027224 */ /* 0x000fe200078e0000 */
[----:B------:R-:W-:-:S04]  /*132b0*/  @P0 SHF.R.U32.HI R2, RZ, R3, R7 ;  /* 0x00000003ff020219 */ /* 0x000fc80000011607 */
[--C-:B------:R-:W-:Y:S01]  /*132c0*/  SHF.R.S32.HI R3, RZ, 0x1f, R2.reuse ;  /* 0x0000001fff037819 */ /* 0x100fe20000011402 */
[----:B------:R-:W-:-:S04]  /*132d0*/  IMAD.MOV R7, RZ, RZ, -R2 ;  /* 0x000000ffff077224 */ /* 0x000fc800078e0a02 */
[----:B------:R-:W-:Y:S02]  /*132e0*/  IMAD R7, R8, R7, R0 ;  /* 0x0000000708077224 */ /* 0x000fe400078e0200 */
        /* <DEDUP_REMOVED lines=8> */
.L_x_1231:
[----:B------:R-:W-:Y:S01]  /*13370*/  IMAD R3, R4, 0x8, R17 ;  /* 0x0000000804037824 */ /* 0x000fe200078e0211 */
[----:B------:R-:W-:Y:S01]  /*13380*/  SHF.L.U32 R2, R5, 0x1f, RZ ;  /* 0x0000001f05027819 */ /* 0x000fe200000006ff */
[----:B------:R-:W-:Y:S03]  /*13390*/  BSSY B2, `(.L_x_1232) ;  /* 0x0000003000027945 */ /* 0x000fe60003800000 */
[----:B------:R-:W2:Y:S02]  /*133a0*/  SYNCS.PHASECHK.TRANS64.TRYWAIT P0, [R3+URZ+0x2a840], R2 ;  /* 0x02a84002030075a7 */ /* 0x000ea4000800017f */
[----:B--2---:R-:W-:Y:S05]  /*133b0*/  @!P0 BRA `(.L_x_1233) ;  /* 0x0000002c00b08947 */ /* 0x004fea0003800000 */
.L_x_1315:
[----:B------:R-:W-:Y:S05]  /*133c0*/  BSYNC B2 ;  /* 0x0000000000027941 */ /* 0x000fea0003800000 */
.L_x_1232:
[----:B-1----:R-:W1:Y:S01]  /*133d0*/  S2R R9, SR_TID.X ;  /* 0x0000000000097919 */ /* 0x002e620000002100 */
[----:B------:R-:W-:Y:S01]  /*133e0*/  BSSY B2, `(.L_x_1234) ;  /* 0x000000b000027945 */ /* 0x000fe20003800000 */
[----:B-1----:R-:W-:-:S04]  /*133f0*/  LOP3.LUT R9, R9, 0x7f, RZ, 0xc0, !PT ;  /* 0x0000007f09097812 */ /* 0x002fc800078ec0ff */
[----:B------:R-:W-:-:S13]  /*13400*/  ISETP.NE.AND P1, PT, R9, RZ, PT ;  /* 0x000000ff0900720c */ /* 0x000fda0003f25270 */
[----:B------:R-:W-:Y:S05]  /*13410*/  @P1 BRA `(.L_x_1235) ;  /* 0x00000000001c1947 */ /* 0x000fea0003800000 */
[----:B------:R-:W1:Y:S01]  /*13420*/  S2R R9, SR_TID.X ;  /* 0x0000000000097919 */ /* 0x000e620000002100 */
[----:B--2---:R-:W-:-:S04]  /*13430*/  IMAD.MOV.U32 R2, RZ, RZ, 0x9000 ;  /* 0x00009000ff027424 */ /* 0x004fc800078e00ff */
[----:B------:R3:W-:Y:S01]  /*13440*/  SYNCS.ARRIVE.TRANS64 RZ, [R3+URZ+0x2a830], R2 ;  /* 0x02a8300203ff79a7 */ /* 0x0007e2000800003f */
[----:B-1----:R-:W-:-:S04]  /*13450*/  LOP3.LUT R9, R9, 0x1f, RZ, 0xc0, !PT ;  /* 0x0000001f09097812 */ /* 0x002fc800078ec0ff */
[----:B------:R-:W-:-:S13]  /*13460*/  ISETP.NE.AND P0, PT, R9, RZ, PT ;  /* 0x000000ff0900720c */ /* 0x000fda0003f05270 */
[----:B---3--:R-:W-:Y:S05]  /*13470*/  @!P0 BRA `(.L_x_1235) ;  /* 0x0000000000048947 */ /* 0x008fea0003800000 */
[----:B------:R-:W-:Y:S01]  /*13480*/  BPT.TRAP 0x1 ;  /* 0x000000040000795c */ /* 0x000fe20000300000 */
.L_x_1235:
[----:B------:R-:W-:Y:S05]  /*13490*/  BSYNC B2 ;  /* 0x0000000000027941 */ /* 0x000fea0003800000 */
.L_x_1234:
[----:B------:R-:W-:Y:S01]  /*134a0*/  IMAD.MOV.U32 R12, RZ, RZ, RZ ;  /* 0x000000ffff0c7224 */ /* 0x000fe200078e00ff */
[----:B------:R-:W-:Y:S01]  /*134b0*/  UIADD3 UR4, UP0, UR38, 0x370, URZ ;  /* 0x0000037026047890 */ /* 0x000fe2000ff1e03f */
[----:B------:R-:W-:Y:S01]  /*134c0*/  IMAD R9, R4, 0x9000, R17 ;  /* 0x0000900004097824 */ /* 0x000fe200078e0211 */
[----:B------:R-:W-:Y:S01]  /*134d0*/  PLOP3.LUT P0, PT, PT, PT, PT, 0x80, 0x0 ;  /* 0x000000000000781c */ /* 0x000fe20003f0f070 */
[----:B--2---:R-:W-:Y:S01]  /*134e0*/  VIADD R3, R3, 0x2a830 ;  /* 0x0002a83003037836 */ /* 0x004fe20000000000 */
[----:B------:R-:W-:Y:S01]  /*134f0*/  R2UR UR10, R12 ;  /* 0x000000000c0a72ca */ /* 0x000fe200000e0000 */
[----:B------:R-:W-:Y:S01]  /*13500*/  IMAD R2, R7, 0x60, RZ ;  /* 0x0000006007027824 */ /* 0x000fe200078e02ff */
[----:B------:R-:W-:Y:S01]  /*13510*/  UIADD3.X UR5, URZ, UR39, URZ, UP0, !UPT ;  /* 0x000000273f057290 */ /* 0x000fe200087fe43f */
[----:B0-----:R-:W-:Y:S01]  /*13520*/  VIADD R10, R9, 0x18400 ;  /* 0x00018400090a7836 */ /* 0x001fe20000000000 */
[----:B------:R-:W-:Y:S01]  /*13530*/  UMOV UR6, 0x0 ;  /* 0x0000000000067882 */ /* 0x000fe20000000000 */
[----:B------:R-:W-:-:S10]  /*13540*/  UMOV UR7, 0x14f00000 ;  /* 0x14f0000000077882 */ /* 0x000fd40000000000 */
.L_x_1236:
        /* <DEDUP_REMOVED lines=16> */
.L_x_1237:
        /* <DEDUP_REMOVED lines=15> */
.L_x_1238:
        /* <DEDUP_REMOVED lines=16> */
.L_x_1316:
[----:B------:R-:W-:Y:S05]  /*13840*/  BSYNC B2 ;  /* 0x0000000000027941 */ /* 0x000fea0003800000 */
.L_x_1239:
        /* <DEDUP_REMOVED lines=11> */
.L_x_1242:
[----:B------:R-:W-:Y:S05]  /*13900*/  BSYNC B2 ;  /* 0x0000000000027941 */ /* 0x000fea0003800000 */
.L_x_1241:
[----:B------:R-:W-:Y:S01]  /*13910*/  R2UR UR10, R12 ;  /* 0x000000000c0a72ca */ /* 0x000fe200000e0000 */
[----:B------:R-:W-:Y:S01]  /*13920*/  IMAD R18, R18, 0x6000, R17 ;  /* 0x0000600012127824 */ /* 0x000fe200078e0211 */
[----:B------:R-:W-:Y:S01]  /*13930*/  R2UR UR6, R10 ;  /* 0x000000000a0672ca */ /* 0x000fe200000e0000 */
[----:B------:R-:W-:Y:S01]  /*13940*/  UIADD3 UR4, UP0, UR38, 0x470, URZ ;  /* 0x0000047026047890 */ /* 0x000fe2000ff1e03f */
[----:B------:R-:W-:Y:S01]  /*13950*/  R2UR UR7, R11 ;  /* 0x000000000b0772ca */ /* 0x000fe200000e0000 */
[----:B0-----:R-:W-:Y:S01]  /*13960*/  IMAD R3, R19, 0x60, RZ ;  /* 0x0000006013037824 */ /* 0x001fe200078e02ff */
[----:B------:R-:W-:Y:S01]  /*13970*/  PLOP3.LUT P0, PT, PT, PT, PT, 0x80, 0x0 ;  /* 0x000000000000781c */ /* 0x000fe20003f0f070 */
[----:B------:R-:W-:Y:S01]  /*13980*/  VIADD R2, R2, 0x50 ;  /* 0x0000005002027836 */ /* 0x000fe20000000000 */
[----:B------:R-:W-:Y:S01]  /*13990*/  UIADD3.X UR5, URZ, UR39, URZ, UP0, !UPT ;  /* 0x000000273f057290 */ /* 0x000fe200087fe43f */
[----:B------:R-:W-:-:S11]  /*139a0*/  VIADD R9, R18, 0x400 ;  /* 0x0000040012097836 */ /* 0x000fd60000000000 */
.L_x_1243:
        /* <DEDUP_REMOVED lines=15> */
.L_x_1244:
        /* <DEDUP_REMOVED lines=12> */
.L_x_1230:
[----:B------:R-:W-:Y:S05]  /*13b60*/  BSYNC B1 ;  /* 0x0000000000017941 */ /* 0x000fea0003800000 */
.L_x_1229:
[----:B------:R-:W2:Y:S01]  /*13b70*/  LDL R3, [R1+0xc] ;  /* 0x00000c0001037983 */ /* 0x000ea20000100800 */
[----:B------:R-:W-:Y:S01]  /*13b80*/  VIADD R18, R4, 0x1 ;  /* 0x0000000104127836 */ /* 0x000fe20000000000 */
[----:B------:R-:W-:Y:S01]  /*13b90*/  BSSY B1, `(.L_x_1245) ;  /* 0x00000a0000017945 */ /* 0x000fe20003800000 */
[----:B------:R-:W-:-:S03]  /*13ba0*/  VIADD R7, R0, 0xffffffff ;  /* 0xffffffff00077836 */ /* 0x000fc60000000000 */
[----:B------:R-:W-:-:S04]  /*13bb0*/  ISETP.NE.AND P0, PT, R18, 0x2, PT ;  /* 0x000000021200780c */ /* 0x000fc80003f05270 */
[----:B------:R-:W-:Y:S02]  /*13bc0*/  SEL R2, RZ, 0x1, P0 ;  /* 0x00000001ff027807 */ /* 0x000fe40000000000 */
[----:B------:R-:W-:Y:S02]  /*13bd0*/  SEL R18, R18, RZ, P0 ;  /* 0x000000ff12127207 */ /* 0x000fe40000000000 */
[----:B------:R-:W-:-:S05]  /*13be0*/  LOP3.LUT R11, R5, R2, RZ, 0x3c, !PT ;  /* 0x00000002050b7212 */ /* 0x000fca00078e3cff */
[----:B------:R1:W-:Y:S01]  /*13bf0*/  STL [R1+0x4], R11 ;  /* 0x0000040b01007387 */ /* 0x0003e20000100800 */
[----:B--2---:R-:W-:-:S13]  /*13c00*/  LOP3.LUT P1, RZ, R3, 0x2, RZ, 0xc0, !PT ;  /* 0x0000000203ff7812 */ /* 0x004fda000782c0ff */
[----:B-1----:R-:W-:Y:S05]  /*13c10*/  @!P1 BRA `(.L_x_1246) ;  /* 0x00000008005c9947 */ /* 0x002fea0003800000 */
[----:B------:R-:W-:Y:S01]  /*13c20*/  LOP3.LUT P1, RZ, R3, 0x1, RZ, 0xc0, !PT ;  /* 0x0000000103ff7812 */ /* 0x000fe2000782c0ff */
[----:B0-----:R-:W-:-:S12]  /*13c30*/  IMAD.MOV.U32 R10, RZ, RZ, R7 ;  /* 0x000000ffff0a7224 */ /* 0x001fd800078e0007 */
[----:B------:R-:W-:Y:S05]  /*13c40*/  @!P1 BRA `(.L_x_1247) ;  /* 0x0000000000549947 */ /* 0x000fea0003800000 */
[----:B------:R-:W2:Y:S01]  /*13c50*/  LDL R13, [R1+0x8] ;  /* 0x00000800010d7983 */ /* 0x000ea20000100800 */
        /* <DEDUP_REMOVED lines=20> */
.L_x_1247:
[----:B------:R-:W-:Y:S01]  /*13da0*/  IMAD R2, R18, 0x8, R17 ;  /* 0x0000000812027824 */ /* 0x000fe200078e0211 */
[----:B------:R-:W-:Y:S01]  /*13db0*/  SHF.L.U32 R3, R11, 0x1f, RZ ;  /* 0x0000001f0b037819 */ /* 0x000fe200000006ff */
[----:B------:R-:W-:Y:S03]  /*13dc0*/  BSSY B2, `(.L_x_1248) ;  /* 0x0000003000027945 */ /* 0x000fe60003800000 */
[----:B------:R-:W1:Y:S02]  /*13dd0*/  SYNCS.PHASECHK.TRANS64.TRYWAIT P0, [R2+URZ+0x2a840], R3 ;  /* 0x02a84003020075a7 */ /* 0x000e64000800017f */
[----:B-1----:R-:W-:Y:S05]  /*13de0*/  @!P0 BRA `(.L_x_1249) ;  /* 0x00000024004c8947 */ /* 0x002fea0003800000 */
.L_x_1317:
[----:B------:R-:W-:Y:S05]  /*13df0*/  BSYNC B2 ;  /* 0x0000000000027941 */ /* 0x000fea0003800000 */
.L_x_1248:
        /* <DEDUP_REMOVED lines=12> */
.L_x_1251:
[----:B------:R-:W-:Y:S05]  /*13ec0*/  BSYNC B2 ;  /* 0x0000000000027941 */ /* 0x000fea0003800000 */
.L_x_1250:
[----:B------:R-:W-:Y:S01]  /*13ed0*/  IMAD.MOV.U32 R14, RZ, RZ, RZ ;  /* 0x000000ffff0e7224 */ /* 0x000fe200078e00ff */
[----:B------:R-:W-:Y:S01]  /*13ee0*/  UIADD3 UR4, UP0, UR38, 0x370, URZ ;  /* 0x0000037026047890 */ /* 0x000fe2000ff1e03f */
[C---:B-1----:R-:W-:Y:S01]  /*13ef0*/  IMAD R3, R18.reuse, 0x8, R6 ;  /* 0x0000000812037824 */ /* 0x042fe200078e0206 */
[----:B------:R-:W-:Y:S01]  /*13f00*/  PLOP3.LUT P0, PT, PT, PT, PT, 0x80, 0x0 ;  /* 0x000000000000781c */ /* 0x000fe20003f0f070 */
[----:B------:R-:W-:Y:S01]  /*13f10*/  IMAD R9, R18, 0x9000, R17 ;  /* 0x0000900012097824 */ /* 0x000fe200078e0211 */
[----:B------:R-:W-:Y:S01]  /*13f20*/  R2UR UR10, R14 ;  /* 0x000000000e0a72ca */ /* 0x000fe200000e0000 */
[----:B------:R-:W-:Y:S01]  /*13f30*/  VIADD R3, R3, 0x30 ;  /* 0x0000003003037836 */ /* 0x000fe20000000000 */
[----:B------:R-:W-:Y:S01]  /*13f40*/  UIADD3.X UR5, URZ, UR39, URZ, UP0, !UPT ;  /* 0x000000273f057290 */ /* 0x000fe200087fe43f */
[----:B------:R-:W-:Y:S01]  /*13f50*/  IMAD R2, R10, 0x60, RZ ;  /* 0x000000600a027824 */ /* 0x000fe200078e02ff */
[----:B------:R-:W-:Y:S01]  /*13f60*/  UMOV UR6, 0x0 ;  /* 0x0000000000067882 */ /* 0x000fe20000000000 */
[----:B------:R-:W-:Y:S01]  /*13f70*/  VIADD R11, R9, 0x18400 ;  /* 0x00018400090b7836 */ /* 0x000fe20000000000 */
[----:B------:R-:W-:-:S09]  /*13f80*/  UMOV UR7, 0x14f00000 ;  /* 0x14f0000000077882 */ /* 0x000fd20000000000 */
.L_x_1252:
        /* <DEDUP_REMOVED lines=16> */
.L_x_1253:
        /* <DEDUP_REMOVED lines=15> */
.L_x_1254:
        /* <DEDUP_REMOVED lines=15> */
.L_x_1318:
[----:B------:R-:W-:Y:S05]  /*14270*/  BSYNC B2 ;  /* 0x0000000000027941 */ /* 0x000fea0003800000 */
.L_x_1255:
[----:B------:R-:W-:Y:S01]  /*14280*/  BSSY B2, `(.L_x_1257) ;  /* 0x000000b000027945 */ /* 0x000fe20003800000 */
[----:B------:R-:W-:Y:S02]  /*14290*/  IMAD.MOV.U32 R12, RZ, RZ, 0x0 ;  /* 0x00000000ff0c7424 */ /* 0x000fe400078e00ff */
[----:B------:R-:W-:Y:S01]  /*142a0*/  IMAD.MOV.U32 R13, RZ, RZ, 0x14f00000 ;  /* 0x14f00000ff0d7424 */ /* 0x000fe200078e00ff */
[----:B------:R-:W-:Y:S06]  /*142b0*/  @P1 BRA `(.L_x_1258) ;  /* 0x00000000001c1947 */ /* 0x000fec0003800000 */
[----:B------:R-:W1:Y:S02]  /*142c0*/  S2R R3, SR_TID.X ;  /* 0x0000000000037919 */ /* 0x000e640000002100 */
[----:B-1----:R-:W-:Y:S01]  /*142d0*/  LOP3.LUT R9, R3, 0x1f, RZ, 0xc0, !PT ;  /* 0x0000001f03097812 */ /* 0x002fe200078ec0ff */
[----:B------:R-:W-:-:S03]  /*142e0*/  IMAD.MOV.U32 R3, RZ, RZ, 0x6000 ;  /* 0x00006000ff037424 */ /* 0x000fc600078e00ff */
[----:B------:R-:W-:Y:S01]  /*142f0*/  ISETP.NE.AND P0, PT, R9, RZ, PT ;  /* 0x000000ff0900720c */ /* 0x000fe20003f05270 */
[----:B------:R1:W-:-:S12]  /*14300*/  SYNCS.ARRIVE.TRANS64 RZ, [R2+URZ+0x50], R3 ;  /* 0x0000500302ff79a7 */ /* 0x0003d8000800003f */
[----:B-1----:R-:W-:Y:S05]  /*14310*/  @!P0 BRA `(.L_x_1258) ;  /* 0x0000000000048947 */ /* 0x002fea0003800000 */
[----:B------:R-:W-:Y:S01]  /*14320*/  BPT.TRAP 0x1 ;  /* 0x000000040000795c */ /* 0x000fe20000300000 */
.L_x_1258:
[----:B------:R-:W-:Y:S05]  /*14330*/  BSYNC B2 ;  /* 0x0000000000027941 */ /* 0x000fea0003800000 */
.L_x_1257:
[----:B------:R-:W-:Y:S01]  /*14340*/  R2UR UR10, R14 ;  /* 0x000000000e0a72ca */ /* 0x000fe200000e0000 */
[----:B------:R-:W-:Y:S01]  /*14350*/  IMAD R4, R4, 0x6000, R17 ;  /* 0x0000600004047824 */ /* 0x000fe200078e0211 */
[----:B------:R-:W-:Y:S01]  /*14360*/  R2UR UR6, R12 ;  /* 0x000000000c0672ca */ /* 0x000fe200000e0000 */
[----:B------:R-:W-:Y:S01]  /*14370*/  UIADD3 UR4, UP0, UR38, 0x470, URZ ;  /* 0x0000047026047890 */ /* 0x000fe2000ff1e03f */
[----:B------:R-:W-:Y:S01]  /*14380*/  R2UR UR7, R13 ;  /* 0x000000000d0772ca */ /* 0x000fe200000e0000 */
[----:B------:R-:W-:Y:S01]  /*14390*/  IMAD R3, R19, 0x60, RZ ;  /* 0x0000006013037824 */ /* 0x000fe200078e02ff */
[----:B------:R-:W-:Y:S01]  /*143a0*/  PLOP3.LUT P0, PT, PT, PT, PT, 0x80, 0x0 ;  /* 0x000000000000781c */ /* 0x000fe20003f0f070 */
[----:B0-----:R-:W-:Y:S01]  /*143b0*/  VIADD R2, R2, 0x50 ;  /* 0x0000005002027836 */ /* 0x001fe20000000000 */
[----:B------:R-:W-:Y:S01]  /*143c0*/  UIADD3.X UR5, URZ, UR39, URZ, UP0, !UPT ;  /* 0x000000273f057290 */ /* 0x000fe200087fe43f */
[----:B------:R-:W-:-:S11]  /*143d0*/  VIADD R5, R4, 0x400 ;  /* 0x0000040004057836 */ /* 0x000fd60000000000 */
.L_x_1259:
        /* <DEDUP_REMOVED lines=15> */
.L_x_1260:
        /* <DEDUP_REMOVED lines=12> */
.L_x_1246:
[----:B------:R-:W-:Y:S05]  /*14590*/  BSYNC B1 ;  /* 0x0000000000017941 */ /* 0x000fea0003800000 */
.L_x_1245:
[----:B------:R-:W-:Y:S01]  /*145a0*/  ISETP.GT.AND P0, PT, R7, UR40, PT ;  /* 0x0000002807007c0c */ /* 0x000fe2000bf04270 */
[----:B------:R-:W-:-:S12]  /*145b0*/  VIADD R0, R0, 0xfffffffe ;  /* 0xfffffffe00007836 */ /* 0x000fd80000000000 */
[----:B------:R-:W-:Y:S05]  /*145c0*/  @P0 BRA `(.L_x_1261) ;  /* 0xffffffe800dc0947 */ /* 0x000fea000383ffff */
.L_x_1228:
[----:B------:R-:W-:Y:S05]  /*145d0*/  BSYNC B0 ;  /* 0x0000000000007941 */ /* 0x000fea0003800000 */
.L_x_1210:
[----:B0-----:R-:W0:Y:S01]  /*145e0*/  S2R R0, SR_TID.X ;  /* 0x0000000000007919 */ /* 0x001e220000002100 */
[----:B------:R-:W-:Y:S01]  /*145f0*/  BSSY B0, `(.L_x_1262) ;  /* 0x0000012000007945 */ /* 0x000fe20003800000 */
[----:B0-----:R-:W-:-:S04]  /*14600*/  LOP3.LUT R6, R0, 0x7f, RZ, 0xc0, !PT ;  /* 0x0000007f00067812 */ /* 0x001fc800078ec0ff */
[----:B------:R-:W-:-:S13]  /*14610*/  ISETP.NE.AND P1, PT, R6, RZ, PT ;  /* 0x000000ff0600720c */ /* 0x000fda0003f25270 */
[----:B------:R-:W-:Y:S05]  /*14620*/  @P1 BRA `(.L_x_1263) ;  /* 0x0000000000381947 */ /* 0x000fea0003800000 */
[----:B------:R-:W0:Y:S01]  /*14630*/  S2R R3, SR_LANEID ;  /* 0x0000000000037919 */ /* 0x000e220000000000 */
[----:B------:R-:W-:Y:S01]  /*14640*/  VOTEU.ANY UR4, UPT, PT ;  /* 0x0000000000047886 */ /* 0x000fe200038e0100 */
[----:B------:R-:W-:Y:S01]  /*14650*/  ULDC.64 UR6, c[0x0][0x208] ;  /* 0x0000820000067ab9 */ /* 0x000fe20000000a00 */
[----:B------:R-:W0:Y:S08]  /*14660*/  FLO.U32 R0, UR4 ;  /* 0x0000000400007d00 */ /* 0x000e3000080e0000 */
[----:B------:R-:W1:Y:S01]  /*14670*/  POPC R5, UR4 ;  /* 0x0000000400057d09 */ /* 0x000e620008000000 */
[----:B0-----:R-:W-:-:S02]  /*14680*/  ISETP.EQ.U32.AND P0, PT, R0, R3, PT ;  /* 0x000000030000720c */ /* 0x001fc40003f02070 */
[----:B------:R-:W1:Y:S11]  /*14690*/  LDC.64 R2, c[0x0][0xc80] ;  /* 0x00032000ff027b82 */ /* 0x000e760000000a00 */
[----:B-1----:R-:W2:Y:S01]  /*146a0*/  @P0 ATOMG.E.ADD.STRONG.GPU PT, R3, desc[UR6][R2.64], R5 ;  /* 0x00000005020309a8 */ /* 0x002ea200081ee1c6 */
[----:B------:R-:W0:Y:S02]  /*146b0*/  S2R R4, SR_LTMASK ;  /* 0x0000000000047919 */ /* 0x000e240000003900 */
[----:B0-----:R-:W-:-:S04]  /*146c0*/  LOP3.LUT R4, R4, UR4, RZ, 0xc0, !PT ;  /* 0x0000000404047c12 */ /* 0x001fc8000f8ec0ff */
[----:B------:R-:W0:Y:S01]  /*146d0*/  POPC R7, R4 ;  /* 0x0000000400077309 */ /* 0x000e220000000000 */
[----:B--2---:R-:W0:Y:S02]  /*146e0*/  SHFL.IDX PT, R0, R3, R0, 0x1f ;  /* 0x00001f0003007589 */ /* 0x004e2400000e0000 */
[----:B0-----:R-:W-:-:S05]  /*146f0*/  IADD3 R0, R0, UR44, R7 ;  /* 0x0000002c00007c10 */ /* 0x001fca000fffe007 */
[----:B------:R0:W-:Y:S02]  /*14700*/  STL [R1+0x14], R0 ;  /* 0x0000140001007387 */ /* 0x0001e40000100800 */
.L_x_1263:
[----:B------:R-:W-:Y:S05]  /*14710*/  BSYNC B0 ;  /* 0x0000000000007941 */ /* 0x000fea0003800000 */
.L_x_1262:
[----:B0-----:R-:W2:Y:S01]  /*14720*/  LDL R0, [R1+0xc] ;  /* 0x00000c0001007983 */ /* 0x001ea20000100800 */
[----:B------:R-:W-:Y:S01]  /*14730*/  BSSY B0, `(.L_x_1264) ;  /* 0x0000038000007945 */ /* 0x000fe20003800000 */
[----:B--2---:R-:W-:-:S13]  /*14740*/  LOP3.LUT P0, RZ, R0, 0x2, RZ, 0xc0, !PT ;  /* 0x0000000200ff7812 */ /* 0x004fda000780c0ff */
[----:B------:R-:W-:Y:S05]  /*14750*/  @!P0 BRA `(.L_x_1265) ;  /* 0x0000000000d48947 */ /* 0x000fea0003800000 */
[----:B------:R-:W2:Y:S01]  /*14760*/  LDL R0, [R1+0x4] ;  /* 0x0000040001007983 */ /* 0x000ea20000100800 */
[----:B------:R-:W-:Y:S01]  /*14770*/  IMAD R2, R18, 0x8, R17 ;  /* 0x0000000812027824 */ /* 0x000fe200078e0211 */
[----:B------:R-:W-:Y:S01]  /*14780*/  BSSY B1, `(.L_x_1266) ;  /* 0x0000005000017945 */ /* 0x000fe20003800000 */
[----:B------:R-:W-:Y:S02]  /*14790*/  ISETP.NE.AND P2, PT, R6, RZ, PT ;  /* 0x000000ff0600720c */ /* 0x000fe40003f45270 */
[----:B--2---:R-:W-:-:S04]  /*147a0*/  SHF.L.U32 R3, R0, 0x1f, RZ ;  /* 0x0000001f00037819 */ /* 0x004fc800000006ff */
[----:B------:R-:W0:Y:S02]  /*147b0*/  SYNCS.PHASECHK.TRANS64.TRYWAIT P0, [R2+URZ+0x2a860], R3 ;  /* 0x02a86003020075a7 */ /* 0x000e24000800017f */
[----:B0-----:R-:W-:Y:S05]  /*147c0*/  @!P0 BRA `(.L_x_1267) ;  /* 0x0000001800fc8947 */ /* 0x001fea0003800000 */
.L_x_1319:
[----:B------:R-:W-:Y:S05]  /*147d0*/  BSYNC B1 ;  /* 0x0000000000017941 */ /* 0x000fea0003800000 */
.L_x_1266:
[----:B------:R-:W-:Y:S04]  /*147e0*/  BSSY B1, `(.L_x_1268) ;  /* 0x0000009000017945 */ /* 0x000fe80003800000 */
        /* <DEDUP_REMOVED lines=8> */
.L_x_1269:
[----:B------:R-:W-:Y:S05]  /*14870*/  BSYNC B1 ;  /* 0x0000000000017941 */ /* 0x000fea0003800000 */
.L_x_1268:
[----:B------:R-:W-:Y:S01]  /*14880*/  IMAD R0, R18, 0x6000, R17 ;  /* 0x0000600012007824 */ /* 0x000fe200078e0211 */
[----:B------:R-:W-:Y:S01]  /*14890*/  UIADD3 UR4, UP0, UR38, 0x470, URZ ;  /* 0x0000047026047890 */ /* 0x000fe2000ff1e03f */
[----:B------:R-:W-:Y:S01]  /*148a0*/  PLOP3.LUT P0, PT, PT, PT, PT, 0x80, 0x0 ;  /* 0x000000000000781c */ /* 0x000fe20003f0f070 */
[----:B------:R-:W-:Y:S01]  /*148b0*/  IMAD R19, R19, 0x60, RZ ;  /* 0x0000006013137824 */ /* 0x000fe200078e02ff */
[----:B------:R-:W-:Y:S01]  /*148c0*/  UMOV UR6, 0x0 ;  /* 0x0000000000067882 */ /* 0x000fe20000000000 */
[----:B0-----:R-:W-:Y:S01]  /*148d0*/  VIADD R2, R2, 0x2a850 ;  /* 0x0002a85002027836 */ /* 0x001fe20000000000 */
[----:B------:R-:W-:Y:S01]  /*148e0*/  UIADD3.X UR5, URZ, UR39, URZ, UP0, !UPT ;  /* 0x000000273f057290 */ /* 0x000fe200087fe43f */
[----:B------:R-:W-:Y:S01]  /*148f0*/  VIADD R3, R0, 0x400 ;  /* 0x0000040000037836 */ /* 0x000fe20000000000 */
[----:B------:R-:W-:Y:S01]  /*14900*/  UMOV UR7, 0x14f00000 ;  /* 0x14f0000000077882 */ /* 0x000fe20000000000 */
[----:B------:R-:W-:-:S09]  /*14910*/  UMOV UR10, URZ ;  /* 0x0000003f000a7c82 */ /* 0x000fd20008000000 */
.L_x_1270:
        /* <DEDUP_REMOVED lines=15> */
.L_x_1271:
        /* <DEDUP_REMOVED lines=10> */
.L_x_1265:
[----:B------:R-:W-:Y:S05]  /*14ab0*/  BSYNC B0 ;  /* 0x0000000000007941 */ /* 0x000fea0003800000 */
.L_x_1264:
[----:B------:R-:W2:Y:S01]  /*14ac0*/  LDL.LU R3, [R1+0x4] ;  /* 0x0000040001037983 */ /* 0x000ea20000300800 */
[----:B------:R-:W-:-:S05]  /*14ad0*/  VIADD R18, R18, 0x1 ;  /* 0x0000000112127836 */ /* 0x000fca0000000000 */
[----:B------:R-:W-:-:S04]  /*14ae0*/  ISETP.NE.AND P0, PT, R18, 0x2, PT ;  /* 0x000000021200780c */ /* 0x000fc80003f05270 */
[----:B------:R-:W-:Y:S02]  /*14af0*/  SEL R0, RZ, 0x1, P0 ;  /* 0x00000001ff007807 */ /* 0x000fe40000000000 */
[----:B------:R-:W-:Y:S02]  /*14b00*/  SEL R18, R18, RZ, P0 ;  /* 0x000000ff12127207 */ /* 0x000fe40000000000 */
[----:B--2---:R-:W-:-:S05]  /*14b10*/  LOP3.LUT R3, R3, R0, RZ, 0x3c, !PT ;  /* 0x0000000003037212 */ /* 0x004fca00078e3cff */
[----:B------:R0:W-:Y:S02]  /*14b20*/  STL [R1+0x4], R3 ;  /* 0x0000040301007387 */ /* 0x0001e40000100800 */
.L_x_1190:
[----:B------:R-:W-:Y:S05]  /*14b30*/  BSYNC B7 ;  /* 0x0000000000077941 */ /* 0x000fea0003800000 */
.L_x_1188:
[----:B-1----:R-:W2:Y:S04]  /*14b40*/  LDL R0, [R1+0xc] ;  /* 0x00000c0001007983 */ /* 0x002ea80000100800 */
[----:B------:R1:W5:Y:S01]  /*14b50*/  LDL R2, [R1+0x14] ;  /* 0x0000140001027983 */ /* 0x0003620000100800 */
[----:B--2---:R-:W-:-:S13]  /*14b60*/  LOP3.LUT P0, RZ, R0, 0x4, RZ, 0xc0, !PT ;  /* 0x0000000400ff7812 */ /* 0x004fda000780c0ff */
[----:B-1----:R-:W-:Y:S05]  /*14b70*/  @!P0 BRA `(.L_x_1272) ;  /* 0x0000000000288947 */ /* 0x002fea0003800000 */
[----:B------:R-:W-:Y:S05]  /*14b80*/  WARPSYNC.ALL ;  /* 0x0000000000007948 */ /* 0x000fea0003800000 */
[----:B------:R-:W1:Y:S08]  /*14b90*/  S2UR UR5, SR_CgaCtaId ;  /* 0x00000000000579c3 */ /* 0x000e700000008800 */
[----:B------:R-:W-:Y:S06]  /*14ba0*/  BAR.SYNC.DEFER_BLOCKING 0x5, 0x180 ;  /* 0x0146000000007b1d */ /* 0x000fec0000010000 */
[----:B------:R-:W-:-:S02]  /*14bb0*/  UMOV UR4, 0x400 ;  /* 0x0000040000047882 */ /* 0x000fc40000000000 */
[----:B-1----:R-:W-:-:S06]  /*14bc0*/  ULEA UR4, UR5, UR4, 0x18 ;  /* 0x0000000405047291 */ /* 0x002fcc000f8ec03f */
[----:B------:R-:W-:-:S05]  /*14bd0*/  IMAD.U32 R17, RZ, RZ, UR4 ;  /* 0x00000004ff117e24 */ /* 0x000fca000f8e00ff */
[----:B-----5:R-:W1:Y:S04]  /*14be0*/  LDS R2, [R17+0x2a8d0] ;  /* 0x02a8d00011027984 */ /* 0x020e680000000800 */
[----:B-1----:R3:W-:Y:S01]  /*14bf0*/  STL [R1+0x14], R2 ;  /* 0x0000140201007387 */ /* 0x0027e20000100800 */
[----:B------:R-:W-:Y:S06]  /*14c00*/  BAR.ARV 0x4, 0x180 ;  /* 0x0106000000007b1d */ /* 0x000fec0000002000 */
[----:B------:R-:W-:Y:S05]  /*14c10*/  BRA `(.L_x_1273) ;  /* 0x00000000002c7947 */ /* 0x000fea0003800000 */
.L_x_1272:
[----:B------:R-:W-:-:S03]  /*14c20*/  UMOV UR4, 0xffffffff ;  /* 0xffffffff00047882 */ /* 0x000fc60000000000 */
[----:B------:R-:W-:Y:S05]  /*14c30*/  BRA.DIV UR4, `(.L_x_1274) ;  /* 0x0000001604f47947 */ /* 0x000fea000b800000 */
[----:B-----5:R1:W2:Y:S02]  /*14c40*/  SHFL.IDX PT, R14, R2, RZ, 0x1f ;  /* 0x00001fff020e7589 */ /* 0x0202a400000e0000 */
.L_x_1322:
[----:B0-----:R-:W0:Y:S01]  /*14c50*/  @!P1 S2R R3, SR_CgaCtaId ;  /* 0x0000000000039919 */ /* 0x001e220000008800 */
[----:B------:R-:W-:Y:S05]  /*14c60*/  WARPSYNC.ALL ;  /* 0x0000000000007948 */ /* 0x000fea0003800000 */
[----:B------:R-:W-:Y:S01]  /*14c70*/  BAR.SYNC.DEFER_BLOCKING 0x4, 0x180 ;  /* 0x0106000000007b1d */ /* 0x000fe20000010000 */
[----:B------:R-:W-:-:S05]  /*14c80*/  @!P1 MOV R0, 0x400 ;  /* 0x0000040000009802 */ /* 0x000fca0000000f00 */
[----:B--2---:R2:W-:Y:S01]  /*14c90*/  STL [R1+0x14], R14 ;  /* 0x0000140e01007387 */ /* 0x0045e20000100800 */
[----:B0-----:R-:W-:-:S05]  /*14ca0*/  @!P1 LEA R17, R3, R0, 0x18 ;  /* 0x0000000003119211 */ /* 0x001fca00078ec0ff */
[----:B------:R2:W-:Y:S01]  /*14cb0*/  @!P1 STS [R17+0x2a8d0], R2 ;  /* 0x02a8d00211009388 */ /* 0x0005e20000000800 */
[----:B------:R-:W-:Y:S06]  /*14cc0*/  BAR.ARV 0x5, 0x180 ;  /* 0x0146000000007b1d */ /* 0x000fec0000002000 */
.L_x_1273:
[----:B------:R-:W4:Y:S01]  /*14cd0*/  LDL R0, [R1+0x14] ;  /* 0x0000140001007983 */ /* 0x000f220000100800 */
[----:B------:R-:W-:Y:S02]  /*14ce0*/  ULDC UR4, c[0x0][0xc38] ;  /* 0x00030e0000047ab9 */ /* 0x000fe40000000800 */
[----:B----4-:R-:W-:-:S13]  /*14cf0*/  ISETP.GE.AND P0, PT, R0, UR4, PT ;  /* 0x0000000400007c0c */ /* 0x010fda000bf06270 */
[----:B------:R-:W-:Y:S05]  /*14d00*/  @!P0 BRA `(.L_x_1275) ;  /* 0xffffffb400d88947 */ /* 0x000fea000383ffff */
.L_x_1179:
[----:B0-----:R-:W4:Y:S01]  /*14d10*/  LDL.LU R0, [R1+0x18] ;  /* 0x0000180001007983 */ /* 0x001f220000300800 */
[----:B------:R-:W-:Y:S01]  /*14d20*/  BSSY B0, `(.L_x_1276) ;  /* 0x000000b000007945 */ /* 0x000fe20003800000 */
[----:B------:R-:W0:Y:S01]  /*14d30*/  S2R R5, SR_CgaCtaId ;  /* 0x0000000000057919 */ /* 0x000e220000008800 */
[----:B----4-:R-:W-:-:S05]  /*14d40*/  VIADD R0, R0, 0x1 ;  /* 0x0000000100007836 */ /* 0x010fca0000000000 */
[----:B-123--:R-:W-:-:S04]  /*14d50*/  LEA.HI R2, R0, R0, RZ, 0x1 ;  /* 0x0000000000027211 */ /* 0x00efc800078f08ff */
[----:B------:R-:W-:-:S05]  /*14d60*/  LOP3.LUT R3, R2, 0xfffffffe, RZ, 0xc0, !PT ;  /* 0xfffffffe02037812 */ /* 0x000fca00078ec0ff */
[----:B------:R-:W-:Y:S01]  /*14d70*/  IMAD.IADD R3, R0, 0x1, -R3 ;  /* 0x0000000100037824 */ /* 0x000fe200078e0a03 */
[----:B------:R-:W-:-:S04]  /*14d80*/  MOV R0, 0x400 ;  /* 0x0000040000007802 */ /* 0x000fc80000000f00 */
[----:B0-----:R-:W-:Y:S02]  /*14d90*/  LEA R0, R5, R0, 0x18 ;  /* 0x0000000005007211 */ /* 0x001fe400078ec0ff */
[----:B------:R-:W-:-:S04]  /*14da0*/  SHF.L.U32 R3, R3, 0x1f, RZ ;  /* 0x0000001f03037819 */ /* 0x000fc800000006ff */
[----:B------:R-:W0:Y:S02]  /*14db0*/  SYNCS.PHASECHK.TRANS64.TRYWAIT P0, [R0+URZ+0x2a820], R3 ;  /* 0x02a82003000075a7 */ /* 0x000e24000800017f */
[----:B0-----:R-:W-:Y:S05]  /*14dc0*/  @!P0 BRA `(.L_x_1277) ;  /* 0x0000001400b88947 */ /* 0x001fea0003800000 */
.L_x_1323:
[----:B------:R-:W-:Y:S05]  /*14dd0*/  BSYNC B0 ;  /* 0x0000000000007941 */ /* 0x000fea0003800000 */
.L_x_1276:
[----:B------:R-:W-:-:S03]  /*14de0*/  UMOV UR4, 0xffffffff ;  /* 0xffffffff00047882 */ /* 0x000fc60000000000 */
[----:B------:R-:W-:Y:S05]  /*14df0*/  BRA.DIV UR4, `(.L_x_1278) ;  /* 0x0000001604c07947 */ /* 0x000fea000b800000 */
[----:B------:R-:W1:Y:S02]  /*14e00*/  S2R R2, SR_TID.X ;  /* 0x0000000000027919 */ /* 0x000e640000002100 */
[----:B-1----:R-:W-:-:S04]  /*14e10*/  SHF.R.U32.HI R2, RZ, 0x5, R2 ;  /* 0x00000005ff027819 */ /* 0x002fc80000011602 */
[----:B------:R-:W-:-:S05]  /*14e20*/  LOP3.LUT R2, R2, 0x3, RZ, 0xc0, !PT ;  /* 0x0000000302027812 */ /* 0x000fca00078ec0ff */
[----:B------:R1:W2:Y:S02]  /*14e30*/  SHFL.IDX PT, R14, R2, RZ, 0x1f ;  /* 0x00001fff020e7589 */ /* 0x0002a400000e0000 */
.L_x_1326:
[----:B--2---:R-:W-:Y:S01]  /*14e40*/  ISETP.NE.AND P0, PT, R14, RZ, PT ;  /* 0x000000ff0e00720c */ /* 0x004fe20003f05270 */
[----:B------:R-:W-:-:S12]  /*14e50*/  BSSY B0, `(.L_x_1279) ;  /* 0x0000027000007945 */ /* 0x000fd80003800000 */
[----:B------:R-:W-:Y:S05]  /*14e60*/  @P0 BRA `(.L_x_1280) ;  /* 0x0000000000940947 */ /* 0x000fea0003800000 */
[----:B------:R-:W-:-:S03]  /*14e70*/  UMOV UR4, 0xffffffff ;  /* 0xffffffff00047882 */ /* 0x000fc60000000000 */
[----:B------:R-:W-:Y:S05]  /*14e80*/  BRA.DIV UR4, `(.L_x_1281) ;  /* 0x0000001604d07947 */ /* 0x000fea000b800000 */
[----:B------:R-:W-:-:S13]  /*14e90*/  ELECT P6, URZ, PT ;  /* 0x00000000003f782f */ /* 0x000fda00038c0000 */
.L_x_1329:
        /* <DEDUP_REMOVED lines=8> */
.L_x_1282:
[----:B------:R-:W2:Y:S01]  /*14f20*/  LDL.LU R7, [R1+0x4] ;  /* 0x0000040001077983 */ /* 0x000ea20000300800 */
[----:B0-----:R-:W-:Y:S02]  /*14f30*/  VIADD R3, R0, 0x2a840 ;  /* 0x0002a84000037836 */ /* 0x001fe40000000000 */
[C---:B------:R-:W-:Y:S02]  /*14f40*/  VIADD R2, R18.reuse, 0x1 ;  /* 0x0000000112027836 */ /* 0x040fe40000000000 */
[----:B------:R-:W-:-:S03]  /*14f50*/  IMAD R6, R18, 0x8, R3 ;  /* 0x0000000812067824 */ /* 0x000fc600078e0203 */
[----:B------:R-:W-:-:S04]  /*14f60*/  ISETP.NE.AND P1, PT, R2, 0x2, PT ;  /* 0x000000020200780c */ /* 0x000fc80003f25270 */
[----:B------:R-:W-:Y:S02]  /*14f70*/  SEL R4, RZ, 0x1, P1 ;  /* 0x00000001ff047807 */ /* 0x000fe40000800000 */
[C---:B--2---:R-:W-:Y:S02]  /*14f80*/  SHF.L.U32 R5, R7.reuse, 0x1f, RZ ;  /* 0x0000001f07057819 */ /* 0x044fe400000006ff */
[----:B------:R-:W-:Y:S02]  /*14f90*/  LOP3.LUT R7, R7, R4, RZ, 0x3c, !PT ;  /* 0x0000000407077212 */ /* 0x000fe400078e3cff */
[----:B------:R-:W0:Y:S01]  /*14fa0*/  SYNCS.PHASECHK.TRANS64.TRYWAIT P0, [R6+URZ], R5 ;  /* 0x00000005060075a7 */ /* 0x000e22000800017f */
[----:B------:R-:W-:Y:S02]  /*14fb0*/  SEL R4, R2, RZ, P1 ;  /* 0x000000ff02047207 */ /* 0x000fe40000800000 */
[----:B------:R-:W-:-:S03]  /*14fc0*/  SHF.L.U32 R2, R7, 0x1f, RZ ;  /* 0x0000001f07027819 */ /* 0x000fc600000006ff */
[----:B------:R-:W-:Y:S01]  /*14fd0*/  IMAD R3, R4, 0x8, R3 ;  /* 0x0000000804037824 */ /* 0x000fe200078e0203 */
[----:B0-----:R-:W-:Y:S06]  /*14fe0*/  @!P0 BRA `(.L_x_1283) ;  /* 0x0000001400988947 */ /* 0x001fec0003800000 */
.L_x_1330:
[----:B------:R-:W1:Y:S02]  /*14ff0*/  SYNCS.PHASECHK.TRANS64.TRYWAIT P0, [R3+URZ], R2 ;  /* 0x00000002030075a7 */ /* 0x000e64000800017f */
[----:B-1----:R-:W-:Y:S05]  /*15000*/  @!P0 BRA `(.L_x_1284) ;  /* 0x0000001400a48947 */ /* 0x002fea0003800000 */
.L_x_1331:
[----:B------:R-:W-:Y:S05]  /*15010*/  @!P2 BRA `(.L_x_1285) ;  /* 0x000000000004a947 */ /* 0x000fea0003800000 */
[----:B------:R-:W-:Y:S01]  /*15020*/  BPT.TRAP 0x1 ;  /* 0x000000040000795c */ /* 0x000fe20000300000 */
.L_x_1285:
[----:B-1----:R-:W-:-:S04]  /*15030*/  VIADD R3, R0, 0x2a860 ;  /* 0x0002a86000037836 */ /* 0x002fc80000000000 */
[----:B------:R-:W-:-:S04]  /*15040*/  IMAD R18, R18, 0x8, R3 ;  /* 0x0000000812127824 */ /* 0x000fc800078e0203 */
[----:B------:R-:W1:Y:S02]  /*15050*/  SYNCS.PHASECHK.TRANS64.TRYWAIT P0, [R18+URZ], R5 ;  /* 0x00000005120075a7 */ /* 0x000e64000800017f */
[----:B-1----:R-:W-:Y:S05]  /*15060*/  @!P0 BRA `(.L_x_1286) ;  /* 0x0000001400a08947 */ /* 0x002fea0003800000 */
.L_x_1332:
[----:B------:R-:W-:-:S07]  /*15070*/  IMAD R3, R4, 0x8, R3 ;  /* 0x0000000804037824 */ /* 0x000fce00078e0203 */
.L_x_1287:
[----:B--2---:R2:W3:Y:S02]  /*15080*/  SYNCS.PHASECHK.TRANS64.TRYWAIT P0, [R3+URZ], R2 ;  /* 0x00000002030075a7 */ /* 0x0044e4000800017f */
[----:B---3--:R-:W-:Y:S05]  /*15090*/  @!P0 NANOSLEEP.SYNCS 0x989680 ;  /* 0x009896800000895d */ /* 0x008fea0003900000 */
[----:B------:R-:W3:Y:S02]  /*150a0*/  @!P0 SYNCS.PHASECHK.TRANS64 P0, [R3+URZ], R2 ;  /* 0x00000002030085a7 */ /* 0x000ee4000800007f */
[----:B---3--:R-:W-:Y:S05]  /*150b0*/  @!P0 BRA `(.L_x_1287) ;  /* 0xfffffffc00f08947 */ /* 0x008fea000383ffff */
.L_x_1280:
[----:B------:R-:W-:Y:S05]  /*150c0*/  BSYNC B0 ;  /* 0x0000000000007941 */ /* 0x000fea0003800000 */
.L_x_1279:
[----:B------:R-:W-:Y:S05]  /*150d0*/  EXIT ;  /* 0x000000000000794d */ /* 0x000fea0003800000 */
.L_x_1092:
[----:B0-----:R-:W-:-:S04]  /*150e0*/  IMAD.U32 R3, RZ, RZ, UR38 ;  /* 0x00000026ff037e24 */ /* 0x001fc8000f8e00ff */
[----:B------:R0:W1:Y:S03]  /*150f0*/  SYNCS.PHASECHK.TRANS64.TRYWAIT P1, [R3+URZ+0x2a800], R0 ;  /* 0x02a80000030075a7 */ /* 0x000066000802017f */
[----:B-1----:R-:W-:Y:S05]  /*15100*/  @!P1 NANOSLEEP.SYNCS 0x989680 ;  /* 0x009896800000995d */ /* 0x002fea0003900000 */
[----:B------:R-:W1:Y:S02]  /*15110*/  @!P1 SYNCS.PHASECHK.TRANS64 P1, [R3+URZ+0x2a800], R0 ;  /* 0x02a80000030095a7 */ /* 0x000e64000802007f */
[----:B-1----:R-:W-:Y:S05]  /*15120*/  @!P1 BRA `(.L_x_1092) ;  /* 0xfffffffc00ec9947 */ /* 0x002fea000383ffff */
[----:B------:R-:W-:Y:S05]  /*15130*/  BRA `(.L_x_1288) ;  /* 0xfffffec800347947 */ /* 0x000fea000383ffff */
.L_x_1096:
[----:B-1----:R1:W3:Y:S02]  /*15140*/  SYNCS.PHASECHK.TRANS64.TRYWAIT P1, [R21+URZ+0x2a830], R0 ;  /* 0x02a83000150075a7 */ /* 0x0022e4000802017f */
[----:B---3--:R-:W-:Y:S05]  /*15150*/  @!P1 NANOSLEEP.SYNCS 0x989680 ;  /* 0x009896800000995d */ /* 0x008fea0003900000 */
[----:B------:R-:W3:Y:S02]  /*15160*/  @!P1 SYNCS.PHASECHK.TRANS64 P1, [R21+URZ+0x2a830], R0 ;  /* 0x02a83000150095a7 */ /* 0x000ee4000802007f */
[----:B---3--:R-:W-:Y:S05]  /*15170*/  @!P1 BRA `(.L_x_1096) ;  /* 0xfffffffc00f09947 */ /* 0x008fea000383ffff */
[----:B------:R-:W-:Y:S05]  /*15180*/  BRA `(.L_x_1095) ;  /* 0xfffffec800687947 */ /* 0x000fea000383ffff */
.L_x_1112:
[----:B-1----:R-:W-:-:S04]  /*15190*/  IMAD.U32 R14, RZ, RZ, UR7 ;  /* 0x00000007ff0e7e24 */ /* 0x002fc8000f8e00ff */
[----:B------:R1:W2:Y:S03]  /*151a0*/  SYNCS.PHASECHK.TRANS64.TRYWAIT P1, [R14+URZ+0x2a830], R11 ;  /* 0x02a8300b0e0075a7 */ /* 0x0002a6000802017f */
[----:B--2---:R-:W-:Y:S05]  /*151b0*/  @!P1 NANOSLEEP.SYNCS 0x989680 ;  /* 0x009896800000995d */ /* 0x004fea0003900000 */
[----:B------:R-:W2:Y:S02]  /*151c0*/  @!P1 SYNCS.PHASECHK.TRANS64 P1, [R14+URZ+0x2a830], R11 ;  /* 0x02a8300b0e0095a7 */ /* 0x000ea4000802007f */
[----:B--2---:R-:W-:Y:S05]  /*151d0*/  @!P1 BRA `(.L_x_1112) ;  /* 0xfffffffc00ec9947 */ /* 0x004fea000383ffff */
[----:B------:R-:W-:Y:S05]  /*151e0*/  BRA `(.L_x_1111) ;  /* 0xfffffef800a47947 */ /* 0x000fea000383ffff */
.L_x_1116:
[----:B01----:R-:W-:-:S04]  /*151f0*/  IMAD.U32 R11, RZ, RZ, UR14 ;  /* 0x0000000eff0b7e24 */ /* 0x003fc8000f8e00ff */
[----:B------:R0:W1:Y:S03]  /*15200*/  SYNCS.PHASECHK.TRANS64.TRYWAIT P1, [R11+URZ+0x2a850], R0 ;  /* 0x02a850000b0075a7 */ /* 0x000066000802017f */
[----:B-1----:R-:W-:Y:S05]  /*15210*/  @!P1 NANOSLEEP.SYNCS 0x989680 ;  /* 0x009896800000995d */ /* 0x002fea0003900000 */
[----:B------:R-:W1:Y:S02]  /*15220*/  @!P1 SYNCS.PHASECHK.TRANS64 P1, [R11+URZ+0x2a850], R0 ;  /* 0x02a850000b0095a7 */ /* 0x000e64000802007f */
[----:B-1----:R-:W-:Y:S05]  /*15230*/  @!P1 BRA `(.L_x_1116) ;  /* 0xfffffffc00ec9947 */ /* 0x002fea000383ffff */
[----:B------:R-:W-:Y:S05]  /*15240*/  BRA `(.L_x_1115) ;  /* 0xffffff0000cc7947 */ /* 0x000fea000383ffff */
.L_x_1133:
[----:B-1----:R-:W-:-:S04]  /*15250*/  IMAD.U32 R8, RZ, RZ, UR6 ;  /* 0x00000006ff087e24 */ /* 0x002fc8000f8e00ff */
[----:B------:R1:W2:Y:S03]  /*15260*/  SYNCS.PHASECHK.TRANS64.TRYWAIT P1, [R8+URZ+0x2a830], R7 ;  /* 0x02a83007080075a7 */ /* 0x0002a6000802017f */
[----:B--2---:R-:W-:Y:S05]  /*15270*/  @!P1 NANOSLEEP.SYNCS 0x989680 ;  /* 0x009896800000995d */ /* 0x004fea0003900000 */
[----:B------:R-:W2:Y:S02]  /*15280*/  @!P1 SYNCS.PHASECHK.TRANS64 P1, [R8+URZ+0x2a830], R7 ;  /* 0x02a83007080095a7 */ /* 0x000ea4000802007f */
[----:B--2---:R-:W-:Y:S05]  /*15290*/  @!P1 BRA `(.L_x_1133) ;  /* 0xfffffffc00ec9947 */ /* 0x004fea000383ffff */
[----:B------:R-:W-:Y:S05]  /*152a0*/  BRA `(.L_x_1132) ;  /* 0xffffff2c00fc7947 */ /* 0x000fea000383ffff */
.L_x_1137:
[----:B01----:R-:W-:-:S04]  /*152b0*/  IMAD.U32 R7, RZ, RZ, UR10 ;  /* 0x0000000aff077e24 */ /* 0x003fc8000f8e00ff */
[----:B------:R0:W1:Y:S03]  /*152c0*/  SYNCS.PHASECHK.TRANS64.TRYWAIT P1, [R7+URZ+0x2a850], R0 ;  /* 0x02a85000070075a7 */ /* 0x000066000802017f */
[----:B-1----:R-:W-:Y:S05]  /*152d0*/  @!P1 NANOSLEEP.SYNCS 0x989680 ;  /* 0x009896800000995d */ /* 0x002fea0003900000 */
[----:B------:R-:W1:Y:S02]  /*152e0*/  @!P1 SYNCS.PHASECHK.TRANS64 P1, [R7+URZ+0x2a850], R0 ;  /* 0x02a85000070095a7 */ /* 0x000e64000802007f */
[----:B-1----:R-:W-:Y:S05]  /*152f0*/  @!P1 BRA `(.L_x_1137) ;  /* 0xfffffffc00ec9947 */ /* 0x002fea000383ffff */
[----:B------:R-:W-:Y:S05]  /*15300*/  BRA `(.L_x_1136) ;  /* 0xffffff3800247947 */ /* 0x000fea000383ffff */
.L_x_1143:
[----:B-1----:R-:W-:-:S04]  /*15310*/  IMAD.U32 R8, RZ, RZ, UR6 ;  /* 0x00000006ff087e24 */ /* 0x002fc8000f8e00ff */
[----:B------:R1:W2:Y:S03]  /*15320*/  SYNCS.PHASECHK.TRANS64.TRYWAIT P1, [R8+URZ+0x2a830], R7 ;  /* 0x02a83007080075a7 */ /* 0x0002a6000802017f */
[----:B--2---:R-:W-:Y:S05]  /*15330*/  @!P1 NANOSLEEP.SYNCS 0x989680 ;  /* 0x009896800000995d */ /* 0x004fea0003900000 */
[----:B------:R-:W2:Y:S02]  /*15340*/  @!P1 SYNCS.PHASECHK.TRANS64 P1, [R8+URZ+0x2a830], R7 ;  /* 0x02a83007080095a7 */ /* 0x000ea4000802007f */
[----:B--2---:R-:W-:Y:S05]  /*15350*/  @!P1 BRA `(.L_x_1143) ;  /* 0xfffffffc00ec9947 */ /* 0x004fea000383ffff */
[----:B------:R-:W-:Y:S05]  /*15360*/  BRA `(.L_x_1142) ;  /* 0xffffff5000707947 */ /* 0x000fea000383ffff */
.L_x_1147:
[----:B01----:R-:W-:-:S04]  /*15370*/  IMAD.U32 R7, RZ, RZ, UR10 ;  /* 0x0000000aff077e24 */ /* 0x003fc8000f8e00ff */
[----:B------:R0:W1:Y:S03]  /*15380*/  SYNCS.PHASECHK.TRANS64.TRYWAIT P1, [R7+URZ+0x2a850], R0 ;  /* 0x02a85000070075a7 */ /* 0x000066000802017f */
[----:B-1----:R-:W-:Y:S05]  /*15390*/  @!P1 NANOSLEEP.SYNCS 0x989680 ;  /* 0x009896800000995d */ /* 0x002fea0003900000 */
[----:B------:R-:W1:Y:S02]  /*153a0*/  @!P1 SYNCS.PHASECHK.TRANS64 P1, [R7+URZ+0x2a850], R0 ;  /* 0x02a85000070095a7 */ /* 0x000e64000802007f */
[----:B-1----:R-:W-:Y:S05]  /*153b0*/  @!P1 BRA `(.L_x_1147) ;  /* 0xfffffffc00ec9947 */ /* 0x002fea000383ffff */
[----:B------:R-:W-:Y:S05]  /*153c0*/  BRA `(.L_x_1146) ;  /* 0xffffff5800987947 */ /* 0x000fea000383ffff */
.L_x_1160:
[----:B-1----:R-:W-:-:S04]  /*153d0*/  IMAD.U32 R5, RZ, RZ, UR5 ;  /* 0x00000005ff057e24 */ /* 0x002fc8000f8e00ff */
[----:B------:R1:W2:Y:S03]  /*153e0*/  SYNCS.PHASECHK.TRANS64.TRYWAIT P0, [R5+URZ+0x2a850], R0 ;  /* 0x02a85000050075a7 */ /* 0x0002a6000800017f */
[----:B--2---:R-:W-:Y:S05]  /*153f0*/  @!P0 NANOSLEEP.SYNCS 0x989680 ;  /* 0x009896800000895d */ /* 0x004fea0003900000 */
[----:B------:R-:W2:Y:S02]  /*15400*/  @!P0 SYNCS.PHASECHK.TRANS64 P0, [R5+URZ+0x2a850], R0 ;  /* 0x02a85000050085a7 */ /* 0x000ea4000800007f */
[----:B--2---:R-:W-:Y:S05]  /*15410*/  @!P0 BRA `(.L_x_1160) ;  /* 0xfffffffc00ec8947 */ /* 0x004fea000383ffff */
[----:B------:R-:W-:Y:S05]  /*15420*/  BRA `(.L_x_1159) ;  /* 0xffffff8800007947 */ /* 0x000fea000383ffff */
.L_x_1196:
[----:B------:R-:W-:Y:S02]  /*15430*/  IMAD.MOV.U32 R13, RZ, RZ, R4 ;  /* 0x000000ffff0d7224 */ /* 0x000fe400078e0004 */
[----:B------:R-:W-:Y:S02]  /*15440*/  IMAD.MOV.U32 R12, RZ, RZ, RZ ;  /* 0x000000ffff0c7224 */ /* 0x000fe400078e00ff */
[----:B------:R-:W-:Y:S02]  /*15450*/  IMAD.MOV.U32 R11, RZ, RZ, 0x1f ;  /* 0x0000001fff0b7424 */ /* 0x000fe400078e00ff */
[----:B------:R-:W-:-:S07]  /*15460*/  IMAD.MOV.U32 R15, RZ, RZ, -0x1 ;  /* 0xffffffffff0f7424 */ /* 0x000fce00078e00ff */
[----:B0-----:R-:W-:Y:S05]  /*15470*/  WARPSYNC.COLLECTIVE R15, `(.L_x_1289) ;  /* 0x000000000f087348 */ /* 0x001fea0003c00000 */
[----:B------:R1:W2:Y:S02]  /*15480*/  SHFL.IDX P6, R14, R13, R12, R11 ;  /* 0x0000000c0d0e7389 */ /* 0x0002a400000c000b */
[----:B012---:R-:W-:Y:S01]  /*15490*/  ENDCOLLECTIVE ;  /* 0x000000000000791b */ /* 0x007fe20003800000 */
.L_x_1289:
[----:B------:R-:W-:Y:S05]  /*154a0*/  BRA `(.L_x_1290) ;  /* 0xffffffbc00a87947 */ /* 0x000fea000383ffff */
.L_x_1198:
[----:B------:R-:W-:Y:S01]  /*154b0*/  BSSY B0, `(.L_x_1291) ;  /* 0x0000006000007945 */ /* 0x000fe20003800000 */
[----:B------:R-:W-:-:S07]  /*154c0*/  IMAD.MOV.U32 R15, RZ, RZ, -0x1 ;  /* 0xffffffffff0f7424 */ /* 0x000fce00078e00ff */
[----:B01----:R-:W-:Y:S05]  /*154d0*/  WARPSYNC.COLLECTIVE R15, `(.L_x_1292) ;  /* 0x000000000f0c7348 */ /* 0x003fea0003c00000 */
[----:B------:R-:W-:Y:S02]  /*154e0*/  ELECT P6, UR62, PT ;  /* 0x00000000003e782f */ /* 0x000fe400038c0000 */
[----:B------:R-:W-:Y:S01]  /*154f0*/  MOV R14, UR62 ;  /* 0x0000003e000e7c02 */ /* 0x000fe20008000f00 */
[----:B01----:R-:W-:Y:S10]  /*15500*/  ENDCOLLECTIVE ;  /* 0x000000000000791b */ /* 0x003ff40003800000 */
.L_x_1292:
[----:B------:R-:W-:Y:S05]  /*15510*/  BSYNC B0 ;  /* 0x0000000000007941 */ /* 0x000fea0003800000 */
.L_x_1291:
[----:B------:R-:W-:Y:S05]  /*15520*/  BRA `(.L_x_1293) ;  /* 0xffffffbc00ac7947 */ /* 0x000fea000383ffff */
.L_x_1200:
[----:B0-----:R0:W2:Y:S02]  /*15530*/  SYNCS.PHASECHK.TRANS64.TRYWAIT P0, [R0+URZ+0x2a840], R2 ;  /* 0x02a84002000075a7 */ /* 0x0010a4000800017f */
[----:B--2---:R-:W-:Y:S05]  /*15540*/  @!P0 NANOSLEEP.SYNCS 0x989680 ;  /* 0x009896800000895d */ /* 0x004fea0003900000 */
[----:B------:R-:W2:Y:S02]  /*15550*/  @!P0 SYNCS.PHASECHK.TRANS64 P0, [R0+URZ+0x2a840], R2 ;  /* 0x02a84002000085a7 */ /* 0x000ea4000800007f */
[----:B--2---:R-:W-:Y:S05]  /*15560*/  @!P0 BRA `(.L_x_1200) ;  /* 0xfffffffc00f08947 */ /* 0x004fea000383ffff */
[----:B------:R-:W-:Y:S05]  /*15570*/  BRA `(.L_x_1294) ;  /* 0xffffffc000007947 */ /* 0x000fea000383ffff */
.L_x_1204:
[----:B------:R-:W-:Y:S01]  /*15580*/  IMAD.MOV.U32 R13, RZ, RZ, R6 ;  /* 0x000000ffff0d7224 */ /* 0x000fe200078e0006 */
[----:B------:R-:W-:Y:S01]  /*15590*/  LOP3.LUT R8, R8, 0x7f, RZ, 0xc0, !PT ;  /* 0x0000007f08087812 */ /* 0x000fe200078ec0ff */
[----:B------:R-:W-:Y:S02]  /*155a0*/  IMAD.MOV.U32 R12, RZ, RZ, RZ ;  /* 0x000000ffff0c7224 */ /* 0x000fe400078e00ff */
[----:B------:R-:W-:Y:S01]  /*155b0*/  IMAD.MOV.U32 R11, RZ, RZ, 0x181f ;  /* 0x0000181fff0b7424 */ /* 0x000fe200078e00ff */
[----:B------:R-:W-:Y:S01]  /*155c0*/  SHF.R.U32.HI R8, RZ, 0x3, R8 ;  /* 0x00000003ff087819 */ /* 0x000fe20000011608 */
[----:B------:R-:W-:-:S04]  /*155d0*/  IMAD.MOV.U32 R15, RZ, RZ, -0x1 ;  /* 0xffffffffff0f7424 */ /* 0x000fc800078e00ff */
[----:B------:R-:W-:-:S07]  /*155e0*/  VIADD R4, R8, UR43 ;  /* 0x0000002b08047c36 */ /* 0x000fce0008000000 */
[----:B-----5:R-:W-:Y:S05]  /*155f0*/  WARPSYNC.COLLECTIVE R15, `(.L_x_1295) ;  /* 0x000000000f087348 */ /* 0x020fea0003c00000 */
[----:B------:R0:W1:Y:S02]  /*15600*/  SHFL.IDX P6, R14, R13, R12, R11 ;  /* 0x0000000c0d0e7389 */ /* 0x00006400000c000b */
[----:B01---5:R-:W-:Y:S01]  /*15610*/  ENDCOLLECTIVE ;  /* 0x000000000000791b */ /* 0x023fe20003800000 */
.L_x_1295:
[----:B------:R-:W-:Y:S02]  /*15620*/  VIADD R8, R4, 0x10 ;  /* 0x0000001004087836 */ /* 0x000fe40000000000 */
[----:B------:R-:W-:Y:S02]  /*15630*/  IMAD.MOV.U32 R13, RZ, RZ, R0 ;  /* 0x000000ffff0d7224 */ /* 0x000fe400078e0000 */
[----:B------:R-:W-:-:S07]  /*15640*/  IMAD.MOV.U32 R2, RZ, RZ, R14 ;  /* 0x000000ffff027224 */ /* 0x000fce00078e000e */
[----:B------:R-:W-:Y:S05]  /*15650*/  WARPSYNC.COLLECTIVE R15, `(.L_x_1296) ;  /* 0x000000000f087348 */ /* 0x000fea0003c00000 */
[----:B------:R0:W1:Y:S02]  /*15660*/  SHFL.IDX P6, R14, R13, R12, R11 ;  /* 0x0000000c0d0e7389 */ /* 0x00006400000c000b */
[----:B01----:R-:W-:Y:S01]  /*15670*/  ENDCOLLECTIVE ;  /* 0x000000000000791b */ /* 0x003fe20003800000 */
.L_x_1296:
[----:B------:R-:W-:Y:S01]  /*15680*/  ULDC UR4, c[0x0][0x288] ;  /* 0x0000a20000047ab9 */ /* 0x000fe20000000800 */
[----:B------:R-:W-:Y:S01]  /*15690*/  ULDC.64 UR6, c[0x0][0x208] ;  /* 0x0000820000067ab9 */ /* 0x000fe20000000a00 */
[----:B------:R-:W-:-:S05]  /*156a0*/  IMAD R5, R7, UR4, RZ ;  /* 0x0000000407057c24 */ /* 0x000fca000f8e02ff */
[----:B------:R-:W-:Y:S01]  /*156b0*/  ISETP.GE.AND P4, PT, R4, R5, PT ;  /* 0x000000050400720c */ /* 0x000fe20003f86270 */
[----:B------:R-:W-:Y:S02]  /*156c0*/  IMAD.MOV.U32 R13, RZ, RZ, R6 ;  /* 0x000000ffff0d7224 */ /* 0x000fe400078e0006 */
[----:B------:R-:W-:Y:S02]  /*156d0*/  IMAD.MOV.U32 R12, RZ, RZ, 0x1 ;  /* 0x00000001ff0c7424 */ /* 0x000fe400078e00ff */
[----:B------:R-:W-:-:S08]  /*156e0*/  IMAD.MOV.U32 R3, RZ, RZ, R14 ;  /* 0x000000ffff037224 */ /* 0x000fd000078e000e */
        /* <DEDUP_REMOVED lines=15> */
.L_x_1297:
[----:B------:R-:W-:Y:S02]  /*157e0*/  IMAD.MOV.U32 R13, RZ, RZ, R0 ;  /* 0x000000ffff0d7224 */ /* 0x000fe400078e0000 */
[----:B------:R-:W-:-:S07]  /*157f0*/  IMAD.MOV.U32 R2, RZ, RZ, R14 ;  /* 0x000000ffff027224 */ /* 0x000fce00078e000e */
[----:B------:R-:W-:Y:S05]  /*15800*/  WARPSYNC.COLLECTIVE R15, `(.L_x_1298) ;  /* 0x000000000f087348 */ /* 0x000fea0003c00000 */
[----:B------:R0:W1:Y:S02]  /*15810*/  SHFL.IDX P6, R14, R13, R12, R11 ;  /* 0x0000000c0d0e7389 */ /* 0x00006400000c000b */
[----:B01----:R-:W-:Y:S01]  /*15820*/  ENDCOLLECTIVE ;  /* 0x000000000000791b */ /* 0x003fe20003800000 */
.L_x_1298:
[----:B------:R-:W-:Y:S01]  /*15830*/  ULDC.64 UR4, c[0x0][0x208] ;  /* 0x0000820000047ab9 */ /* 0x000fe20000000a00 */
[----:B------:R-:W-:Y:S02]  /*15840*/  IMAD.MOV.U32 R13, RZ, RZ, R6 ;  /* 0x000000ffff0d7224 */ /* 0x000fe400078e0006 */
[----:B------:R-:W-:Y:S02]  /*15850*/  IMAD.MOV.U32 R12, RZ, RZ, 0x2 ;  /* 0x00000002ff0c7424 */ /* 0x000fe400078e00ff */
[----:B------:R-:W-:-:S05]  /*15860*/  IMAD.MOV.U32 R3, RZ, RZ, R14 ;  /* 0x000000ffff037224 */ /* 0x000fca00078e000e */
        /* <DEDUP_REMOVED lines=14> */
.L_x_1299:
[----:B------:R-:W-:-:S05]  /*15950*/  VIADD R2, R4, 0x20 ;  /* 0x0000002004027836 */ /* 0x000fca0000000000 */
[----:B------:R-:W-:Y:S01]  /*15960*/  ISETP.GE.AND P4, PT, R2, R5, PT ;  /* 0x000000050200720c */ /* 0x000fe20003f86270 */
[----:B------:R-:W-:Y:S02]  /*15970*/  IMAD.MOV.U32 R13, RZ, RZ, R0 ;  /* 0x000000ffff0d7224 */ /* 0x000fe400078e0000 */
[----:B------:R-:W-:-:S10]  /*15980*/  IMAD.MOV.U32 R2, RZ, RZ, R14 ;  /* 0x000000ffff027224 */ /* 0x000fd400078e000e */
[----:B------:R-:W-:Y:S05]  /*15990*/  WARPSYNC.COLLECTIVE R15, `(.L_x_1300) ;  /* 0x000000000f087348 */ /* 0x000fea0003c00000 */
[----:B------:R0:W1:Y:S02]  /*159a0*/  SHFL.IDX P6, R14, R13, R12, R11 ;  /* 0x0000000c0d0e7389 */ /* 0x00006400000c000b */
[----:B01----:R-:W-:Y:S01]  /*159b0*/  ENDCOLLECTIVE ;  /* 0x000000000000791b */ /* 0x003fe20003800000 */
.L_x_1300:
        /* <DEDUP_REMOVED lines=18> */
.L_x_1301:
[----:B------:R-:W-:-:S05]  /*15ae0*/  VIADD R2, R4, 0x30 ;  /* 0x0000003004027836 */ /* 0x000fca0000000000 */
[----:B------:R-:W-:Y:S01]  /*15af0*/  ISETP.GE.AND P4, PT, R2, R5, PT ;  /* 0x000000050200720c */ /* 0x000fe20003f86270 */
[----:B------:R-:W-:Y:S02]  /*15b00*/  IMAD.MOV.U32 R13, RZ, RZ, R0 ;  /* 0x000000ffff0d7224 */ /* 0x000fe400078e0000 */
[----:B------:R-:W-:-:S10]  /*15b10*/  IMAD.MOV.U32 R2, RZ, RZ, R14 ;  /* 0x000000ffff027224 */ /* 0x000fd400078e000e */
[----:B------:R-:W-:Y:S05]  /*15b20*/  WARPSYNC.COLLECTIVE R15, `(.L_x_1302) ;  /* 0x000000000f087348 */ /* 0x000fea0003c00000 */
[----:B------:R0:W1:Y:S02]  /*15b30*/  SHFL.IDX P6, R14, R13, R12, R11 ;  /* 0x0000000c0d0e7389 */ /* 0x00006400000c000b */
[----:B01----:R-:W-:Y:S01]  /*15b40*/  ENDCOLLECTIVE ;  /* 0x000000000000791b */ /* 0x003fe20003800000 */
.L_x_1302:
        /* <DEDUP_REMOVED lines=18> */
.L_x_1303:
[----:B------:R-:W-:-:S05]  /*15c70*/  VIADD R2, R4, 0x40 ;  /* 0x0000004004027836 */ /* 0x000fca0000000000 */
[----:B------:R-:W-:Y:S01]  /*15c80*/  ISETP.GE.AND P4, PT, R2, R5, PT ;  /* 0x000000050200720c */ /* 0x000fe20003f86270 */
[----:B------:R-:W-:Y:S02]  /*15c90*/  IMAD.MOV.U32 R13, RZ, RZ, R0 ;  /* 0x000000ffff0d7224 */ /* 0x000fe400078e0000 */
[----:B------:R-:W-:-:S10]  /*15ca0*/  IMAD.MOV.U32 R2, RZ, RZ, R14 ;  /* 0x000000ffff027224 */ /* 0x000fd400078e000e */
[----:B------:R-:W-:Y:S05]  /*15cb0*/  WARPSYNC.COLLECTIVE R15, `(.L_x_1304) ;  /* 0x000000000f087348 */ /* 0x000fea0003c00000 */
[----:B------:R0:W1:Y:S02]  /*15cc0*/  SHFL.IDX P6, R14, R13, R12, R11 ;  /* 0x0000000c0d0e7389 */ /* 0x00006400000c000b */
[----:B01----:R-:W-:Y:S01]  /*15cd0*/  ENDCOLLECTIVE ;  /* 0x000000000000791b */ /* 0x003fe20003800000 */
.L_x_1304:
        /* <DEDUP_REMOVED lines=18> */
.L_x_1305:
[----:B------:R-:W-:-:S05]  /*15e00*/  VIADD R2, R4, 0x50 ;  /* 0x0000005004027836 */ /* 0x000fca0000000000 */
[----:B------:R-:W-:Y:S01]  /*15e10*/  ISETP.GE.AND P4, PT, R2, R5, PT ;  /* 0x000000050200720c */ /* 0x000fe20003f86270 */
[----:B------:R-:W-:Y:S02]  /*15e20*/  IMAD.MOV.U32 R13, RZ, RZ, R0 ;  /* 0x000000ffff0d7224 */ /* 0x000fe400078e0000 */
[----:B------:R-:W-:-:S10]  /*15e30*/  IMAD.MOV.U32 R2, RZ, RZ, R14 ;  /* 0x000000ffff027224 */ /* 0x000fd400078e000e */
[----:B------:R-:W-:Y:S05]  /*15e40*/  WARPSYNC.COLLECTIVE R15, `(.L_x_1306) ;  /* 0x000000000f087348 */ /* 0x000fea0003c00000 */
[----:B------:R0:W1:Y:S02]  /*15e50*/  SHFL.IDX P6, R14, R13, R12, R11 ;  /* 0x0000000c0d0e7389 */ /* 0x00006400000c000b */
[----:B01----:R-:W-:Y:S01]  /*15e60*/  ENDCOLLECTIVE ;  /* 0x000000000000791b */ /* 0x003fe20003800000 */
.L_x_1306:
        /* <DEDUP_REMOVED lines=18> */
.L_x_1307:
[----:B------:R-:W-:-:S05]  /*15f90*/  VIADD R2, R4, 0x60 ;  /* 0x0000006004027836 */ /* 0x000fca0000000000 */
[----:B------:R-:W-:Y:S01]  /*15fa0*/  ISETP.GE.AND P4, PT, R2, R5, PT ;  /* 0x000000050200720c */ /* 0x000fe20003f86270 */
[----:B------:R-:W-:Y:S02]  /*15fb0*/  IMAD.MOV.U32 R13, RZ, RZ, R0 ;  /* 0x000000ffff0d7224 */ /* 0x000fe400078e0000 */
[----:B------:R-:W-:-:S10]  /*15fc0*/  IMAD.MOV.U32 R2, RZ, RZ, R14 ;  /* 0x000000ffff027224 */ /* 0x000fd400078e000e */
[----:B------:R-:W-:Y:S05]  /*15fd0*/  WARPSYNC.COLLECTIVE R15, `(.L_x_1308) ;  /* 0x000000000f087348 */ /* 0x000fea0003c00000 */
[----:B------:R0:W1:Y:S02]  /*15fe0*/  SHFL.IDX P6, R14, R13, R12, R11 ;  /* 0x0000000c0d0e7389 */ /* 0x00006400000c000b */
[----:B01----:R-:W-:Y:S01]  /*15ff0*/  ENDCOLLECTIVE ;  /* 0x000000000000791b */ /* 0x003fe20003800000 */
.L_x_1308:
        /* <DEDUP_REMOVED lines=18> */
.L_x_1309:
[----:B------:R-:W-:Y:S02]  /*16120*/  IMAD.MOV.U32 R13, RZ, RZ, R0 ;  /* 0x000000ffff0d7224 */ /* 0x000fe400078e0000 */
[----:B------:R-:W-:-:S07]  /*16130*/  IMAD.MOV.U32 R6, RZ, RZ, R14 ;  /* 0x000000ffff067224 */ /* 0x000fce00078e000e */
[----:B------:R-:W-:Y:S05]  /*16140*/  WARPSYNC.COLLECTIVE R15, `(.L_x_1310) ;  /* 0x000000000f087348 */ /* 0x000fea0003c00000 */
[----:B------:R0:W1:Y:S02]  /*16150*/  SHFL.IDX P6, R14, R13, R12, R11 ;  /* 0x0000000c0d0e7389 */ /* 0x00006400000c000b */
[----:B01----:R-:W-:Y:S01]  /*16160*/  ENDCOLLECTIVE ;  /* 0x000000000000791b */ /* 0x003fe20003800000 */
.L_x_1310:
[----:B------:R-:W-:Y:S01]  /*16170*/  IMAD.MOV.U32 R0, RZ, RZ, R14 ;  /* 0x000000ffff007224 */ /* 0x000fe200078e000e */
[----:B------:R-:W-:Y:S06]  /*16180*/  BRA `(.L_x_1311) ;  /* 0xffffffc000747947 */ /* 0x000fec000383ffff */
.L_x_1209:
[----:B0-----:R0:W1:Y:S02]  /*16190*/  SYNCS.PHASECHK.TRANS64.TRYWAIT P0, [R17+URZ+0x2a820], R0 ;  /* 0x02a82000110075a7 */ /* 0x001064000800017f */
[----:B-1----:R-:W-:Y:S05]  /*161a0*/  @!P0 NANOSLEEP.SYNCS 0x989680 ;  /* 0x009896800000895d */ /* 0x002fea0003900000 */
[----:B------:R-:W1:Y:S02]  /*161b0*/  @!P0 SYNCS.PHASECHK.TRANS64 P0, [R17+URZ+0x2a820], R0 ;  /* 0x02a82000110085a7 */ /* 0x000e64000800007f */
[----:B-1----:R-:W-:Y:S05]  /*161c0*/  @!P0 BRA `(.L_x_1209) ;  /* 0xfffffffc00f08947 */ /* 0x002fea000383ffff */
[----:B------:R-:W-:Y:S05]  /*161d0*/  BRA `(.L_x_1312) ;  /* 0xffffffc000ec7947 */ /* 0x000fea000383ffff */
.L_x_1216:
[----:B0-----:R0:W1:Y:S02]  /*161e0*/  SYNCS.PHASECHK.TRANS64.TRYWAIT P0, [R3+URZ+0x2a840], R2 ;  /* 0x02a84002030075a7 */ /* 0x001064000800017f */
[----:B-1----:R-:W-:Y:S05]  /*161f0*/  @!P0 NANOSLEEP.SYNCS 0x989680 ;  /* 0x009896800000895d */ /* 0x002fea0003900000 */
[----:B------:R-:W1:Y:S02]  /*16200*/  @!P0 SYNCS.PHASECHK.TRANS64 P0, [R3+URZ+0x2a840], R2 ;  /* 0x02a84002030085a7 */ /* 0x000e64000800007f */
[----:B-1----:R-:W-:Y:S05]  /*16210*/  @!P0 BRA `(.L_x_1216) ;  /* 0xfffffffc00f08947 */ /* 0x002fea000383ffff */
[----:B------:R-:W-:Y:S05]  /*16220*/  BRA `(.L_x_1313) ;  /* 0xffffffc400a87947 */ /* 0x000fea000383ffff */
.L_x_1223:
[----:B0-----:R0:W1:Y:S02]  /*16230*/  SYNCS.PHASECHK.TRANS64.TRYWAIT P0, [R3+URZ+0x60], R2 ;  /* 0x00006002030075a7 */ /* 0x001064000800017f */
[----:B-1----:R-:W-:Y:S05]  /*16240*/  @!P0 NANOSLEEP.SYNCS 0x989680 ;  /* 0x009896800000895d */ /* 0x002fea0003900000 */
[----:B------:R-:W1:Y:S02]  /*16250*/  @!P0 SYNCS.PHASECHK.TRANS64 P0, [R3+URZ+0x60], R2 ;  /* 0x00006002030085a7 */ /* 0x000e64000800007f */
[----:B-1----:R-:W-:Y:S05]  /*16260*/  @!P0 BRA `(.L_x_1223) ;  /* 0xfffffffc00f08947 */ /* 0x002fea000383ffff */
[----:B------:R-:W-:Y:S05]  /*16270*/  BRA `(.L_x_1314) ;  /* 0xffffffc800b47947 */ /* 0x000fea000383ffff */
.L_x_1233:
[----:B--2---:R2:W3:Y:S02]  /*16280*/  SYNCS.PHASECHK.TRANS64.TRYWAIT P0, [R3+URZ+0x2a840], R2 ;  /* 0x02a84002030075a7 */ /* 0x0044e4000800017f */
[----:B---3--:R-:W-:Y:S05]  /*16290*/  @!P0 NANOSLEEP.SYNCS 0x989680 ;  /* 0x009896800000895d */ /* 0x008fea0003900000 */
[----:B------:R-:W3:Y:S02]  /*162a0*/  @!P0 SYNCS.PHASECHK.TRANS64 P0, [R3+URZ+0x2a840], R2 ;  /* 0x02a84002030085a7 */ /* 0x000ee4000800007f */
[----:B---3--:R-:W-:Y:S05]  /*162b0*/  @!P0 BRA `(.L_x_1233) ;  /* 0xfffffffc00f08947 */ /* 0x008fea000383ffff */
[----:B------:R-:W-:Y:S05]  /*162c0*/  BRA `(.L_x_1315) ;  /* 0xffffffd0003c7947 */ /* 0x000fea000383ffff */
.L_x_1240:
[----:B0-----:R0:W1:Y:S02]  /*162d0*/  SYNCS.PHASECHK.TRANS64.TRYWAIT P0, [R2+URZ+0x60], R3 ;  /* 0x00006003020075a7 */ /* 0x001064000800017f */
[----:B-1----:R-:W-:Y:S05]  /*162e0*/  @!P0 NANOSLEEP.SYNCS 0x989680 ;  /* 0x009896800000895d */ /* 0x002fea0003900000 */
[----:B------:R-:W1:Y:S02]  /*162f0*/  @!P0 SYNCS.PHASECHK.TRANS64 P0, [R2+URZ+0x60], R3 ;  /* 0x00006003020085a7 */ /* 0x000e64000800007f */
[----:B-1----:R-:W-:Y:S05]  /*16300*/  @!P0 BRA `(.L_x_1240) ;  /* 0xfffffffc00f08947 */ /* 0x002fea000383ffff */
[----:B------:R-:W-:Y:S05]  /*16310*/  BRA `(.L_x_1316) ;  /* 0xffffffd400487947 */ /* 0x000fea000383ffff */
.L_x_1249:
[----:B-1----:R1:W2:Y:S02]  /*16320*/  SYNCS.PHASECHK.TRANS64.TRYWAIT P0, [R2+URZ+0x2a840], R3 ;  /* 0x02a84003020075a7 */ /* 0x0022a4000800017f */
[----:B--2---:R-:W-:Y:S05]  /*16330*/  @!P0 NANOSLEEP.SYNCS 0x989680 ;  /* 0x009896800000895d */ /* 0x004fea0003900000 */
[----:B------:R-:W2:Y:S02]  /*16340*/  @!P0 SYNCS.PHASECHK.TRANS64 P0, [R2+URZ+0x2a840], R3 ;  /* 0x02a84003020085a7 */ /* 0x000ea4000800007f */
[----:B--2---:R-:W-:Y:S05]  /*16350*/  @!P0 BRA `(.L_x_1249) ;  /* 0xfffffffc00f08947 */ /* 0x004fea000383ffff */
[----:B------:R-:W-:Y:S05]  /*16360*/  BRA `(.L_x_1317) ;  /* 0xffffffd800a07947 */ /* 0x000fea000383ffff */
.L_x_1256:
[----:B0-----:R0:W1:Y:S02]  /*16370*/  SYNCS.PHASECHK.TRANS64.TRYWAIT P0, [R2+URZ+0x60], R5 ;  /* 0x00006005020075a7 */ /* 0x001064000800017f */
[----:B-1----:R-:W-:Y:S05]  /*16380*/  @!P0 NANOSLEEP.SYNCS 0x989680 ;  /* 0x009896800000895d */ /* 0x002fea0003900000 */
[----:B------:R-:W1:Y:S02]  /*16390*/  @!P0 SYNCS.PHASECHK.TRANS64 P0, [R2+URZ+0x60], R5 ;  /* 0x00006005020085a7 */ /* 0x000e64000800007f */
[----:B-1----:R-:W-:Y:S05]  /*163a0*/  @!P0 BRA `(.L_x_1256) ;  /* 0xfffffffc00f08947 */ /* 0x002fea000383ffff */
[----:B------:R-:W-:Y:S05]  /*163b0*/  BRA `(.L_x_1318) ;  /* 0xffffffdc00ac7947 */ /* 0x000fea000383ffff */
.L_x_1267:
[----:B0-----:R0:W1:Y:S02]  /*163c0*/  SYNCS.PHASECHK.TRANS64.TRYWAIT P0, [R2+URZ+0x2a860], R3 ;  /* 0x02a86003020075a7 */ /* 0x001064000800017f */
[----:B-1----:R-:W-:Y:S05]  /*163d0*/  @!P0 NANOSLEEP.SYNCS 0x989680 ;  /* 0x009896800000895d */ /* 0x002fea0003900000 */
[----:B------:R-:W1:Y:S02]  /*163e0*/  @!P0 SYNCS.PHASECHK.TRANS64 P0, [R2+URZ+0x2a860], R3 ;  /* 0x02a86003020085a7 */ /* 0x000e64000800007f */
[----:B-1----:R-:W-:Y:S05]  /*163f0*/  @!P0 BRA `(.L_x_1267) ;  /* 0xfffffffc00f08947 */ /* 0x002fea000383ffff */
[----:B------:R-:W-:Y:S05]  /*16400*/  BRA `(.L_x_1319) ;  /* 0xffffffe000f07947 */ /* 0x000fea000383ffff */
.L_x_1274:
[----:B------:R-:W-:Y:S01]  /*16410*/  BSSY B0, `(.L_x_1320) ;  /* 0x0000008000007945 */ /* 0x000fe20003800000 */
[----:B-----5:R-:W-:Y:S02]  /*16420*/  IMAD.MOV.U32 R13, RZ, RZ, R2 ;  /* 0x000000ffff0d7224 */ /* 0x020fe400078e0002 */
[----:B------:R-:W-:Y:S02]  /*16430*/  IMAD.MOV.U32 R12, RZ, RZ, RZ ;  /* 0x000000ffff0c7224 */ /* 0x000fe400078e00ff */
[----:B------:R-:W-:Y:S02]  /*16440*/  IMAD.MOV.U32 R11, RZ, RZ, 0x1f ;  /* 0x0000001fff0b7424 */ /* 0x000fe400078e00ff */
[----:B------:R-:W-:-:S07]  /*16450*/  IMAD.MOV.U32 R15, RZ, RZ, -0x1 ;  /* 0xffffffffff0f7424 */ /* 0x000fce00078e00ff */
[----:B0-----:R-:W-:Y:S05]  /*16460*/  WARPSYNC.COLLECTIVE R15, `(.L_x_1321) ;  /* 0x000000000f087348 */ /* 0x001fea0003c00000 */
[----:B------:R1:W2:Y:S02]  /*16470*/  SHFL.IDX P6, R14, R13, R12, R11 ;  /* 0x0000000c0d0e7389 */ /* 0x0002a400000c000b */
[----:B012---:R-:W-:Y:S01]  /*16480*/  ENDCOLLECTIVE ;  /* 0x000000000000791b */ /* 0x007fe20003800000 */
.L_x_1321:
[----:B------:R-:W-:Y:S05]  /*16490*/  BSYNC B0 ;  /* 0x0000000000007941 */ /* 0x000fea0003800000 */
.L_x_1320:
[----:B------:R-:W-:Y:S05]  /*164a0*/  BRA `(.L_x_1322) ;  /* 0xffffffe400e87947 */ /* 0x000fea000383ffff */
.L_x_1277:
[----:B0-----:R0:W1:Y:S02]  /*164b0*/  SYNCS.PHASECHK.TRANS64.TRYWAIT P0, [R0+URZ+0x2a820], R3 ;  /* 0x02a82003000075a7 */ /* 0x001064000800017f */
[----:B-1----:R-:W-:Y:S05]  /*164c0*/  @!P0 NANOSLEEP.SYNCS 0x989680 ;  /* 0x009896800000895d */ /* 0x002fea0003900000 */
[----:B------:R-:W1:Y:S02]  /*164d0*/  @!P0 SYNCS.PHASECHK.TRANS64 P0, [R0+URZ+0x2a820], R3 ;  /* 0x02a82003000085a7 */ /* 0x000e64000800007f */
[----:B-1----:R-:W-:Y:S05]  /*164e0*/  @!P0 BRA `(.L_x_1277) ;  /* 0xfffffffc00f08947 */ /* 0x002fea000383ffff */
[----:B------:R-:W-:Y:S05]  /*164f0*/  BRA `(.L_x_1323) ;  /* 0xffffffe800347947 */ /* 0x000fea000383ffff */
.L_x_1278:
        /* <DEDUP_REMOVED lines=8> */
[----:B0-----:R-:W-:Y:S05]  /*16580*/  WARPSYNC.COLLECTIVE R15, `(.L_x_1325) ;  /* 0x000000000f087348 */ /* 0x001fea0003c00000 */
[----:B------:R1:W2:Y:S02]  /*16590*/  SHFL.IDX P6, R14, R13, R12, R11 ;  /* 0x0000000c0d0e7389 */ /* 0x0002a400000c000b */
[----:B012---:R-:W-:Y:S01]  /*165a0*/  ENDCOLLECTIVE ;  /* 0x000000000000791b */ /* 0x007fe20003800000 */
.L_x_1325:
[----:B------:R-:W-:Y:S05]  /*165b0*/  BSYNC B0 ;  /* 0x0000000000007941 */ /* 0x000fea0003800000 */
.L_x_1324:
[----:B------:R-:W-:Y:S05]  /*165c0*/  BRA `(.L_x_1326) ;  /* 0xffffffe8001c7947 */ /* 0x000fea000383ffff */
.L_x_1281:
[----:B------:R-:W-:Y:S01]  /*165d0*/  BSSY B1, `(.L_x_1327) ;  /* 0x0000006000017945 */ /* 0x000fe20003800000 */
[----:B------:R-:W-:-:S07]  /*165e0*/  IMAD.MOV.U32 R15, RZ, RZ, -0x1 ;  /* 0xffffffffff0f7424 */ /* 0x000fce00078e00ff */
[----:B01----:R-:W-:Y:S05]  /*165f0*/  WARPSYNC.COLLECTIVE R15, `(.L_x_1328) ;  /* 0x000000000f0c7348 */ /* 0x003fea0003c00000 */
[----:B------:R-:W-:Y:S02]  /*16600*/  ELECT P6, UR62, PT ;  /* 0x00000000003e782f */ /* 0x000fe400038c0000 */
[----:B------:R-:W-:Y:S01]  /*16610*/  MOV R14, UR62 ;  /* 0x0000003e000e7c02 */ /* 0x000fe20008000f00 */
[----:B01----:R-:W-:Y:S10]  /*16620*/  ENDCOLLECTIVE ;  /* 0x000000000000791b */ /* 0x003ff40003800000 */
.L_x_1328:
[----:B------:R-:W-:Y:S05]  /*16630*/  BSYNC B1 ;  /* 0x0000000000017941 */ /* 0x000fea0003800000 */
.L_x_1327:
[----:B------:R-:W-:Y:S05]  /*16640*/  BRA `(.L_x_1329) ;  /* 0xffffffe800147947 */ /* 0x000fea000383ffff */
.L_x_1283:
[----:B0-----:R0:W1:Y:S02]  /*16650*/  SYNCS.PHASECHK.TRANS64.TRYWAIT P0, [R6+URZ], R5 ;  /* 0x00000005060075a7 */ /* 0x001064000800017f */
[----:B-1----:R-:W-:Y:S05]  /*16660*/  @!P0 NANOSLEEP.SYNCS 0x989680 ;  /* 0x009896800000895d */ /* 0x002fea0003900000 */
[----:B------:R-:W1:Y:S02]  /*16670*/  @!P0 SYNCS.PHASECHK.TRANS64 P0, [R6+URZ], R5 ;  /* 0x00000005060085a7 */ /* 0x000e64000800007f */
[----:B-1----:R-:W-:Y:S05]  /*16680*/  @!P0 BRA `(.L_x_1283) ;  /* 0xfffffffc00f08947 */ /* 0x002fea000383ffff */
[----:B------:R-:W-:Y:S05]  /*16690*/  BRA `(.L_x_1330) ;  /* 0xffffffe800547947 */ /* 0x000fea000383ffff */
.L_x_1284:
[----:B-1----:R1:W2:Y:S02]  /*166a0*/  SYNCS.PHASECHK.TRANS64.TRYWAIT P0, [R3+URZ], R2 ;  /* 0x00000002030075a7 */ /* 0x0022a4000800017f */
[----:B--2---:R-:W-:Y:S05]  /*166b0*/  @!P0 NANOSLEEP.SYNCS 0x989680 ;  /* 0x009896800000895d */ /* 0x004fea0003900000 */
[----:B------:R-:W2:Y:S02]  /*166c0*/  @!P0 SYNCS.PHASECHK.TRANS64 P0, [R3+URZ], R2 ;  /* 0x00000002030085a7 */ /* 0x000ea4000800007f */
[----:B--2---:R-:W-:Y:S05]  /*166d0*/  @!P0 BRA `(.L_x_1284) ;  /* 0xfffffffc00f08947 */ /* 0x004fea000383ffff */
[----:B------:R-:W-:Y:S05]  /*166e0*/  BRA `(.L_x_1331) ;  /* 0xffffffe800487947 */ /* 0x000fea000383ffff */
.L_x_1286:
[----:B-1----:R1:W2:Y:S02]  /*166f0*/  SYNCS.PHASECHK.TRANS64.TRYWAIT P0, [R18+URZ], R5 ;  /* 0x00000005120075a7 */ /* 0x0022a4000800017f */
[----:B--2---:R-:W-:Y:S05]  /*16700*/  @!P0 NANOSLEEP.SYNCS 0x989680 ;  /* 0x009896800000895d */ /* 0x004fea0003900000 */
[----:B------:R-:W2:Y:S02]  /*16710*/  @!P0 SYNCS.PHASECHK.TRANS64 P0, [R18+URZ], R5 ;  /* 0x00000005120085a7 */ /* 0x000ea4000800007f */
[----:B--2---:R-:W-:Y:S05]  /*16720*/  @!P0 BRA `(.L_x_1286) ;  /* 0xfffffffc00f08947 */ /* 0x004fea000383ffff */
[----:B------:R-:W-:Y:S05]  /*16730*/  BRA `(.L_x_1332) ;  /* 0xffffffe8004c7947 */ /* 0x000fea000383ffff */
.L_x_1333:
        /* <DEDUP_REMOVED lines=12> */
.L_x_3197:


//--------------------- .text._ZN7cutlass13device_kernelIN5flash11enable_sm90INS1_16FlashAttnFwdSm90INS1_25CollectiveMainloopFwdSm90ILi2EN4cute5tupleIJNS5_1CILi1EEES8_S8_EEENS6_IJNS7_ILi128EEENS7_ILi96EEENS7_ILi192EEEEEELi128ENS_10bfloat16_tEfNS_4arch4Sm90ELb0ELb1ELb1ELb1ELb0ELb0ELb0ELb1ELb1ELb1ELb0ELb0EEENS1_21CollectiveEpilogueFwdINS6_IJSA_SA_SB_EEES9_SE_SG_Li256ELb1ELb1ELb0ELb0EEENS1_36VarlenDynamicPersistentTileSchedulerILi128ELi96ELi256ELi128ELb0ELb1ELb1ELb1ELb0ELb1EEEEEEEEEvNT_6ParamsE --------------------------
	.section	.text._ZN7cutlass13device_kernelIN5flash11enable_sm90INS1_16FlashAttnFwdSm90INS1_25CollectiveMainloopFwdSm90ILi2EN4cute5tupleIJNS5_1CILi1EEES8_S8_EEENS6_IJNS7_ILi128EEENS7_ILi96EEENS7_ILi192EEEEEELi128ENS_10bfloat16_tEfNS_4arch4Sm90ELb0ELb1ELb1ELb1ELb0ELb0ELb0ELb1ELb1ELb1ELb0ELb0EEENS1_21CollectiveEpilogueFwdINS6_IJSA_SA_SB_EEES9_SE_SG_Li256ELb1ELb1ELb0ELb0EEENS1_36VarlenDynamicPersistentTileSchedulerILi128ELi96ELi256ELi128ELb0ELb1ELb1ELb1ELb0ELb1EEEEEEEEEvNT_6ParamsE,"ax",@progbits
	.align	128
.text._ZN7cutlass13device_kernelIN5flash11enable_sm90INS1_16FlashAttnFwdSm90INS1_25CollectiveMainloopFwdSm90ILi2EN4cute5tupleIJNS5_1CILi1EEES8_S8_EEENS6_IJNS7_ILi128EEENS7_ILi96EEENS7_ILi192EEEEEELi128ENS_10bfloat16_tEfNS_4arch4Sm90ELb0ELb1ELb1ELb1ELb0ELb0ELb0ELb1ELb1ELb1ELb0ELb0EEENS1_21CollectiveEpilogueFwdINS6_IJSA_SA_SB_EEES9_SE_SG_Li256ELb1ELb1ELb0ELb0EEENS1_36VarlenDynamicPersistentTileSchedulerILi128ELi96ELi256ELi128ELb0ELb1ELb1ELb1ELb0ELb1EEEEEEEEEvNT_6ParamsE:
        .type           _ZN7cutlass13device_kernelIN5flash11enable_sm90INS1_16FlashAttnFwdSm90INS1_25CollectiveMainloopFwdSm90ILi2EN4cute5tupleIJNS5_1CILi1EEES8_S8_EEENS6_IJNS7_ILi128EEENS7_ILi96EEENS7_ILi192EEEEEELi128ENS_10bfloat16_tEfNS_4arch4Sm90ELb0ELb1ELb1ELb1ELb0ELb0ELb0ELb1ELb1ELb1ELb0ELb0EEENS1_21CollectiveEpilogueFwdINS6_IJSA_SA_SB_EEES9_SE_SG_Li256ELb1ELb1ELb0ELb0EEENS1_36VarlenDynamicPersistentTileSchedulerILi128ELi96ELi256ELi128ELb0ELb1ELb1ELb1ELb0ELb1EEEEEEEEEvNT_6ParamsE,@function
        .size           _ZN7cutlass13device_kernelIN5flash11enable_sm90INS1_16FlashAttnFwdSm90INS1_25CollectiveMainloopFwdSm90ILi2EN4cute5tupleIJNS5_1CILi1EEES8_S8_EEENS6_IJNS7_ILi128EEENS7_ILi96EEENS7_ILi192EEEEEELi128ENS_10bfloat16_tEfNS_4arch4Sm90ELb0ELb1ELb1ELb1ELb0ELb0ELb0ELb1ELb1ELb1ELb0ELb0EEENS1_21CollectiveEpilogueFwdINS6_IJSA_SA_SB_EEES9_SE_SG_Li256ELb1ELb1ELb0ELb0EEENS1_36VarlenDynamicPersistentTileSchedulerILi128ELi96ELi256ELi128ELb0ELb1ELb1ELb1ELb0ELb1EEEEEEEEEvNT_6ParamsE,(.L_x_3198 - _ZN7cutlass13device_kernelIN5flash11enable_sm90INS1_16FlashAttnFwdSm90INS1_25CollectiveMainloopFwdSm90ILi2EN4cute5tupleIJNS5_1CILi1EEES8_S8_EEENS6_IJNS7_ILi128EEENS7_ILi96EEENS7_ILi192EEEEEELi128ENS_10bfloat16_tEfNS_4arch4Sm90ELb0ELb1ELb1ELb1ELb0ELb0ELb0ELb1ELb1ELb1ELb0ELb0EEENS1_21CollectiveEpilogueFwdINS6_IJSA_SA_SB_EEES9_SE_SG_Li256ELb1ELb1ELb0ELb0EEENS1_36VarlenDynamicPersistentTileSchedulerILi128ELi96ELi256ELi128ELb0ELb1ELb1ELb1ELb0ELb1EEEEEEEEEvNT_6ParamsE)
        .other          _ZN7cutlass13device_kernelIN5flash11enable_sm90INS1_16FlashAttnFwdSm90INS1_25CollectiveMainloopFwdSm90ILi2EN4cute5tupleIJNS5_1CILi1EEES8_S8_EEENS6_IJNS7_ILi128EEENS7_ILi96EEENS7_ILi192EEEEEELi128ENS_10bfloat16_tEfNS_4arch4Sm90ELb0ELb1ELb1ELb1ELb0ELb0ELb0ELb1ELb1ELb1ELb0ELb0EEENS1_21CollectiveEpilogueFwdINS6_IJSA_SA_SB_EEES9_SE_SG_Li256ELb1ELb1ELb0ELb0EEENS1_36VarlenDynamicPersistentTileSchedulerILi128ELi96ELi256ELi128ELb0ELb1ELb1ELb1ELb0ELb1EEEEEEEEEvNT_6ParamsE,@"STO_CUDA_ENTRY STV_DEFAULT"
_ZN7cutlass13device_kernelIN5flash11enable_sm90INS1_16FlashAttnFwdSm90INS1_25CollectiveMainloopFwdSm90ILi2EN4cute5tupleIJNS5_1CILi1EEES8_S8_EEENS6_IJNS7_ILi128EEENS7_ILi96EEENS7_ILi192EEEEEELi128ENS_10bfloat16_tEfNS_4arch4Sm90ELb0ELb1ELb1ELb1ELb0ELb0ELb0ELb1ELb1ELb1ELb0ELb0EEENS1_21CollectiveEpilogueFwdINS6_IJSA_SA_SB_EEES9_SE_SG_Li256ELb1ELb1ELb0ELb0EEENS1_36VarlenDynamicPersistentTileSchedulerILi128ELi96ELi256ELi128ELb0ELb1ELb1ELb1ELb0ELb1EEEEEEEEEvNT_6ParamsE:
        /* <DEDUP_REMOVED lines=18> */
.L_x_1335:
[----:B------:R-:W-:Y:S05]  /*0120*/  BSYNC B0 ;  /* 0x0000000000007941 */ /* 0x000fea0003800000 */
.L_x_1334:
        /* <DEDUP_REMOVED lines=41> */
.L_x_1336:
        /* <DEDUP_REMOVED lines=22> */
.L_x_1337:
        /* <DEDUP_REMOVED lines=18> */
.L_x_1338:
        /* <DEDUP_REMOVED lines=22> */
.L_x_1339:
        /* <DEDUP_REMOVED lines=22> */
.L_x_1340:
        /* <DEDUP_REMOVED lines=8> */
.L_x_1342:
        /* <DEDUP_REMOVED lines=15> */
[----:B------:R-:W-:Y:S01]  /*0a70*/  IMAD.MOV.U32 R166, RZ, RZ, RZ ;  /* 0x000000ffffa67224 */ /* 0x000fe200078e00ff */
[----:B------:R-:W-:Y:S01]  /*0a80*/  UMOV UR36, URZ ;  /* 0x0000003f00247c82 */ /* 0x000fe20008000000 */
[----:B------:R-:W-:Y:S01]  /*0a90*/  UMOV UR37, URZ ;  /* 0x0000003f00257c82 */ /* 0x000fe20008000000 */
[----:B------:R-:W0:Y:S02]  /*0aa0*/  S2R R0, SR_TID.X ;  /* 0x0000000000007919 */ /* 0x000e240000002100 */
[----:B0-----:R-:W-:-:S05]  /*0ab0*/  VIADD R173, R0, 0xffffff80 ;  /* 0xffffff8000ad7836 */ /* 0x001fca0000000000 */
[----:B------:R-:W-:-:S04]  /*0ac0*/  SHF.R.S32.HI R0, RZ, 0x1f, R173 ;  /* 0x0000001fff007819 */ /* 0x000fc800000114ad */
[CC--:B------:R-:W-:Y:S02]  /*0ad0*/  LEA.HI R3, R0.reuse, R173.reuse, RZ, 0x7 ;  /* 0x000000ad00037211 */ /* 0x0c0fe400078f38ff */
[CC--:B------:R-:W-:Y:S02]  /*0ae0*/  LEA.HI R4, R0.reuse, R173.reuse, RZ, 0x5 ;  /* 0x000000ad00047211 */ /* 0x0c0fe400078f28ff */
[----:B------:R-:W-:Y:S02]  /*0af0*/  LEA.HI R10, R0, R173, RZ, 0x2 ;  /* 0x000000ad000a7211 */ /* 0x000fe400078f10ff */
[----:B------:R-:W-:Y:S01]  /*0b00*/  SHF.R.S32.HI R168, RZ, 0x7, R3 ;  /* 0x00000007ffa87819 */ /* 0x000fe20000011403 */
[----:B------:R-:W-:Y:S01]  /*0b10*/  IMAD.SHL.U32 R6, R4, 0x20, RZ ;  /* 0x0000002004067824 */ /* 0x000fe200078e00ff */
[----:B------:R-:W-:-:S04]  /*0b20*/  LOP3.LUT R10, R10, 0xfffffffc, RZ, 0xc0, !PT ;  /* 0xfffffffc0a0a7812 */ /* 0x000fc800078ec0ff */
[----:B------:R-:W-:Y:S01]  /*0b30*/  LOP3.LUT R7, R6, 0xfffffc00, RZ, 0xc0, !PT ;  /* 0xfffffc0006077812 */ /* 0x000fe200078ec0ff */
[----:B------:R-:W-:Y:S01]  /*0b40*/  IMAD.IADD R10, R173, 0x1, -R10 ;  /* 0x00000001ad0a7824 */ /* 0x000fe200078e0a0a */
[----:B--2---:R-:W-:Y:S02]  /*0b50*/  R2UR UR4, R2 ;  /* 0x00000000020472ca */ /* 0x004fe400000e0000 */
[C---:B------:R-:W-:Y:S02]  /*0b60*/  LOP3.LUT R2, R3.reuse, 0xffffff80, RZ, 0xc0, !PT ;  /* 0xffffff8003027812 */ /* 0x040fe400078ec0ff */
[----:B------:R-:W-:-:S03]  /*0b70*/  LEA.HI R3, R3, R168, RZ, 0x1 ;  /* 0x000000a803037211 */ /* 0x000fc600078f08ff */
[----:B------:R-:W-:Y:S01]  /*0b80*/  IMAD.IADD R167, R173, 0x1, -R2 ;  /* 0x00000001ada77824 */ /* 0x000fe200078e0a02 */
[CC--:B------:R-:W-:Y:S02]  /*0b90*/  LEA.HI R2, R0.reuse, R173.reuse, RZ, 0x4 ;  /* 0x000000ad00027211 */ /* 0x0c0fe400078f20ff */
[----:B------:R-:W-:Y:S02]  /*0ba0*/  LEA.HI R0, R0, R173, RZ, 0x3 ;  /* 0x000000ad00007211 */ /* 0x000fe400078f18ff */
[----:B------:R-:W-:Y:S01]  /*0bb0*/  SHF.R.S32.HI R8, RZ, 0x1f, R167 ;  /* 0x0000001fff087819 */ /* 0x000fe200000114a7 */
[----:B------:R-:W-:Y:S01]  /*0bc0*/  ULOP3.LUT UR61, UR4, 0x1, URZ, 0xfc, !UPT ;  /* 0x00000001043d7892 */ /* 0x000fe2000f8efc3f */
[----:B------:R-:W-:Y:S02]  /*0bd0*/  SHF.R.S32.HI R5, RZ, 0x4, R2 ;  /* 0x00000004ff057819 */ /* 0x000fe40000011402 */
[----:B------:R-:W-:Y:S02]  /*0be0*/  LEA.HI R9, R8, R167, RZ, 0x2 ;  /* 0x000000a708097211 */ /* 0x000fe400078f10ff */
[----:B------:R-:W-:-:S02]  /*0bf0*/  LOP3.LUT R4, R2, 0x3fffff0, RZ, 0xc0, !PT ;  /* 0x03fffff002047812 */ /* 0x000fc400078ec0ff */
[--C-:B------:R-:W-:Y:S02]  /*0c00*/  SHF.R.S32.HI R6, RZ, 0x2, R9.reuse ;  /* 0x00000002ff067819 */ /* 0x100fe40000011409 */
[----:B------:R-:W-:Y:S01]  /*0c10*/  SHF.R.S32.HI R11, RZ, 0x1f, R9 ;  /* 0x0000001fff0b7819 */ /* 0x000fe20000011409 */
[----:B------:R-:W-:Y:S01]  /*0c20*/  IMAD.IADD R4, R173, 0x1, -R4 ;  /* 0x00000001ad047824 */ /* 0x000fe200078e0a04 */
[----:B------:R-:W-:Y:S02]  /*0c30*/  LEA.HI R2, R2, R5, RZ, 0x1 ;  /* 0x0000000502027211 */ /* 0x000fe400078f08ff */
[----:B------:R-:W-:Y:S01]  /*0c40*/  LEA.HI R11, R11, R6, RZ, 0x3 ;  /* 0x000000060b0b7211 */ /* 0x000fe200078f18ff */
[----:B------:R-:W-:Y:S01]  /*0c50*/  IMAD R7, R4, 0x40, R7 ;  /* 0x0000004004077824 */ /* 0x000fe200078e0207 */
[----:B------:R-:W-:Y:S02]  /*0c60*/  LOP3.LUT R162, R0, 0xfffffff8, RZ, 0xc0, !PT ;  /* 0xfffffff800a27812 */ /* 0x000fe400078ec0ff */
[----:B------:R-:W-:-:S02]  /*0c70*/  LOP3.LUT R11, R11, 0xfffffff8, RZ, 0xc0, !PT ;  /* 0xfffffff80b0b7812 */ /* 0x000fc400078ec0ff */
[----:B------:R-:W-:Y:S01]  /*0c80*/  LEA.HI R8, R8, R167, RZ, 0x5 ;  /* 0x000000a708087211 */ /* 0x000fe200078f28ff */
[----:B------:R-:W-:Y:S01]  /*0c90*/  IMAD.IADD R162, R173, 0x1, -R162 ;  /* 0x00000001ada27824 */ /* 0x000fe200078e0aa2 */
[----:B------:R-:W-:Y:S01]  /*0ca0*/  LOP3.LUT R2, R2, 0x1ffffffe, RZ, 0xc0, !PT ;  /* 0x1ffffffe02027812 */ /* 0x000fe200078ec0ff */
[----:B------:R-:W-:Y:S01]  /*0cb0*/  IMAD.IADD R11, R6, 0x1, -R11 ;  /* 0x00000001060b7824 */ /* 0x000fe200078e0a0b */
[----:B------:R-:W-:Y:S01]  /*0cc0*/  SHF.R.S32.HI R8, RZ, 0x5, R8 ;  /* 0x00000005ff087819 */ /* 0x000fe20000011408 */
[----:B------:R-:W-:Y:S01]  /*0cd0*/  IMAD.SHL.U32 R160, R162, 0x8, RZ ;  /* 0x00000008a2a07824 */ /* 0x000fe200078e00ff */
[----:B------:R-:W-:Y:S01]  /*0ce0*/  LEA.HI R4, R10, R10, RZ, 0x1 ;  /* 0x0000000a0a047211 */ /* 0x000fe200078f08ff */
[----:B------:R-:W-:Y:S01]  /*0cf0*/  IMAD.IADD R2, R5, 0x1, -R2 ;  /* 0x0000000105027824 */ /* 0x000fe200078e0a02 */
[----:B------:R-:W-:Y:S01]  /*0d00*/  LOP3.LUT R3, R3, 0x3fffffe, RZ, 0xc0, !PT ;  /* 0x03fffffe03037812 */ /* 0x000fe200078ec0ff */
[----:B------:R-:W-:Y:S01]  /*0d10*/  IMAD R8, R8, 0x10, R11 ;  /* 0x0000001008087824 */ /* 0x000fe200078e020b */
[----:B------:R-:W-:Y:S01]  /*0d20*/  LOP3.LUT R5, R4, 0x1ffffffe, RZ, 0xc0, !PT ;  /* 0x1ffffffe04057812 */ /* 0x000fe200078ec0ff */
[----:B------:R-:W-:Y:S01]  /*0d30*/  IMAD R170, R2, 0x8, R7 ;  /* 0x0000000802aa7824 */ /* 0x000fe200078e0207 */
[----:B------:R-:W-:Y:S01]  /*0d40*/  LOP3.LUT R2, R9, 0x7ffffffc, RZ, 0xc0, !PT ;  /* 0x7ffffffc09027812 */ /* 0x000fe200078ec0ff */
[----:B------:R-:W-:Y:S01]  /*0d50*/  IMAD.IADD R3, R168, 0x1, -R3 ;  /* 0x00000001a8037824 */ /* 0x000fe200078e0a03 */
[----:B------:R-:W-:Y:S01]  /*0d60*/  SHF.R.S32.HI R165, RZ, 0x3, R0 ;  /* 0x00000003ffa57819 */ /* 0x000fe20000011400 */
[----:B------:R-:W-:Y:S01]  /*0d70*/  VIADD R161, R160, 0x40 ;  /* 0x00000040a0a17836 */ /* 0x000fe20000000000 */
[----:B------:R-:W-:Y:S01]  /*0d80*/  SHF.R.S32.HI R172, RZ, 0x1f, R160 ;  /* 0x0000001fffac7819 */ /* 0x000fe200000114a0 */
[----:B------:R-:W-:-:S02]  /*0d90*/  IMAD.IADD R22, R10, 0x1, -R5 ;  /* 0x000000010a167824 */ /* 0x000fc400078e0a05 */
[----:B------:R-:W-:Y:S01]  /*0da0*/  IMAD R169, R3, 0x40, R8 ;  /* 0x0000004003a97824 */ /* 0x000fe200078e0208 */
[----:B------:R-:W-:Y:S01]  /*0db0*/  SHF.R.S32.HI R171, RZ, 0x1f, R161 ;  /* 0x0000001fffab7819 */ /* 0x000fe200000114a1 */
[----:B------:R-:W-:Y:S02]  /*0dc0*/  IMAD.IADD R19, R167, 0x1, -R2 ;  /* 0x00000001a7137824 */ /* 0x000fe400078e0a02 */
[----:B------:R-:W-:-:S07]  /*0dd0*/  IMAD R22, R22, 0x8, R169 ;  /* 0x0000000816167824 */ /* 0x000fce00078e02a9 */
.L_x_1442:
[----:B0---4-:R-:W0:Y:S01]  /*0de0*/  LDC.64 R2, c[0x0][0xa28] ;  /* 0x00028a00ff027b82 */ /* 0x011e220000000a00 */
[----:B------:R-:W-:Y:S01]  /*0df0*/  IMAD.MOV.U32 R7, RZ, RZ, RZ ;  /* 0x000000ffff077224 */ /* 0x000fe200078e00ff */
[----:B------:R-:W-:-:S06]  /*0e00*/  ULDC.64 UR6, c[0x0][0x208] ;  /* 0x0000820000067ab9 */ /* 0x000fcc0000000a00 */
[----:B--2---:R-:W1:Y:S01]  /*0e10*/  LDC.64 R4, c[0x0][0xa18] ;  /* 0x00028600ff047b82 */ /* 0x004e620000000a00 */
[----:B0-----:R-:W-:-:S04]  /*0e20*/  ISETP.NE.U32.AND P0, PT, R2, RZ, PT ;  /* 0x000000ff0200720c */ /* 0x001fc80003f05070 */
[----:B------:R-:W-:Y:S02]  /*0e30*/  ISETP.NE.AND.EX P0, PT, R3, RZ, PT, P0 ;  /* 0x000000ff0300720c */ /* 0x000fe40003f05300 */
[----:B-1----:R-:W-:-:S04]  /*0e40*/  ISETP.NE.U32.AND P1, PT, R4, RZ, PT ;  /* 0x000000ff0400720c */ /* 0x002fc80003f25070 */
[----:B------:R-:W-:-:S07]  /*0e50*/  ISETP.NE.AND.EX P1, PT, R5, RZ, PT, P1 ;  /* 0x000000ff0500720c */ /* 0x000fce0003f25310 */
[----:B------:R-:W0:Y:S08]  /*0e60*/  @P0 LDC.64 R2, c[0x0][0xa28] ;  /* 0x00028a00ff020b82 */ /* 0x000e300000000a00 */
[----:B------:R-:W1:Y:S01]  /*0e70*/  @P1 LDC.64 R4, c[0x0][0xa18] ;  /* 0x00028600ff041b82 */ /* 0x000e620000000a00 */
[----:B------:R-:W-:Y:S02]  /*0e80*/  ULDC UR4, c[0x0][0x288] ;  /* 0x0000a20000047ab9 */ /* 0x000fe40000000800 */
[----:B------:R-:W-:Y:S01]  /*0e90*/  IMAD.U32 R17, RZ, RZ, UR4 ;  /* 0x00000004ff117e24 */ /* 0x000fe2000f8e00ff */
[----:B------:R-:W-:-:S02]  /*0ea0*/  ULDC.64 UR4, c[0x0][0x418] ;  /* 0x0001060000047ab9 */ /* 0x000fc40000000a00 */
[----:B------:R-:W-:-:S03]  /*0eb0*/  UISETP.NE.U32.AND UP0, UPT, UR4, URZ, UPT ;  /* 0x0000003f0400728c */ /* 0x000fc6000bf05070 */
[----:B------:R-:W-:Y:S01]  /*0ec0*/  ULDC UR4, c[0x0][0x424] ;  /* 0x0001090000047ab9 */ /* 0x000fe20000000800 */
[----:B------:R-:W-:-:S03]  /*0ed0*/  UISETP.NE.AND.EX UP0, UPT, UR5, URZ, UPT, UP0 ;  /* 0x0000003f0500728c */ /* 0x000fc6000bf05300 */
[----:B------:R-:W-:Y:S01]  /*0ee0*/  ULDC UR5, c[0x0][0x2f0] ;  /* 0x0000bc0000057ab9 */ /* 0x000fe20000000800 */
[----:B0-----:R-:W-:-:S04]  /*0ef0*/  @P0 IMAD.WIDE R2, R47, 0x4, R2 ;  /* 0x000000042f020825 */ /* 0x001fc800078e0202 */
[----:B-1----:R-:W-:Y:S01]  /*0f00*/  @P1 IMAD.WIDE R4, R47, 0x4, R4 ;  /* 0x000000042f041825 */ /* 0x002fe200078e0204 */
[----:B------:R0:W5:Y:S01]  /*0f10*/  @P0 LDG.E R7, desc[UR6][R2.64] ;  /* 0x0000000602070981 */ /* 0x000162000c1e1900 */
[----:B------:R-:W-:-:S03]  /*0f20*/  USEL UR4, UR4, 0x1, UP0 ;  /* 0x0000000104047887 */ /* 0x000fc60008000000 */
[----:B------:R0:W5:Y:S01]  /*0f30*/  @P1 LDG.E R17, desc[UR6][R4.64] ;  /* 0x0000000604111981 */ /* 0x000162000c1e1900 */
[----:B------:R-:W-:Y:S01]  /*0f40*/  ULDC.64 UR6, c[0x0][0xa20] ;  /* 0x0002880000067ab9 */ /* 0x000fe20000000a00 */
[----:B------:R-:W-:Y:S01]  /*0f50*/  UIMAD UR4, UR4, UR5, URZ ;  /* 0x00000005040472a4 */ /* 0x000fe2000f8e023f */
[----:B------:R-:W-:Y:S01]  /*0f60*/  ISETP.NE.U32.AND P2, PT, RZ, UR6, PT ;  /* 0x00000006ff007c0c */ /* 0x000fe2000bf45070 */
[----:B------:R-:W-:-:S03]  /*0f70*/  IMAD.MOV.U32 R163, RZ, RZ, R46 ;  /* 0x000000ffffa37224 */ /* 0x000fc600078e002e */
[----:B------:R-:W-:Y:S01]  /*0f80*/  ISETP.NE.AND.EX P2, PT, RZ, UR7, PT, P2 ;  /* 0x00000007ff007c0c */ /* 0x000fe2000bf45320 */
[----:B---3--:R-:W-:-:S12]  /*0f90*/  @P1 BRA `(.L_x_1343) ;  /* 0x0000000000281947 */ /* 0x008fd80003800000 */
[----:B------:R-:W-:Y:S02]  /*0fa0*/  ULDC.64 UR6, c[0x0][0xa00] ;  /* 0x0002800000067ab9 */ /* 0x000fe40000000a00 */
[----:B------:R-:W-:-:S04]  /*0fb0*/  ISETP.NE.U32.AND P0, PT, RZ, UR6, PT ;  /* 0x00000006ff007c0c */ /* 0x000fc8000bf05070 */
[----:B------:R-:W-:-:S13]  /*0fc0*/  ISETP.NE.AND.EX P0, PT, RZ, UR7, PT, P0 ;  /* 0x00000007ff007c0c */ /* 0x000fda000bf05300 */
[----:B------:R-:W-:Y:S05]  /*0fd0*/  @!P0 BRA `(.L_x_1343) ;  /* 0x0000000000188947 */ /* 0x000fea0003800000 */
[----:B0-----:R-:W0:Y:S01]  /*0fe0*/  LDC.64 R2, c[0x0][0xa00] ;  /* 0x00028000ff027b82 */ /* 0x001e220000000a00 */
[----:B------:R-:W-:Y:S01]  /*0ff0*/  ULDC.64 UR6, c[0x0][0x208] ;  /* 0x0000820000067ab9 */ /* 0x000fe20000000a00 */
[----:B0-----:R-:W-:-:S05]  /*1000*/  IMAD.WIDE R2, R47, 0x4, R2 ;  /* 0x000000042f027825 */ /* 0x001fca00078e0202 */
[----:B-----5:R-:W2:Y:S04]  /*1010*/  LDG.E R17, desc[UR6][R2.64] ;  /* 0x0000000602117981 */ /* 0x020ea8000c1e1900 */
[----:B------:R-:W2:Y:S02]  /*1020*/  LDG.E R0, desc[UR6][R2.64+0x4] ;  /* 0x0000040602007981 */ /* 0x000ea4000c1e1900 */
[----:B--2---:R-:W-:-:S07]  /*1030*/  IMAD.IADD R17, R0, 0x1, -R17 ;  /* 0x0000000100117824 */ /* 0x004fce00078e0a11 */
.L_x_1343:
[----:B------:R-:W-:Y:S02]  /*1040*/  IMAD.U32 R16, RZ, RZ, UR4 ;  /* 0x00000004ff107e24 */ /* 0x000fe4000f8e00ff */
[----:B------:R-:W-:Y:S01]  /*1050*/  IMAD.MOV.U32 R164, RZ, RZ, R47 ;  /* 0x000000ffffa47224 */ /* 0x000fe200078e002f */
[----:B------:R-:W-:Y:S06]  /*1060*/  @!P2 BRA `(.L_x_1344) ;  /* 0x000000000014a947 */ /* 0x000fec0003800000 */
[----:B0-----:R-:W0:Y:S01]  /*1070*/  LDC.64 R2, c[0x0][0xa20] ;  /* 0x00028800ff027b82 */ /* 0x001e220000000a00 */
[----:B------:R-:W-:Y:S01]  /*1080*/  ULDC.64 UR4, c[0x0][0x208] ;  /* 0x0000820000047ab9 */ /* 0x000fe20000000a00 */
[----:B0-----:R-:W-:-:S05]  /*1090*/  IMAD.WIDE R2, R47, 0x4, R2 ;  /* 0x000000042f027825 */ /* 0x001fca00078e0202 */
[----:B------:R1:W5:Y:S01]  /*10a0*/  LDG.E R16, desc[UR4][R2.64] ;  /* 0x0000000402107981 */ /* 0x000362000c1e1900 */
[----:B------:R-:W-:Y:S05]  /*10b0*/  BRA `(.L_x_1345) ;  /* 0x0000000000287947 */ /* 0x000fea0003800000 */
.L_x_1344:
[----:B------:R-:W-:Y:S02]  /*10c0*/  ULDC.64 UR4, c[0x0][0xa08] ;  /* 0x0002820000047ab9 */ /* 0x000fe40000000a00 */
[----:B------:R-:W-:-:S04]  /*10d0*/  ISETP.NE.U32.AND P0, PT, RZ, UR4, PT ;  /* 0x00000004ff007c0c */ /* 0x000fc8000bf05070 */
[----:B------:R-:W-:-:S13]  /*10e0*/  ISETP.NE.AND.EX P0, PT, RZ, UR5, PT, P0 ;  /* 0x00000005ff007c0c */ /* 0x000fda000bf05300 */
[----:B------:R-:W-:Y:S05]  /*10f0*/  @!P0 BRA `(.L_x_1345) ;  /* 0x0000000000188947 */ /* 0x000fea0003800000 */
[----:B0-----:R-:W0:Y:S01]  /*1100*/  LDC.64 R2, c[0x0][0xa08] ;  /* 0x00028200ff027b82 */ /* 0x001e220000000a00 */
[----:B------:R-:W-:Y:S01]  /*1110*/  ULDC.64 UR4, c[0x0][0x208] ;  /* 0x0000820000047ab9 */ /* 0x000fe20000000a00 */
[----:B0-----:R-:W-:-:S05]  /*1120*/  IMAD.WIDE R2, R47, 0x4, R2 ;  /* 0x000000042f027825 */ /* 0x001fca00078e0202 */
[----:B------:R-:W2:Y:S04]  /*1130*/  LDG.E R16, desc[UR4][R2.64] ;  /* 0x0000000402107981 */ /* 0x000ea8000c1e1900 */
[----:B------:R-:W2:Y:S02]  /*1140*/  LDG.E R5, desc[UR4][R2.64+0x4] ;  /* 0x0000040402057981 */ /* 0x000ea4000c1e1900 */
[----:B--2---:R-:W-:-:S07]  /*1150*/  IMAD.IADD R16, R5, 0x1, -R16 ;  /* 0x0000000105107824 */ /* 0x004fce00078e0a10 */
.L_x_1345:
[----:B------:R-:W2:Y:S01]  /*1160*/  LDC R0, c[0x0][0x448] ;  /* 0x00011200ff007b82 */ /* 0x000ea20000000800 */
[----:B------:R-:W-:Y:S02]  /*1170*/  IMAD.SHL.U32 R18, R45, 0x80, RZ ;  /* 0x000000802d127824 */ /* 0x000fe400078e00ff */
[----:B-----5:R-:W-:-:S05]  /*1180*/  IMAD.IADD R16, R16, 0x1, -R7 ;  /* 0x0000000110107824 */ /* 0x020fca00078e0a07 */
[----:B------:R-:W3:Y:S01]  /*1190*/  LDC.64 R8, c[0x0][0x9e0] ;  /* 0x00027800ff087b82 */ /* 0x000ee20000000a00 */
[----:B--2---:R-:W-:Y:S01]  /*11a0*/  ISETP.NE.AND P1, PT, R0, 0x1, PT ;  /* 0x000000010000780c */ /* 0x004fe20003f25270 */
[----:B------:R-:W-:Y:S01]  /*11b0*/  VIADD R0, R18, 0x7f ;  /* 0x0000007f12007836 */ /* 0x000fe20000000000 */
[----:B---3--:R-:W-:-:S11]  /*11c0*/  ISETP.GE.AND P2, PT, R9, 0x1, PT ;  /* 0x000000010900780c */ /* 0x008fd60003f46270 */
[----:B01----:R-:W0:Y:S08]  /*11d0*/  @P1 LDC R3, c[0x0][0x44c] ;  /* 0x00011300ff031b82 */ /* 0x003e300000000800 */
[----:B------:R-:W1:Y:S01]  /*11e0*/  @P1 LDC R5, c[0x0][0x450] ;  /* 0x00011400ff051b82 */ /* 0x000e620000000800 */
[----:B0-----:R-:W-:Y:S01]  /*11f0*/  @P1 IMAD.HI.U32 R2, R0, R3, RZ ;  /* 0x0000000300021227 */ /* 0x001fe200078e00ff */
[----:B------:R-:W-:-:S04]  /*1200*/  IADD3 R3, R16, 0x1, -R17 ;  /* 0x0000000110037810 */ /* 0x000fc80007ffe811 */
[----:B-1----:R-:W-:-:S05]  /*1210*/  @P1 SHF.R.U32.HI R0, RZ, R5, R2 ;  /* 0x00000005ff001219 */ /* 0x002fca0000011602 */
        /* <DEDUP_REMOVED lines=13> */
.L_x_1347:
[----:B------:R-:W-:-:S13]  /*12f0*/  ISETP.NE.AND P0, PT, R9, 0x1, PT ;  /* 0x000000010900780c */ /* 0x000fda0003f05270 */
[----:B------:R-:W0:Y:S02]  /*1300*/  @P0 LDC.64 R4, c[0x0][0x9e8] ;  /* 0x00027a00ff040b82 */ /* 0x000e240000000a00 */
[----:B0-----:R-:W-:-:S05]  /*1310*/  @P0 IMAD.HI.U32 R4, R2, R4, RZ ;  /* 0x0000000402040227 */ /* 0x001fca00078e00ff */
[----:B------:R-:W-:-:S07]  /*1320*/  @P0 SHF.R.U32.HI R2, RZ, R5, R4 ;  /* 0x00000005ff020219 */ /* 0x000fce0000011604 */
.L_x_1348:
[----:B------:R-:W-:-:S05]  /*1330*/  IMAD R3, R2, R9, R9 ;  /* 0x0000000902037224 */ /* 0x000fca00078e0209 */
[----:B------:R-:W-:-:S07]  /*1340*/  VIMNMX R0, R0, R3, PT ;  /* 0x0000000300007248 */ /* 0x000fce0003fe0100 */
.L_x_1346:
[----:B------:R-:W0:Y:S01]  /*1350*/  @P1 LDC R3, c[0x0][0x44c] ;  /* 0x00011300ff031b82 */ /* 0x000e220000000800 */
[----:B------:R-:W-:Y:S01]  /*1360*/  VIADD R2, R0, 0x5f ;  /* 0x0000005f00027836 */ /* 0x000fe20000000000 */
[----:B------:R-:W-:Y:S01]  /*1370*/  ULDC UR4, c[0x0][0x9dc] ;  /* 0x0002770000047ab9 */ /* 0x000fe20000000800 */
[----:B------:R-:W-:Y:S02]  /*1380*/  VIADD R0, R16, 0x5f ;  /* 0x0000005f10007836 */ /* 0x000fe40000000000 */
[----:B------:R-:W-:Y:S02]  /*1390*/  IMAD.MOV.U32 R4, RZ, RZ, R18 ;  /* 0x000000ffff047224 */ /* 0x000fe400078e0012 */
[----:B------:R-:W-:Y:S01]  /*13a0*/  IMAD.HI R0, R0, 0x2aaaaaab, RZ ;  /* 0x2aaaaaab00007827 */ /* 0x000fe200078e02ff */
[----:B------:R-:W1:Y:S03]  /*13b0*/  @P1 LDC R6, c[0x0][0x450] ;  /* 0x00011400ff061b82 */ /* 0x000e660000000800 */
[----:B------:R-:W-:-:S04]  /*13c0*/  IMAD.HI R2, R2, 0x2aaaaaab, RZ ;  /* 0x2aaaaaab02027827 */ /* 0x000fc800078e02ff */
[----:B------:R-:W-:Y:S01]  /*13d0*/  IMAD.IADD R73, R16, 0x1, -R17 ;  /* 0x0000000110497824 */ /* 0x000fe200078e0a11 */
[----:B------:R-:W-:-:S04]  /*13e0*/  SHF.R.U32.HI R5, RZ, 0x1f, R2 ;  /* 0x0000001fff057819 */ /* 0x000fc80000011602 */
[----:B------:R-:W-:Y:S01]  /*13f0*/  LEA.HI.SX32 R72, R2, R5, 0x1c ;  /* 0x0000000502487211 */ /* 0x000fe200078fe2ff */
[----:B0-----:R-:W-:-:S05]  /*1400*/  @P1 IMAD.HI.U32 R3, R18, R3, RZ ;  /* 0x0000000312031227 */ /* 0x001fca00078e00ff */
[----:B-1----:R-:W-:Y:S02]  /*1410*/  @P1 SHF.R.U32.HI R4, RZ, R6, R3 ;  /* 0x00000006ff041219 */ /* 0x002fe40000011603 */
[----:B------:R-:W-:-:S04]  /*1420*/  SHF.R.U32.HI R3, RZ, 0x1f, R0 ;  /* 0x0000001fff037819 */ /* 0x000fc80000011600 */
[----:B------:R-:W-:Y:S01]  /*1430*/  LEA.HI.SX32 R3, R0, R3, 0x1c ;  /* 0x0000000300037211 */ /* 0x000fe200078fe2ff */
[----:B------:R-:W-:-:S03]  /*1440*/  IMAD.IADD R0, R73, 0x1, R4 ;  /* 0x0000000149007824 */ /* 0x000fc600078e0204 */
[----:B------:R-:W-:Y:S01]  /*1450*/  VIMNMX R72, R3, R72, PT ;  /* 0x0000004803487248 */ /* 0x000fe20003fe0100 */
        /* <DEDUP_REMOVED lines=11> */
.L_x_1350:
[----:B------:R-:W-:-:S13]  /*1510*/  ISETP.NE.AND P0, PT, R9, 0x1, PT ;  /* 0x000000010900780c */ /* 0x000fda0003f05270 */
[----:B------:R-:W0:Y:S02]  /*1520*/  @P0 LDC.64 R4, c[0x0][0x9e8] ;  /* 0x00027a00ff040b82 */ /* 0x000e240000000a00 */
[----:B0-----:R-:W-:-:S05]  /*1530*/  @P0 IMAD.HI.U32 R4, R0, R4, RZ ;  /* 0x0000000400040227 */ /* 0x001fca00078e00ff */
[----:B------:R-:W-:-:S07]  /*1540*/  @P0 SHF.R.U32.HI R0, RZ, R5, R4 ;  /* 0x00000005ff000219 */ /* 0x000fce0000011604 */
.L_x_1351:
[----:B------:R-:W-:-:S05]  /*1550*/  IMAD R3, R0, R9, RZ ;  /* 0x0000000900037224 */ /* 0x000fca00078e02ff */
[----:B------:R-:W-:-:S07]  /*1560*/  VIMNMX R2, R2, R3, !PT ;  /* 0x0000000302027248 */ /* 0x000fce0007fe0100 */
.L_x_1349:
[----:B------:R-:W-:Y:S01]  /*1570*/  IMAD.HI R2, R2, 0x2aaaaaab, RZ ;  /* 0x2aaaaaab02027827 */ /* 0x000fe200078e02ff */
[----:B------:R-:W-:Y:S02]  /*1580*/  PLOP3.LUT P0, PT, PT, PT, PT, 0x80, 0x0 ;  /* 0x000000000000781c */ /* 0x000fe40003f0f070 */
[----:B------:R-:W-:Y:S02]  /*1590*/  CS2R R86, SRZ ;  /* 0x0000000000567805 */ /* 0x000fe4000001ff00 */
[----:B------:R-:W-:Y:S01]  /*15a0*/  CS2R R84, SRZ ;  /* 0x0000000000547805 */ /* 0x000fe2000001ff00 */
[----:B------:R-:W-:Y:S01]  /*15b0*/  IMAD.MOV.U32 R0, RZ, RZ, RZ ;  /* 0x000000ffff007224 */ /* 0x000fe200078e00ff */
[----:B------:R-:W-:Y:S02]  /*15c0*/  SHF.R.U32.HI R3, RZ, 0x1f, R2 ;  /* 0x0000001fff037819 */ /* 0x000fe40000011602 */
[----:B------:R-:W-:Y:S02]  /*15d0*/  CS2R R82, SRZ ;  /* 0x0000000000527805 */ /* 0x000fe4000001ff00 */
[----:B------:R-:W-:-:S02]  /*15e0*/  CS2R R80, SRZ ;  /* 0x0000000000507805 */ /* 0x000fc4000001ff00 */
[----:B------:R-:W-:Y:S02]  /*15f0*/  CS2R R78, SRZ ;  /* 0x00000000004e7805 */ /* 0x000fe4000001ff00 */
[----:B------:R-:W-:Y:S01]  /*1600*/  LEA.HI.SX32 R3, R2, R3, 0x1c ;  /* 0x0000000302037211 */ /* 0x000fe200078fe2ff */
[----:B------:R-:W-:Y:S01]  /*1610*/  IMAD.MOV.U32 R2, RZ, RZ, RZ ;  /* 0x000000ffff027224 */ /* 0x000fe200078e00ff */
[----:B------:R-:W-:Y:S02]  /*1620*/  CS2R R76, SRZ ;  /* 0x00000000004c7805 */ /* 0x000fe4000001ff00 */
[----:B------:R-:W-:Y:S02]  /*1630*/  CS2R R74, SRZ ;  /* 0x00000000004a7805 */ /* 0x000fe4000001ff00 */
[----:B------:R-:W-:Y:S02]  /*1640*/  VIMNMX R23, RZ, R3, !PT ;  /* 0x00000003ff177248 */ /* 0x000fe40007fe0100 */
[----:B------:R-:W-:-:S02]  /*1650*/  CS2R R28, SRZ ;  /* 0x00000000001c7805 */ /* 0x000fc4000001ff00 */
[----:B------:R-:W-:Y:S02]  /*1660*/  CS2R R70, SRZ ;  /* 0x0000000000467805 */ /* 0x000fe4000001ff00 */
[----:B------:R-:W-:Y:S02]  /*1670*/  CS2R R68, SRZ ;  /* 0x0000000000447805 */ /* 0x000fe4000001ff00 */
[----:B------:R-:W-:Y:S02]  /*1680*/  ISETP.GT.AND P1, PT, R72, R23, PT ;  /* 0x000000174800720c */ /* 0x000fe40003f24270 */
        /* <DEDUP_REMOVED lines=18> */
[----:B------:R-:W-:Y:S01]  /*17b0*/  CS2R R6, SRZ ;  /* 0x0000000000067805 */ /* 0x000fe2000001ff00 */
[----:B------:R-:W-:Y:S02]  /*17c0*/  IMAD.MOV.U32 R8, RZ, RZ, RZ ;  /* 0x000000ffff087224 */ /* 0x000fe400078e00ff */
[----:B------:R-:W-:Y:S02]  /*17d0*/  IMAD.MOV.U32 R91, RZ, RZ, RZ ;  /* 0x000000ffff5b7224 */ /* 0x000fe400078e00ff */
[----:B------:R-:W-:-:S02]  /*17e0*/  IMAD.MOV.U32 R10, RZ, RZ, RZ ;  /* 0x000000ffff0a7224 */ /* 0x000fc400078e00ff */
[----:B------:R-:W-:Y:S02]  /*17f0*/  IMAD.MOV.U32 R93, RZ, RZ, RZ ;  /* 0x000000ffff5d7224 */ /* 0x000fe400078e00ff */
        /* <DEDUP_REMOVED lines=34> */
.L_x_1353:
        /* <DEDUP_REMOVED lines=8> */
.L_x_1575:
[----:B------:R-:W-:Y:S05]  /*1aa0*/  @!P0 BRA `(.L_x_1355) ;  /* 0x0000000000048947 */ /* 0x000fea0003800000 */
[----:B------:R-:W-:Y:S01]  /*1ab0*/  BPT.TRAP 0x1 ;  /* 0x000000040000795c */ /* 0x000fe20000300000 */
.L_x_1355:
[----:B------:R-:W-:Y:S02]  /*1ac0*/  IMAD.U32 R15, RZ, RZ, UR37 ;  /* 0x00000025ff0f7e24 */ /* 0x000fe4000f8e00ff */
[----:B0-----:R-:W-:-:S03]  /*1ad0*/  IMAD.U32 R0, RZ, RZ, UR36 ;  /* 0x00000024ff007e24 */ /* 0x001fc6000f8e00ff */
[----:B------:R-:W-:Y:S02]  /*1ae0*/  LEA R15, R15, UR38, 0x3 ;  /* 0x000000260f0f7c11 */ /* 0x000fe4000f8e18ff */
[----:B------:R-:W-:-:S04]  /*1af0*/  SHF.L.U32 R0, R0, 0x1f, RZ ;  /* 0x0000001f00007819 */ /* 0x000fc800000006ff */
[----:B------:R0:W1:Y:S01]  /*1b00*/  SYNCS.PHASECHK.TRANS64.TRYWAIT P1, [R15+URZ+0x2a830], R0 ;  /* 0x02a830000f0075a7 */ /* 0x000062000802017f */
[----:B------:R-:W-:Y:S05]  /*1b10*/  @!P0 BRA `(.L_x_1356) ;  /* 0x0000000000048947 */ /* 0x000fea0003800000 */
[----:B------:R-:W-:Y:S01]  /*1b20*/  BPT.TRAP 0x1 ;  /* 0x000000040000795c */ /* 0x000fe20000300000 */
.L_x_1356:
[----:B------:R-:W2:Y:S02]  /*1b30*/  S2R R2, SR_TID.X ;  /* 0x0000000000027919 */ /* 0x000ea40000002100 */
[----:B--2---:R-:W-:Y:S01]  /*1b40*/  LOP3.LUT P2, RZ, R2, 0x7f, RZ, 0xc0, !PT ;  /* 0x0000007f02ff7812 */ /* 0x004fe2000784c0ff */
[----:B-1----:R-:W-:-:S12]  /*1b50*/  @P1 BRA `(.L_x_1357) ;  /* 0x0000000000081947 */ /* 0x002fd80003800000 */
[----:B------:R-:W1:Y:S02]  /*1b60*/  SYNCS.PHASECHK.TRANS64.TRYWAIT P1, [R15+URZ+0x2a830], R0 ;  /* 0x02a830000f0075a7 */ /* 0x000e64000802017f */
[----:B-1----:R-:W-:Y:S05]  /*1b70*/  @!P1 BRA `(.L_x_1358) ;  /* 0x0000015000fc9947 */ /* 0x002fea0003800000 */
.L_x_1357:
        /* <DEDUP_REMOVED lines=10> */
[----:B------:R-:W2:Y:S01]  /*1c20*/  LDC R9, c[0x0][0x448] ;  /* 0x00011200ff097b82 */ /* 0x000ea20000000800 */
[----:B------:R-:W-:Y:S01]  /*1c30*/  UMOV UR53, 0x40000040 ;  /* 0x4000004000357882 */ /* 0x000fe20000000000 */
[----:B------:R-:W-:Y:S01]  /*1c40*/  UMOV UR55, 0x40000040 ;  /* 0x4000004000377882 */ /* 0x000fe20000000000 */
[----:B------:R-:W-:Y:S01]  /*1c50*/  ULOP3.LUT UR60, UR4, 0x10000, URZ, 0xfc, !UPT ;  /* 0x00010000043c7892 */ /* 0x000fe2000f8efc3f */
[----:B------:R-:W3:Y:S01]  /*1c60*/  S2R R20, SR_TID.X ;  /* 0x0000000000147919 */ /* 0x000ee20000002100 */
[----:B------:R-:W-:Y:S01]  /*1c70*/  ULOP3.LUT UR4, UR39, 0x10000, URZ, 0xfc, !UPT ;  /* 0x0001000027047892 */ /* 0x000fe2000f8efc3f */
[----:B------:R-:W-:Y:S01]  /*1c80*/  IMAD.IADD R12, R22, 0x1, R18 ;  /* 0x00000001160c7824 */ /* 0x000fe200078e0212 */
[----:B------:R-:W-:-:S02]  /*1c90*/  UIMAD UR5, UR37, 0x900, UR60 ;  /* 0x00000900250578a4 */ /* 0x000fc4000f8e023c */
[----:B------:R-:W-:Y:S01]  /*1ca0*/  UIADD3 UR56, UR4, 0x2, URZ ;  /* 0x0000000204387890 */ /* 0x000fe2000fffe03f */
[----:B------:R-:W-:Y:S01]  /*1cb0*/  IMAD.MOV.U32 R21, RZ, RZ, R12 ;  /* 0x000000ffff157224 */ /* 0x000fe200078e000c */
[----:B------:R-:W-:Y:S01]  /*1cc0*/  UIADD3 UR58, UR5, 0x2, URZ ;  /* 0x00000002053a7890 */ /* 0x000fe2000fffe03f */
[----:B------:R-:W-:Y:S02]  /*1cd0*/  UMOV UR8, UR4 ;  /* 0x0000000400087c82 */ /* 0x000fe40008000000 */
[----:B------:R-:W-:Y:S01]  /*1ce0*/  UMOV UR10, UR5 ;  /* 0x00000005000a7c82 */ /* 0x000fe20008000000 */
[----:B------:R-:W-:Y:S01]  /*1cf0*/  UIADD3 UR52, UR4, 0x4, URZ ;  /* 0x0000000404347890 */ /* 0x000fe2000fffe03f */
[----:B------:R-:W-:Y:S01]  /*1d00*/  HGMMA.64x96x16.F32.BF16 R24, gdesc[UR8], RZ, !UPT, gsb0 ;  /* 0x01600000081879f0 */ /* 0x000fe2000c0018ff */
[----:B------:R-:W-:Y:S01]  /*1d10*/  UIADD3 UR54, UR5, 0x4, URZ ;  /* 0x0000000405367890 */ /* 0x000fe2000fffe03f */
[----:B------:R-:W-:Y:S01]  /*1d20*/  IMAD.U32 R4, RZ, RZ, UR8 ;  /* 0x00000008ff047e24 */ /* 0x000fe2000f8e00ff */
[----:B------:R-:W-:-:S02]  /*1d30*/  UIADD3 UR8, UR4, 0x6, URZ ;  /* 0x0000000604087890 */ /* 0x000fc4000fffe03f */
[----:B------:R-:W-:Y:S01]  /*1d40*/  UIADD3 UR10, UR5, 0x6, URZ ;  /* 0x00000006050a7890 */ /* 0x000fe2000fffe03f */
[----:B------:R-:W-:Y:S01]  /*1d50*/  UMOV UR9, 0x40000040 ;  /* 0x4000004000097882 */ /* 0x000fe20000000000 */
[----:B------:R-:W-:Y:S01]  /*1d60*/  UMOV UR11, 0x40000040 ;  /* 0x40000040000b7882 */ /* 0x000fe20000000000 */
[----:B------:R-:W-:Y:S01]  /*1d70*/  UIADD3 UR12, UR4, 0x400, URZ ;  /* 0x00000400040c7890 */ /* 0x000fe2000fffe03f */
[----:B--2---:R-:W-:Y:S01]  /*1d80*/  ISETP.NE.AND P2, PT, R9, 0x1, PT ;  /* 0x000000010900780c */ /* 0x004fe20003f45270 */
[----:B------:R-:W-:Y:S01]  /*1d90*/  UIADD3 UR14, UR5, 0x300, URZ ;  /* 0x00000300050e7890 */ /* 0x000fe2000fffe03f */
[----:B------:R-:W-:Y:S01]  /*1da0*/  UMOV UR13, 0x40000040 ;  /* 0x40000040000d7882 */ /* 0x000fe20000000000 */
[----:B------:R-:W-:Y:S01]  /*1db0*/  UMOV UR15, 0x40000040 ;  /* 0x40000040000f7882 */ /* 0x000fe20000000000 */
[----:B------:R-:W-:Y:S02]  /*1dc0*/  UIADD3 UR16, UR4, 0x402, URZ ;  /* 0x0000040204107890 */ /* 0x000fe4000fffe03f */
[----:B------:R-:W-:Y:S01]  /*1dd0*/  UIADD3 UR18, UR5, 0x302, URZ ;  /* 0x0000030205127890 */ /* 0x000fe2000fffe03f */
[----:B------:R-:W-:Y:S01]  /*1de0*/  UMOV UR17, 0x40000040 ;  /* 0x4000004000117882 */ /* 0x000fe20000000000 */
[----:B------:R-:W-:Y:S01]  /*1df0*/  UMOV UR19, 0x40000040 ;  /* 0x4000004000137882 */ /* 0x000fe20000000000 */
[----:B------:R-:W-:Y:S01]  /*1e00*/  UIADD3 UR20, UR4, 0x404, URZ ;  /* 0x0000040404147890 */ /* 0x000fe2000fffe03f */
[----:B---3--:R-:W-:Y:S01]  /*1e10*/  LOP3.LUT P1, RZ, R20, 0x7f, RZ, 0xc0, !PT ;  /* 0x0000007f14ff7812 */ /* 0x008fe2000782c0ff */
[----:B------:R-:W-:-:S02]  /*1e20*/  UIADD3 UR22, UR5, 0x304, URZ ;  /* 0x0000030405167890 */ /* 0x000fc4000fffe03f */
[----:B------:R-:W2:Y:S01]  /*1e30*/  @P2 LDC R13, c[0x0][0x44c] ;  /* 0x00011300ff0d2b82 */ /* 0x000ea20000000800 */
[----:B------:R-:W-:Y:S01]  /*1e40*/  UMOV UR21, 0x40000040 ;  /* 0x4000004000157882 */ /* 0x000fe20000000000 */
[----:B------:R-:W-:Y:S01]  /*1e50*/  UMOV UR23, 0x40000040 ;  /* 0x4000004000177882 */ /* 0x000fe20000000000 */
[----:B------:R-:W-:Y:S01]  /*1e60*/  UIADD3 UR24, UR4, 0x406, URZ ;  /* 0x0000040604187890 */ /* 0x000fe2000fffe03f */
[----:B------:R-:W-:Y:S01]  /*1e70*/  IMAD R20, R72, -0x60, R16 ;  /* 0xffffffa048147824 */ /* 0x000fe200078e0210 */
[----:B------:R-:W-:Y:S01]  /*1e80*/  UIADD3 UR26, UR5, 0x306, URZ ;  /* 0x00000306051a7890 */ /* 0x000fe2000fffe03f */
[----:B------:R-:W-:Y:S01]  /*1e90*/  UMOV UR25, 0x40000040 ;  /* 0x4000004000197882 */ /* 0x000fe20000000000 */
[----:B------:R-:W-:Y:S01]  /*1ea0*/  UMOV UR27, 0x40000040 ;  /* 0x40000040001b7882 */ /* 0x000fe20000000000 */
[----:B------:R-:W-:Y:S01]  /*1eb0*/  UIADD3 UR28, UR4, 0x800, URZ ;  /* 0x00000800041c7890 */ /* 0x000fe2000fffe03f */
[----:B------:R-:W3:Y:S01]  /*1ec0*/  @P2 LDC R14, c[0x0][0x450] ;  /* 0x00011400ff0e2b82 */ /* 0x000ee20000000800 */
[----:B------:R-:W-:Y:S01]  /*1ed0*/  UIADD3 UR30, UR5, 0x600, URZ ;  /* 0x00000600051e7890 */ /* 0x000fe2000fffe03f */
[----:B------:R-:W-:Y:S01]  /*1ee0*/  VIADD R20, R20, 0x60 ;  /* 0x0000006014147836 */ /* 0x000fe20000000000 */
        /* <DEDUP_REMOVED lines=8> */
[----:B--2---:R-:W-:Y:S01]  /*1f70*/  @P2 IMAD.HI.U32 R13, R12, R13, RZ ;  /* 0x0000000d0c0d2227 */ /* 0x004fe200078e00ff */
[----:B------:R-:W-:Y:S01]  /*1f80*/  UMOV UR41, 0x40000040 ;  /* 0x4000004000297882 */ /* 0x000fe20000000000 */
[----:B------:R-:W-:Y:S01]  /*1f90*/  UMOV UR43, 0x40000040 ;  /* 0x40000040002b7882 */ /* 0x000fe20000000000 */
[----:B------:R-:W-:Y:S02]  /*1fa0*/  UIADD3 UR48, UR4, 0x806, URZ ;  /* 0x0000080604307890 */ /* 0x000fe4000fffe03f */
[----:B------:R-:W-:Y:S01]  /*1fb0*/  UIADD3 UR50, UR5, 0x606, URZ ;  /* 0x0000060605327890 */ /* 0x000fe2000fffe03f */
[----:B------:R-:W-:Y:S01]  /*1fc0*/  UMOV UR49, 0x40000040 ;  /* 0x4000004000317882 */ /* 0x000fe20000000000 */
[----:B------:R-:W-:Y:S01]  /*1fd0*/  UMOV UR51, 0x40000040 ;  /* 0x4000004000337882 */ /* 0x000fe20000000000 */
[----:B------:R-:W-:Y:S01]  /*1fe0*/  ULDC UR4, c[0x0][0x9d8] ;  /* 0x0002760000047ab9 */ /* 0x000fe20000000800 */
[----:B---3--:R-:W-:Y:S01]  /*1ff0*/  @P2 SHF.R.U32.HI R21, RZ, R14, R13 ;  /* 0x0000000eff152219 */ /* 0x008fe2000001160d */
[----:B------:R-:W-:Y:S01]  /*2000*/  @!P1 VIADD R14, R15, 0x2a840 ;  /* 0x0002a8400f0e9836 */ /* 0x000fe20000000000 */
[----:B------:R-:W2:Y:S04]  /*2010*/  LDC.64 R12, c[0x0][0x9e0] ;  /* 0x00027800ff0c7b82 */ /* 0x000ea80000000a00 */
[----:B------:R-:W-:Y:S01]  /*2020*/  @!P1 PRMT R14, RZ, 0x654, R14 ;  /* 0x00000654ff0e9816 */ /* 0x000fe2000000000e */
        /* <DEDUP_REMOVED lines=39> */
[----:B------:R-:W3:Y:S01]  /*22a0*/  SHFL.IDX PT, R67, R21, RZ, 0x1c1f ;  /* 0x001c1fff15437589 */ /* 0x000ee200000e0000 */
[----:B------:R4:W2:Y:S01]  /*22b0*/  MUFU.TANH R74, R25 ;  /* 0x00000019004a7308 */ /* 0x0008a20000002400 */
[----:B------:R5:W-:Y:S01]  /*22c0*/  @!P1 SYNCS.ARRIVE.TRANS64.RED.A1T0 RZ, [R14+URZ], RZ ;  /* 0x000000ff0eff99a7 */ /* 0x000be2000810043f */
[----:B------:R-:W-:Y:S01]  /*22d0*/  FMUL.FTZ R3, R26, UR4 ;  /* 0x000000041a037c20 */ /* 0x000fe20008410000 */
[----:B01----:R-:W-:Y:S01]  /*22e0*/  FMUL.FTZ R0, R27, UR4 ;  /* 0x000000041b007c20 */ /* 0x003fe20008410000 */
[----:B------:R-:W-:Y:S01]  /*22f0*/  FMUL.FTZ R28, R28, UR4 ;  /* 0x000000041c1c7c20 */ /* 0x000fe20008410000 */
[----:B------:R-:W-:Y:S01]  /*2300*/  FMUL.FTZ R29, R29, UR4 ;  /* 0x000000041d1d7c20 */ /* 0x000fe20008410000 */
[----:B------:R-:W-:Y:S01]  /*2310*/  FMUL.FTZ R2, R30, UR4 ;  /* 0x000000041e027c20 */ /* 0x000fe20008410000 */
[----:B------:R-:W-:Y:S01]  /*2320*/  FMUL.FTZ R6, R31, UR4 ;  /* 0x000000041f067c20 */ /* 0x000fe20008410000 */
[----:B------:R-:W-:Y:S01]  /*2330*/  FMUL.FTZ R32, R32, UR4 ;  /* 0x0000000420207c20 */ /* 0x000fe20008410000 */
[----:B----4-:R-:W-:-:S02]  /*2340*/  IMAD.MOV.U32 R25, RZ, RZ, -0x60 ;  /* 0xffffffa0ff197424 */ /* 0x010fc400078e00ff */
[----:B------:R-:W-:Y:S01]  /*2350*/  FMUL.FTZ R33, R33, UR4 ;  /* 0x0000000421217c20 */ /* 0x000fe20008410000 */
[----:B------:R-:W-:Y:S01]  /*2360*/  FMUL.FTZ R10, R34, UR4 ;  /* 0x00000004220a7c20 */ /* 0x000fe20008410000 */
[----:B------:R-:W-:Y:S01]  /*2370*/  FMUL.FTZ R11, R35, UR4 ;  /* 0x00000004230b7c20 */ /* 0x000fe20008410000 */
[----:B------:R-:W-:Y:S02]  /*2380*/  IMAD R24, R72, R25, 0x61 ;  /* 0x0000006148187424 */ /* 0x000fe400078e0219 */
        /* <DEDUP_REMOVED lines=26> */
[----:B-----5:R-:W-:Y:S01]  /*2530*/  FMUL.FTZ R14, R71, UR4 ;  /* 0x00000004470e7c20 */ /* 0x020fe20008410000 */
[----:B------:R-:W-:Y:S01]  /*2540*/  FMUL.FTZ R50, R50, UR4 ;  /* 0x0000000432327c20 */ /* 0x000fe20008410000 */
[----:B------:R-:W-:Y:S01]  /*2550*/  FMUL.FTZ R54, R54, UR4 ;  /* 0x0000000436367c20 */ /* 0x000fe20008410000 */
[----:B------:R-:W-:Y:S01]  /*2560*/  FMUL.FTZ R58, R58, UR4 ;  /* 0x000000043a3a7c20 */ /* 0x000fe20008410000 */
[----:B------:R-:W-:Y:S01]  /*2570*/  FMUL.FTZ R62, R62, UR4 ;  /* 0x000000043e3e7c20 */ /* 0x000fe20008410000 */
[----:B------:R-:W-:Y:S01]  /*2580*/  IMAD R25, R19, -0x2, R24 ;  /* 0xfffffffe13197824 */ /* 0x000fe200078e0218 */
[----:B--2---:R-:W-:Y:S01]  /*2590*/  ISETP.GE.AND P1, PT, R13, 0x1, PT ;  /* 0x000000010d00780c */ /* 0x004fe20003f26270 */
[----:B------:R-:W0:Y:S01]  /*25a0*/  MUFU.TANH R8, R8 ;  /* 0x0000000800087308 */ /* 0x000e220000002400 */
[----:B------:R-:W-:Y:S01]  /*25b0*/  FMUL.FTZ R61, R61, UR4 ;  /* 0x000000043d3d7c20 */ /* 0x000fe20008410000 */
[----:B------:R-:W-:Y:S01]  /*25c0*/  FMUL.FTZ R38, R38, UR4 ;  /* 0x0000000426267c20 */ /* 0x000fe20008410000 */
[----:B------:R-:W-:Y:S01]  /*25d0*/  IADD3 R27, -R17, R25, R16 ;  /* 0x00000019111b7210 */ /* 0x000fe20007ffe110 */
[----:B------:R-:W-:Y:S01]  /*25e0*/  FMUL.FTZ R42, R42, UR4 ;  /* 0x000000042a2a7c20 */ /* 0x000fe20008410000 */
[----:B------:R-:W-:Y:S01]  /*25f0*/  FMUL.FTZ R46, R46, UR4 ;  /* 0x000000042e2e7c20 */ /* 0x000fe20008410000 */
[----:B------:R-:W-:Y:S01]  /*2600*/  IMAD R34, R19, -0x2, R20 ;  /* 0xfffffffe13227824 */ /* 0x000fe200078e0214 */
[----:B------:R-:W-:Y:S01]  /*2610*/  P2R R175, PR, RZ, 0x2 ;  /* 0x00000002ffaf7803 */ /* 0x000fe20000000000 */
[----:B------:R-:W1:Y:S08]  /*2620*/  MUFU.TANH R3, R3 ;  /* 0x0000000300037308 */ /* 0x000e700000002400 */
[----:B------:R-:W2:Y:S08]  /*2630*/  MUFU.TANH R0, R0 ;  /* 0x0000000000007308 */ /* 0x000eb00000002400 */
        /* <DEDUP_REMOVED lines=42> */
[----:B-----5:R-:W-:-:S07]  /*28e0*/  IMAD.IADD R61, R27, 0x1, R12 ;  /* 0x000000011b3d7824 */ /* 0x020fce00078e020c */
[----:B------:R5:W0:Y:S01]  /*28f0*/  MUFU.TANH R35, R42 ;  /* 0x0000002a00237308 */ /* 0x000a220000002400 */
[----:B---3--:R-:W-:-:S07]  /*2900*/  VIADD R38, R27, UR51 ;  /* 0x000000331b267c36 */ /* 0x008fce0008000000 */
[----:B------:R3:W0:Y:S01]  /*2910*/  MUFU.TANH R75, R46 ;  /* 0x0000002e004b7308 */ /* 0x0006220000002400 */
[----:B-----5:R-:W-:Y:S01]  /*2920*/  VIADD R42, R24, 0xffffffff ;  /* 0xffffffff182a7836 */ /* 0x020fe20000000000 */
[----:B------:R-:W-:Y:S01]  /*2930*/  VIADDMNMX R24, R67, R61, R34, PT ;  /* 0x0000003d43187246 */ /* 0x000fe20003800122 */
[----:B---3--:R-:W-:Y:S02]  /*2940*/  VIADD R46, R25, 0xffffffff ;  /* 0xffffffff192e7836 */ /* 0x008fe40000000000 */
[----:B------:R-:W-:Y:S01]  /*2950*/  IMAD.IADD R25, R38, 0x1, R67 ;  /* 0x0000000126197824 */ /* 0x000fe200078e0243 */
[----:B-12-4-:R-:W-:Y:S06]  /*2960*/  @!P1 BRA `(.L_x_1359) ;  /* 0x00000000004c9947 */ /* 0x016fec0003800000 */
[----:B------:R-:W-:Y:S01]  /*2970*/  IADD3 R20, -R17, R16, R67 ;  /* 0x0000001011147210 */ /* 0x000fe20007ffe143 */
        /* <DEDUP_REMOVED lines=10> */
.L_x_1361:
[----:B------:R-:W-:-:S13]  /*2a20*/  ISETP.NE.AND P1, PT, R13, 0x1, PT ;  /* 0x000000010d00780c */ /* 0x000fda0003f25270 */
[----:B------:R-:W1:Y:S02]  /*2a30*/  @P1 LDC.64 R26, c[0x0][0x9e8] ;  /* 0x00027a00ff1a1b82 */ /* 0x000e640000000a00 */
[----:B-1----:R-:W-:-:S05]  /*2a40*/  @P1 IMAD.HI.U32 R26, R20, R26, RZ ;  /* 0x0000001a141a1227 */ /* 0x002fca00078e00ff */
[----:B------:R-:W-:-:S07]  /*2a50*/  @P1 SHF.R.U32.HI R20, RZ, R27, R26 ;  /* 0x0000001bff141219 */ /* 0x000fce000001161a */
.L_x_1362:
[----:B------:R-:W-:Y:S05]  /*2a60*/  BSYNC B0 ;  /* 0x0000000000007941 */ /* 0x000fea0003800000 */
.L_x_1360:
[----:B------:R-:W-:-:S05]  /*2a70*/  IMAD R20, R20, R13, R46 ;  /* 0x0000000d14147224 */ /* 0x000fca00078e022e */
[----:B------:R-:W-:Y:S02]  /*2a80*/  VIMNMX R25, R25, R20, !PT ;  /* 0x0000001419197248 */ /* 0x000fe40007fe0100 */
[----:B------:R-:W-:-:S07]  /*2a90*/  VIADDMNMX R24, R20, R13, R24, PT ;  /* 0x0000000d14187246 */ /* 0x000fce0003800118 */
.L_x_1359:
        /* <DEDUP_REMOVED lines=15> */
[----:B-1----:R-:W-:Y:S02]  /*2b90*/  VIADDMNMX R34, R21, R61, R34, PT ;  /* 0x0000003d15227246 */ /* 0x002fe40003800122 */
[----:B0-----:R-:W-:-:S02]  /*2ba0*/  FSEL R81, R29, -INF , !P2 ;  /* 0xff8000001d517808 */ /* 0x001fc40005000000 */
[C---:B------:R-:W-:Y:S02]  /*2bb0*/  ISETP.GT.AND P2, PT, R25.reuse, 0x10, !P3 ;  /* 0x000000101900780c */ /* 0x040fe40005f44270 */
        /* <DEDUP_REMOVED lines=81> */
[----:B------:R-:W-:-:S04]  /*30d0*/  ISETP.LT.OR P2, PT, R24, 0x51, P2 ;  /* 0x000000511800780c */ /* 0x000fc80001741670 */
[----:B------:R-:W-:Y:S02]  /*30e0*/  FSEL R28, R64, -INF , !P2 ;  /* 0xff800000401c7808 */ /* 0x000fe40005000000 */
        /* <DEDUP_REMOVED lines=19> */
[----:B------:R-:W-:Y:S01]  /*3220*/  IADD3 R8, -R17, R16, R21 ;  /* 0x0000001011087210 */ /* 0x000fe20007ffe115 */
        /* <DEDUP_REMOVED lines=10> */
.L_x_1365:
[----:B------:R-:W-:-:S13]  /*32d0*/  ISETP.NE.AND P4, PT, R13, 0x1, PT ;  /* 0x000000010d00780c */ /* 0x000fda0003f85270 */
[----:B------:R-:W0:Y:S02]  /*32e0*/  @P4 LDC.64 R36, c[0x0][0x9e8] ;  /* 0x00027a00ff244b82 */ /* 0x000e240000000a00 */
[----:B0-----:R-:W-:-:S05]  /*32f0*/  @P4 IMAD.HI.U32 R36, R8, R36, RZ ;  /* 0x0000002408244227 */ /* 0x001fca00078e00ff */
[----:B------:R-:W-:-:S07]  /*3300*/  @P4 SHF.R.U32.HI R8, RZ, R37, R36 ;  /* 0x00000025ff084219 */ /* 0x000fce0000011624 */
.L_x_1366:
[----:B------:R-:W-:Y:S05]  /*3310*/  BSYNC B0 ;  /* 0x0000000000007941 */ /* 0x000fea0003800000 */
.L_x_1364:
[----:B------:R-:W-:-:S05]  /*3320*/  IMAD R8, R8, R13, R46 ;  /* 0x0000000d08087224 */ /* 0x000fca00078e022e */
[----:B------:R-:W-:Y:S02]  /*3330*/  VIMNMX R25, R25, R8, !PT ;  /* 0x0000000819197248 */ /* 0x000fe40007fe0100 */
[----:B------:R-:W-:-:S07]  /*3340*/  VIADDMNMX R34, R8, R13, R34, PT ;  /* 0x0000000d08227246 */ /* 0x000fce0003800122 */
.L_x_1363:
[C---:B------:R-:W-:Y:S01]  /*3350*/  ISETP.GT.AND P1, PT, R25.reuse, 0x1, !P1 ;  /* 0x000000011900780c */ /* 0x040fe20004f24270 */
[----:B------:R-:W-:Y:S01]  /*3360*/  ULDC UR4, c[0x0][0x988] ;  /* 0x0002620000047ab9 */ /* 0x000fe20000000800 */
[----:B------:R-:W-:Y:S02]  /*3370*/  ISETP.GT.AND P3, PT, R25, RZ, !P3 ;  /* 0x000000ff1900720c */ /* 0x000fe40005f64270 */
[C---:B------:R-:W-:Y:S02]  /*3380*/  ISETP.LT.OR P1, PT, R34.reuse, 0x2, P1 ;  /* 0x000000022200780c */ /* 0x040fe40000f21670 */
[----:B------:R-:W-:Y:S02]  /*3390*/  ISETP.LT.OR P3, PT, R34, 0x1, P3 ;  /* 0x000000012200780c */ /* 0x000fe40001f61670 */
[----:B------:R-:W-:Y:S02]  /*33a0*/  FSEL R21, R0, -INF , !P1 ;  /* 0xff80000000157808 */ /* 0x000fe40004800000 */
[----:B------:R-:W-:-:S02]  /*33b0*/  ISETP.NE.AND P1, PT, R27, RZ, PT ;  /* 0x000000ff1b00720c */ /* 0x000fc40003f25270 */
[----:B------:R-:W-:Y:S02]  /*33c0*/  FSEL R36, R3, -INF , !P3 ;  /* 0xff80000003247808 */ /* 0x000fe40005800000 */
[----:B------:R-:W-:Y:S02]  /*33d0*/  ISETP.GT.AND P1, PT, R25, 0x9, !P1 ;  /* 0x000000091900780c */ /* 0x000fe40004f24270 */
[----:B------:R-:W-:Y:S02]  /*33e0*/  FMNMX.FTZ R3, R33, R67, !PT ;  /* 0x0000004321037209 */ /* 0x000fe40007810000 */
[----:B------:R-:W-:Y:S02]  /*33f0*/  ISETP.LT.OR P1, PT, R34, 0xa, P1 ;  /* 0x0000000a2200780c */ /* 0x000fe40000f21670 */
[----:B------:R-:W-:Y:S02]  /*3400*/  FMNMX.FTZ R3, R71, R3, !PT ;  /* 0x0000000347037209 */ /* 0x000fe40007810000 */
[----:B------:R-:W-:-:S02]  /*3410*/  FSEL R40, R6, -INF , !P1 ;  /* 0xff80000006287808 */ /* 0x000fc40004800000 */
[----:B------:R-:W-:Y:S02]  /*3420*/  ISETP.NE.AND P1, PT, R29, RZ, PT ;  /* 0x000000ff1d00720c */ /* 0x000fe40003f25270 */
[----:B------:R-:W-:Y:S02]  /*3430*/  FMNMX.FTZ R3, R81, R3, !PT ;  /* 0x0000000351037209 */ /* 0x000fe40007810000 */
[C---:B------:R-:W-:Y:S02]  /*3440*/  ISETP.GT.AND P1, PT, R25.reuse, 0x10, !P1 ;  /* 0x000000101900780c */ /* 0x040fe40004f24270 */
[----:B------:R-:W-:Y:S02]  /*3450*/  ISETP.GT.AND P5, PT, R25, 0x8, !P5 ;  /* 0x000000081900780c */ /* 0x000fe40006fa4270 */
[----:B------:R-:W-:Y:S02]  /*3460*/  ISETP.LT.OR P1, PT, R34, 0x11, P1 ;  /* 0x000000112200780c */ /* 0x000fe40000f21670 */
[----:B------:R-:W-:-:S02]  /*3470*/  FMNMX.FTZ R3, R83, R3, !PT ;  /* 0x0000000353037209 */ /* 0x000fc40007810000 */
[----:B------:R-:W-:Y:S02]  /*3480*/  FSEL R42, R10, -INF , !P1 ;  /* 0xff8000000a2a7808 */ /* 0x000fe40004800000 */
[----:B------:R-:W-:Y:S02]  /*3490*/  ISETP.NE.AND P1, PT, R50, RZ, PT ;  /* 0x000000ff3200720c */ /* 0x000fe40003f25270 */
[C---:B------:R-:W-:Y:S02]  /*34a0*/  ISETP.LT.OR P5, PT, R34.reuse, 0x9, P5 ;  /* 0x000000092200780c */ /* 0x040fe40002fa1670 */
[----:B------:R-:W-:Y:S02]  /*34b0*/  ISETP.GT.AND P1, PT, R25, 0x11, !P1 ;  /* 0x000000111900780c */ /* 0x000fe40004f24270 */
[----:B------:R-:W-:Y:S02]  /*34c0*/  FMNMX.FTZ R3, R85, R3, !PT ;  /* 0x0000000355037209 */ /* 0x000fe40007810000 */
[----:B------:R-:W-:-:S02]  /*34d0*/  ISETP.LT.OR P1, PT, R34, 0x12, P1 ;  /* 0x000000122200780c */ /* 0x000fc40000f21670 */
[----:B------:R-:W-:Y:S02]  /*34e0*/  FSEL R38, R2, -INF , !P5 ;  /* 0xff80000002267808 */ /* 0x000fe40006800000 */
[----:B------:R-:W-:Y:S01]  /*34f0*/  FSEL R44, R11, -INF , !P1 ;  /* 0xff8000000b2c7808 */ /* 0x000fe20004800000 */
[----:B------:R-:W-:Y:S01]  /*3500*/  IMAD.U32 R11, RZ, RZ, UR4 ;  /* 0x00000004ff0b7e24 */ /* 0x000fe2000f8e00ff */
[----:B------:R-:W-:Y:S02]  /*3510*/  ISETP.NE.AND P1, PT, R54, RZ, PT ;  /* 0x000000ff3600720c */ /* 0x000fe40003f25270 */
[----:B------:R-:W-:Y:S02]  /*3520*/  ISETP.NE.AND P5, PT, R58, RZ, PT ;  /* 0x000000ff3a00720c */ /* 0x000fe40003fa5270 */
[----:B------:R-:W-:Y:S02]  /*3530*/  ISETP.GT.AND P1, PT, R25, 0x18, !P1 ;  /* 0x000000181900780c */ /* 0x000fe40004f24270 */
[----:B------:R-:W-:-:S02]  /*3540*/  FMNMX.FTZ R3, R87, R3, !PT ;  /* 0x0000000357037209 */ /* 0x000fc40007810000 */
[C---:B------:R-:W-:Y:S02]  /*3550*/  ISETP.LT.OR P1, PT, R34.reuse, 0x19, P1 ;  /* 0x000000192200780c */ /* 0x040fe40000f21670 */
[----:B------:R-:W-:Y:S02]  /*3560*/  FMNMX.FTZ R3, R89, R3, !PT ;  /* 0x0000000359037209 */ /* 0x000fe40007810000 */
[----:B------:R-:W-:Y:S02]  /*3570*/  FSEL R46, R31, -INF , !P1 ;  /* 0xff8000001f2e7808 */ /* 0x000fe40004800000 */
[----:B------:R-:W-:Y:S02]  /*3580*/  ISETP.GT.AND P1, PT, R25, 0x19, !P5 ;  /* 0x000000191900780c */ /* 0x000fe40006f24270 */
[----:B------:R-:W-:Y:S02]  /*3590*/  FMNMX.FTZ R3, R91, R3, !PT ;  /* 0x000000035b037209 */ /* 0x000fe40007810000 */
[----:B------:R-:W-:-:S02]  /*35a0*/  ISETP.LT.OR P1, PT, R34, 0x1a, P1 ;  /* 0x0000001a2200780c */ /* 0x000fc40000f21670 */
[----:B------:R-:W-:Y:S02]  /*35b0*/  ISETP.NE.AND P4, PT, R62, RZ, PT ;  /* 0x000000ff3e00720c */ /* 0x000fe40003f85270 */
[----:B------:R-:W-:Y:S02]  /*35c0*/  FSEL R48, R39, -INF , !P1 ;  /* 0xff80000027307808 */ /* 0x000fe40004800000 */
        /* <DEDUP_REMOVED lines=12> */
[----:B------:R-:W-:Y:S02]  /*3690*/  ISETP.NE.AND P5, PT, R52, RZ, PT ;  /* 0x000000ff3400720c */ /* 0x000fe40003fa5270 */
[----:B------:R-:W-:Y:S02]  /*36a0*/  FSEL R52, R43, -INF , !P1 ;  /* 0xff8000002b347808 */ /* 0x000fe40004800000 */
[----:B------:R-:W-:Y:S02]  /*36b0*/  ISETP.NE.AND P1, PT, R74, RZ, PT ;  /* 0x000000ff4a00720c */ /* 0x000fe40003f25270 */
[----:B------:R-:W-:-:S02]  /*36c0*/  FMNMX.FTZ R3, R53, R3, !PT ;  /* 0x0000000335037209 */ /* 0x000fc40007810000 */
[----:B------:R-:W-:Y:S02]  /*36d0*/  ISETP.GT.AND P1, PT, R25, 0x28, !P1 ;  /* 0x000000281900780c */ /* 0x000fe40004f24270 */
[----:B------:R-:W-:Y:S02]  /*36e0*/  FMNMX.FTZ R3, R99, R3, !PT ;  /* 0x0000000363037209 */ /* 0x000fe40007810000 */
[----:B------:R-:W-:Y:S02]  /*36f0*/  ISETP.LT.OR P1, PT, R34, 0x29, P1 ;  /* 0x000000292200780c */ /* 0x000fe40000f21670 */
[----:B------:R-:W-:Y:S02]  /*3700*/  FMNMX.FTZ R3, R57, R3, !PT ;  /* 0x0000000339037209 */ /* 0x000fe40007810000 */
[----:B------:R-:W-:Y:S02]  /*3710*/  FSEL R54, R75, -INF , !P1 ;  /* 0xff8000004b367808 */ /* 0x000fe40004800000 */
[----:B------:R-:W-:-:S02]  /*3720*/  ISETP.NE.AND P1, PT, R80, RZ, PT ;  /* 0x000000ff5000720c */ /* 0x000fc40003f25270 */
[----:B------:R-:W-:Y:S02]  /*3730*/  FMNMX.FTZ R3, R32, R3, !PT ;  /* 0x0000000320037209 */ /* 0x000fe40007810000 */
[----:B------:R-:W-:Y:S02]  /*3740*/  ISETP.GT.AND P1, PT, R25, 0x29, !P1 ;  /* 0x000000291900780c */ /* 0x000fe40004f24270 */
[----:B------:R-:W-:Y:S02]  /*3750*/  FMNMX.FTZ R3, R30, R3, !PT ;  /* 0x000000031e037209 */ /* 0x000fe40007810000 */
[----:B------:R-:W-:Y:S02]  /*3760*/  ISETP.LT.OR P1, PT, R34, 0x2a, P1 ;  /* 0x0000002a2200780c */ /* 0x000fe40000f21670 */
[----:B------:R-:W-:Y:S02]  /*3770*/  FMNMX.FTZ R3, R28, R3, !PT ;  /* 0x000000031c037209 */ /* 0x000fe40007810000 */
[----:B------:R-:W-:-:S02]  /*3780*/  ISETP.NE.AND P4, PT, R56, RZ, PT ;  /* 0x000000ff3800720c */ /* 0x000fc40003f85270 */
[----:B------:R-:W-:Y:S02]  /*3790*/  FSEL R56, R47, -INF , !P1 ;  /* 0xff8000002f387808 */ /* 0x000fe40004800000 */
[----:B------:R-:W-:Y:S02]  /*37a0*/  FMNMX.FTZ R3, R26, R3, !PT ;  /* 0x000000031a037209 */ /* 0x000fe40007810000 */
[----:B------:R-:W-:Y:S02]  /*37b0*/  ISETP.NE.AND P1, PT, R82, RZ, PT ;  /* 0x000000ff5200720c */ /* 0x000fe40003f25270 */
[----:B------:R-:W-:Y:S02]  /*37c0*/  FMNMX.FTZ R3, R20, R3, !PT ;  /* 0x0000000314037209 */ /* 0x000fe40007810000 */
[----:B------:R-:W-:Y:S02]  /*37d0*/  ISETP.GT.AND P1, PT, R25, 0x30, !P1 ;  /* 0x000000301900780c */ /* 0x000fe40004f24270 */
[----:B------:R-:W-:-:S02]  /*37e0*/  FMNMX.FTZ R3, R24, R3, !PT ;  /* 0x0000000318037209 */ /* 0x000fc40007810000 */
[----:B------:R-:W-:Y:S02]  /*37f0*/  ISETP.LT.OR P1, PT, R34, 0x31, P1 ;  /* 0x000000312200780c */ /* 0x000fe40000f21670 */
[C---:B------:R-:W-:Y:S01]  /*3800*/  ISETP.GT.AND P6, PT, R25.reuse, 0x51, !P6 ;  /* 0x000000511900780c */ /* 0x040fe200077c4270 */
[----:B------:R-:W0:Y:S01]  /*3810*/  SHFL.BFLY PT, R8, R3, 0x2, 0x1f ;  /* 0x0c401f0003087f89 */ /* 0x000e2200000e0000 */
[----:B------:R-:W-:Y:S02]  /*3820*/  FSEL R58, R76, -INF , !P1 ;  /* 0xff8000004c3a7808 */ /* 0x000fe40004800000 */
[----:B------:R-:W-:Y:S02]  /*3830*/  ISETP.NE.AND P1, PT, R84, RZ, PT ;  /* 0x000000ff5400720c */ /* 0x000fe40003f25270 */
[C---:B------:R-:W-:Y:S02]  /*3840*/  ISETP.GT.AND P2, PT, R25.reuse, 0x58, !P2 ;  /* 0x000000581900780c */ /* 0x040fe40005744270 */
[----:B------:R-:W-:-:S02]  /*3850*/  ISETP.GT.AND P1, PT, R25, 0x31, !P1 ;  /* 0x000000311900780c */ /* 0x000fc40004f24270 */
[C---:B------:R-:W-:Y:S02]  /*3860*/  ISETP.LT.OR P6, PT, R34.reuse, 0x52, P6 ;  /* 0x000000522200780c */ /* 0x040fe400037c1670 */
[C---:B------:R-:W-:Y:S02]  /*3870*/  ISETP.LT.OR P1, PT, R34.reuse, 0x32, P1 ;  /* 0x000000322200780c */ /* 0x040fe40000f21670 */
[----:B------:R-:W-:Y:S02]  /*3880*/  ISETP.LT.OR P2, PT, R34, 0x59, P2 ;  /* 0x000000592200780c */ /* 0x000fe40001741670 */
[----:B------:R-:W-:Y:S02]  /*3890*/  FSEL R60, R51, -INF , !P1 ;  /* 0xff800000333c7808 */ /* 0x000fe40004800000 */
[----:B------:R-:W-:Y:S02]  /*38a0*/  ISETP.NE.AND P1, PT, R86, RZ, PT ;  /* 0x000000ff5600720c */ /* 0x000fe40003f25270 */
[----:B------:R-:W-:-:S02]  /*38b0*/  FSEL R68, R7, -INF , !P6 ;  /* 0xff80000007447808 */ /* 0x000fc40007000000 */
[----:B------:R-:W-:Y:S02]  /*38c0*/  ISETP.GT.AND P1, PT, R25, 0x38, !P1 ;  /* 0x000000381900780c */ /* 0x000fe40004f24270 */
[----:B0-----:R-:W-:Y:S02]  /*38d0*/  FMNMX.FTZ R27, R3, R8, !PT ;  /* 0x00000008031b7209 */ /* 0x001fe40007810000 */
[----:B------:R-:W-:Y:S02]  /*38e0*/  ISETP.LT.OR P1, PT, R34, 0x39, P1 ;  /* 0x000000392200780c */ /* 0x000fe40000f21670 */
[----:B------:R-:W-:Y:S01]  /*38f0*/  FMNMX.FTZ R3, R36, R21, !PT ;  /* 0x0000001524037209 */ /* 0x000fe20007810000 */
[----:B------:R-:W0:Y:S01]  /*3900*/  SHFL.BFLY PT, R8, R27, 0x1, 0x1f ;  /* 0x0c201f001b087f89 */ /* 0x000e2200000e0000 */
[----:B------:R-:W-:Y:S02]  /*3910*/  FSEL R62, R77, -INF , !P1 ;  /* 0xff8000004d3e7808 */ /* 0x000fe40004800000 */
[----:B------:R-:W-:-:S02]  /*3920*/  ISETP.NE.AND P1, PT, R88, RZ, PT ;  /* 0x000000ff5800720c */ /* 0x000fc40003f25270 */
[----:B------:R-:W-:Y:S02]  /*3930*/  FMNMX.FTZ R3, R38, R3, !PT ;  /* 0x0000000326037209 */ /* 0x000fe40007810000 */
[----:B------:R-:W-:Y:S02]  /*3940*/  ISETP.GT.AND P1, PT, R25, 0x39, !P1 ;  /* 0x000000391900780c */ /* 0x000fe40004f24270 */
[----:B------:R-:W-:Y:S02]  /*3950*/  FMNMX.FTZ R3, R40, R3, !PT ;  /* 0x0000000328037209 */ /* 0x000fe40007810000 */
[----:B------:R-:W-:Y:S02]  /*3960*/  ISETP.LT.OR P1, PT, R34, 0x3a, P1 ;  /* 0x0000003a2200780c */ /* 0x000fe40000f21670 */
[----:B------:R-:W-:Y:S02]  /*3970*/  FMNMX.FTZ R3, R42, R3, !PT ;  /* 0x000000032a037209 */ /* 0x000fe40007810000 */
        /* <DEDUP_REMOVED lines=21> */
[----:B------:R-:W-:Y:S02]  /*3ad0*/  ISETP.GT.AND P1, PT, R25, 0x49, !P4 ;  /* 0x000000491900780c */ /* 0x000fe40006724270 */
[----:B------:R-:W-:Y:S02]  /*3ae0*/  FMNMX.FTZ R3, R62, R3, !PT ;  /* 0x000000033e037209 */ /* 0x000fe40007810000 */
[----:B0-----:R-:W-:Y:S02]  /*3af0*/  FMNMX.FTZ R8, R27, R8, !PT ;  /* 0x000000081b087209 */ /* 0x001fe40007810000 */
[----:B------:R-:W-:-:S02]  /*3b00*/  ISETP.LT.OR P1, PT, R34, 0x4a, P1 ;  /* 0x0000004a2200780c */ /* 0x000fc40000f21670 */
[----:B------:R-:W-:Y:S01]  /*3b10*/  FMNMX.FTZ R3, R64, R3, !PT ;  /* 0x0000000340037209 */ /* 0x000fe20007810000 */
[C---:B------:R-:W-:Y:S01]  /*3b20*/  FMUL.FTZ R29, R8.reuse, R11 ;  /* 0x0000000b081d7220 */ /* 0x040fe20000410000 */
[----:B------:R-:W-:Y:S02]  /*3b30*/  FSEL R0, R63, -INF , !P1 ;  /* 0xff8000003f007808 */ /* 0x000fe40004800000 */
[----:B------:R-:W-:Y:S02]  /*3b40*/  FSETP.NEU.FTZ.AND P1, PT, R8, -INF , PT ;  /* 0xff8000000800780b */ /* 0x000fe40003f3d000 */
[----:B------:R-:W-:Y:S02]  /*3b50*/  ISETP.NE.AND P4, PT, R94, RZ, PT ;  /* 0x000000ff5e00720c */ /* 0x000fe40003f85270 */
[----:B------:R-:W-:Y:S02]  /*3b60*/  FMNMX.FTZ R3, R10, R3, !PT ;  /* 0x000000030a037209 */ /* 0x000fe40007810000 */
[----:B------:R-:W-:-:S02]  /*3b70*/  FSEL R74, R29, RZ, P1 ;  /* 0x000000ff1d4a7208 */ /* 0x000fc40000800000 */
        /* <DEDUP_REMOVED lines=18> */
[-CC-:B------:R-:W-:Y:S01]  /*3ca0*/  FFMA.FTZ R35, R83, R11.reuse, -R74.reuse ;  /* 0x0000000b53237223 */ /* 0x180fe2000001084a */
[----:B------:R-:W-:Y:S01]  /*3cb0*/  FSEL R34, R15, -INF , !P2 ;  /* 0xff8000000f227808 */ /* 0x000fe20005000000 */
[--C-:B------:R-:W-:Y:S01]  /*3cc0*/  FFMA.FTZ R24, R24, R11, -R74.reuse ;  /* 0x0000000b18187223 */ /* 0x100fe2000001084a */
[----:B------:R-:W-:Y:S01]  /*3cd0*/  FMNMX.FTZ R3, R68, R3, !PT ;  /* 0x0000000344037209 */ /* 0x000fe20007810000 */
[----:B------:R-:W-:Y:S01]  /*3ce0*/  MUFU.EX2 R27, R27 ;  /* 0x0000001b001b7308 */ /* 0x000fe20000000800 */
[----:B------:R-:W-:Y:S01]  /*3cf0*/  FSEL R14, R14, -INF , !P1 ;  /* 0xff8000000e0e7808 */ /* 0x000fe20004800000 */
[--C-:B------:R-:W-:Y:S01]  /*3d00*/  FFMA.FTZ R37, R87, R11, -R74.reuse ;  /* 0x0000000b57257223 */ /* 0x100fe2000001084a */
[----:B------:R-:W-:Y:S01]  /*3d10*/  FMNMX.FTZ R3, R34, R3, !PT ;  /* 0x0000000322037209 */ /* 0x000fe20007810000 */
[-CC-:B------:R-:W-:Y:S01]  /*3d20*/  FFMA.FTZ R39, R49, R11.reuse, -R74.reuse ;  /* 0x0000000b31277223 */ /* 0x180fe2000001084a */
[-CC-:B------:R-:W-:Y:S01]  /*3d30*/  FFMA.FTZ R26, R26, R11.reuse, -R74.reuse ;  /* 0x0000000b1a1a7223 */ /* 0x180fe2000001084a */
[--C-:B------:R-:W-:Y:S01]  /*3d40*/  FFMA.FTZ R15, R93, R11, -R74.reuse ;  /* 0x0000000b5d0f7223 */ /* 0x100fe2000001084a */
[----:B------:R-:W-:Y:S01]  /*3d50*/  FMNMX.FTZ R3, R14, R3, !PT ;  /* 0x000000030e037209 */ /* 0x000fe20007810000 */
[----:B------:R0:W1:Y:S01]  /*3d60*/  MUFU.EX2 R156, R29 ;  /* 0x0000001d009c7308 */ /* 0x0000620000000800 */
[-CC-:B------:R-:W-:Y:S01]  /*3d70*/  FFMA.FTZ R25, R45, R11.reuse, -R74.reuse ;  /* 0x0000000b2d197223 */ /* 0x180fe2000001084a */
[-CC-:B------:R-:W-:Y:S01]  /*3d80*/  FFMA.FTZ R41, R97, R11.reuse, -R74.reuse ;  /* 0x0000000b61297223 */ /* 0x180fe2000001084a */
[-CC-:B------:R-:W-:Y:S01]  /*3d90*/  FFMA.FTZ R45, R99, R11.reuse, -R74.reuse ;  /* 0x0000000b632d7223 */ /* 0x180fe2000001084a */
[----:B------:R-:W2:Y:S01]  /*3da0*/  SHFL.BFLY PT, R70, R3, 0x2, 0x1f ;  /* 0x0c401f0003467f89 */ /* 0x000ea200000e0000 */
[----:B------:R-:W-:Y:S01]  /*3db0*/  ISETP.NE.AND P4, PT, R9, 0x1, PT ;  /* 0x000000010900780c */ /* 0x000fe20003f85270 */
[-CC-:B------:R-:W-:Y:S01]  /*3dc0*/  FFMA.FTZ R32, R32, R11.reuse, -R74.reuse ;  /* 0x0000000b20207223 */ /* 0x180fe2000001084a */
[-CC-:B------:R-:W-:Y:S01]  /*3dd0*/  FFMA.FTZ R30, R30, R11.reuse, -R74.reuse ;  /* 0x0000000b1e1e7223 */ /* 0x180fe2000001084a */
[----:B------:R-:W3:Y:S01]  /*3de0*/  MUFU.EX2 R31, R31 ;  /* 0x0000001f001f7308 */ /* 0x000ee20000000800 */
[-CC-:B0-----:R-:W-:Y:S01]  /*3df0*/  FFMA.FTZ R29, R85, R11.reuse, -R74.reuse ;  /* 0x0000000b551d7223 */ /* 0x181fe2000001084a */
[-CC-:B------:R-:W-:Y:S01]  /*3e00*/  FFMA.FTZ R28, R28, R11.reuse, -R74.reuse ;  /* 0x0000000b1c1c7223 */ /* 0x180fe2000001084a */
[----:B------:R-:W-:-:S05]  /*3e10*/  FFMA.FTZ R20, R20, R11, -R74 ;  /* 0x0000000b14147223 */ /* 0x000fca000001084a */
[----:B------:R0:W4:Y:S02]  /*3e20*/  MUFU.EX2 R158, R33 ;  /* 0x00000021009e7308 */ /* 0x0001240000000800 */
[----:B------:R-:W5:Y:S06]  /*3e30*/  @P4 LDC R51, c[0x0][0x44c] ;  /* 0x00011300ff334b82 */ /* 0x000f6c0000000800 */
[----:B------:R-:W4:Y:S01]  /*3e40*/  MUFU.EX2 R35, R35 ;  /* 0x0000002300237308 */ /* 0x000f220000000800 */
[-CC-:B0-----:R-:W-:Y:S01]  /*3e50*/  FFMA.FTZ R33, R89, R11.reuse, -R74.reuse ;  /* 0x0000000b59217223 */ /* 0x181fe2000001084a */
[----:B--2---:R-:W-:Y:S01]  /*3e60*/  FMNMX.FTZ R70, R3, R70, !PT ;  /* 0x0000004603467209 */ /* 0x004fe20007810000 */
[----:B------:R-:W-:-:S05]  /*3e70*/  FFMA.FTZ R3, R57, R11, -R74 ;  /* 0x0000000b39037223 */ /* 0x000fca000001084a */
[----:B------:R0:W-:Y:S01]  /*3e80*/  MUFU.EX2 R152, R29 ;  /* 0x0000001d00987308 */ /* 0x0001e20000000800 */
[----:B------:R-:W2:Y:S07]  /*3e90*/  SHFL.BFLY PT, R7, R70, 0x1, 0x1f ;  /* 0x0c201f0046077f89 */ /* 0x000eae00000e0000 */
[----:B------:R1:W-:Y:S01]  /*3ea0*/  MUFU.EX2 R140, R3 ;  /* 0x00000003008c7308 */ /* 0x0003e20000000800 */
[----:B0-----:R-:W-:Y:S01]  /*3eb0*/  FFMA.FTZ R29, R91, R11, -R74 ;  /* 0x0000000b5b1d7223 */ /* 0x001fe2000001084a */
[----:B-----5:R-:W-:-:S06]  /*3ec0*/  @P4 IMAD.HI.U32 R51, R18, R51, RZ ;  /* 0x0000003312334227 */ /* 0x020fcc00078e00ff */
[----:B------:R-:W-:Y:S08]  /*3ed0*/  MUFU.EX2 R37, R37 ;  /* 0x0000002500257308 */ /* 0x000ff00000000800 */
[----:B------:R0:W-:Y:S01]  /*3ee0*/  MUFU.EX2 R154, R33 ;  /* 0x00000021009a7308 */ /* 0x0001e20000000800 */
[----:B--2---:R-:W-:-:S04]  /*3ef0*/  FMNMX.FTZ R7, R70, R7, !PT ;  /* 0x0000000746077209 */ /* 0x004fc80007810000 */
[C---:B------:R-:W-:Y:S01]  /*3f00*/  FSETP.NEU.FTZ.AND P1, PT, R7.reuse, -INF , PT ;  /* 0xff8000000700780b */ /* 0x040fe20003f3d000 */
[-C--:B-1----:R-:W-:Y:S02]  /*3f10*/  FMUL.FTZ R3, R7, R11.reuse ;  /* 0x0000000b07037220 */ /* 0x082fe40000410000 */
[----:B------:R-:W-:Y:S01]  /*3f20*/  MUFU.EX2 R29, R29 ;  /* 0x0000001d001d7308 */ /* 0x000fe20000000800 */
[----:B0-----:R-:W-:Y:S02]  /*3f30*/  FFMA.FTZ R33, R95, R11, -R74 ;  /* 0x0000000b5f217223 */ /* 0x001fe4000001084a */
[----:B------:R-:W-:-:S05]  /*3f40*/  FSEL R43, R3, RZ, P1 ;  /* 0x000000ff032b7208 */ /* 0x000fca0000800000 */
        /* <DEDUP_REMOVED lines=14> */
[----:B0-----:R-:W-:Y:S01]  /*4030*/  FADD.FTZ R24, R27, R156 ;  /* 0x0000009c1b187221 */ /* 0x001fe20000010000 */
[-CC-:B------:R-:W-:Y:S01]  /*4040*/  FFMA.FTZ R58, R58, R11.reuse, -R43.reuse ;  /* 0x0000000b3a3a7223 */ /* 0x180fe2000001082b */
[-CC-:B------:R-:W-:Y:S01]  /*4050*/  FFMA.FTZ R60, R60, R11.reuse, -R43.reuse ;  /* 0x0000000b3c3c7223 */ /* 0x180fe2000001082b */
[-CC-:B------:R-:W-:Y:S01]  /*4060*/  FFMA.FTZ R62, R62, R11.reuse, -R43.reuse ;  /* 0x0000000b3e3e7223 */ /* 0x180fe2000001082b */
[----:B---3--:R-:W-:Y:S01]  /*4070*/  FADD.FTZ R47, R31, R24 ;  /* 0x000000181f2f7221 */ /* 0x008fe20000010000 */
[-CC-:B------:R-:W-:Y:S01]  /*4080*/  FFMA.FTZ R6, R6, R11.reuse, -R43.reuse ;  /* 0x0000000b06067223 */ /* 0x180fe2000001082b */
[-C--:B------:R-:W-:Y:S01]  /*4090*/  FFMA.FTZ R64, R64, R11.reuse, -R43 ;  /* 0x0000000b40407223 */ /* 0x080fe2000001082b */
[----:B------:R-:W0:Y:S01]  /*40a0*/  MUFU.EX2 R21, R21 ;  /* 0x0000001500157308 */ /* 0x000e220000000800 */
[----:B----4-:R-:W-:Y:S01]  /*40b0*/  FADD.FTZ R24, R158, R47 ;  /* 0x0000002f9e187221 */ /* 0x010fe20000010000 */
[-CC-:B------:R-:W-:Y:S01]  /*40c0*/  FFMA.FTZ R10, R10, R11.reuse, -R43.reuse ;  /* 0x0000000b0a0a7223 */ /* 0x180fe2000001082b */
[-CC-:B------:R-:W-:Y:S01]  /*40d0*/  FFMA.FTZ R2, R2, R11.reuse, -R43.reuse ;  /* 0x0000000b02027223 */ /* 0x180fe2000001082b */
[-CC-:B------:R-:W-:Y:S01]  /*40e0*/  FFMA.FTZ R0, R0, R11.reuse, -R43.reuse ;  /* 0x0000000b00007223 */ /* 0x180fe2000001082b */
[----:B------:R-:W-:Y:S01]  /*40f0*/  FADD.FTZ R49, R35, R24 ;  /* 0x0000001823317221 */ /* 0x000fe20000010000 */
[-CC-:B------:R-:W-:Y:S01]  /*4100*/  FFMA.FTZ R66, R66, R11.reuse, -R43.reuse ;  /* 0x0000000b42427223 */ /* 0x180fe2000001082b */
[-CC-:B------:R-:W-:Y:S01]  /*4110*/  FFMA.FTZ R68, R68, R11.reuse, -R43.reuse ;  /* 0x0000000b44447223 */ /* 0x180fe2000001082b */
[----:B------:R-:W1:Y:S01]  /*4120*/  MUFU.EX2 R38, R38 ;  /* 0x0000002600267308 */ /* 0x000e620000000800 */
[-CC-:B------:R-:W-:Y:S01]  /*4130*/  FFMA.FTZ R34, R34, R11.reuse, -R43.reuse ;  /* 0x0000000b22227223 */ /* 0x180fe2000001082b */
[----:B------:R-:W-:Y:S01]  /*4140*/  FFMA.FTZ R14, R14, R11, -R43 ;  /* 0x0000000b0e0e7223 */ /* 0x000fe2000001082b */
[----:B------:R-:W-:-:S02]  /*4150*/  F2FP.BF16.F32.PACK_AB R156, R156, R27 ;  /* 0x0000001b9c9c723e */ /* 0x000fc400000010ff */
[----:B------:R-:W-:-:S03]  /*4160*/  F2FP.BF16.F32.PACK_AB R158, R158, R31 ;  /* 0x0000001f9e9e723e */ /* 0x000fc600000010ff */
[----:B------:R2:W3:Y:S01]  /*4170*/  MUFU.EX2 R159, R40 ;  /* 0x00000028009f7308 */ /* 0x0004e20000000800 */
[----:B0-----:R-:W-:Y:S01]  /*4180*/  FADD.FTZ R47, R36, R21 ;  /* 0x00000015242f7221 */ /* 0x001fe20000010000 */
[----:B------:R-:W-:-:S06]  /*4190*/  F2FP.BF16.F32.PACK_AB R157, R21, R36 ;  /* 0x00000024159d723e */ /* 0x000fcc00000010ff */
[----:B------:R-:W0:Y:S01]  /*41a0*/  MUFU.EX2 R42, R42 ;  /* 0x0000002a002a7308 */ /* 0x000e220000000800 */
[----:B-1----:R-:W-:Y:S01]  /*41b0*/  FADD.FTZ R24, R38, R47 ;  /* 0x0000002f26187221 */ /* 0x002fe20000010000 */
[----:B--2---:R-:W1:Y:S06]  /*41c0*/  @P4 LDC R40, c[0x0][0x450] ;  /* 0x00011400ff284b82 */ /* 0x004e6c0000000800 */
[----:B------:R-:W2:Y:S01]  /*41d0*/  MUFU.EX2 R153, R44 ;  /* 0x0000002c00997308 */ /* 0x000ea20000000800 */
[C---:B---3--:R-:W-:Y:S01]  /*41e0*/  FADD.FTZ R47, R159.reuse, R24 ;  /* 0x000000189f2f7221 */ /* 0x048fe20000010000 */
[----:B------:R-:W-:-:S06]  /*41f0*/  F2FP.BF16.F32.PACK_AB R159, R159, R38 ;  /* 0x000000269f9f723e */ /* 0x000fcc00000010ff */
[----:B------:R-:W3:Y:S01]  /*4200*/  MUFU.EX2 R46, R46 ;  /* 0x0000002e002e7308 */ /* 0x000ee20000000800 */
[----:B0-----:R-:W-:-:S07]  /*4210*/  FADD.FTZ R24, R42, R47 ;  /* 0x0000002f2a187221 */ /* 0x001fce0000010000 */
[----:B------:R-:W-:Y:S01]  /*4220*/  MUFU.EX2 R144, R39 ;  /* 0x0000002700907308 */ /* 0x000fe20000000800 */
[C---:B--2---:R-:W-:Y:S01]  /*4230*/  FADD.FTZ R47, R153.reuse, R24 ;  /* 0x00000018992f7221 */ /* 0x044fe20000010000 */
[----:B------:R-:W-:-:S06]  /*4240*/  F2FP.BF16.F32.PACK_AB R153, R153, R42 ;  /* 0x0000002a9999723e */ /* 0x000fcc00000010ff */
[----:B------:R0:W-:Y:S01]  /*4250*/  MUFU.EX2 R39, R26 ;  /* 0x0000001a00277308 */ /* 0x0001e20000000800 */
[----:B---3--:R-:W-:-:S07]  /*4260*/  FADD.FTZ R24, R46, R47 ;  /* 0x0000002f2e187221 */ /* 0x008fce0000010000 */
        /* <DEDUP_REMOVED lines=8> */
[----:B------:R-:W3:Y:S01]  /*42f0*/  MUFU.EX2 R50, R50 ;  /* 0x0000003200327308 */ /* 0x000ee20000000800 */
[C---:B------:R-:W-:Y:S01]  /*4300*/  FADD.FTZ R26, R148.reuse, R49 ;  /* 0x00000031941a7221 */ /* 0x040fe20000010000 */
[C---:B--2---:R-:W-:Y:S01]  /*4310*/  FADD.FTZ R47, R155.reuse, R24 ;  /* 0x000000189b2f7221 */ /* 0x044fe20000010000 */
[----:B------:R-:W-:Y:S02]  /*4320*/  F2FP.BF16.F32.PACK_AB R148, R148, R29 ;  /* 0x0000001d9494723e */ /* 0x000fe400000010ff */
[----:B------:R-:W-:-:S03]  /*4330*/  F2FP.BF16.F32.PACK_AB R155, R155, R46 ;  /* 0x0000002e9b9b723e */ /* 0x000fc600000010ff */
[----:B------:R-:W2:Y:S01]  /*4340*/  MUFU.EX2 R150, R25 ;  /* 0x0000001900967308 */ /* 0x000ea20000000800 */
[----:B0-----:R-:W-:-:S07]  /*4350*/  FADD.FTZ R49, R15, R26 ;  /* 0x0000001a0f317221 */ /* 0x001fce0000010000 */
[----:B------:R-:W0:Y:S01]  /*4360*/  MUFU.EX2 R149, R52 ;  /* 0x0000003400957308 */ /* 0x000e220000000800 */
[----:B---3--:R-:W-:-:S07]  /*4370*/  FADD.FTZ R24, R50, R47 ;  /* 0x0000002f32187221 */ /* 0x008fce0000010000 */
[----:B------:R-:W3:Y:S01]  /*4380*/  MUFU.EX2 R33, R33 ;  /* 0x0000002100217308 */ /* 0x000ee20000000800 */
[C---:B--2---:R-:W-:Y:S01]  /*4390*/  FADD.FTZ R26, R150.reuse, R49 ;  /* 0x00000031961a7221 */ /* 0x044fe20000010000 */
[----:B------:R-:W-:-:S06]  /*43a0*/  F2FP.BF16.F32.PACK_AB R150, R150, R15 ;  /* 0x0000000f9696723e */ /* 0x000fcc00000010ff */
[----:B------:R-:W2:Y:S01]  /*43b0*/  MUFU.EX2 R54, R54 ;  /* 0x0000003600367308 */ /* 0x000ea20000000800 */
[C---:B0-----:R-:W-:Y:S01]  /*43c0*/  FADD.FTZ R47, R149.reuse, R24 ;  /* 0x00000018952f7221 */ /* 0x041fe20000010000 */
[----:B------:R-:W-:-:S06]  /*43d0*/  F2FP.BF16.F32.PACK_AB R149, R149, R50 ;  /* 0x000000329595723e */ /* 0x000fcc00000010ff */
[----:B------:R-:W-:Y:S01]  /*43e0*/  MUFU.EX2 R151, R56 ;  /* 0x0000003800977308 */ /* 0x000fe20000000800 */
[----:B---3--:R-:W-:-:S04]  /*43f0*/  FADD.FTZ R49, R33, R26 ;  /* 0x0000001a21317221 */ /* 0x008fc80000010000 */
[C---:B------:R-:W-:Y:S01]  /*4400*/  FADD.FTZ R24, R144.reuse, R49 ;  /* 0x0000003190187221 */ /* 0x040fe20000010000 */
[----:B------:R-:W-:Y:S02]  /*4410*/  F2FP.BF16.F32.PACK_AB R144, R144, R33 ;  /* 0x000000219090723e */ /* 0x000fe400000010ff */
[----:B------:R-:W0:Y:S08]  /*4420*/  MUFU.EX2 R41, R41 ;  /* 0x0000002900297308 */ /* 0x000e300000000800 */
[----:B------:R-:W3:Y:S08]  /*4430*/  MUFU.EX2 R58, R58 ;  /* 0x0000003a003a7308 */ /* 0x000ef00000000800 */
[----:B------:R-:W-:Y:S08]  /*4440*/  MUFU.EX2 R145, R60 ;  /* 0x0000003c00917308 */ /* 0x000ff00000000800 */
[----:B------:R-:W4:Y:S08]  /*4450*/  MUFU.EX2 R45, R45 ;  /* 0x0000002d002d7308 */ /* 0x000f300000000800 */
[----:B------:R-:W-:Y:S08]  /*4460*/  MUFU.EX2 R62, R62 ;  /* 0x0000003e003e7308 */ /* 0x000ff00000000800 */
[----:B------:R2:W-:Y:S08]  /*4470*/  MUFU.EX2 R141, R6 ;  /* 0x00000006008d7308 */ /* 0x0005f00000000800 */
[----:B------:R-:W-:Y:S01]  /*4480*/  MUFU.EX2 R147, R64 ;  /* 0x0000004000937308 */ /* 0x000fe20000000800 */
[----:B--2---:R-:W-:Y:S01]  /*4490*/  FADD.FTZ R6, R54, R47 ;  /* 0x0000002f36067221 */ /* 0x004fe20000010000 */
[----:B0-----:R-:W-:-:S03]  /*44a0*/  FADD.FTZ R47, R41, R24 ;  /* 0x00000018292f7221 */ /* 0x001fc60000010000 */
[----:B------:R-:W-:Y:S01]  /*44b0*/  FADD.FTZ R43, R151, R6 ;  /* 0x00000006972b7221 */ /* 0x000fe20000010000 */
[C---:B------:R-:W-:Y:S01]  /*44c0*/  FADD.FTZ R24, R146.reuse, R47 ;  /* 0x0000002f92187221 */ /* 0x040fe20000010000 */
[----:B------:R-:W-:Y:S01]  /*44d0*/  F2FP.BF16.F32.PACK_AB R146, R146, R41 ;  /* 0x000000299292723e */ /* 0x000fe200000010ff */
[----:B------:R-:W0:Y:S01]  /*44e0*/  MUFU.EX2 R32, R32 ;  /* 0x0000002000207308 */ /* 0x000e220000000800 */
[----:B---3--:R-:W-:Y:S01]  /*44f0*/  FADD.FTZ R6, R58, R43 ;  /* 0x0000002b3a067221 */ /* 0x008fe20000010000 */
[----:B----4-:R-:W-:Y:S01]  /*4500*/  FADD.FTZ R43, R45, R24 ;  /* 0x000000182d2b7221 */ /* 0x010fe20000010000 */
[----:B------:R-:W-:Y:S02]  /*4510*/  F2FP.BF16.F32.PACK_AB R151, R151, R54 ;  /* 0x000000369797723e */ /* 0x000fe400000010ff */
[C---:B------:R-:W-:Y:S01]  /*4520*/  FADD.FTZ R27, R145.reuse, R6 ;  /* 0x00000006911b7221 */ /* 0x040fe20000010000 */
[C---:B------:R-:W-:Y:S01]  /*4530*/  FADD.FTZ R43, R140.reuse, R43 ;  /* 0x0000002b8c2b7221 */ /* 0x040fe20000010000 */
[----:B------:R-:W-:Y:S01]  /*4540*/  F2FP.BF16.F32.PACK_AB R140, R140, R45 ;  /* 0x0000002d8c8c723e */ /* 0x000fe200000010ff */
[----:B------:R-:W-:Y:S01]  /*4550*/  MUFU.EX2 R10, R10 ;  /* 0x0000000a000a7308 */ /* 0x000fe20000000800 */
[----:B------:R-:W-:-:S07]  /*4560*/  F2FP.BF16.F32.PACK_AB R145, R145, R58 ;  /* 0x0000003a9191723e */ /* 0x000fce00000010ff */
[----:B------:R2:W3:Y:S01]  /*4570*/  MUFU.EX2 R25, R30 ;  /* 0x0000001e00197308 */ /* 0x0004e20000000800 */
[----:B0-----:R-:W-:-:S07]  /*4580*/  FADD.FTZ R6, R32, R43 ;  /* 0x0000002b20067221 */ /* 0x001fce0000010000 */
[----:B------:R-:W0:Y:S01]  /*4590*/  MUFU.EX2 R28, R28 ;  /* 0x0000001c001c7308 */ /* 0x000e220000000800 */
[----:B--2---:R-:W-:Y:S01]  /*45a0*/  IMAD.MOV.U32 R30, RZ, RZ, R18 ;  /* 0x000000ffff1e7224 */ /* 0x004fe200078e0012 */
[----:B-1----:R-:W-:Y:S02]  /*45b0*/  @P4 SHF.R.U32.HI R30, RZ, R40, R51 ;  /* 0x00000028ff1e4219 */ /* 0x002fe40000011633 */
[----:B------:R-:W-:-:S03]  /*45c0*/  ISETP.GE.AND P4, PT, R13, 0x1, PT ;  /* 0x000000010d00780c */ /* 0x000fc60003f86270 */
[----:B------:R-:W-:Y:S01]  /*45d0*/  IMAD.IADD R73, R73, 0x1, R30 ;  /* 0x0000000149497824 */ /* 0x000fe200078e021e */
[----:B------:R-:W1:Y:S01]  /*45e0*/  MUFU.EX2 R2, R2 ;  /* 0x0000000200027308 */ /* 0x000e620000000800 */
[C---:B---3--:R-:W-:Y:S01]  /*45f0*/  FADD.FTZ R29, R25.reuse, R6 ;  /* 0x00000006191d7221 */ /* 0x048fe20000010000 */
[----:B------:R-:W-:Y:S01]  /*4600*/  F2FP.BF16.F32.PACK_AB R142, R25, R32 ;  /* 0x00000020198e723e */ /* 0x000fe200000010ff */
[----:B------:R-:W-:-:S05]  /*4610*/  IMAD.IADD R12, R73, 0x1, R12 ;  /* 0x00000001490c7824 */ /* 0x000fca00078e020c */
[----:B------:R2:W-:Y:S01]  /*4620*/  MUFU.EX2 R143, R0 ;  /* 0x00000000008f7308 */ /* 0x0005e20000000800 */
[----:B0-----:R-:W-:Y:S01]  /*4630*/  FADD.FTZ R6, R28, R29 ;  /* 0x0000001d1c067221 */ /* 0x001fe20000010000 */
[----:B------:R-:W-:-:S06]  /*4640*/  F2FP.BF16.F32.PACK_AB R136, R39, R28 ;  /* 0x0000001c2788723e */ /* 0x000fcc00000010ff */
[----:B------:R-:W0:Y:S01]  /*4650*/  MUFU.EX2 R20, R20 ;  /* 0x0000001400147308 */ /* 0x000e220000000800 */
[----:B--2---:R-:W-:-:S04]  /*4660*/  FADD.FTZ R0, R62, R27 ;  /* 0x0000001b3e007221 */ /* 0x004fc80000010000 */
[C---:B------:R-:W-:Y:S01]  /*4670*/  FADD.FTZ R27, R147.reuse, R0 ;  /* 0x00000000931b7221 */ /* 0x040fe20000010000 */
[----:B------:R-:W-:Y:S02]  /*4680*/  F2FP.BF16.F32.PACK_AB R147, R147, R62 ;  /* 0x0000003e9393723e */ /* 0x000fe400000010ff */
[----:B------:R-:W2:Y:S01]  /*4690*/  MUFU.EX2 R66, R66 ;  /* 0x0000004200427308 */ /* 0x000ea20000000800 */
[----:B------:R-:W-:Y:S01]  /*46a0*/  FADD.FTZ R0, R10, R27 ;  /* 0x0000001b0a007221 */ /* 0x000fe20000010000 */
[----:B------:R-:W-:-:S03]  /*46b0*/  FADD.FTZ R27, R39, R6 ;  /* 0x00000006271b7221 */ /* 0x000fc60000010000 */
[C---:B------:R-:W-:Y:S01]  /*46c0*/  FADD.FTZ R15, R141.reuse, R0 ;  /* 0x000000008d0f7221 */ /* 0x040fe20000010000 */
[----:B------:R-:W-:Y:S01]  /*46d0*/  F2FP.BF16.F32.PACK_AB R141, R141, R10 ;  /* 0x0000000a8d8d723e */ /* 0x000fe200000010ff */
[----:B------:R-:W-:Y:S01]  /*46e0*/  VIADD R10, R72, 0xfffffffe ;  /* 0xfffffffe480a7836 */ /* 0x000fe20000000000 */
[----:B------:R-:W3:Y:S01]  /*46f0*/  MUFU.EX2 R137, R68 ;  /* 0x0000004400897308 */ /* 0x000ee20000000800 */
[----:B-1----:R-:W-:Y:S01]  /*4700*/  FADD.FTZ R0, R2, R15 ;  /* 0x0000000f02007221 */ /* 0x002fe20000010000 */
[----:B0-----:R-:W-:Y:S01]  /*4710*/  FADD.FTZ R6, R20, R27 ;  /* 0x0000001b14067221 */ /* 0x001fe20000010000 */
[----:B------:R-:W-:Y:S02]  /*4720*/  F2FP.BF16.F32.PACK_AB R138, R3, R20 ;  /* 0x00000014038a723e */ /* 0x000fe400000010ff */
[----:B------:R-:W-:Y:S01]  /*4730*/  FADD.FTZ R15, R143, R0 ;  /* 0x000000008f0f7221 */ /* 0x000fe20000010000 */
[----:B------:R-:W-:Y:S01]  /*4740*/  FADD.FTZ R6, R3, R6 ;  /* 0x0000000603067221 */ /* 0x000fe20000010000 */
[----:B------:R-:W-:Y:S01]  /*4750*/  F2FP.BF16.F32.PACK_AB R143, R143, R2 ;  /* 0x000000028f8f723e */ /* 0x000fe200000010ff */
[----:B------:R-:W0:Y:S01]  /*4760*/  MUFU.EX2 R34, R34 ;  /* 0x0000002200227308 */ /* 0x000e220000000800 */
[----:B--2---:R-:W-:-:S07]  /*4770*/  FADD.FTZ R0, R66, R15 ;  /* 0x0000000f42007221 */ /* 0x004fce0000010000 */
[----:B------:R-:W1:Y:S01]  /*4780*/  MUFU.EX2 R139, R14 ;  /* 0x0000000e008b7308 */ /* 0x000e620000000800 */
[C---:B---3--:R-:W-:Y:S01]  /*4790*/  FADD.FTZ R3, R137.reuse, R0 ;  /* 0x0000000089037221 */ /* 0x048fe20000010000 */
[----:B------:R-:W-:-:S03]  /*47a0*/  F2FP.BF16.F32.PACK_AB R137, R137, R66 ;  /* 0x000000428989723e */ /* 0x000fc600000010ff */
[----:B0-----:R-:W-:-:S04]  /*47b0*/  FADD.FTZ R0, R34, R3 ;  /* 0x0000000322007221 */ /* 0x001fc80000010000 */
[C---:B-1----:R-:W-:Y:S01]  /*47c0*/  FADD.FTZ R3, R139.reuse, R0 ;  /* 0x000000008b037221 */ /* 0x042fe20000010000 */
        /* <DEDUP_REMOVED lines=12> */
.L_x_1368:
[----:B------:R-:W-:-:S13]  /*4890*/  ISETP.NE.AND P1, PT, R13, 0x1, PT ;  /* 0x000000010d00780c */ /* 0x000fda0003f25270 */
[----:B------:R-:W0:Y:S02]  /*48a0*/  @P1 LDC.64 R14, c[0x0][0x9e8] ;  /* 0x00027a00ff0e1b82 */ /* 0x000e240000000a00 */
[----:B0-----:R-:W-:-:S05]  /*48b0*/  @P1 IMAD.HI.U32 R2, R0, R14, RZ ;  /* 0x0000000e00021227 */ /* 0x001fca00078e00ff */
[----:B------:R-:W-:-:S07]  /*48c0*/  @P1 SHF.R.U32.HI R0, RZ, R15, R2 ;  /* 0x0000000fff001219 */ /* 0x000fce0000011602 */
.L_x_1369:
[----:B------:R-:W-:-:S05]  /*48d0*/  IMAD R13, R0, R13, R13 ;  /* 0x0000000d000d7224 */ /* 0x000fca00078e020d */
[----:B------:R-:W-:-:S07]  /*48e0*/  VIMNMX R12, R12, R13, PT ;  /* 0x0000000d0c0c7248 */ /* 0x000fce0003fe0100 */
.L_x_1367:
        /* <DEDUP_REMOVED lines=45> */
.L_x_1387:
[----:B------:R-:W-:-:S04]  /*4bc0*/  UIADD3 UR5, UR37, 0x1, URZ ;  /* 0x0000000125057890 */ /* 0x000fc8000fffe03f */
[----:B------:R-:W-:-:S04]  /*4bd0*/  UISETP.NE.AND UP0, UPT, UR5, 0x2, UPT ;  /* 0x000000020500788c */ /* 0x000fc8000bf05270 */
[----:B------:R-:W-:Y:S02]  /*4be0*/  USEL UR39, URZ, 0x1, UP0 ;  /* 0x000000013f277887 */ /* 0x000fe40008000000 */
[----:B------:R-:W-:Y:S02]  /*4bf0*/  USEL UR5, UR5, URZ, UP0 ;  /* 0x0000003f05057287 */ /* 0x000fe40008000000 */
[----:B------:R-:W-:Y:S01]  /*4c00*/  ULOP3.LUT UR39, UR36, UR39, URZ, 0x3c, !UPT ;  /* 0x0000002724277292 */ /* 0x000fe2000f8e3c3f */
[----:B------:R-:W-:Y:S11]  /*4c10*/  @!P0 BRA `(.L_x_1371) ;  /* 0x0000000000048947 */ /* 0x000ff60003800000 */
[----:B------:R-:W-:Y:S01]  /*4c20*/  BPT.TRAP 0x1 ;  /* 0x000000040000795c */ /* 0x000fe20000300000 */
.L_x_1371:
[----:B------:R-:W-:Y:S01]  /*4c30*/  ULEA UR7, UR5, UR38, 0x3 ;  /* 0x0000002605077291 */ /* 0x000fe2000f8e183f */
[----:B------:R-:W-:-:S05]  /*4c40*/  IMAD.U32 R11, RZ, RZ, UR39 ;  /* 0x00000027ff0b7e24 */ /* 0x000fca000f8e00ff */
[----:B------:R-:W-:-:S04]  /*4c50*/  SHF.L.U32 R11, R11, 0x1f, RZ ;  /* 0x0000001f0b0b7819 */ /* 0x000fc800000006ff */
[----:B------:R0:W1:Y:S01]  /*4c60*/  SYNCS.PHASECHK.TRANS64.TRYWAIT P1, [UR7+0x2a830], R11 ;  /* 0x02a8300bff0075a7 */ /* 0x0000620008020147 */
[----:B------:R-:W-:Y:S05]  /*4c70*/  @!P0 BRA `(.L_x_1372) ;  /* 0x0000000000048947 */ /* 0x000fea0003800000 */
[----:B------:R-:W-:Y:S01]  /*4c80*/  BPT.TRAP 0x1 ;  /* 0x000000040000795c */ /* 0x000fe20000300000 */
.L_x_1372:
[----:B-1----:R-:W-:Y:S05]  /*4c90*/  @P1 BRA `(.L_x_1373) ;  /* 0x0000000000081947 */ /* 0x002fea0003800000 */
[----:B------:R-:W1:Y:S02]  /*4ca0*/  SYNCS.PHASECHK.TRANS64.TRYWAIT P1, [UR7+0x2a830], R11 ;  /* 0x02a8300bff0075a7 */ /* 0x000e640008020147 */
[----:B-1----:R-:W-:Y:S05]  /*4cb0*/  @!P1 BRA `(.L_x_1374) ;  /* 0x0000012000c09947 */ /* 0x002fea0003800000 */
.L_x_1373:
        /* <DEDUP_REMOVED lines=135> */
.L_x_1375:
[----:B------:R-:W-:Y:S01]  /*5530*/  ULEA UR14, UR37, UR38, 0x3 ;  /* 0x00000026250e7291 */ /* 0x000fe2000f8e183f */
[----:B------:R-:W-:-:S05]  /*5540*/  IMAD.U32 R0, RZ, RZ, UR36 ;  /* 0x00000024ff007e24 */ /* 0x000fca000f8e00ff */
[----:B------:R-:W-:-:S04]  /*5550*/  SHF.L.U32 R0, R0, 0x1f, RZ ;  /* 0x0000001f00007819 */ /* 0x000fc800000006ff */
[----:B------:R2:W3:Y:S01]  /*5560*/  SYNCS.PHASECHK.TRANS64.TRYWAIT P1, [UR14+0x2a850], R0 ;  /* 0x02a85000ff0075a7 */ /* 0x0004e2000802014e */
[----:B------:R-:W-:Y:S05]  /*5570*/  @!P0 BRA `(.L_x_1376) ;  /* 0x0000000000048947 */ /* 0x000fea0003800000 */
[----:B------:R-:W-:Y:S01]  /*5580*/  BPT.TRAP 0x1 ;  /* 0x000000040000795c */ /* 0x000fe20000300000 */
.L_x_1376:
[----:B---3--:R-:W-:Y:S05]  /*5590*/  @P1 BRA `(.L_x_1377) ;  /* 0x0000000000081947 */ /* 0x008fea0003800000 */
[----:B------:R-:W3:Y:S02]  /*55a0*/  SYNCS.PHASECHK.TRANS64.TRYWAIT P1, [UR14+0x2a850], R0 ;  /* 0x02a85000ff0075a7 */ /* 0x000ee4000802014e */
[----:B---3--:R-:W-:Y:S05]  /*55b0*/  @!P1 BRA `(.L_x_1378) ;  /* 0x0000011800989947 */ /* 0x008fea0003800000 */
.L_x_1377:
[----:B------:R-:W-:Y:S01]  /*55c0*/  UIADD3 UR6, UR38, 0x400, URZ ;  /* 0x0000040026067890 */ /* 0x000fe2000fffe03f */
[----:B------:R-:W-:Y:S01]  /*55d0*/  WARPGROUP.ARRIVE ;  /* 0x00000000000079c5 */ /* 0x000fe20000000000 */
[----:B------:R-:W-:Y:S01]  /*55e0*/  UMOV UR11, 0x40000040 ;  /* 0x40000040000b7882 */ /* 0x000fe20000000000 */
[----:B------:R-:W-:Y:S01]  /*55f0*/  ISETP.NE.AND P2, PT, R9, 0x1, PT ;  /* 0x000000010900780c */ /* 0x000fe20003f45270 */
[----:B------:R-:W-:-:S03]  /*5600*/  USHF.R.U32.HI UR6, URZ, 0x4, UR6 ;  /* 0x000000043f067899 */ /* 0x000fc60008011606 */
[----:B------:R-:W3:Y:S01]  /*5610*/  S2R R177, SR_TID.X ;  /* 0x0000000000b17919 */ /* 0x000ee20000002100 */
[----:B------:R-:W-:Y:S01]  /*5620*/  FMUL.FTZ R21, R102, UR4 ;  /* 0x0000000466157c20 */ /* 0x000fe20008410000 */
[----:B01----:R-:W-:Y:S01]  /*5630*/  FMUL.FTZ R11, R88, UR4 ;  /* 0x00000004580b7c20 */ /* 0x003fe20008410000 */
[----:B------:R-:W-:Y:S01]  /*5640*/  ULOP3.LUT UR6, UR6, 0x3fff, URZ, 0xc0, !UPT ;  /* 0x00003fff06067892 */ /* 0x000fe2000f8ec03f */
[----:B------:R-:W-:Y:S01]  /*5650*/  FMUL.FTZ R88, R103, UR4 ;  /* 0x0000000467587c20 */ /* 0x000fe20008410000 */
[----:B------:R-:W-:Y:S01]  /*5660*/  FMUL.FTZ R2, R91, UR4 ;  /* 0x000000045b027c20 */ /* 0x000fe20008410000 */
[----:B------:R-:W-:Y:S01]  /*5670*/  FMUL.FTZ R91, R107, UR4 ;  /* 0x000000046b5b7c20 */ /* 0x000fe20008410000 */
[----:B------:R-:W-:Y:S01]  /*5680*/  ULOP3.LUT UR6, UR6, 0x3000000, URZ, 0xfc, !UPT ;  /* 0x0300000006067892 */ /* 0x000fe2000f8efc3f */
[----:B------:R-:W-:Y:S01]  /*5690*/  FMUL.FTZ R107, R109, UR4 ;  /* 0x000000046d6b7c20 */ /* 0x000fe20008410000 */
[----:B------:R-:W-:Y:S01]  /*56a0*/  FMUL.FTZ R109, R113, UR4 ;  /* 0x00000004716d7c20 */ /* 0x000fe20008410000 */
[----:B------:R-:W-:Y:S01]  /*56b0*/  IMAD.IADD R113, R22, 0x1, R18 ;  /* 0x0000000116717824 */ /* 0x000fe200078e0212 */
[----:B------:R-:W-:Y:S01]  /*56c0*/  UIMAD UR6, UR37, 0x600, UR6 ;  /* 0x00000600250678a4 */ /* 0x000fe2000f8e0206 */
[----:B------:R-:W0:Y:S01]  /*56d0*/  @P2 LDC R102, c[0x0][0x44c] ;  /* 0x00011300ff662b82 */ /* 0x000e220000000800 */
[----:B--2---:R-:W-:Y:S01]  /*56e0*/  FMUL.FTZ R0, R90, UR4 ;  /* 0x000000045a007c20 */ /* 0x004fe20008410000 */
[----:B------:R-:W-:Y:S01]  /*56f0*/  FMUL.FTZ R121, R121, UR4 ;  /* 0x0000000479797c20 */ /* 0x000fe20008410000 */
[----:B------:R-:W-:Y:S01]  /*5700*/  FMUL.FTZ R90, R106, UR4 ;  /* 0x000000046a5a7c20 */ /* 0x000fe20008410000 */
[----:B------:R-:W-:Y:S01]  /*5710*/  FMUL.FTZ R106, R108, UR4 ;  /* 0x000000046c6a7c20 */ /* 0x000fe20008410000 */
[----:B------:R-:W-:Y:S01]  /*5720*/  FMUL.FTZ R108, R112, UR4 ;  /* 0x00000004706c7c20 */ /* 0x000fe20008410000 */
[----:B------:R-:W-:Y:S01]  /*5730*/  UMOV UR10, UR6 ;  /* 0x00000006000a7c82 */ /* 0x000fe20008000000 */
[----:B------:R1:W2:Y:S01]  /*5740*/  MUFU.TANH R112, R121 ;  /* 0x0000007900707308 */ /* 0x0002a20000002400 */
[----:B------:R-:W-:Y:S01]  /*5750*/  HGMMA.64x128x16.F32.BF16 R24, R156, gdesc[UR8].tnspB, R24, gsb0 ;  /* 0x41e000089c187df0 */ /* 0x000fe20008001818 */
[----:B------:R-:W-:Y:S01]  /*5760*/  UIADD3 UR10, UR6, 0x80, URZ ;  /* 0x00000080060a7890 */ /* 0x000fe2000fffe03f */
[----:B------:R-:W4:Y:S01]  /*5770*/  @P2 LDC R103, c[0x0][0x450] ;  /* 0x00011400ff672b82 */ /* 0x000f220000000800 */
[----:B------:R-:W-:Y:S01]  /*5780*/  UMOV UR11, 0x40000040 ;  /* 0x40000040000b7882 */ /* 0x000fe20000000000 */
[----:B------:R-:W-:Y:S01]  /*5790*/  FMUL.FTZ R12, R94, UR4 ;  /* 0x000000045e0c7c20 */ /* 0x000fe20008410000 */
[----:B------:R-:W-:Y:S01]  /*57a0*/  FMUL.FTZ R14, R95, UR4 ;  /* 0x000000045f0e7c20 */ /* 0x000fe20008410000 */
[----:B------:R-:W-:Y:S01]  /*57b0*/  FMUL.FTZ R15, R98, UR4 ;  /* 0x00000004620f7c20 */ /* 0x000fe20008410000 */
[----:B------:R-:W-:Y:S01]  /*57c0*/  FMUL.FTZ R20, R99, UR4 ;  /* 0x0000000463147c20 */ /* 0x000fe20008410000 */
[----:B-1----:R-:W-:-:S02]  /*57d0*/  IMAD R121, R10, -0x60, RZ ;  /* 0xffffffa00a797824 */ /* 0x002fc400078e02ff */
[----:B------:R-:W-:Y:S01]  /*57e0*/  FMUL.FTZ R94, R110, UR4 ;  /* 0x000000046e5e7c20 */ /* 0x000fe20008410000 */
        /* <DEDUP_REMOVED lines=16> */
[----:B----4-:R-:W-:Y:S01]  /*58f0*/  @P2 SHF.R.U32.HI R113, RZ, R103, R102 ;  /* 0x00000067ff712219 */ /* 0x010fe20000011666 */
[----:B------:R-:W-:Y:S01]  /*5900*/  IMAD.U32 R102, RZ, RZ, UR7 ;  /* 0x00000007ff667e24 */ /* 0x000fe2000f8e00ff */
[----:B---3--:R-:W-:Y:S01]  /*5910*/  LOP3.LUT P2, RZ, R177, 0x7f, RZ, 0xc0, !PT ;  /* 0x0000007fb1ff7812 */ /* 0x008fe2000784c0ff */
[----:B------:R-:W-:Y:S01]  /*5920*/  FMUL.FTZ R120, R120, UR4 ;  /* 0x0000000478787c20 */ /* 0x000fe20008410000 */
[----:B------:R-:W-:Y:S01]  /*5930*/  FMUL.FTZ R124, R124, UR4 ;  /* 0x000000047c7c7c20 */ /* 0x000fe20008410000 */
[----:B------:R-:W-:Y:S01]  /*5940*/  FMUL.FTZ R134, R134, UR4 ;  /* 0x0000000486867c20 */ /* 0x000fe20008410000 */
[----:B------:R-:W-:Y:S01]  /*5950*/  ISETP.NE.AND P1, PT, R175, RZ, PT ;  /* 0x000000ffaf00720c */ /* 0x000fe20003f25270 */
[----:B------:R-:W0:Y:S08]  /*5960*/  MUFU.TANH R11, R11 ;  /* 0x0000000b000b7308 */ /* 0x000e300000002400 */
[----:B------:R-:W-:Y:S01]  /*5970*/  @!P2 VIADD R102, R102, 0x2a840 ;  /* 0x0002a8406666a836 */ /* 0x000fe20000000000 */
[----:B------:R-:W1:Y:S04]  /*5980*/  MUFU.TANH R89, R89 ;  /* 0x0000005900597308 */ /* 0x000e680000002400 */
[----:B------:R-:W-:-:S04]  /*5990*/  @!P2 PRMT R103, RZ, 0x654, R102 ;  /* 0x00000654ff67a816 */ /* 0x000fc80000000066 */
        /* <DEDUP_REMOVED lines=17> */
[----:B------:R-:W5:Y:S01]  /*5ab0*/  SHFL.IDX PT, R119, R113, RZ, 0x1c1f ;  /* 0x001c1fff71777589 */ /* 0x000f6200000e0000 */
[----:B------:R-:W-:Y:S01]  /*5ac0*/  FMUL.FTZ R100, R118, UR4 ;  /* 0x0000000476647c20 */ /* 0x000fe20008410000 */
[----:B------:R-:W-:Y:S01]  /*5ad0*/  HGMMA.64x128x16.F32.BF16 R24, R152, gdesc[UR8].tnspB, R24, gsb0 ;  /* 0x41e0000898187df0 */ /* 0x000fe20008001818 */
[----:B------:R-:W-:Y:S01]  /*5ae0*/  UIADD3 UR10, UR6, 0x100, URZ ;  /* 0x00000100060a7890 */ /* 0x000fe2000fffe03f */
[----:B------:R-:W0:Y:S01]  /*5af0*/  MUFU.TANH R156, R156 ;  /* 0x0000009c009c7308 */ /* 0x000e220000002400 */
[----:B------:R-:W-:-:S07]  /*5b00*/  UMOV UR11, 0x40000040 ;  /* 0x40000040000b7882 */ /* 0x000fce0000000000 */
        /* <DEDUP_REMOVED lines=16> */
[----:B------:R-:W0:Y:S01]  /*5c10*/  MUFU.TANH R125, R125 ;  /* 0x0000007d007d7308 */ /* 0x000e220000002400 */
[----:B------:R-:W-:-:S02]  /*5c20*/  WARPGROUP.DEPBAR.LE gsb0, 0x0 ;  /* 0x00008000000079c5 */ /* 0x000fc40000010000 */
[----:B------:R-:W-:Y:S01]  /*5c30*/  WARPGROUP.ARRIVE ;  /* 0x00000000000079c5 */ /* 0x000fe20000000000 */
[----:B------:R-:W-:Y:S01]  /*5c40*/  FMUL.FTZ R152, R130, UR4 ;  /* 0x0000000482987c20 */ /* 0x000fe20008410000 */
[----:B------:R-:W-:-:S03]  /*5c50*/  FMUL.FTZ R154, R131, UR4 ;  /* 0x00000004839a7c20 */ /* 0x000fc60008410000 */
        /* <DEDUP_REMOVED lines=13> */
[----:B------:R-:W-:Y:S01]  /*5d30*/  FMUL.FTZ R150, R127, UR4 ;  /* 0x000000047f967c20 */ /* 0x000fe20008410000 */
[----:B------:R-:W-:-:S03]  /*5d40*/  VIADD R104, R121, 0x1 ;  /* 0x0000000179687836 */ /* 0x000fc60000000000 */
[----:B------:R-:W-:Y:S01]  /*5d50*/  HGMMA.64x128x16.F32.BF16 R24, R144, gdesc[UR8].tnspB, R24, gsb0 ;  /* 0x41e0000890187df0 */ /* 0x000fe20008001818 */
[----:B------:R-:W-:Y:S01]  /*5d60*/  UIADD3 UR10, UR6, 0x200, URZ ;  /* 0x00000200060a7890 */ /* 0x000fe2000fffe03f */
[----:B------:R-:W-:Y:S01]  /*5d70*/  IMAD R104, R19, -0x2, R104 ;  /* 0xfffffffe13687824 */ /* 0x000fe200078e0268 */
[----:B------:R-:W-:Y:S01]  /*5d80*/  UMOV UR11, 0x40000040 ;  /* 0x40000040000b7882 */ /* 0x000fe20000000000 */
[----:B------:R-:W-:Y:S01]  /*5d90*/  UIADD3 UR6, UR6, 0x280, URZ ;  /* 0x0000028006067890 */ /* 0x000fe2000fffe03f */
[----:B------:R-:W0:Y:S08]  /*5da0*/  MUFU.TANH R148, R148 ;  /* 0x0000009400947308 */ /* 0x000e300000002400 */
[----:B------:R-:W0:Y:S01]  /*5db0*/  MUFU.TANH R150, R150 ;  /* 0x0000009600967308 */ /* 0x000e220000002400 */
[----:B------:R-:W-:-:S02]  /*5dc0*/  WARPGROUP.DEPBAR.LE gsb0, 0x0 ;  /* 0x00008000000079c5 */ /* 0x000fc40000010000 */
[----:B------:R-:W-:Y:S01]  /*5dd0*/  WARPGROUP.ARRIVE ;  /* 0x00000000000079c5 */ /* 0x000fe20000000000 */
[----:B------:R-:W-:Y:S01]  /*5de0*/  FMUL.FTZ R144, R123, UR4 ;  /* 0x000000047b907c20 */ /* 0x000fe20008410000 */
[----:B------:R-:W-:-:S03]  /*5df0*/  FMUL.FTZ R146, R126, UR4 ;  /* 0x000000047e927c20 */ /* 0x000fc60008410000 */
[----:B------:R0:W0:Y:S01]  /*5e00*/  MUFU.TANH R123, R124 ;  /* 0x0000007c007b7308 */ /* 0x0000220000002400 */
[----:B------:R-:W-:Y:S01]  /*5e10*/  HGMMA.64x128x16.F32.BF16 R24, R140, gdesc[UR8].tnspB, R24, gsb0 ;  /* 0x41e000088c187df0 */ /* 0x000fe20008001818 */
[----:B------:R-:W-:Y:S01]  /*5e20*/  UMOV UR10, UR6 ;  /* 0x00000006000a7c82 */ /* 0x000fe20008000000 */
[----:B------:R-:W-:-:S05]  /*5e30*/  UMOV UR11, 0x40000040 ;  /* 0x40000040000b7882 */ /* 0x000fca0000000000 */
[----:B------:R-:W0:Y:S08]  /*5e40*/  MUFU.TANH R144, R144 ;  /* 0x0000009000907308 */ /* 0x000e300000002400 */
[----:B------:R-:W0:Y:S01]  /*5e50*/  MUFU.TANH R146, R146 ;  /* 0x0000009200927308 */ /* 0x000e220000002400 */
[----:B------:R-:W-:Y:S02]  /*5e60*/  WARPGROUP.DEPBAR.LE gsb0, 0x0 ;  /* 0x00008000000079c5 */ /* 0x000fe40000010000 */
[----:B------:R-:W-:Y:S01]  /*5e70*/  WARPGROUP.ARRIVE ;  /* 0x00000000000079c5 */ /* 0x000fe20000000000 */
[----:B------:R-:W-:Y:S01]  /*5e80*/  FMUL.FTZ R140, R105, UR4 ;  /* 0x00000004698c7c20 */ /* 0x000fe20008410000 */
[----:B------:R-:W-:Y:S01]  /*5e90*/  FMUL.FTZ R142, R122, UR4 ;  /* 0x000000047a8e7c20 */ /* 0x000fe20008410000 */
[----:B------:R-:W-:-:S03]  /*5ea0*/  IADD3 R105, -R17, R104, R16 ;  /* 0x0000006811697210 */ /* 0x000fc60007ffe110 */
[----:B------:R-:W-:Y:S01]  /*5eb0*/  HGMMA.64x128x16.F32.BF16 R24, R136, gdesc[UR8].tnspB, R24, gsb0 ;  /* 0x41e0000888187df0 */ /* 0x000fe20008001818 */
[----:B------:R-:W0:Y:S01]  /*5ec0*/  MUFU.TANH R140, R140 ;  /* 0x0000008c008c7308 */ /* 0x000e220000002400 */
[C---:B------:R-:W-:Y:S02]  /*5ed0*/  VIADD R127, R105.reuse, UR54 ;  /* 0x00000036697f7c36 */ /* 0x040fe40008000000 */
[----:B------:R-:W-:Y:S02]  /*5ee0*/  VIADD R130, R105, UR51 ;  /* 0x0000003369827c36 */ /* 0x000fe40008000000 */
[--C-:B-----5:R-:W-:Y:S02]  /*5ef0*/  IMAD.IADD R115, R127, 0x1, R119.reuse ;  /* 0x000000017f737824 */ /* 0x120fe400078e0277 */
[----:B------:R-:W-:Y:S01]  /*5f00*/  IMAD.IADD R117, R130, 0x1, R119 ;  /* 0x0000000182757824 */ /* 0x000fe200078e0277 */
[----:B------:R-:W0:Y:S01]  /*5f10*/  MUFU.TANH R142, R142 ;  /* 0x0000008e008e7308 */ /* 0x000e220000002400 */
[----:B------:R-:W-:-:S02]  /*5f20*/  WARPGROUP.DEPBAR.LE gsb0, 0x0 ;  /* 0x00008000000079c5 */ /* 0x000fc40000010000 */
[----:B------:R5:W-:Y:S01]  /*5f30*/  @!P2 SYNCS.ARRIVE.TRANS64.RED.A1T0 RZ, [R103+URZ], RZ ;  /* 0x000000ff67ffa9a7 */ /* 0x000be2000810043f */
[----:B------:R-:W-:Y:S02]  /*5f40*/  VIADD R136, R104, 0xffffffff ;  /* 0xffffffff68887836 */ /* 0x000fe40000000000 */
[----:B-----5:R-:W-:-:S06]  /*5f50*/  FMUL.FTZ R103, R135, UR4 ;  /* 0x0000000487677c20 */ /* 0x020fcc0008410000 */
[----:B------:R-:W0:Y:S01]  /*5f60*/  MUFU.TANH R103, R103 ;  /* 0x0000006700677308 */ /* 0x000e220000002400 */
[----:B-1234-:R-:W-:Y:S05]  /*5f70*/  @!P1 BRA `(.L_x_1379) ;  /* 0x0000000000549947 */ /* 0x01efea0003800000 */
[----:B------:R-:W-:Y:S01]  /*5f80*/  IADD3 R119, -R17, R16, R119 ;  /* 0x0000001011777210 */ /* 0x000fe20007ffe177 */
        /* <DEDUP_REMOVED lines=11> */
.L_x_1381:
[----:B------:R-:W-:-:S05]  /*6040*/  IMAD.U32 R116, RZ, RZ, UR50 ;  /* 0x00000032ff747e24 */ /* 0x000fca000f8e00ff */
[----:B------:R-:W-:-:S13]  /*6050*/  ISETP.NE.AND P1, PT, R116, 0x1, PT ;  /* 0x000000017400780c */ /* 0x000fda0003f25270 */
[----:B------:R-:W1:Y:S02]  /*6060*/  @P1 LDC.64 R104, c[0x0][0x9e8] ;  /* 0x00027a00ff681b82 */ /* 0x000e640000000a00 */
[----:B-1----:R-:W-:-:S05]  /*6070*/  @P1 IMAD.HI.U32 R104, R119, R104, RZ ;  /* 0x0000006877681227 */ /* 0x002fca00078e00ff */
[----:B------:R-:W-:-:S07]  /*6080*/  @P1 SHF.R.U32.HI R119, RZ, R105, R104 ;  /* 0x00000069ff771219 */ /* 0x000fce0000011668 */
.L_x_1382:
[----:B------:R-:W-:Y:S05]  /*6090*/  BSYNC B0 ;  /* 0x0000000000007941 */ /* 0x000fea0003800000 */
.L_x_1380:
[----:B------:R-:W-:-:S05]  /*60a0*/  IMAD R104, R119, R116, R136 ;  /* 0x0000007477687224 */ /* 0x000fca00078e0288 */
[----:B------:R-:W-:Y:S02]  /*60b0*/  VIADDMNMX R115, R104, R116, R115, PT ;  /* 0x0000007468737246 */ /* 0x000fe40003800173 */
[----:B------:R-:W-:-:S07]  /*60c0*/  VIMNMX R117, R117, R104, !PT ;  /* 0x0000006875757248 */ /* 0x000fce0007fe0100 */
.L_x_1379:
        /* <DEDUP_REMOVED lines=110> */
[----:B------:R-:W-:Y:S01]  /*67b0*/  ISETP.GE.AND P6, PT, R121, 0x5a, PT ;  /* 0x0000005a7900780c */ /* 0x000fe20003fc6270 */
[----:B------:R-:W0:Y:S03]  /*67c0*/  SHFL.IDX PT, R11, R113, 0x1, 0x1c1f ;  /* 0x003c1f00710b7f89 */ /* 0x000e2600000e0000 */
        /* <DEDUP_REMOVED lines=8> */
[----:B------:R-:W-:Y:S01]  /*6850*/  IADD3 R11, -R17, R16, R11 ;  /* 0x00000010110b7210 */ /* 0x000fe20007ffe10b */
        /* <DEDUP_REMOVED lines=11> */
.L_x_1385:
[----:B------:R-:W-:-:S05]  /*6910*/  IMAD.U32 R105, RZ, RZ, UR50 ;  /* 0x00000032ff697e24 */ /* 0x000fca000f8e00ff */
[----:B------:R-:W-:-:S13]  /*6920*/  ISETP.NE.AND P6, PT, R105, 0x1, PT ;  /* 0x000000016900780c */ /* 0x000fda0003fc5270 */
[----:B------:R-:W0:Y:S02]  /*6930*/  @P6 LDC.64 R128, c[0x0][0x9e8] ;  /* 0x00027a00ff806b82 */ /* 0x000e240000000a00 */
[----:B0-----:R-:W-:-:S05]  /*6940*/  @P6 IMAD.HI.U32 R128, R11, R128, RZ ;  /* 0x000000800b806227 */ /* 0x001fca00078e00ff */
[----:B------:R-:W-:-:S07]  /*6950*/  @P6 SHF.R.U32.HI R11, RZ, R129, R128 ;  /* 0x00000081ff0b6219 */ /* 0x000fce0000011680 */
.L_x_1386:
[----:B------:R-:W-:Y:S05]  /*6960*/  BSYNC B0 ;  /* 0x0000000000007941 */ /* 0x000fea0003800000 */
.L_x_1384:
[----:B------:R-:W-:-:S05]  /*6970*/  IMAD R128, R11, R105, R136 ;  /* 0x000000690b807224 */ /* 0x000fca00078e0288 */
[----:B------:R-:W-:Y:S02]  /*6980*/  VIADDMNMX R89, R128, R105, R89, PT ;  /* 0x0000006980597246 */ /* 0x000fe40003800159 */
[----:B------:R-:W-:-:S07]  /*6990*/  VIMNMX R93, R93, R128, !PT ;  /* 0x000000805d5d7248 */ /* 0x000fce0007fe0100 */
.L_x_1383:
        /* <DEDUP_REMOVED lines=133> */
[----:B------:R-:W-:Y:S01]  /*71f0*/  FSEL R109, R174, RZ, P1 ;  /* 0x000000ffae6d7208 */ /* 0x000fe20000800000 */
[--C-:B------:R-:W-:Y:S01]  /*7200*/  FFMA.FTZ R180, R180, R11, -R111.reuse ;  /* 0x0000000bb4b47223 */ /* 0x100fe2000001086f */
[----:B------:R-:W-:Y:S01]  /*7210*/  FMNMX.FTZ R21, R14, R21, !PT ;  /* 0x000000150e157209 */ /* 0x000fe20007810000 */
[-CC-:B------:R-:W-:Y:S01]  /*7220*/  FFMA.FTZ R184, R184, R11.reuse, -R111.reuse ;  /* 0x0000000bb8b87223 */ /* 0x180fe2000001086f */
[--C-:B------:R-:W-:Y:S01]  /*7230*/  FFMA.FTZ R182, R182, R11, -R111.reuse ;  /* 0x0000000bb6b67223 */ /* 0x100fe2000001086f */
[----:B------:R0:W-:Y:S01]  /*7240*/  MUFU.EX2 R93, R138 ;  /* 0x0000008a005d7308 */ /* 0x0001e20000000800 */
        /* <DEDUP_REMOVED lines=9> */
[-CC-:B0-----:R-:W-:Y:S01]  /*72e0*/  FFMA.FTZ R138, R92, R11.reuse, -R111.reuse ;  /* 0x0000000b5c8a7223 */ /* 0x181fe2000001086f */
        /* <DEDUP_REMOVED lines=8> */
[-CC-:B------:R-:W-:Y:S01]  /*7370*/  FFMA.FTZ R112, R112, R11.reuse, -R111.reuse ;  /* 0x0000000b70707223 */ /* 0x180fe2000001086f */
[-CC-:B------:R-:W-:Y:S01]  /*7380*/  FFMA.FTZ R105, R106, R11.reuse, -R111.reuse ;  /* 0x0000000b6a697223 */ /* 0x180fe2000001086f */
[--C-:B------:R-:W-:Y:S01]  /*7390*/  FFMA.FTZ R108, R108, R11, -R111.reuse ;  /* 0x0000000b6c6c7223 */ /* 0x100fe2000001086f */
[----:B------:R-:W-:Y:S01]  /*73a0*/  FMNMX.FTZ R95, R94, R95, !PT ;  /* 0x0000005f5e5f7209 */ /* 0x000fe20007810000 */
[----:B------:R-:W-:Y:S01]  /*73b0*/  FFMA.FTZ R96, R96, R11, -R111 ;  /* 0x0000000b60607223 */ /* 0x000fe2000001086f */
[----:B------:R-:W0:Y:S02]  /*73c0*/  MUFU.EX2 R182, R182 ;  /* 0x000000b600b67308 */ /* 0x000e240000000800 */
[----:B------:R-:W-:-:S04]  /*73d0*/  FMNMX.FTZ R95, R88, R95, !PT ;  /* 0x0000005f585f7209 */ /* 0x000fc80007810000 */
[----:B------:R-:W-:Y:S02]  /*73e0*/  FMNMX.FTZ R95, R98, R95, !PT ;  /* 0x0000005f625f7209 */ /* 0x000fe40007810000 */
[----:B------:R-:W-:Y:S02]  /*73f0*/  MUFU.EX2 R91, R178 ;  /* 0x000000b2005b7308 */ /* 0x000fe40000000800 */
[----:B------:R-:W-:-:S04]  /*7400*/  FMNMX.FTZ R97, R20, R95, !PT ;  /* 0x0000005f14617209 */ /* 0x000fc80007810000 */
[----:B------:R-:W-:Y:S02]  /*7410*/  FMNMX.FTZ R97, R100, R97, !PT ;  /* 0x0000006164617209 */ /* 0x000fe40007810000 */
[----:B------:R-:W-:Y:S02]  /*7420*/  MUFU.EX2 R176, R176 ;  /* 0x000000b000b07308 */ /* 0x000fe40000000800 */
[----:B------:R-:W-:-:S04]  /*7430*/  FMNMX.FTZ R97, R140, R97, !PT ;  /* 0x000000618c617209 */ /* 0x000fc80007810000 */
[----:B------:R-:W-:Y:S02]  /*7440*/  FMNMX.FTZ R97, R142, R97, !PT ;  /* 0x000000618e617209 */ /* 0x000fe40007810000 */
[----:B------:R0:W-:Y:S02]  /*7450*/  MUFU.EX2 R95, R158 ;  /* 0x0000009e005f7308 */ /* 0x0001e40000000800 */
[----:B------:R-:W-:-:S04]  /*7460*/  FMNMX.FTZ R97, R144, R97, !PT ;  /* 0x0000006190617209 */ /* 0x000fc80007810000 */
[----:B------:R-:W-:Y:S02]  /*7470*/  FMNMX.FTZ R97, R146, R97, !PT ;  /* 0x0000006192617209 */ /* 0x000fe40007810000 */
[----:B------:R1:W-:Y:S01]  /*7480*/  MUFU.EX2 R178, R156 ;  /* 0x0000009c00b27308 */ /* 0x0003e20000000800 */
[----:B0-----:R-:W-:Y:S02]  /*7490*/  F2FP.BF16.F32.PACK_AB R158, R182, R21 ;  /* 0x00000015b69e723e */ /* 0x001fe400000010ff */
[----:B------:R-:W-:-:S04]  /*74a0*/  FMNMX.FTZ R97, R150, R97, !PT ;  /* 0x0000006196617209 */ /* 0x000fc80007810000 */
[----:B------:R-:W-:Y:S01]  /*74b0*/  FMNMX.FTZ R97, R152, R97, !PT ;  /* 0x0000006198617209 */ /* 0x000fe20007810000 */
[----:B------:R-:W-:Y:S01]  /*74c0*/  MUFU.EX2 R148, R148 ;  /* 0x0000009400947308 */ /* 0x000fe20000000800 */
[----:B-1----:R-:W-:Y:S02]  /*74d0*/  F2FP.BF16.F32.PACK_AB R156, R180, R15 ;  /* 0x0000000fb49c723e */ /* 0x002fe400000010ff */
[----:B------:R-:W-:-:S04]  /*74e0*/  FMNMX.FTZ R97, R154, R97, !PT ;  /* 0x000000619a617209 */ /* 0x000fc80007810000 */
[----:B------:R-:W-:Y:S01]  /*74f0*/  FMNMX.FTZ R97, R102, R97, !PT ;  /* 0x0000006166617209 */ /* 0x000fe20007810000 */
[----:B------:R-:W-:Y:S03]  /*7500*/  MUFU.EX2 R89, R89 ;  /* 0x0000005900597308 */ /* 0x000fe60000000800 */
[----:B------:R-:W-:Y:S01]  /*7510*/  FMNMX.FTZ R0, R126, R97, !PT ;  /* 0x000000617e007209 */ /* 0x000fe20007810000 */
[-CC-:B------:R-:W-:Y:S01]  /*7520*/  FFMA.FTZ R97, R116, R11.reuse, -R111.reuse ;  /* 0x0000000b74617223 */ /* 0x180fe2000001086f */
[----:B------:R-:W-:-:S03]  /*7530*/  FFMA.FTZ R116, R124, R11, -R111 ;  /* 0x0000000b7c747223 */ /* 0x000fc6000001086f */
[----:B------:R-:W0:Y:S01]  /*7540*/  SHFL.BFLY PT, R103, R0, 0x2, 0x1f ;  /* 0x0c401f0000677f89 */ /* 0x000e2200000e0000 */
[----:B------:R-:W-:Y:S08]  /*7550*/  MUFU.EX2 R120, R120 ;  /* 0x0000007800787308 */ /* 0x000ff00000000800 */
[----:B------:R-:W-:Y:S08]  /*7560*/  MUFU.EX2 R97, R97 ;  /* 0x0000006100617308 */ /* 0x000ff00000000800 */
[----:B------:R-:W-:Y:S01]  /*7570*/  MUFU.EX2 R116, R116 ;  /* 0x0000007400747308 */ /* 0x000fe20000000800 */
[----:B0-----:R-:W-:-:S07]  /*7580*/  FMNMX.FTZ R107, R0, R103, !PT ;  /* 0x00000067006b7209 */ /* 0x001fce0007810000 */
[----:B------:R-:W-:Y:S01]  /*7590*/  MUFU.EX2 R99, R99 ;  /* 0x0000006300637308 */ /* 0x000fe20000000800 */
[-CC-:B------:R-:W-:Y:S01]  /*75a0*/  FFMA.FTZ R103, R110, R11.reuse, -R111.reuse ;  /* 0x0000000b6e677223 */ /* 0x180fe2000001086f */
[----:B------:R-:W0:Y:S06]  /*75b0*/  SHFL.BFLY PT, R0, R107, 0x1, 0x1f ;  /* 0x0c201f006b007f89 */ /* 0x000e2c00000e0000 */
        /* <DEDUP_REMOVED lines=40> */
[-CC-:B------:R-:W-:Y:S01]  /*7840*/  FFMA.FTZ R150, R150, R11.reuse, -R109.reuse ;  /* 0x0000000b96967223 */ /* 0x180fe2000001086d */
[----:B------:R-:W-:Y:S01]  /*7850*/  FFMA.FTZ R102, R102, R11, -R109 ;  /* 0x0000000b66667223 */ /* 0x000fe2000001086d */
[----:B------:R-:W-:Y:S01]  /*7860*/  ISETP.GT.AND P1, PT, R10, R13, PT ;  /* 0x0000000d0a00720c */ /* 0x000fe20003f24270 */
[----:B------:R-:W-:Y:S01]  /*7870*/  FADD.FTZ R6, R182, R7 ;  /* 0x00000007b6067221 */ /* 0x000fe20000010000 */
[----:B------:R-:W-:-:S02]  /*7880*/  VIADD R10, R10, 0xffffffff ;  /* 0xffffffff0a0a7836 */ /* 0x000fc40000000000 */
[----:B------:R-:W2:Y:S01]  /*7890*/  MUFU.EX2 R159, R159 ;  /* 0x0000009f009f7308 */ /* 0x000ea20000000800 */
[----:B-1----:R-:W-:Y:S01]  /*78a0*/  FFMA.FTZ R3, R2, R3, R157 ;  /* 0x0000000302037223 */ /* 0x002fe2000001009d */
[----:B------:R-:W-:-:S04]  /*78b0*/  FADD.FTZ R7, R91, R6 ;  /* 0x000000065b077221 */ /* 0x000fc80000010000 */
[----:B------:R-:W-:Y:S02]  /*78c0*/  FADD.FTZ R94, R176, R7 ;  /* 0x00000007b05e7221 */ /* 0x000fe40000010000 */
[----:B------:R-:W1:Y:S01]  /*78d0*/  MUFU.EX2 R12, R12 ;  /* 0x0000000c000c7308 */ /* 0x000e620000000800 */
[C---:B0-----:R-:W-:Y:S01]  /*78e0*/  FADD.FTZ R6, R8.reuse, R3 ;  /* 0x0000000308067221 */ /* 0x041fe20000010000 */
[----:B------:R-:W-:Y:S01]  /*78f0*/  FADD.FTZ R7, R95, R94 ;  /* 0x0000005e5f077221 */ /* 0x000fe20000010000 */
[----:B------:R-:W-:Y:S01]  /*7900*/  IMAD.U32 R94, RZ, RZ, UR14 ;  /* 0x0000000eff5e7e24 */ /* 0x000fe2000f8e00ff */
[----:B------:R-:W-:Y:S01]  /*7910*/  F2FP.BF16.F32.PACK_AB R157, R8, R157 ;  /* 0x0000009d089d723e */ /* 0x000fe200000010ff */
[----:B------:R-:W-:Y:S02]  /*7920*/  IMAD.MOV.U32 R8, RZ, RZ, R174 ;  /* 0x000000ffff087224 */ /* 0x000fe400078e00ae */
[----:B------:R-:W-:Y:S01]  /*7930*/  FADD.FTZ R7, R178, R7 ;  /* 0x00000007b2077221 */ /* 0x000fe20000010000 */
[----:B------:R-:W-:Y:S01]  /*7940*/  @!P6 VIADD R94, R94, 0x2a860 ;  /* 0x0002a8605e5ee836 */ /* 0x000fe20000000000 */
[----:B------:R-:W0:Y:S01]  /*7950*/  MUFU.EX2 R153, R153 ;  /* 0x0000009900997308 */ /* 0x000e220000000800 */
[----:B--2---:R-:W-:-:S03]  /*7960*/  FADD.FTZ R3, R159, R6 ;  /* 0x000000069f037221 */ /* 0x004fc60000010000 */
[----:B------:R-:W-:-:S04]  /*7970*/  @!P6 PRMT R94, RZ, 0x654, R94 ;  /* 0x00000654ff5ee816 */ /* 0x000fc8000000005e */
[----:B------:R-:W2:Y:S01]  /*7980*/  MUFU.EX2 R14, R14 ;  /* 0x0000000e000e7308 */ /* 0x000ea20000000800 */
[C---:B-1----:R-:W-:Y:S01]  /*7990*/  FADD.FTZ R6, R12.reuse, R3 ;  /* 0x000000030c067221 */ /* 0x042fe20000010000 */
[----:B------:R1:W-:Y:S01]  /*79a0*/  @!P6 SYNCS.ARRIVE.TRANS64.RED.A1T0 RZ, [R94+URZ], RZ ;  /* 0x000000ff5effe9a7 */ /* 0x0003e2000810043f */
[----:B------:R-:W-:-:S05]  /*79b0*/  F2FP.BF16.F32.PACK_AB R159, R12, R159 ;  /* 0x0000009f0c9f723e */ /* 0x000fca00000010ff */
[----:B------:R-:W3:Y:S01]  /*79c0*/  MUFU.EX2 R155, R155 ;  /* 0x0000009b009b7308 */ /* 0x000ee20000000800 */
[----:B0-----:R-:W-:-:S07]  /*79d0*/  FADD.FTZ R3, R153, R6 ;  /* 0x0000000699037221 */ /* 0x001fce0000010000 */
[----:B------:R-:W0:Y:S01]  /*79e0*/  MUFU.EX2 R104, R104 ;  /* 0x0000006800687308 */ /* 0x000e220000000800 */
[C---:B--2---:R-:W-:Y:S01]  /*79f0*/  FADD.FTZ R6, R14.reuse, R3 ;  /* 0x000000030e067221 */ /* 0x044fe20000010000 */
[----:B------:R-:W-:-:S06]  /*7a00*/  F2FP.BF16.F32.PACK_AB R153, R14, R153 ;  /* 0x000000990e99723e */ /* 0x000fcc00000010ff */
[----:B------:R-:W2:Y:S01]  /*7a10*/  MUFU.EX2 R149, R149 ;  /* 0x0000009500957308 */ /* 0x000ea20000000800 */
[----:B---3--:R-:W-:-:S07]  /*7a20*/  FADD.FTZ R3, R155, R6 ;  /* 0x000000069b037221 */ /* 0x008fce0000010000 */
[----:B------:R3:W-:Y:S01]  /*7a30*/  MUFU.EX2 R145, R20 ;  /* 0x0000001400917308 */ /* 0x0007e20000000800 */
[C---:B0-----:R-:W-:Y:S01]  /*7a40*/  FADD.FTZ R6, R104.reuse, R3 ;  /* 0x0000000368067221 */ /* 0x041fe20000010000 */
[----:B------:R-:W-:-:S06]  /*7a50*/  F2FP.BF16.F32.PACK_AB R155, R104, R155 ;  /* 0x0000009b689b723e */ /* 0x000fcc00000010ff */
[----:B------:R-:W0:Y:S01]  /*7a60*/  MUFU.EX2 R90, R90 ;  /* 0x0000005a005a7308 */ /* 0x000e220000000800 */
[----:B---3--:R-:W-:Y:S01]  /*7a70*/  FADD.FTZ R20, R148, R7 ;  /* 0x0000000794147221 */ /* 0x008fe20000010000 */
[----:B------:R-:W-:-:S03]  /*7a80*/  F2FP.BF16.F32.PACK_AB R148, R93, R148 ;  /* 0x000000945d94723e */ /* 0x000fc600000010ff */
[----:B------:R-:W-:-:S03]  /*7a90*/  FADD.FTZ R20, R93, R20 ;  /* 0x000000145d147221 */ /* 0x000fc60000010000 */
[----:B------:R-:W3:Y:S01]  /*7aa0*/  MUFU.EX2 R151, R151 ;  /* 0x0000009700977308 */ /* 0x000ee20000000800 */
[----:B------:R-:W-:-:S04]  /*7ab0*/  FADD.FTZ R7, R89, R20 ;  /* 0x0000001459077221 */ /* 0x000fc80000010000 */
[----:B------:R-:W-:Y:S01]  /*7ac0*/  FADD.FTZ R20, R120, R7 ;  /* 0x0000000778147221 */ /* 0x000fe20000010000 */
[----:B--2---:R-:W-:Y:S02]  /*7ad0*/  FADD.FTZ R7, R149, R6 ;  /* 0x0000000695077221 */ /* 0x004fe40000010000 */
[----:B------:R-:W2:Y:S01]  /*7ae0*/  MUFU.EX2 R88, R88 ;  /* 0x0000005800587308 */ /* 0x000ea20000000800 */
[----:B------:R-:W-:Y:S01]  /*7af0*/  FADD.FTZ R3, R97, R20 ;  /* 0x0000001461037221 */ /* 0x000fe20000010000 */
[C---:B0-----:R-:W-:Y:S01]  /*7b00*/  FADD.FTZ R20, R90.reuse, R7 ;  /* 0x000000075a147221 */ /* 0x041fe20000010000 */
[----:B------:R-:W-:Y:S02]  /*7b10*/  F2FP.BF16.F32.PACK_AB R149, R90, R149 ;  /* 0x000000955a95723e */ /* 0x000fe400000010ff */
[----:B------:R-:W-:Y:S01]  /*7b20*/  FADD.FTZ R6, R116, R3 ;  /* 0x0000000374067221 */ /* 0x000fe20000010000 */
[--C-:B------:R-:W-:Y:S01]  /*7b30*/  FFMA.FTZ R3, R152, R11, -R109.reuse ;  /* 0x0000000b98037223 */ /* 0x100fe2000001086d */
[----:B------:R-:W-:Y:S01]  /*7b40*/  F2FP.BF16.F32.PACK_AB R152, R176, R91 ;  /* 0x0000005bb098723e */ /* 0x000fe200000010ff */
[----:B------:R-:W0:Y:S01]  /*7b50*/  MUFU.EX2 R98, R98 ;  /* 0x0000006200627308 */ /* 0x000e220000000800 */
[----:B---3--:R-:W-:Y:S01]  /*7b60*/  FADD.FTZ R7, R151, R20 ;  /* 0x0000001497077221 */ /* 0x008fe20000010000 */
[----:B------:R-:W-:Y:S01]  /*7b70*/  FADD.FTZ R111, R99, R6 ;  /* 0x00000006636f7221 */ /* 0x000fe20000010000 */
[-CC-:B------:R-:W-:Y:S01]  /*7b80*/  FFMA.FTZ R6, R154, R11.reuse, -R109.reuse ;  /* 0x0000000b9a067223 */ /* 0x180fe2000001086d */
[----:B------:R-:W-:Y:S01]  /*7b90*/  FFMA.FTZ R109, R126, R11, -R109 ;  /* 0x0000000b7e6d7223 */ /* 0x000fe2000001086d */
[----:B------:R-:W-:Y:S01]  /*7ba0*/  F2FP.BF16.F32.PACK_AB R154, R178, R95 ;  /* 0x0000005fb29a723e */ /* 0x000fe200000010ff */
[----:B------:R-:W-:-:S02]  /*7bb0*/  FADD.FTZ R20, R118, R111 ;  /* 0x0000006f76147221 */ /* 0x000fc40000010000 */
[----:B------:R-:W3:Y:S01]  /*7bc0*/  MUFU.EX2 R100, R100 ;  /* 0x0000006400647308 */ /* 0x000ee20000000800 */
[C---:B--2---:R-:W-:Y:S01]  /*7bd0*/  FADD.FTZ R7, R88.reuse, R7 ;  /* 0x0000000758077221 */ /* 0x044fe20000010000 */
[----:B------:R-:W-:Y:S01]  /*7be0*/  FADD.FTZ R111, R101, R20 ;  /* 0x00000014656f7221 */ /* 0x000fe20000010000 */
[----:B------:R-:W-:-:S03]  /*7bf0*/  F2FP.BF16.F32.PACK_AB R151, R88, R151 ;  /* 0x000000975897723e */ /* 0x000fc600000010ff */
[----:B------:R-:W-:Y:S02]  /*7c00*/  FADD.FTZ R20, R112, R111 ;  /* 0x0000006f70147221 */ /* 0x000fe40000010000 */
[----:B------:R2:W4:Y:S01]  /*7c10*/  MUFU.EX2 R147, R140 ;  /* 0x0000008c00937308 */ /* 0x0005220000000800 */
[----:B0-----:R-:W-:Y:S01]  /*7c20*/  FADD.FTZ R7, R98, R7 ;  /* 0x0000000762077221 */ /* 0x001fe20000010000 */
[----:B------:R-:W-:-:S03]  /*7c30*/  FADD.FTZ R15, R103, R20 ;  /* 0x00000014670f7221 */ /* 0x000fc60000010000 */
[C---:B------:R-:W-:Y:S01]  /*7c40*/  FADD.FTZ R7, R145.reuse, R7 ;  /* 0x0000000791077221 */ /* 0x040fe20000010000 */
[----:B------:R-:W-:Y:S02]  /*7c50*/  F2FP.BF16.F32.PACK_AB R145, R145, R98 ;  /* 0x000000629191723e */ /* 0x000fe400000010ff */
[----:B------:R-:W0:Y:S01]  /*7c60*/  MUFU.EX2 R106, R142 ;  /* 0x0000008e006a7308 */ /* 0x000e220000000800 */
[----:B---3--:R-:W-:Y:S01]  /*7c70*/  FADD.FTZ R7, R100, R7 ;  /* 0x0000000764077221 */ /* 0x008fe20000010000 */
[----:B--2---:R-:W-:-:S06]  /*7c80*/  F2FP.BF16.F32.PACK_AB R140, R112, R101 ;  /* 0x00000065708c723e */ /* 0x004fcc00000010ff */
[----:B------:R2:W3:Y:S01]  /*7c90*/  MUFU.EX2 R141, R144 ;  /* 0x00000090008d7308 */ /* 0x0004e20000000800 */
[C---:B----4-:R-:W-:Y:S01]  /*7ca0*/  FADD.FTZ R7, R147.reuse, R7 ;  /* 0x0000000793077221 */ /* 0x050fe20000010000 */
[----:B------:R-:W-:-:S06]  /*7cb0*/  F2FP.BF16.F32.PACK_AB R147, R147, R100 ;  /* 0x000000649393723e */ /* 0x000fcc00000010ff */
[----:B-1----:R1:W4:Y:S01]  /*7cc0*/  MUFU.EX2 R94, R146 ;  /* 0x00000092005e7308 */ /* 0x0023220000000800 */
[----:B0-----:R-:W-:Y:S01]  /*7cd0*/  FADD.FTZ R7, R106, R7 ;  /* 0x000000076a077221 */ /* 0x001fe20000010000 */
[----:B--2---:R-:W-:-:S06]  /*7ce0*/  F2FP.BF16.F32.PACK_AB R144, R116, R97 ;  /* 0x000000617490723e */ /* 0x004fcc00000010ff */
[----:B------:R0:W2:Y:S01]  /*7cf0*/  MUFU.EX2 R143, R150 ;  /* 0x00000096008f7308 */ /* 0x0000a20000000800 */
[C---:B---3--:R-:W-:Y:S01]  /*7d00*/  FADD.FTZ R7, R141.reuse, R7 ;  /* 0x000000078d077221 */ /* 0x048fe20000010000 */
[----:B-1----:R-:W-:Y:S02]  /*7d10*/  F2FP.BF16.F32.PACK_AB R146, R118, R99 ;  /* 0x000000637692723e */ /* 0x002fe400000010ff */
[----:B------:R-:W-:-:S04]  /*7d20*/  F2FP.BF16.F32.PACK_AB R141, R141, R106 ;  /* 0x0000006a8d8d723e */ /* 0x000fc800000010ff */
[----:B------:R-:W1:Y:S01]  /*7d30*/  MUFU.EX2 R108, R108 ;  /* 0x0000006c006c7308 */ /* 0x000e620000000800 */
[----:B----4-:R-:W-:Y:S01]  /*7d40*/  FADD.FTZ R7, R94, R7 ;  /* 0x000000075e077221 */ /* 0x010fe20000010000 */
[----:B0-----:R-:W-:-:S06]  /*7d50*/  F2FP.BF16.F32.PACK_AB R150, R120, R89 ;  /* 0x000000597896723e */ /* 0x001fcc00000010ff */
        /* <DEDUP_REMOVED lines=19> */
[----:B-1----:R-:W-:Y:S01]  /*7e90*/  FADD.FTZ R20, R138, R15 ;  /* 0x0000000f8a147221 */ /* 0x002fe20000010000 */
[C---:B0-----:R-:W-:Y:S01]  /*7ea0*/  FADD.FTZ R3, R109.reuse, R7 ;  /* 0x000000076d037221 */ /* 0x041fe20000010000 */
[----:B------:R-:W-:Y:S01]  /*7eb0*/  F2FP.BF16.F32.PACK_AB R139, R109, R102 ;  /* 0x000000666d8b723e */ /* 0x000fe200000010ff */
[----:B------:R-:W-:Y:S02]  /*7ec0*/  IMAD.MOV.U32 R7, RZ, RZ, R92 ;  /* 0x000000ffff077224 */ /* 0x000fe400078e005c */
[C---:B--2---:R-:W-:Y:S01]  /*7ed0*/  FADD.FTZ R6, R107.reuse, R20 ;  /* 0x000000146b067221 */ /* 0x044fe20000010000 */
[----:B------:R-:W-:Y:S01]  /*7ee0*/  F2FP.BF16.F32.PACK_AB R138, R107, R138 ;  /* 0x0000008a6b8a723e */ /* 0x000fe200000010ff */
[----:B------:R-:W-:Y:S06]  /*7ef0*/  @P1 BRA `(.L_x_1387) ;  /* 0xffffffcc00301947 */ /* 0x000fec000383ffff */
[----:B------:R-:W-:Y:S01]  /*7f00*/  IMAD.MOV.U32 R7, RZ, RZ, R92 ;  /* 0x000000ffff077224 */ /* 0x000fe200078e005c */
[----:B------:R-:W-:Y:S01]  /*7f10*/  UMOV UR37, UR5 ;  /* 0x0000000500257c82 */ /* 0x000fe20008000000 */
[----:B------:R-:W-:Y:S01]  /*7f20*/  IMAD.MOV.U32 R8, RZ, RZ, R174 ;  /* 0x000000ffff087224 */ /* 0x000fe200078e00ae */
[----:B------:R-:W-:-:S06]  /*7f30*/  UMOV UR36, UR39 ;  /* 0x0000002700247c82 */ /* 0x000fcc0008000000 */
.L_x_1370:
        /* <DEDUP_REMOVED lines=23> */
.L_x_1389:
[----:B------:R-:W-:-:S13]  /*80b0*/  ISETP.NE.AND P1, PT, R9, 0x1, PT ;  /* 0x000000010900780c */ /* 0x000fda0003f25270 */
[----:B------:R-:W0:Y:S02]  /*80c0*/  @P1 LDC.64 R14, c[0x0][0x9e8] ;  /* 0x00027a00ff0e1b82 */ /* 0x000e240000000a00 */
[----:B0-----:R-:W-:-:S05]  /*80d0*/  @P1 IMAD.HI.U32 R14, R12, R14, RZ ;  /* 0x0000000e0c0e1227 */ /* 0x001fca00078e00ff */
[----:B------:R-:W-:-:S07]  /*80e0*/  @P1 SHF.R.U32.HI R12, RZ, R15, R14 ;  /* 0x0000000fff0c1219 */ /* 0x000fce000001160e */
.L_x_1390:
[----:B------:R-:W-:-:S05]  /*80f0*/  IMAD R12, R12, R9, RZ ;  /* 0x000000090c0c7224 */ /* 0x000fca00078e02ff */
[----:B------:R-:W-:-:S07]  /*8100*/  VIMNMX R13, R13, R12, !PT ;  /* 0x0000000c0d0d7248 */ /* 0x000fce0007fe0100 */
.L_x_1388:
        /* <DEDUP_REMOVED lines=12> */
.L_x_1400:
[----:B------:R-:W-:-:S04]  /*81d0*/  UIADD3 UR37, UR4, 0x1, URZ ;  /* 0x0000000104257890 */ /* 0x000fc8000fffe03f */
[----:B------:R-:W-:-:S04]  /*81e0*/  UISETP.NE.AND UP0, UPT, UR37, 0x2, UPT ;  /* 0x000000022500788c */ /* 0x000fc8000bf05270 */
[----:B------:R-:W-:Y:S02]  /*81f0*/  USEL UR36, URZ, 0x1, UP0 ;  /* 0x000000013f247887 */ /* 0x000fe40008000000 */
[----:B------:R-:W-:Y:S02]  /*8200*/  USEL UR37, UR37, URZ, UP0 ;  /* 0x0000003f25257287 */ /* 0x000fe40008000000 */
[----:B------:R-:W-:Y:S01]  /*8210*/  ULOP3.LUT UR36, UR7, UR36, URZ, 0x3c, !UPT ;  /* 0x0000002407247292 */ /* 0x000fe2000f8e3c3f */
[----:B------:R-:W-:Y:S11]  /*8220*/  @!P0 BRA `(.L_x_1392) ;  /* 0x0000000000048947 */ /* 0x000ff60003800000 */
[----:B------:R-:W-:Y:S01]  /*8230*/  BPT.TRAP 0x1 ;  /* 0x000000040000795c */ /* 0x000fe20000300000 */
.L_x_1392:
[----:B------:R-:W-:Y:S01]  /*8240*/  ULEA UR6, UR37, UR38, 0x3 ;  /* 0x0000002625067291 */ /* 0x000fe2000f8e183f */
[----:B------:R-:W-:-:S05]  /*8250*/  IMAD.U32 R7, RZ, RZ, UR36 ;  /* 0x00000024ff077e24 */ /* 0x000fca000f8e00ff */
[----:B------:R-:W-:-:S04]  /*8260*/  SHF.L.U32 R7, R7, 0x1f, RZ ;  /* 0x0000001f07077819 */ /* 0x000fc800000006ff */
[----:B------:R0:W1:Y:S01]  /*8270*/  SYNCS.PHASECHK.TRANS64.TRYWAIT P1, [UR6+0x2a830], R7 ;  /* 0x02a83007ff0075a7 */ /* 0x0000620008020146 */
[----:B------:R-:W-:Y:S05]  /*8280*/  @!P0 BRA `(.L_x_1393) ;  /* 0x0000000000048947 */ /* 0x000fea0003800000 */
[----:B------:R-:W-:Y:S01]  /*8290*/  BPT.TRAP 0x1 ;  /* 0x000000040000795c */ /* 0x000fe20000300000 */
.L_x_1393:
[----:B-1----:R-:W-:Y:S05]  /*82a0*/  @P1 BRA `(.L_x_1394) ;  /* 0x0000000000081947 */ /* 0x002fea0003800000 */
[----:B------:R-:W1:Y:S02]  /*82b0*/  SYNCS.PHASECHK.TRANS64.TRYWAIT P1, [UR6+0x2a830], R7 ;  /* 0x02a83007ff0075a7 */ /* 0x000e640008020146 */
[----:B-1----:R-:W-:Y:S05]  /*82c0*/  @!P1 BRA `(.L_x_1395) ;  /* 0x000000ec006c9947 */ /* 0x002fea0003800000 */
.L_x_1394:
        /* <DEDUP_REMOVED lines=135> */
.L_x_1396:
[----:B------:R-:W-:Y:S01]  /*8b40*/  ULEA UR10, UR4, UR38, 0x3 ;  /* 0x00000026040a7291 */ /* 0x000fe2000f8e183f */
[----:B------:R-:W-:-:S05]  /*8b50*/  IMAD.U32 R0, RZ, RZ, UR7 ;  /* 0x00000007ff007e24 */ /* 0x000fca000f8e00ff */
[----:B------:R-:W-:-:S04]  /*8b60*/  SHF.L.U32 R0, R0, 0x1f, RZ ;  /* 0x0000001f00007819 */ /* 0x000fc800000006ff */
[----:B------:R2:W3:Y:S01]  /*8b70*/  SYNCS.PHASECHK.TRANS64.TRYWAIT P1, [UR10+0x2a850], R0 ;  /* 0x02a85000ff0075a7 */ /* 0x0004e2000802014a */
[----:B------:R-:W-:Y:S05]  /*8b80*/  @!P0 BRA `(.L_x_1397) ;  /* 0x0000000000048947 */ /* 0x000fea0003800000 */
[----:B------:R-:W-:Y:S01]  /*8b90*/  BPT.TRAP 0x1 ;  /* 0x000000040000795c */ /* 0x000fe20000300000 */
.L_x_1397:
[----:B---3--:R-:W-:Y:S05]  /*8ba0*/  @P1 BRA `(.L_x_1398) ;  /* 0x0000000000081947 */ /* 0x008fea0003800000 */
[----:B------:R-:W3:Y:S02]  /*8bb0*/  SYNCS.PHASECHK.TRANS64.TRYWAIT P1, [UR10+0x2a850], R0 ;  /* 0x02a85000ff0075a7 */ /* 0x000ee4000802014a */
[----:B---3--:R-:W-:Y:S05]  /*8bc0*/  @!P1 BRA `(.L_x_1399) ;  /* 0x000000e400449947 */ /* 0x008fea0003800000 */
.L_x_1398:
        /* <DEDUP_REMOVED lines=182> */
[--C-:B------:R-:W-:Y:S01]  /*9730*/  FFMA.FTZ R107, R128, R11, -R111.reuse ;  /* 0x0000000b806b7223 */ /* 0x100fe2000001086f */
[----:B------:R-:W-:Y:S01]  /*9740*/  FMNMX.FTZ R7, R104, R7, !PT ;  /* 0x0000000768077209 */ /* 0x000fe20007810000 */
[----:B------:R-:W-:Y:S01]  /*9750*/  HGMMA.64x128x16.F32.BF16 R24, R144, gdesc[UR4].tnspB, R24, gsb0 ;  /* 0x41e0000490187df0 */ /* 0x000fe20008001818 */
[----:B------:R-:W-:Y:S01]  /*9760*/  UIADD3 UR6, UR4, 0x200, URZ ;  /* 0x0000020004067890 */ /* 0x000fe2000fffe03f */
[----:B------:R-:W0:Y:S01]  /*9770*/  MUFU.TANH R148, R148 ;  /* 0x0000009400947308 */ /* 0x000e220000002400 */
[----:B------:R-:W-:Y:S01]  /*9780*/  UMOV UR7, 0x40000040 ;  /* 0x4000004000077882 */ /* 0x000fe20000000000 */
[----:B------:R-:W-:Y:S01]  /*9790*/  FMNMX.FTZ R7, R194, R7, !PT ;  /* 0x00000007c2077209 */ /* 0x000fe20007810000 */
[----:B------:R-:W-:Y:S01]  /*97a0*/  UIADD3 UR4, UR4, 0x280, URZ ;  /* 0x0000028004047890 */ /* 0x000fe2000fffe03f */
[-CC-:B------:R-:W-:Y:S01]  /*97b0*/  FFMA.FTZ R120, R190, R11.reuse, -R111.reuse ;  /* 0x0000000bbe787223 */ /* 0x180fe2000001086f */
[----:B------:R-:W-:Y:S01]  /*97c0*/  FFMA.FTZ R109, R132, R11, -R111 ;  /* 0x0000000b846d7223 */ /* 0x000fe2000001086f */
[----:B------:R-:W-:-:S02]  /*97d0*/  FMNMX.FTZ R7, R114, R7, !PT ;  /* 0x0000000772077209 */ /* 0x000fc40007810000 */
[----:B------:R-:W1:Y:S02]  /*97e0*/  MUFU.TANH R150, R150 ;  /* 0x0000009600967308 */ /* 0x000e640000002400 */
[----:B------:R-:W-:-:S04]  /*97f0*/  FMNMX.FTZ R7, R196, R7, !PT ;  /* 0x00000007c4077209 */ /* 0x000fc80007810000 */
[----:B------:R-:W-:Y:S02]  /*9800*/  FMNMX.FTZ R7, R118, R7, !PT ;  /* 0x0000000776077209 */ /* 0x000fe40007810000 */
[----:B------:R-:W-:Y:S02]  /*9810*/  MUFU.EX2 R89, R89 ;  /* 0x0000005900597308 */ /* 0x000fe40000000800 */
[----:B------:R-:W-:-:S04]  /*9820*/  FMNMX.FTZ R7, R198, R7, !PT ;  /* 0x00000007c6077209 */ /* 0x000fc80007810000 */
[----:B------:R-:W-:Y:S02]  /*9830*/  FMNMX.FTZ R7, R122, R7, !PT ;  /* 0x000000077a077209 */ /* 0x000fe40007810000 */
[----:B------:R-:W2:Y:S02]  /*9840*/  MUFU.EX2 R176, R176 ;  /* 0x000000b000b07308 */ /* 0x000ea40000000800 */
[----:B0-----:R-:W-:-:S04]  /*9850*/  FMNMX.FTZ R7, R148, R7, !PT ;  /* 0x0000000794077209 */ /* 0x001fc80007810000 */
[----:B------:R-:W-:Y:S02]  /*9860*/  FMNMX.FTZ R7, R126, R7, !PT ;  /* 0x000000077e077209 */ /* 0x000fe40007810000 */
[----:B------:R-:W-:Y:S02]  /*9870*/  MUFU.EX2 R91, R91 ;  /* 0x0000005b005b7308 */ /* 0x000fe40000000800 */
[----:B-1----:R-:W-:-:S04]  /*9880*/  FMNMX.FTZ R7, R150, R7, !PT ;  /* 0x0000000796077209 */ /* 0x002fc80007810000 */
[----:B------:R-:W-:Y:S02]  /*9890*/  FMNMX.FTZ R7, R130, R7, !PT ;  /* 0x0000000782077209 */ /* 0x000fe40007810000 */
[----:B------:R-:W-:Y:S01]  /*98a0*/  MUFU.EX2 R93, R93 ;  /* 0x0000005d005d7308 */ /* 0x000fe20000000800 */
[----:B--2---:R-:W-:Y:S02]  /*98b0*/  F2FP.BF16.F32.PACK_AB R158, R176, R89 ;  /* 0x00000059b09e723e */ /* 0x004fe400000010ff */
        /* <DEDUP_REMOVED lines=14> */
[----:B0-----:R-:W-:-:S07]  /*99a0*/  FMNMX.FTZ R7, R2, R7, !PT ;  /* 0x0000000702077209 */ /* 0x001fce0007810000 */
[----:B------:R-:W-:Y:S01]  /*99b0*/  MUFU.EX2 R103, R103 ;  /* 0x0000006700677308 */ /* 0x000fe20000000800 */
[C---:B------:R-:W-:Y:S01]  /*99c0*/  FMUL.FTZ R113, R7.reuse, R11 ;  /* 0x0000000b07717220 */ /* 0x040fe20000410000 */
[----:B------:R-:W-:-:S03]  /*99d0*/  FADD.FTZ R2, -R7, R12 ;  /* 0x0000000c07027221 */ /* 0x000fc60000010100 */
[-CC-:B------:R-:W-:Y:S01]  /*99e0*/  FFMA.FTZ R14, R14, R11.reuse, -R113.reuse ;  /* 0x0000000b0e0e7223 */ /* 0x180fe20000010871 */
[-C--:B------:R-:W-:Y:S01]  /*99f0*/  FMUL.FTZ R2, R2, R11.reuse ;  /* 0x0000000b02027220 */ /* 0x080fe20000410000 */
        /* <DEDUP_REMOVED lines=17> */
[-CC-:B------:R-:W-:Y:S01]  /*9b10*/  FFMA.FTZ R118, R118, R11.reuse, -R113.reuse ;  /* 0x0000000b76767223 */ /* 0x180fe20000010871 */
[----:B------:R-:W0:Y:S01]  /*9b20*/  MUFU.EX2 R20, R20 ;  /* 0x0000001400147308 */ /* 0x000e220000000800 */
[-C--:B------:R-:W-:Y:S01]  /*9b30*/  FFMA.FTZ R198, R198, R11.reuse, -R113 ;  /* 0x0000000bc6c67223 */ /* 0x080fe20000010871 */
[----:B------:R-:W-:Y:S02]  /*9b40*/  WARPGROUP.DEPBAR.LE gsb0, 0x0 ;  /* 0x00008000000079c5 */ /* 0x000fe40000010000 */
[----:B------:R-:W-:Y:S01]  /*9b50*/  WARPGROUP.ARRIVE ;  /* 0x00000000000079c5 */ /* 0x000fe20000000000 */
[-CC-:B------:R-:W-:Y:S01]  /*9b60*/  FFMA.FTZ R144, R156, R11.reuse, -R111.reuse ;  /* 0x0000000b9c907223 */ /* 0x180fe2000001086f */
[----:B------:R-:W-:Y:S01]  /*9b70*/  FFMA.FTZ R146, R182, R11, -R111 ;  /* 0x0000000bb6927223 */ /* 0x000fe2000001086f */
[----:B------:R-:W-:-:S02]  /*9b80*/  @!P1 VIADD R14, R14, 0x2a840 ;  /* 0x0002a8400e0e9836 */ /* 0x000fc40000000000 */
[----:B------:R-:W-:Y:S01]  /*9b90*/  FFMA.FTZ R111, R192, R11, -R111 ;  /* 0x0000000bc06f7223 */ /* 0x000fe2000001086f */
[----:B------:R-:W2:Y:S01]  /*9ba0*/  MUFU.EX2 R88, R88 ;  /* 0x0000005800587308 */ /* 0x000ea20000000800 */
[----:B------:R-:W-:Y:S01]  /*9bb0*/  HGMMA.64x128x16.F32.BF16 R24, R140, gdesc[UR4].tnspB, R24, gsb0 ;  /* 0x41e000048c187df0 */ /* 0x000fe20008001818 */
[----:B------:R-:W-:Y:S01]  /*9bc0*/  UMOV UR6, UR4 ;  /* 0x0000000400067c82 */ /* 0x000fe20008000000 */
[----:B------:R-:W-:Y:S01]  /*9bd0*/  UMOV UR7, 0x40000040 ;  /* 0x4000004000077882 */ /* 0x000fe20000000000 */
[----:B------:R-:W-:Y:S01]  /*9be0*/  @!P1 PRMT R14, RZ, 0x654, R14 ;  /* 0x00000654ff0e9816 */ /* 0x000fe2000000000e */
[----:B-1----:R-:W-:Y:S01]  /*9bf0*/  FFMA.FTZ R3, R2, R3, R157 ;  /* 0x0000000302037223 */ /* 0x002fe2000001009d */
[----:B------:R-:W-:Y:S01]  /*9c00*/  F2FP.BF16.F32.PACK_AB R156, R174, R15 ;  /* 0x0000000fae9c723e */ /* 0x000fe200000010ff */
        /* <DEDUP_REMOVED lines=8> */
[----:B------:R-:W-:Y:S01]  /*9c90*/  FFMA.FTZ R134, R134, R11, -R113 ;  /* 0x0000000b86867223 */ /* 0x000fe20000010871 */
[----:B------:R-:W0:Y:S01]  /*9ca0*/  MUFU.EX2 R90, R90 ;  /* 0x0000005a005a7308 */ /* 0x000e220000000800 */
[----:B-1----:R-:W-:-:S02]  /*9cb0*/  IMAD.U32 R111, RZ, RZ, UR10 ;  /* 0x0000000aff6f7e24 */ /* 0x002fc4000f8e00ff */
[----:B--2---:R-:W-:Y:S01]  /*9cc0*/  FADD.FTZ R3, R88, R3 ;  /* 0x0000000358037221 */ /* 0x004fe20000010000 */
[----:B------:R-:W-:Y:S01]  /*9cd0*/  FFMA.FTZ R113, R202, R11, -R113 ;  /* 0x0000000bca717223 */ /* 0x000fe20000010871 */
[----:B------:R-:W-:Y:S01]  /*9ce0*/  UMOV UR4, UR37 ;  /* 0x0000002500047c82 */ /* 0x000fe20008000000 */
[----:B------:R-:W-:Y:S02]  /*9cf0*/  F2FP.BF16.F32.PACK_AB R157, R20, R157 ;  /* 0x0000009d149d723e */ /* 0x000fe400000010ff */
[----:B------:R-:W1:Y:S08]  /*9d00*/  MUFU.EX2 R92, R92 ;  /* 0x0000005c005c7308 */ /* 0x000e700000000800 */
        /* <DEDUP_REMOVED lines=34> */
[----:B------:R-:W-:Y:S02]  /*9f30*/  WARPGROUP.DEPBAR.LE gsb0, 0x0 ;  /* 0x00008000000079c5 */ /* 0x000fe40000010000 */
[----:B------:R-:W-:-:S04]  /*9f40*/  WARPGROUP.ARRIVE ;  /* 0x00000000000079c5 */ /* 0x000fc80000000000 */
[----:B------:R-:W1:Y:S01]  /*9f50*/  MUFU.EX2 R112, R112 ;  /* 0x0000007000707308 */ /* 0x000e620000000800 */
[C---:B--2---:R-:W-:Y:S01]  /*9f60*/  FADD.FTZ R3, R147.reuse, R3 ;  /* 0x0000000393037221 */ /* 0x044fe20000010000 */
[----:B------:R-:W-:Y:S01]  /*9f70*/  F2FP.BF16.F32.PACK_AB R147, R147, R118 ;  /* 0x000000769393723e */ /* 0x000fe200000010ff */
[----:B------:R-:W-:Y:S01]  /*9f80*/  HGMMA.64x128x16.F32.BF16 R24, R136, gdesc[UR4].tnspB, R24, gsb0 ;  /* 0x41e0000488187df0 */ /* 0x000fe20008001818 */
[----:B------:R-:W-:Y:S01]  /*9f90*/  UMOV UR7, UR36 ;  /* 0x0000002400077c82 */ /* 0x000fe20008000000 */
[----:B0-----:R-:W-:-:S03]  /*9fa0*/  FADD.FTZ R3, R122, R3 ;  /* 0x000000037a037221 */ /* 0x001fc60000010000 */
[----:B------:R0:W2:Y:S08]  /*9fb0*/  MUFU.EX2 R141, R148 ;  /* 0x00000094008d7308 */ /* 0x0000b00000000800 */
[----:B------:R-:W-:Y:S01]  /*9fc0*/  MUFU.EX2 R105, R105 ;  /* 0x0000006900697308 */ /* 0x000fe20000000800 */
[----:B0-----:R-:W-:Y:S02]  /*9fd0*/  F2FP.BF16.F32.PACK_AB R148, R178, R95 ;  /* 0x0000005fb294723e */ /* 0x001fe400000010ff */
[----:B-1----:R-:W-:-:S05]  /*9fe0*/  F2FP.BF16.F32.PACK_AB R140, R112, R103 ;  /* 0x00000067708c723e */ /* 0x002fca00000010ff */
[----:B------:R-:W0:Y:S01]  /*9ff0*/  MUFU.EX2 R126, R126 ;  /* 0x0000007e007e7308 */ /* 0x000e220000000800 */
[C---:B--2---:R-:W-:Y:S01]  /*a000*/  FADD.FTZ R3, R141.reuse, R3 ;  /* 0x000000038d037221 */ /* 0x044fe20000010000 */
[----:B------:R-:W-:-:S06]  /*a010*/  F2FP.BF16.F32.PACK_AB R141, R141, R122 ;  /* 0x0000007a8d8d723e */ /* 0x000fcc00000010ff */
[----:B------:R-:W1:Y:S08]  /*a020*/  MUFU.EX2 R116, R116 ;  /* 0x0000007400747308 */ /* 0x000e700000000800 */
        /* <DEDUP_REMOVED lines=9> */
[----:B------:R-:W1:Y:S01]  /*a0c0*/  MUFU.EX2 R109, R109 ;  /* 0x0000006d006d7308 */ /* 0x000e620000000800 */
[----:B0-----:R-:W-:-:S07]  /*a0d0*/  FADD.FTZ R3, R130, R3 ;  /* 0x0000000382037221 */ /* 0x001fce0000010000 */
[----:B------:R-:W-:Y:S08]  /*a0e0*/  MUFU.EX2 R134, R134 ;  /* 0x0000008600867308 */ /* 0x000ff00000000800 */
[----:B------:R-:W0:Y:S01]  /*a0f0*/  MUFU.EX2 R113, R113 ;  /* 0x0000007100717308 */ /* 0x000e220000000800 */
[----:B------:R-:W-:Y:S02]  /*a100*/  WARPGROUP.DEPBAR.LE gsb0, 0x0 ;  /* 0x00008000000079c5 */ /* 0x000fe40000010000 */
[----:B------:R2:W-:Y:S05]  /*a110*/  @!P1 SYNCS.ARRIVE.TRANS64.RED.A1T0 RZ, [R14+URZ], RZ ;  /* 0x000000ff0eff99a7 */ /* 0x0005ea000810043f */
[----:B------:R-:W3:Y:S01]  /*a120*/  MUFU.EX2 R137, R200 ;  /* 0x000000c800897308 */ /* 0x000ee20000000800 */
[----:B-1----:R-:W-:-:S02]  /*a130*/  F2FP.BF16.F32.PACK_AB R138, R12, R109 ;  /* 0x0000006d0c8a723e */ /* 0x002fc400000010ff */
[----:B------:R-:W-:Y:S02]  /*a140*/  F2FP.BF16.F32.PACK_AB R136, R120, R107 ;  /* 0x0000006b7888723e */ /* 0x000fe400000010ff */
[----:B0-----:R-:W-:Y:S01]  /*a150*/  F2FP.BF16.F32.PACK_AB R139, R113, R134 ;  /* 0x00000086718b723e */ /* 0x001fe200000010ff */
[----:B--2---:R-:W-:Y:S02]  /*a160*/  @!P1 VIADD R14, R111, 0x2a860 ;  /* 0x0002a8606f0e9836 */ /* 0x004fe40000000000 */
[----:B------:R-:W-:-:S04]  /*a170*/  FFMA.FTZ R111, R0, R6, R15 ;  /* 0x00000006006f7223 */ /* 0x000fc8000001000f */
[----:B------:R-:W-:Y:S01]  /*a180*/  FADD.FTZ R6, R174, R111 ;  /* 0x0000006fae067221 */ /* 0x000fe20000010000 */
[----:B------:R-:W-:-:S03]  /*a190*/  @!P1 PRMT R14, RZ, 0x654, R14 ;  /* 0x00000654ff0e9816 */ /* 0x000fc6000000000e */
[----:B------:R-:W-:Y:S01]  /*a1a0*/  FADD.FTZ R111, R89, R6 ;  /* 0x00000006596f7221 */ /* 0x000fe20000010000 */
[----:B------:R0:W-:Y:S01]  /*a1b0*/  @!P1 SYNCS.ARRIVE.TRANS64.RED.A1T0 RZ, [R14+URZ], RZ ;  /* 0x000000ff0eff99a7 */ /* 0x0001e2000810043f */
[----:B------:R-:W-:Y:S01]  /*a1c0*/  ISETP.GT.AND P1, PT, R10, R13, PT ;  /* 0x0000000d0a00720c */ /* 0x000fe20003f24270 */
[C---:B---3--:R-:W-:Y:S01]  /*a1d0*/  FADD.FTZ R3, R137.reuse, R3 ;  /* 0x0000000389037221 */ /* 0x048fe20000010000 */
[----:B------:R-:W-:Y:S01]  /*a1e0*/  FADD.FTZ R6, R176, R111 ;  /* 0x0000006fb0067221 */ /* 0x000fe20000010000 */
[----:B------:R-:W-:Y:S01]  /*a1f0*/  F2FP.BF16.F32.PACK_AB R137, R137, R130 ;  /* 0x000000828989723e */ /* 0x000fe200000010ff */
[----:B------:R-:W-:Y:S02]  /*a200*/  VIADD R10, R10, 0xffffffff ;  /* 0xffffffff0a0a7836 */ /* 0x000fe40000000000 */
[----:B------:R-:W-:Y:S01]  /*a210*/  FADD.FTZ R3, R134, R3 ;  /* 0x0000000386037221 */ /* 0x000fe20000010000 */
[----:B------:R-:W-:-:S03]  /*a220*/  FADD.FTZ R111, R91, R6 ;  /* 0x000000065b6f7221 */ /* 0x000fc60000010000 */
[----:B------:R-:W-:Y:S01]  /*a230*/  FADD.FTZ R3, R113, R3 ;  /* 0x0000000371037221 */ /* 0x000fe20000010000 */
        /* <DEDUP_REMOVED lines=21> */
[----:B------:R-:W-:Y:S02]  /*a390*/  IMAD.MOV.U32 R12, RZ, RZ, R7 ;  /* 0x000000ffff0c7224 */ /* 0x000fe400078e0007 */
[----:B------:R-:W-:Y:S01]  /*a3a0*/  IMAD.MOV.U32 R15, RZ, RZ, R8 ;  /* 0x000000ffff0f7224 */ /* 0x000fe200078e0008 */
[----:B0-----:R-:W-:Y:S06]  /*a3b0*/  @P1 BRA `(.L_x_1400) ;  /* 0xffffffdc00841947 */ /* 0x001fec000383ffff */
.L_x_1391:
        /* <DEDUP_REMOVED lines=8> */
[----:B------:R-:W-:-:S05]  /*a440*/  ULDC UR50, c[0x0][0x9e0] ;  /* 0x0002780000327ab9 */ /* 0x000fca0000000800 */
.L_x_1418:
[----:B------:R-:W-:-:S04]  /*a450*/  UIADD3 UR37, UR4, 0x1, URZ ;  /* 0x0000000104257890 */ /* 0x000fc8000fffe03f */
[----:B------:R-:W-:-:S04]  /*a460*/  UISETP.NE.AND UP0, UPT, UR37, 0x2, UPT ;  /* 0x000000022500788c */ /* 0x000fc8000bf05270 */
[----:B------:R-:W-:Y:S02]  /*a470*/  USEL UR36, URZ, 0x1, UP0 ;  /* 0x000000013f247887 */ /* 0x000fe40008000000 */
[----:B------:R-:W-:Y:S02]  /*a480*/  USEL UR37, UR37, URZ, UP0 ;  /* 0x0000003f25257287 */ /* 0x000fe40008000000 */
[----:B------:R-:W-:Y:S01]  /*a490*/  ULOP3.LUT UR36, UR7, UR36, URZ, 0x3c, !UPT ;  /* 0x0000002407247292 */ /* 0x000fe2000f8e3c3f */
[----:B------:R-:W-:Y:S11]  /*a4a0*/  @!P0 BRA `(.L_x_1402) ;  /* 0x0000000000048947 */ /* 0x000ff60003800000 */
[----:B------:R-:W-:Y:S01]  /*a4b0*/  BPT.TRAP 0x1 ;  /* 0x000000040000795c */ /* 0x000fe20000300000 */
.L_x_1402:
[----:B------:R-:W-:Y:S01]  /*a4c0*/  ULEA UR6, UR37, UR38, 0x3 ;  /* 0x0000002625067291 */ /* 0x000fe2000f8e183f */
[----:B------:R-:W-:-:S05]  /*a4d0*/  IMAD.U32 R7, RZ, RZ, UR36 ;  /* 0x00000024ff077e24 */ /* 0x000fca000f8e00ff */
[----:B------:R-:W-:-:S04]  /*a4e0*/  SHF.L.U32 R7, R7, 0x1f, RZ ;  /* 0x0000001f07077819 */ /* 0x000fc800000006ff */
[----:B------:R0:W1:Y:S01]  /*a4f0*/  SYNCS.PHASECHK.TRANS64.TRYWAIT P1, [UR6+0x2a830], R7 ;  /* 0x02a83007ff0075a7 */ /* 0x0000620008020146 */
[----:B------:R-:W-:Y:S05]  /*a500*/  @!P0 BRA `(.L_x_1403) ;  /* 0x0000000000048947 */ /* 0x000fea0003800000 */
[----:B------:R-:W-:Y:S01]  /*a510*/  BPT.TRAP 0x1 ;  /* 0x000000040000795c */ /* 0x000fe20000300000 */
.L_x_1403:
[----:B-1----:R-:W-:Y:S05]  /*a520*/  @P1 BRA `(.L_x_1404) ;  /* 0x0000000000081947 */ /* 0x002fea0003800000 */
[----:B------:R-:W1:Y:S02]  /*a530*/  SYNCS.PHASECHK.TRANS64.TRYWAIT P1, [UR6+0x2a830], R7 ;  /* 0x02a83007ff0075a7 */ /* 0x000e640008020146 */
[----:B-1----:R-:W-:Y:S05]  /*a540*/  @!P1 BRA `(.L_x_1405) ;  /* 0x000000c800fc9947 */ /* 0x002fea0003800000 */
.L_x_1404:
        /* <DEDUP_REMOVED lines=135> */
.L_x_1406:
[----:B------:R-:W-:Y:S01]  /*adc0*/  ULEA UR10, UR4, UR38, 0x3 ;  /* 0x00000026040a7291 */ /* 0x000fe2000f8e183f */
[----:B------:R-:W-:-:S05]  /*add0*/  IMAD.U32 R0, RZ, RZ, UR7 ;  /* 0x00000007ff007e24 */ /* 0x000fca000f8e00ff */
[----:B------:R-:W-:-:S04]  /*ade0*/  SHF.L.U32 R0, R0, 0x1f, RZ ;  /* 0x0000001f00007819 */ /* 0x000fc800000006ff */
[----:B------:R2:W3:Y:S01]  /*adf0*/  SYNCS.PHASECHK.TRANS64.TRYWAIT P1, [UR10+0x2a850], R0 ;  /* 0x02a85000ff0075a7 */ /* 0x0004e2000802014a */
[----:B------:R-:W-:Y:S05]  /*ae00*/  @!P0 BRA `(.L_x_1407) ;  /* 0x0000000000048947 */ /* 0x000fea0003800000 */
[----:B------:R-:W-:Y:S01]  /*ae10*/  BPT.TRAP 0x1 ;  /* 0x000000040000795c */ /* 0x000fe20000300000 */
.L_x_1407:
[----:B---3--:R-:W-:Y:S05]  /*ae20*/  @P1 BRA `(.L_x_1408) ;  /* 0x0000000000081947 */ /* 0x008fea0003800000 */
[----:B------:R-:W3:Y:S02]  /*ae30*/  SYNCS.PHASECHK.TRANS64.TRYWAIT P1, [UR10+0x2a850], R0 ;  /* 0x02a85000ff0075a7 */ /* 0x000ee4000802014a */
[----:B---3--:R-:W-:Y:S05]  /*ae40*/  @!P1 BRA `(.L_x_1409) ;  /* 0x000000c000d49947 */ /* 0x008fea0003800000 */
.L_x_1408:
        /* <DEDUP_REMOVED lines=107> */
[----:B------:R-:W-:Y:S01]  /*b500*/  UMOV UR7, 0x40000040 ;  /* 0x4000004000077882 */ /* 0x000fe20000000000 */
[----:B------:R-:W-:-:S03]  /*b510*/  VIADD R104, R121, 0x1 ;  /* 0x0000000179687836 */ /* 0x000fc60000000000 */
[----:B------:R-:W0:Y:S01]  /*b520*/  MUFU.TANH R152, R152 ;  /* 0x0000009800987308 */ /* 0x000e220000002400 */
[----:B------:R-:W-:Y:S02]  /*b530*/  @!P1 VIADD R101, R101, 0x2a840 ;  /* 0x0002a84065659836 */ /* 0x000fe40000000000 */
[----:B------:R-:W-:-:S03]  /*b540*/  IMAD R104, R19, -0x2, R104 ;  /* 0xfffffffe13687824 */ /* 0x000fc600078e0268 */
[----:B------:R-:W-:Y:S01]  /*b550*/  @!P1 PRMT R102, RZ, 0x654, R101 ;  /* 0x00000654ff669816 */ /* 0x000fe20000000065 */
[----:B------:R-:W-:Y:S01]  /*b560*/  VIADD R130, R104, 0xffffffff ;  /* 0xffffffff68827836 */ /* 0x000fe20000000000 */
        /* <DEDUP_REMOVED lines=12> */
[----:B------:R-:W-:Y:S01]  /*b630*/  UMOV UR7, 0x40000040 ;  /* 0x4000004000077882 */ /* 0x000fe20000000000 */
[----:B------:R-:W-:-:S06]  /*b640*/  UIADD3 UR4, UR4, 0x280, URZ ;  /* 0x0000028004047890 */ /* 0x000fcc000fffe03f */
[----:B------:R-:W0:Y:S01]  /*b650*/  MUFU.TANH R150, R150 ;  /* 0x0000009600967308 */ /* 0x000e220000002400 */
[----:B------:R-:W-:Y:S02]  /*b660*/  WARPGROUP.DEPBAR.LE gsb0, 0x0 ;  /* 0x00008000000079c5 */ /* 0x000fe40000010000 */
[----:B------:R-:W-:Y:S01]  /*b670*/  WARPGROUP.ARRIVE ;  /* 0x00000000000079c5 */ /* 0x000fe20000000000 */
[----:B------:R-:W-:Y:S01]  /*b680*/  FMUL.FTZ R144, R122, UR5 ;  /* 0x000000057a907c20 */ /* 0x000fe20008410000 */
[----:B------:R-:W-:-:S04]  /*b690*/  FMUL.FTZ R146, R123, UR5 ;  /* 0x000000057b927c20 */ /* 0x000fc80008410000 */
[----:B------:R-:W-:Y:S01]  /*b6a0*/  HGMMA.64x128x16.F32.BF16 R24, R140, gdesc[UR4].tnspB, R24, gsb0 ;  /* 0x41e000048c187df0 */ /* 0x000fe20008001818 */
[----:B------:R-:W-:Y:S01]  /*b6b0*/  UMOV UR6, UR4 ;  /* 0x0000000400067c82 */ /* 0x000fe20008000000 */
[----:B------:R-:W-:Y:S01]  /*b6c0*/  UMOV UR7, 0x40000040 ;  /* 0x4000004000077882 */ /* 0x000fe20000000000 */
[----:B------:R-:W0:Y:S08]  /*b6d0*/  MUFU.TANH R144, R144 ;  /* 0x0000009000907308 */ /* 0x000e300000002400 */
[----:B------:R-:W0:Y:S01]  /*b6e0*/  MUFU.TANH R146, R146 ;  /* 0x0000009200927308 */ /* 0x000e220000002400 */
[----:B------:R-:W-:-:S02]  /*b6f0*/  WARPGROUP.DEPBAR.LE gsb0, 0x0 ;  /* 0x00008000000079c5 */ /* 0x000fc40000010000 */
[----:B------:R-:W-:Y:S01]  /*b700*/  WARPGROUP.ARRIVE ;  /* 0x00000000000079c5 */ /* 0x000fe20000000000 */
[----:B------:R-:W-:Y:S01]  /*b710*/  FMUL.FTZ R140, R105, UR5 ;  /* 0x00000005698c7c20 */ /* 0x000fe20008410000 */
[----:B------:R-:W-:Y:S01]  /*b720*/  FMUL.FTZ R142, R119, UR5 ;  /* 0x00000005778e7c20 */ /* 0x000fe20008410000 */
[----:B------:R-:W-:Y:S02]  /*b730*/  IADD3 R105, -R17, R104, R16 ;  /* 0x0000006811697210 */ /* 0x000fe40007ffe110 */
[----:B------:R0:W0:Y:S01]  /*b740*/  MUFU.TANH R119, R124 ;  /* 0x0000007c00777308 */ /* 0x0000220000002400 */
[----:B------:R-:W-:Y:S02]  /*b750*/  HGMMA.64x128x16.F32.BF16 R24, R136, gdesc[UR4].tnspB, R24, gsb0 ;  /* 0x41e0000488187df0 */ /* 0x000fe40008001818 */
[C---:B------:R-:W-:Y:S02]  /*b760*/  VIADD R123, R105.reuse, UR50 ;  /* 0x00000032697b7c36 */ /* 0x040fe40008000000 */
[----:B------:R-:W-:-:S03]  /*b770*/  VIADD R127, R105, UR51 ;  /* 0x00000033697f7c36 */ /* 0x000fc60008000000 */
[----:B------:R-:W0:Y:S01]  /*b780*/  MUFU.TANH R140, R140 ;  /* 0x0000008c008c7308 */ /* 0x000e220000002400 */
[--C-:B-----5:R-:W-:Y:S02]  /*b790*/  IMAD.IADD R113, R123, 0x1, R116.reuse ;  /* 0x000000017b717824 */ /* 0x120fe400078e0274 */
[----:B------:R-:W-:-:S05]  /*b7a0*/  IMAD.IADD R115, R127, 0x1, R116 ;  /* 0x000000017f737824 */ /* 0x000fca00078e0274 */
[----:B------:R-:W0:Y:S01]  /*b7b0*/  MUFU.TANH R142, R142 ;  /* 0x0000008e008e7308 */ /* 0x000e220000002400 */
[----:B------:R-:W-:Y:S02]  /*b7c0*/  WARPGROUP.DEPBAR.LE gsb0, 0x0 ;  /* 0x00008000000079c5 */ /* 0x000fe40000010000 */
[----:B------:R5:W-:Y:S01]  /*b7d0*/  @!P1 SYNCS.ARRIVE.TRANS64.RED.A1T0 RZ, [R102+URZ], RZ ;  /* 0x000000ff66ff99a7 */ /* 0x000be2000810043f */
[----:B------:R-:W-:Y:S01]  /*b7e0*/  ISETP.GE.AND P1, PT, R9, 0x1, PT ;  /* 0x000000010900780c */ /* 0x000fe20003f26270 */
[----:B-----5:R-:W-:-:S06]  /*b7f0*/  FMUL.FTZ R102, R135, UR5 ;  /* 0x0000000587667c20 */ /* 0x020fcc0008410000 */
[----:B------:R-:W0:Y:S06]  /*b800*/  MUFU.TANH R102, R102 ;  /* 0x0000006600667308 */ /* 0x000e2c0000002400 */
        /* <DEDUP_REMOVED lines=13> */
.L_x_1412:
[----:B------:R-:W-:-:S05]  /*b8e0*/  IMAD.U32 R116, RZ, RZ, UR39 ;  /* 0x00000027ff747e24 */ /* 0x000fca000f8e00ff */
[----:B------:R-:W-:-:S13]  /*b8f0*/  ISETP.NE.AND P1, PT, R116, 0x1, PT ;  /* 0x000000017400780c */ /* 0x000fda0003f25270 */
[----:B------:R-:W1:Y:S02]  /*b900*/  @P1 LDC.64 R104, c[0x0][0x9e8] ;  /* 0x00027a00ff681b82 */ /* 0x000e640000000a00 */
[----:B-1----:R-:W-:-:S05]  /*b910*/  @P1 IMAD.HI.U32 R104, R117, R104, RZ ;  /* 0x0000006875681227 */ /* 0x002fca00078e00ff */
[----:B------:R-:W-:-:S07]  /*b920*/  @P1 SHF.R.U32.HI R117, RZ, R105, R104 ;  /* 0x00000069ff751219 */ /* 0x000fce0000011668 */
.L_x_1413:
[----:B------:R-:W-:Y:S05]  /*b930*/  BSYNC B0 ;  /* 0x0000000000007941 */ /* 0x000fea0003800000 */
.L_x_1411:
[----:B------:R-:W-:-:S05]  /*b940*/  IMAD R104, R117, R116, R130 ;  /* 0x0000007475687224 */ /* 0x000fca00078e0282 */
[----:B------:R-:W-:Y:S02]  /*b950*/  VIADDMNMX R113, R104, R116, R113, PT ;  /* 0x0000007468717246 */ /* 0x000fe40003800171 */
[----:B------:R-:W-:-:S07]  /*b960*/  VIMNMX R115, R115, R104, !PT ;  /* 0x0000006873737248 */ /* 0x000fce0007fe0100 */
.L_x_1410:
        /* <DEDUP_REMOVED lines=132> */
.L_x_1416:
[----:B------:R-:W-:-:S05]  /*c1b0*/  IMAD.U32 R97, RZ, RZ, UR39 ;  /* 0x00000027ff617e24 */ /* 0x000fca000f8e00ff */
[----:B------:R-:W-:-:S13]  /*c1c0*/  ISETP.NE.AND P6, PT, R97, 0x1, PT ;  /* 0x000000016100780c */ /* 0x000fda0003fc5270 */
[----:B------:R-:W0:Y:S02]  /*c1d0*/  @P6 LDC.64 R128, c[0x0][0x9e8] ;  /* 0x00027a00ff806b82 */ /* 0x000e240000000a00 */
[----:B0-----:R-:W-:-:S05]  /*c1e0*/  @P6 IMAD.HI.U32 R128, R93, R128, RZ ;  /* 0x000000805d806227 */ /* 0x001fca00078e00ff */
[----:B------:R-:W-:-:S07]  /*c1f0*/  @P6 SHF.R.U32.HI R93, RZ, R129, R128 ;  /* 0x00000081ff5d6219 */ /* 0x000fce0000011680 */
.L_x_1417:
[----:B------:R-:W-:Y:S05]  /*c200*/  BSYNC B0 ;  /* 0x0000000000007941 */ /* 0x000fea0003800000 */
.L_x_1415:
[----:B------:R-:W-:-:S05]  /*c210*/  IMAD R128, R93, R97, R130 ;  /* 0x000000615d807224 */ /* 0x000fca00078e0282 */
[----:B------:R-:W-:Y:S02]  /*c220*/  VIADDMNMX R7, R128, R97, R7, PT ;  /* 0x0000006180077246 */ /* 0x000fe40003800107 */
[----:B------:R-:W-:-:S07]  /*c230*/  VIMNMX R89, R89, R128, !PT ;  /* 0x0000008059597248 */ /* 0x000fce0007fe0100 */
.L_x_1414:
        /* <DEDUP_REMOVED lines=234> */
[----:B------:R-:W-:Y:S01]  /*d0e0*/  ISETP.GT.AND P1, PT, R10, R23, PT ;  /* 0x000000170a00720c */ /* 0x000fe20003f24270 */
        /* <DEDUP_REMOVED lines=107> */
.L_x_1401:
        /* <DEDUP_REMOVED lines=67> */
.L_x_1419:
[----:B------:R-:W-:Y:S01]  /*dbd0*/  ULEA UR5, UR37, UR38, 0x3 ;  /* 0x0000002625057291 */ /* 0x000fe2000f8e183f */
[----:B------:R-:W-:-:S05]  /*dbe0*/  IMAD.U32 R0, RZ, RZ, UR36 ;  /* 0x00000024ff007e24 */ /* 0x000fca000f8e00ff */
[----:B------:R-:W-:-:S04]  /*dbf0*/  SHF.L.U32 R0, R0, 0x1f, RZ ;  /* 0x0000001f00007819 */ /* 0x000fc800000006ff */
[----:B------:R0:W1:Y:S01]  /*dc00*/  SYNCS.PHASECHK.TRANS64.TRYWAIT P1, [UR5+0x2a850], R0 ;  /* 0x02a85000ff0075a7 */ /* 0x0000620008020145 */
[----:B------:R-:W-:Y:S05]  /*dc10*/  @!P0 BRA `(.L_x_1420) ;  /* 0x0000000000048947 */ /* 0x000fea0003800000 */
[----:B------:R-:W-:Y:S01]  /*dc20*/  BPT.TRAP 0x1 ;  /* 0x000000040000795c */ /* 0x000fe20000300000 */
.L_x_1420:
[----:B-1----:R-:W-:Y:S05]  /*dc30*/  @P1 BRA `(.L_x_1421) ;  /* 0x0000000000081947 */ /* 0x002fea0003800000 */
[----:B------:R-:W1:Y:S02]  /*dc40*/  SYNCS.PHASECHK.TRANS64.TRYWAIT P0, [UR5+0x2a850], R0 ;  /* 0x02a85000ff0075a7 */ /* 0x000e640008000145 */
[----:B-1----:R-:W-:Y:S05]  /*dc50*/  @!P0 BRA `(.L_x_1422) ;  /* 0x0000009400688947 */ /* 0x002fea0003800000 */
.L_x_1421:
[----:B------:R-:W-:Y:S01]  /*dc60*/  UIADD3 UR38, UR38, 0x400, URZ ;  /* 0x0000040026267890 */ /* 0x000fe2000fffe03f */
[----:B------:R-:W-:Y:S01]  /*dc70*/  WARPGROUP.ARRIVE ;  /* 0x00000000000079c5 */ /* 0x000fe20000000000 */
[----:B------:R-:W-:Y:S01]  /*dc80*/  UMOV UR7, 0x40000040 ;  /* 0x4000004000077882 */ /* 0x000fe20000000000 */
[----:B-1----:R-:W1:Y:S01]  /*dc90*/  SHFL.BFLY PT, R5, R6, 0x2, 0x1f ;  /* 0x0c401f0006057f89 */ /* 0x002e6200000e0000 */
[----:B------:R-:W-:Y:S01]  /*dca0*/  USHF.R.U32.HI UR38, URZ, 0x4, UR38 ;  /* 0x000000043f267899 */ /* 0x000fe20008011626 */
[----:B------:R-:W-:Y:S02]  /*dcb0*/  IMAD.U32 R13, RZ, RZ, UR5 ;  /* 0x00000005ff0d7e24 */ /* 0x000fe4000f8e00ff */
[----:B0-----:R-:W0:Y:S01]  /*dcc0*/  SHFL.BFLY PT, R0, R3, 0x2, 0x1f ;  /* 0x0c401f0003007f89 */ /* 0x001e2200000e0000 */
[----:B------:R-:W-:Y:S01]  /*dcd0*/  ULOP3.LUT UR38, UR38, 0x3fff, URZ, 0xc0, !UPT ;  /* 0x00003fff26267892 */ /* 0x000fe2000f8ec03f */
[----:B------:R-:W-:Y:S01]  /*dce0*/  VIADD R166, R166, 0x1 ;  /* 0x00000001a6a67836 */ /* 0x000fe20000000000 */
[----:B------:R-:W2:Y:S02]  /*dcf0*/  S2R R14, SR_TID.X ;  /* 0x00000000000e7919 */ /* 0x000ea40000002100 */
[----:B------:R-:W-:-:S04]  /*dd00*/  ULOP3.LUT UR4, UR38, 0x3000000, URZ, 0xfc, !UPT ;  /* 0x0300000026047892 */ /* 0x000fc8000f8efc3f */
        /* <DEDUP_REMOVED lines=9> */
[----:B0-----:R-:W-:Y:S01]  /*dda0*/  FADD.FTZ R2, R0, R3 ;  /* 0x0000000300027221 */ /* 0x001fe20000010000 */
[----:B------:R-:W-:Y:S01]  /*ddb0*/  IMAD.MOV.U32 R3, RZ, RZ, RZ ;  /* 0x000000ffff037224 */ /* 0x000fe200078e00ff */
[----:B------:R-:W0:Y:S04]  /*ddc0*/  SHFL.BFLY PT, R0, R5, 0x1, 0x1f ;  /* 0x0c201f0005007f89 */ /* 0x000e2800000e0000 */
[----:B------:R-:W1:Y:S01]  /*ddd0*/  SHFL.BFLY PT, R9, R2, 0x1, 0x1f ;  /* 0x0c201f0002097f89 */ /* 0x000e6200000e0000 */
[----:B--2---:R-:W-:Y:S01]  /*dde0*/  LOP3.LUT P2, RZ, R14, 0x7f, RZ, 0xc0, !PT ;  /* 0x0000007f0eff7812 */ /* 0x004fe2000784c0ff */
[----:B0-----:R-:W-:Y:S01]  /*ddf0*/  FADD.FTZ R10, R5, R0 ;  /* 0x00000000050a7221 */ /* 0x001fe20000010000 */
[----:B------:R-:W-:-:S02]  /*de00*/  IMAD.MOV.U32 R0, RZ, RZ, -0x800000 ;  /* 0xff800000ff007424 */ /* 0x000fc400078e00ff */
[----:B-1----:R-:W-:Y:S02]  /*de10*/  FADD.FTZ R12, R2, R9 ;  /* 0x00000009020c7221 */ /* 0x002fe40000010000 */
[----:B------:R-:W-:Y:S01]  /*de20*/  FSETP.NE.FTZ.AND P0, PT, R10, RZ, PT ;  /* 0x000000ff0a00720b */ /* 0x000fe20003f15000 */
[----:B------:R-:W-:Y:S02]  /*de30*/  IMAD.MOV.U32 R9, RZ, RZ, RZ ;  /* 0x000000ffff097224 */ /* 0x000fe400078e00ff */
[----:B------:R-:W-:Y:S01]  /*de40*/  IMAD.MOV.U32 R2, RZ, RZ, -0x800000 ;  /* 0xff800000ff027424 */ /* 0x000fe200078e00ff */
[----:B------:R-:W-:-:S09]  /*de50*/  FSETP.NE.FTZ.AND P1, PT, R12, RZ, PT ;  /* 0x000000ff0c00720b */ /* 0x000fd20003f35000 */
[----:B------:R-:W0:Y:S01]  /*de60*/  @P0 MUFU.LG2 R4, R10 ;  /* 0x0000000a00040308 */ /* 0x000e220000000c00 */
[----:B------:R-:W-:-:S03]  /*de70*/  @P0 FMUL.FTZ R5, R11, 0.69314718246459960938 ;  /* 0x3f3172180b050820 */ /* 0x000fc60000410000 */
[----:B------:R-:W-:-:S04]  /*de80*/  @P1 FMUL.FTZ R11, R11, 0.69314718246459960938 ;  /* 0x3f3172180b0b1820 */ /* 0x000fc80000410000 */
[----:B------:R-:W1:Y:S08]  /*de90*/  @P1 MUFU.LG2 R6, R12 ;  /* 0x0000000c00061308 */ /* 0x000e700000000c00 */
[----:B------:R2:W3:Y:S01]  /*dea0*/  @P0 MUFU.RCP R3, R10 ;  /* 0x0000000a00030308 */ /* 0x0004e20000001000 */
[----:B0-----:R-:W-:-:S04]  /*deb0*/  @P0 FMUL.FTZ R4, R4, 0.69314718246459960938 ;  /* 0x3f31721804040820 */ /* 0x001fc80000410000 */
[----:B------:R-:W-:Y:S01]  /*dec0*/  @P0 FFMA.FTZ R2, R5, R8, R4 ;  /* 0x0000000805020223 */ /* 0x000fe20000010004 */
[----:B------:R-:W-:Y:S02]  /*ded0*/  PLOP3.LUT P0, PT, PT, PT, PT, 0x8, 0x0 ;  /* 0x000000000000781c */ /* 0x000fe40003f0e170 */
[----:B------:R-:W0:Y:S01]  /*dee0*/  @P1 MUFU.RCP R9, R12 ;  /* 0x0000000c00091308 */ /* 0x000e220000001000 */
[----:B--2---:R-:W-:Y:S02]  /*def0*/  @!P2 VIADD R10, R13, 0x2a860 ;  /* 0x0002a8600d0aa836 */ /* 0x004fe40000000000 */
[----:B-1----:R-:W-:-:S03]  /*df00*/  @P1 FMUL.FTZ R6, R6, 0.69314718246459960938 ;  /* 0x3f31721806061820 */ /* 0x002fc60000410000 */
[----:B------:R-:W-:Y:S01]  /*df10*/  @!P2 PRMT R10, RZ, 0x654, R10 ;  /* 0x00000654ff0aa816 */ /* 0x000fe2000000000a */
        /* <DEDUP_REMOVED lines=28> */
[-C--:B---3--:R-:W-:Y:S01]  /*e0e0*/  FMUL.FTZ R91, R28, R3.reuse ;  /* 0x000000031c5b7220 */ /* 0x088fe20000410000 */
[-C--:B------:R-:W-:Y:S01]  /*e0f0*/  FMUL.FTZ R6, R29, R3.reuse ;  /* 0x000000031d067220 */ /* 0x080fe20000410000 */
[-C--:B------:R-:W-:Y:S01]  /*e100*/  FMUL.FTZ R89, R32, R3.reuse ;  /* 0x0000000320597220 */ /* 0x080fe20000410000 */
[----:B------:R-:W-:Y:S01]  /*e110*/  FMUL.FTZ R88, R33, R3 ;  /* 0x0000000321587220 */ /* 0x000fe20000410000 */
[----:B------:R1:W-:Y:S01]  /*e120*/  @!P2 SYNCS.ARRIVE.TRANS64.RED.A1T0 RZ, [R10+URZ], RZ ;  /* 0x000000ff0affa9a7 */ /* 0x0003e2000810043f */
[-C--:B0-----:R-:W-:Y:S01]  /*e130*/  FMUL.FTZ R8, R30, R9.reuse ;  /* 0x000000091e087220 */ /* 0x081fe20000410000 */
        /* <DEDUP_REMOVED lines=30> */
[-C--:B-1----:R-:W-:Y:S01]  /*e320*/  FMUL.FTZ R10, R27, R9.reuse ;  /* 0x000000091b0a7220 */ /* 0x082fe20000410000 */
        /* <DEDUP_REMOVED lines=28> */
.L_x_1352:
[----:B------:R-:W0:Y:S01]  /*e4f0*/  S2R R4, SR_CgaCtaId ;  /* 0x0000000000047919 */ /* 0x000e220000008800 */
[----:B------:R-:W-:Y:S01]  /*e500*/  MOV R3, 0x400 ;  /* 0x0000040000037802 */ /* 0x000fe20000000f00 */
[----:B------:R-:W-:Y:S01]  /*e510*/  BSSY B0, `(.L_x_1423) ;  /* 0x0000202000007945 */ /* 0x000fe20003800000 */
[----:B------:R-:W-:Y:S02]  /*e520*/  BAR.SYNC.DEFER_BLOCKING 0x5, 0x180 ;  /* 0x0146000000007b1d */ /* 0x000fe40000010000 */
[----:B0-----:R-:W-:-:S05]  /*e530*/  LEA R3, R4, R3, 0x18 ;  /* 0x0000000304037211 */ /* 0x001fca00078ec0ff */
[----:B------:R0:W1:Y:S01]  /*e540*/  LDS.128 R44, [R3+0x2a8d0] ;  /* 0x02a8d000032c7984 */ /* 0x0000620000000c00 */
[----:B------:R-:W-:Y:S06]  /*e550*/  BAR.ARV 0x4, 0x180 ;  /* 0x0106000000007b1d */ /* 0x000fec0000002000 */
[----:B------:R-:W-:Y:S05]  /*e560*/  @P0 BRA `(.L_x_1424) ;  /* 0x0000001400240947 */ /* 0x000fea0003800000 */
[----:B------:R-:W2:Y:S01]  /*e570*/  S2R R4, SR_SWINHI ;  /* 0x0000000000047919 */ /* 0x000ea20000002f00 */
[----:B------:R-:W-:Y:S01]  /*e580*/  F2FP.BF16.F32.PACK_AB R7, R7, R8 ;  /* 0x000000080707723e */ /* 0x000fe200000010ff */
[----:B------:R-:W-:Y:S01]  /*e590*/  ULDC.64 UR6, c[0x0][0x208] ;  /* 0x0000820000067ab9 */ /* 0x000fe20000000a00 */
[----:B------:R-:W-:Y:S01]  /*e5a0*/  F2FP.BF16.F32.PACK_AB R6, R6, R91 ;  /* 0x0000005b0606723e */ /* 0x000fe200000010ff */
[----:B------:R-:W-:Y:S01]  /*e5b0*/  BAR.SYNC.DEFER_BLOCKING 0x1, 0x100 ;  /* 0x0044000000007b1d */ /* 0x000fe20000010000 */
        /* <DEDUP_REMOVED lines=10> */
[----:B------:R-:W-:Y:S02]  /*e660*/  MOV R16, R3 ;  /* 0x0000000300107202 */ /* 0x000fe40000000f00 */
[----:B--2---:R-:W-:-:S03]  /*e670*/  MOV R17, R4 ;  /* 0x0000000400117202 */ /* 0x004fc60000000f00 */
[----:B------:R-:W-:-:S03]  /*e680*/  IMAD.WIDE R4, R170, 0x2, R16 ;  /* 0x00000002aa047825 */ /* 0x000fc600078e0210 */
[C---:B------:R-:W-:Y:S02]  /*e690*/  LOP3.LUT R9, R4.reuse, 0x380, RZ, 0xc0, !PT ;  /* 0x0000038004097812 */ /* 0x040fe400078ec0ff */
[C---:B------:R-:W-:Y:S02]  /*e6a0*/  IADD3 R23, P6, R4.reuse, 0x20, RZ ;  /* 0x0000002004177810 */ /* 0x040fe40007fde0ff */
[----:B------:R-:W-:Y:S02]  /*e6b0*/  IADD3 R97, P4, R4, 0x60, RZ ;  /* 0x0000006004617810 */ /* 0x000fe40007f9e0ff */
[----:B------:R-:W-:Y:S01]  /*e6c0*/  SHF.R.U64 R9, R9, 0x3, RZ ;  /* 0x0000000309097819 */ /* 0x000fe200000012ff */
[--C-:B------:R-:W-:Y:S01]  /*e6d0*/  IMAD.X R27, RZ, RZ, R5.reuse, P6 ;  /* 0x000000ffff1b7224 */ /* 0x100fe200030e0605 */
[----:B------:R-:W-:Y:S01]  /*e6e0*/  LOP3.LUT R14, R23, 0x380, RZ, 0xc0, !PT ;  /* 0x00000380170e7812 */ /* 0x000fe200078ec0ff */
[----:B------:R-:W-:Y:S01]  /*e6f0*/  IMAD.X R15, RZ, RZ, R5, P4 ;  /* 0x000000ffff0f7224 */ /* 0x000fe200020e0605 */
[----:B-1----:R-:W-:-:S02]  /*e700*/  LOP3.LUT R44, R97, 0x380, RZ, 0xc0, !PT ;  /* 0x00000380612c7812 */ /* 0x002fc400078ec0ff */
[C---:B------:R-:W-:Y:S02]  /*e710*/  IADD3 R73, P5, R4.reuse, 0x40, RZ ;  /* 0x0000004004497810 */ /* 0x040fe40007fbe0ff */
[C---:B------:R-:W-:Y:S02]  /*e720*/  IADD3 R99, P3, R4.reuse, 0x4000, RZ ;  /* 0x0000400004637810 */ /* 0x040fe40007f7e0ff */
[C---:B------:R-:W-:Y:S01]  /*e730*/  IADD3 R101, P2, R4.reuse, 0x4020, RZ ;  /* 0x0000402004657810 */ /* 0x040fe20007f5e0ff */
[--C-:B------:R-:W-:Y:S01]  /*e740*/  IMAD.X R25, RZ, RZ, R5.reuse, P5 ;  /* 0x000000ffff197224 */ /* 0x100fe200028e0605 */
[C---:B------:R-:W-:Y:S01]  /*e750*/  IADD3 R90, P1, R4.reuse, 0x4040, RZ ;  /* 0x00004040045a7810 */ /* 0x040fe20007f3e0ff */
[--C-:B------:R-:W-:Y:S01]  /*e760*/  IMAD.X R21, RZ, RZ, R5.reuse, P3 ;  /* 0x000000ffff157224 */ /* 0x100fe200018e0605 */
[----:B------:R-:W-:Y:S01]  /*e770*/  IADD3 R103, P0, R4, 0x4060, RZ ;  /* 0x0000406004677810 */ /* 0x000fe20007f1e0ff */
[--C-:B------:R-:W-:Y:S01]  /*e780*/  IMAD.X R13, RZ, RZ, R5.reuse, P2 ;  /* 0x000000ffff0d7224 */ /* 0x100fe200010e0605 */
[----:B------:R-:W-:Y:S01]  /*e790*/  LOP3.LUT R4, R9, R4, RZ, 0x3c, !PT ;  /* 0x0000000409047212 */ /* 0x000fe200078e3cff */
[--C-:B------:R-:W-:Y:S01]  /*e7a0*/  IMAD.X R11, RZ, RZ, R5.reuse, P1 ;  /* 0x000000ffff0b7224 */ /* 0x100fe200008e0605 */
[----:B------:R-:W-:Y:S01]  /*e7b0*/  SHF.R.U64 R14, R14, 0x3, RZ ;  /* 0x000000030e0e7819 */ /* 0x000fe200000012ff */
[----:B------:R-:W-:Y:S01]  /*e7c0*/  IMAD.X R9, RZ, RZ, R5, P0 ;  /* 0x000000ffff097224 */ /* 0x000fe200000e0605 */
[----:B------:R-:W-:-:S02]  /*e7d0*/  SHF.R.U64 R44, R44, 0x3, RZ ;  /* 0x000000032c2c7819 */ /* 0x000fc400000012ff */
[----:B------:R-:W-:Y:S02]  /*e7e0*/  MOV R94, R4 ;  /* 0x00000004005e7202 */ /* 0x000fe40000000f00 */
[----:B------:R-:W-:Y:S02]  /*e7f0*/  LOP3.LUT R26, R14, R23, RZ, 0x3c, !PT ;  /* 0x000000170e1a7212 */ /* 0x000fe400078e3cff */
[----:B------:R-:W-:Y:S02]  /*e800*/  F2FP.BF16.F32.PACK_AB R5, R10, R93 ;  /* 0x0000005d0a05723e */ /* 0x000fe400000010ff */
[----:B------:R-:W-:Y:S02]  /*e810*/  LOP3.LUT R14, R44, R97, RZ, 0x3c, !PT ;  /* 0x000000612c0e7212 */ /* 0x000fe400078e3cff */
[----:B------:R-:W-:Y:S01]  /*e820*/  LOP3.LUT R10, R101, 0x380, RZ, 0xc0, !PT ;  /* 0x00000380650a7812 */ /* 0x000fe200078ec0ff */
[----:B------:R-:W1:Y:S01]  /*e830*/  LDC.64 R96, c[0x0][0xc00] ;  /* 0x00030000ff607b82 */ /* 0x000e620000000a00 */
[----:B------:R-:W-:-:S02]  /*e840*/  LOP3.LUT R23, R90, 0x380, RZ, 0xc0, !PT ;  /* 0x000003805a177812 */ /* 0x000fc400078ec0ff */
[----:B------:R-:W-:Y:S02]  /*e850*/  LOP3.LUT R44, R103, 0x380, RZ, 0xc0, !PT ;  /* 0x00000380672c7812 */ /* 0x000fe400078ec0ff */
[----:B------:R-:W-:Y:S02]  /*e860*/  LOP3.LUT R20, R73, 0x380, RZ, 0xc0, !PT ;  /* 0x0000038049147812 */ /* 0x000fe400078ec0ff */
[----:B------:R-:W-:Y:S02]  /*e870*/  LOP3.LUT R72, R99, 0x380, RZ, 0xc0, !PT ;  /* 0x0000038063487812 */ /* 0x000fe400078ec0ff */
[----:B------:R-:W-:Y:S02]  /*e880*/  SHF.R.U64 R10, R10, 0x3, RZ ;  /* 0x000000030a0a7819 */ /* 0x000fe400000012ff */
[----:B------:R-:W-:Y:S02]  /*e890*/  SHF.R.U64 R23, R23, 0x3, RZ ;  /* 0x0000000317177819 */ /* 0x000fe400000012ff */
[----:B------:R-:W-:-:S02]  /*e8a0*/  SHF.R.U64 R44, R44, 0x3, RZ ;  /* 0x000000032c2c7819 */ /* 0x000fc400000012ff */
[----:B------:R-:W-:Y:S02]  /*e8b0*/  SHF.R.U64 R20, R20, 0x3, RZ ;  /* 0x0000000314147819 */ /* 0x000fe400000012ff */
[----:B------:R-:W-:Y:S02]  /*e8c0*/  F2FP.BF16.F32.PACK_AB R4, R12, R95 ;  /* 0x0000005f0c04723e */ /* 0x000fe400000010ff */
[----:B------:R-:W-:Y:S02]  /*e8d0*/  SHF.R.U64 R72, R72, 0x3, RZ ;  /* 0x0000000348487819 */ /* 0x000fe400000012ff */
[----:B------:R-:W-:Y:S01]  /*e8e0*/  LOP3.LUT R12, R10, R101, RZ, 0x3c, !PT ;  /* 0x000000650a0c7212 */ /* 0x000fe200078e3cff */
[----:B------:R2:W-:Y:S01]  /*e8f0*/  STSM.16.M88.4 [R94], R4 ;  /* 0x000000045e007844 */ /* 0x0005e20000000200 */
        /* <DEDUP_REMOVED lines=11> */
[----:B------:R-:W-:Y:S02]  /*e9b0*/  MOV R91, R24 ;  /* 0x00000018005b7202 */ /* 0x000fe40000000f00 */
[----:B--2---:R-:W-:Y:S01]  /*e9c0*/  F2FP.BF16.F32.PACK_AB R4, R41, R40 ;  /* 0x000000282904723e */ /* 0x004fe200000010ff */
[----:B------:R-:W-:Y:S01]  /*e9d0*/  STSM.16.M88.4 [R92], R8 ;  /* 0x000000085c007844 */ /* 0x000fe20000000200 */
[----:B------:R-:W-:-:S02]  /*e9e0*/  F2FP.BF16.F32.PACK_AB R5, R43, R42 ;  /* 0x0000002a2b05723e */ /* 0x000fc400000010ff */
[----:B------:R-:W-:Y:S02]  /*e9f0*/  F2FP.BF16.F32.PACK_AB R6, R32, R33 ;  /* 0x000000212006723e */ /* 0x000fe400000010ff */
[----:B------:R-:W-:Y:S02]  /*ea00*/  F2FP.BF16.F32.PACK_AB R7, R30, R31 ;  /* 0x0000001f1e07723e */ /* 0x000fe400000010ff */
[----:B------:R-:W-:Y:S02]  /*ea10*/  MOV R90, R14 ;  /* 0x0000000e005a7202 */ /* 0x000fe40000000f00 */
[----:B------:R-:W-:Y:S01]  /*ea20*/  F2FP.BF16.F32.PACK_AB R14, R53, R52 ;  /* 0x00000034350e723e */ /* 0x000fe200000010ff */
[----:B------:R2:W-:Y:S01]  /*ea30*/  STSM.16.M88.4 [R91], R4 ;  /* 0x000000045b007844 */ /* 0x0005e20000000200 */
[----:B------:R-:W3:Y:S01]  /*ea40*/  LDC R53, c[0x0][0xbe8] ;  /* 0x0002fa00ff357b82 */ /* 0x000ee20000000800 */
[----:B------:R-:W-:Y:S02]  /*ea50*/  MOV R73, R12 ;  /* 0x0000000c00497202 */ /* 0x000fe40000000f00 */
[----:B------:R-:W-:-:S02]  /*ea60*/  F2FP.BF16.F32.PACK_AB R12, R49, R48 ;  /* 0x00000030310c723e */ /* 0x000fc400000010ff */
[----:B------:R-:W-:Y:S02]  /*ea70*/  F2FP.BF16.F32.PACK_AB R13, R51, R50 ;  /* 0x00000032330d723e */ /* 0x000fe400000010ff */
[----:B------:R-:W-:Y:S02]  /*ea80*/  F2FP.BF16.F32.PACK_AB R15, R55, R54 ;  /* 0x00000036370f723e */ /* 0x000fe400000010ff */
[----:B------:R-:W-:Y:S02]  /*ea90*/  MOV R23, R20 ;  /* 0x0000001400177202 */ /* 0x000fe40000000f00 */
[----:B------:R-:W-:Y:S01]  /*eaa0*/  F2FP.BF16.F32.PACK_AB R24, R57, R56 ;  /* 0x000000383918723e */ /* 0x000fe200000010ff */
[----:B------:R-:W4:Y:S01]  /*eab0*/  LDC.64 R20, c[0x0][0xc00] ;  /* 0x00030000ff147b82 */ /* 0x000f220000000a00 */
[----:B------:R-:W-:Y:S01]  /*eac0*/  F2FP.BF16.F32.PACK_AB R25, R59, R58 ;  /* 0x0000003a3b19723e */ /* 0x000fe200000010ff */
[----:B------:R-:W-:Y:S01]  /*ead0*/  STSM.16.M88.4 [R90], R12 ;  /* 0x0000000c5a007844 */ /* 0x000fe20000000200 */
[----:B------:R-:W-:-:S02]  /*eae0*/  F2FP.BF16.F32.PACK_AB R26, R61, R60 ;  /* 0x0000003c3d1a723e */ /* 0x000fc400000010ff */
[----:B------:R-:W-:Y:S02]  /*eaf0*/  F2FP.BF16.F32.PACK_AB R27, R63, R62 ;  /* 0x0000003e3f1b723e */ /* 0x000fe400000010ff */
[----:B------:R-:W-:Y:S01]  /*eb00*/  F2FP.BF16.F32.PACK_AB R30, R77, R76 ;  /* 0x0000004c4d1e723e */ /* 0x000fe200000010ff */
[----:B--2---:R-:W2:Y:S01]  /*eb10*/  LDC.64 R4, c[0x0][0xc08] ;  /* 0x00030200ff047b82 */ /* 0x004ea20000000a00 */
[----:B------:R-:W-:Y:S01]  /*eb20*/  F2FP.BF16.F32.PACK_AB R31, R79, R78 ;  /* 0x0000004e4f1f723e */ /* 0x000fe200000010ff */
[----:B------:R0:W-:Y:S01]  /*eb30*/  STSM.16.M88.4 [R23], R24 ;  /* 0x0000001817007844 */ /* 0x0001e20000000200 */
[----:B-1----:R-:W-:Y:S02]  /*eb40*/  ISETP.NE.U32.AND P0, PT, R96, RZ, PT ;  /* 0x000000ff6000720c */ /* 0x002fe40003f05070 */
[----:B---3--:R-:W-:Y:S01]  /*eb50*/  ISETP.NE.AND P1, PT, R53, 0x1, PT ;  /* 0x000000013500780c */ /* 0x008fe20003f25270 */
[----:B------:R1:W-:Y:S01]  /*eb60*/  STSM.16.M88.4 [R73], R64 ;  /* 0x0000004049007844 */ /* 0x0003e20000000200 */
[----:B------:R-:W-:-:S03]  /*eb70*/  ISETP.NE.AND.EX P0, PT, R97, RZ, PT, P0 ;  /* 0x000000ff6100720c */ /* 0x000fc60003f05300 */
[----:B------:R1:W-:Y:S04]  /*eb80*/  STSM.16.M88.4 [R72], R28 ;  /* 0x0000001c48007844 */ /* 0x0003e80000000200 */
[----:B------:R1:W-:Y:S01]  /*eb90*/  STSM.16.M88.4 [R44], R80 ;  /* 0x000000502c007844 */ /* 0x0003e20000000200 */
[----:B------:R-:W-:Y:S01]  /*eba0*/  ULDC UR4, c[0x0][0xa88] ;  /* 0x0002a20000047ab9 */ /* 0x000fe20000000800 */
[----:B----4-:R-:W-:Y:S02]  /*ebb0*/  IMAD.WIDE R20, R164, 0x4, R20 ;  /* 0x00000004a4147825 */ /* 0x010fe400078e0214 */
[----:B------:R-:W3:Y:S02]  /*ebc0*/  @P1 LDC R8, c[0x0][0xbec] ;  /* 0x0002fb00ff081b82 */ /* 0x000ee40000000800 */
[----:B0-----:R-:W-:-:S06]  /*ebd0*/  IMAD.MOV.U32 R23, RZ, RZ, RZ ;  /* 0x000000ffff177224 */ /* 0x001fcc00078e00ff */
[----:B------:R-:W-:Y:S01]  /*ebe0*/  BAR.SYNC.DEFER_BLOCKING 0x1, 0x100 ;  /* 0x0044000000007b1d */ /* 0x000fe20000010000 */
[----:B--2---:R-:W-:-:S07]  /*ebf0*/  ISETP.NE.U32.AND P2, PT, R4, RZ, PT ;  /* 0x000000ff0400720c */ /* 0x004fce0003f45070 */
[----:B------:R-:W0:Y:S01]  /*ec00*/  @P1 LDC R9, c[0x0][0xbf0] ;  /* 0x0002fc00ff091b82 */ /* 0x000e220000000800 */
[----:B------:R-:W-:-:S13]  /*ec10*/  ISETP.NE.AND.EX P2, PT, R5, RZ, PT, P2 ;  /* 0x000000ff0500720c */ /* 0x000fda0003f45320 */
[----:B------:R-:W2:Y:S01]  /*ec20*/  @P2 LDC.64 R4, c[0x0][0xc08] ;  /* 0x00030200ff042b82 */ /* 0x000ea20000000a00 */
[----:B------:R-:W-:Y:S01]  /*ec30*/  IMAD.U32 R6, RZ, RZ, UR4 ;  /* 0x00000004ff067e24 */ /* 0x000fe2000f8e00ff */
[----:B------:R1:W5:Y:S01]  /*ec40*/  @P0 LDG.E R23, desc[UR6][R20.64] ;  /* 0x0000000614170981 */ /* 0x000362000c1e1900 */
[----:B--2---:R-:W-:-:S05]  /*ec50*/  @P2 IMAD.WIDE R4, R164, 0x4, R4 ;  /* 0x00000004a4042825 */ /* 0x004fca00078e0204 */
[----:B------:R1:W5:Y:S01]  /*ec60*/  @P2 LDG.E R6, desc[UR6][R4.64] ;  /* 0x0000000604062981 */ /* 0x000362000c1e1900 */
[----:B0--3--:R-:W-:Y:S05]  /*ec70*/  @P2 BRA `(.L_x_1425) ;  /* 0x0000000000142947 */ /* 0x009fea0003800000 */
[----:B------:R-:W-:Y:S05]  /*ec80*/  @!P0 BRA `(.L_x_1425) ;  /* 0x0000000000108947 */ /* 0x000fea0003800000 */
[----:B------:R-:W-:Y:S02]  /*ec90*/  ULDC.64 UR4, c[0x0][0x208] ;  /* 0x0000820000047ab9 */ /* 0x000fe40000000a00 */
[----:B-1----:R-:W2:Y:S04]  /*eca0*/  LDG.E R5, desc[UR4][R20.64] ;  /* 0x0000000414057981 */ /* 0x002ea8000c1e1900 */
[----:B-----5:R-:W2:Y:S02]  /*ecb0*/  LDG.E R6, desc[UR4][R20.64+0x4] ;  /* 0x0000040414067981 */ /* 0x020ea4000c1e1900 */
[----:B--2---:R-:W-:-:S07]  /*ecc0*/  IMAD.IADD R6, R6, 0x1, -R5 ;  /* 0x0000000106067824 */ /* 0x004fce00078e0a05 */
.L_x_1425:
[----:B-1----:R-:W-:Y:S01]  /*ecd0*/  SHF.R.S32.HI R44, RZ, 0x1f, R163 ;  /* 0x0000001fff2c7819 */ /* 0x002fe200000114a3 */
[----:B------:R-:W-:Y:S01]  /*ece0*/  IMAD.IADD R13, R22, 0x1, R18 ;  /* 0x00000001160d7824 */ /* 0x000fe200078e0212 */
[----:B------:R-:W-:Y:S01]  /*ecf0*/  ULDC.64 UR4, c[0x0][0xb90] ;  /* 0x0002e40000047ab9 */ /* 0x000fe20000000a00 */
[--C-:B-----5:R-:W-:Y:S01]  /*ed00*/  SHF.R.S32.HI R21, RZ, 0x1f, R23.reuse ;  /* 0x0000001fff157819 */ /* 0x120fe20000011417 */
[----:B------:R-:W-:Y:S01]  /*ed10*/  IMAD.MOV.U32 R20, RZ, RZ, R23 ;  /* 0x000000ffff147224 */ /* 0x000fe200078e0017 */
[----:B------:R-:W-:Y:S01]  /*ed20*/  SHF.R.S32.HI R10, RZ, 0x1f, R164 ;  /* 0x0000001fff0a7819 */ /* 0x000fe200000114a4 */
[----:B------:R-:W-:Y:S01]  /*ed30*/  IMAD R4, R44, UR4, RZ ;  /* 0x000000042c047c24 */ /* 0x000fe2000f8e02ff */
[----:B------:R-:W-:Y:S01]  /*ed40*/  SEL R55, R164, RZ, !P0 ;  /* 0x000000ffa4377207 */ /* 0x000fe20004000000 */
[----:B------:R-:W-:Y:S01]  /*ed50*/  @P1 IMAD.HI.U32 R8, R13, R8, RZ ;  /* 0x000000080d081227 */ /* 0x000fe200078e00ff */
[----:B------:R-:W-:-:S03]  /*ed60*/  ULDC.64 UR6, c[0x0][0x208] ;  /* 0x0000820000067ab9 */ /* 0x000fc60000000a00 */
[----:B------:R-:W-:Y:S01]  /*ed70*/  IMAD.MOV.U32 R7, RZ, RZ, R13 ;  /* 0x000000ffff077224 */ /* 0x000fe200078e000d */
[----:B------:R-:W-:Y:S01]  /*ed80*/  @P1 SHF.R.U32.HI R7, RZ, R9, R8 ;  /* 0x00000009ff071219 */ /* 0x000fe20000011608 */
[C---:B------:R-:W-:Y:S02]  /*ed90*/  IMAD R11, R163.reuse, UR5, R4 ;  /* 0x00000005a30b7c24 */ /* 0x040fe4000f8e0204 */
[----:B------:R-:W-:Y:S01]  /*eda0*/  IMAD.WIDE.U32 R4, R163, UR4, R20 ;  /* 0x00000004a3047c25 */ /* 0x000fe2000f8e0014 */
[----:B------:R-:W-:Y:S01]  /*edb0*/  SEL R20, R10, RZ, !P0 ;  /* 0x000000ff0a147207 */ /* 0x000fe20004000000 */
[----:B------:R-:W-:Y:S02]  /*edc0*/  ULDC.64 UR4, c[0x0][0xb98] ;  /* 0x0002e60000047ab9 */ /* 0x000fe40000000a00 */
[----:B------:R-:W-:Y:S02]  /*edd0*/  IMAD R9, R165, 0x40, R160 ;  /* 0x00000040a5097824 */ /* 0x000fe400078e02a0 */
[----:B------:R-:W-:Y:S01]  /*ede0*/  IMAD.IADD R5, R5, 0x1, R11 ;  /* 0x0000000105057824 */ /* 0x000fe200078e020b */
[--C-:B------:R-:W-:Y:S01]  /*edf0*/  SHF.R.S32.HI R11, RZ, 0x1f, R7.reuse ;  /* 0x0000001fff0b7819 */ /* 0x100fe20000011407 */
[----:B------:R-:W-:-:S02]  /*ee00*/  IMAD.MOV R10, RZ, RZ, -R7 ;  /* 0x000000ffff0a7224 */ /* 0x000fc400078e0a07 */
[----:B------:R-:W-:-:S04]  /*ee10*/  IMAD.WIDE.U32 R4, R55, UR4, R4 ;  /* 0x0000000437047c25 */ /* 0x000fc8000f8e0004 */
[----:B------:R-:W-:Y:S01]  /*ee20*/  IMAD.WIDE R16, R9, 0x2, R16 ;  /* 0x0000000209107825 */ /* 0x000fe200078e0210 */
[----:B------:R-:W-:-:S03]  /*ee30*/  IADD3 R4, P2, R7, R4, RZ ;  /* 0x0000000407047210 */ /* 0x000fc60007f5e0ff */
[----:B------:R-:W-:Y:S01]  /*ee40*/  IMAD R8, R20, UR4, RZ ;  /* 0x0000000414087c24 */ /* 0x000fe2000f8e02ff */
[C---:B------:R-:W-:Y:S01]  /*ee50*/  IADD3 R15, P0, R16.reuse, 0x1000, RZ ;  /* 0x00001000100f7810 */ /* 0x040fe20007f1e0ff */
[----:B------:R-:W-:Y:S01]  /*ee60*/  IMAD R9, R53, R10, R13 ;  /* 0x0000000a35097224 */ /* 0x000fe200078e020d */
[----:B------:R-:W-:Y:S01]  /*ee70*/  IADD3 R13, P3, R16, 0x2000, RZ ;  /* 0x00002000100d7810 */ /* 0x000fe20007f7e0ff */
[----:B------:R-:W-:Y:S01]  /*ee80*/  IMAD R8, R55, UR5, R8 ;  /* 0x0000000537087c24 */ /* 0x000fe2000f8e0208 */
[----:B------:R-:W-:Y:S01]  /*ee90*/  ULDC.64 UR4, c[0x0][0xb88] ;  /* 0x0002e20000047ab9 */ /* 0x000fe20000000a00 */
[----:B------:R-:W-:Y:S01]  /*eea0*/  IMAD.IADD R24, R169, 0x1, R18 ;  /* 0x00000001a9187824 */ /* 0x000fe200078e0212 */
[----:B------:R-:W-:Y:S01]  /*eeb0*/  SHF.R.S32.HI R7, RZ, 0x1f, R9 ;  /* 0x0000001fff077819 */ /* 0x000fe20000011409 */
[----:B------:R-:W-:Y:S01]  /*eec0*/  IMAD R57, R6, R53, RZ ;  /* 0x0000003506397224 */ /* 0x000fe200078e02ff */
[----:B------:R-:W-:Y:S02]  /*eed0*/  IADD3.X R5, R11, R5, R8, P2, !PT ;  /* 0x000000050b057210 */ /* 0x000fe400017fe408 */
[----:B------:R-:W-:Y:S01]  /*eee0*/  LOP3.LUT R8, R13, 0x380, RZ, 0xc0, !PT ;  /* 0x000003800d087812 */ /* 0x000fe200078ec0ff */
[----:B------:R-:W-:Y:S01]  /*eef0*/  IMAD R10, R7, UR4, RZ ;  /* 0x00000004070a7c24 */ /* 0x000fe2000f8e02ff */
[----:B------:R-:W-:Y:S01]  /*ef00*/  IADD3 R7, P2, R16, 0x3000, RZ ;  /* 0x0000300010077810 */ /* 0x000fe20007f5e0ff */
[----:B------:R-:W-:Y:S01]  /*ef10*/  IMAD.WIDE.U32 R4, R9, UR4, R4 ;  /* 0x0000000409047c25 */ /* 0x000fe2000f8e0004 */
[----:B------:R-:W-:-:S02]  /*ef20*/  SHF.R.U64 R8, R8, 0x3, RZ ;  /* 0x0000000308087819 */ /* 0x000fc400000012ff */
[----:B------:R-:W-:Y:S01]  /*ef30*/  LOP3.LUT R12, R15, 0x380, RZ, 0xc0, !PT ;  /* 0x000003800f0c7812 */ /* 0x000fe200078ec0ff */
[----:B------:R-:W-:Y:S01]  /*ef40*/  IMAD R11, R9, UR5, R10 ;  /* 0x00000005090b7c24 */ /* 0x000fe2000f8e020a */
[----:B------:R-:W-:Y:S01]  /*ef50*/  ULDC.64 UR4, c[0x0][0xb50] ;  /* 0x0002d40000047ab9 */ /* 0x000fe20000000a00 */
[----:B------:R-:W-:Y:S01]  /*ef60*/  LOP3.LUT R8, R8, R13, RZ, 0x3c, !PT ;  /* 0x0000000d08087212 */ /* 0x000fe200078e3cff */
[----:B------:R-:W-:Y:S01]  /*ef70*/  IMAD.X R13, RZ, RZ, R17, P0 ;  /* 0x000000ffff0d7224 */ /* 0x000fe200000e0611 */
[C---:B------:R-:W-:Y:S01]  /*ef80*/  LEA R10, P4, R4.reuse, UR4, 0x2 ;  /* 0x00000004040a7c11 */ /* 0x040fe2000f8810ff */
[----:B------:R-:W-:Y:S01]  /*ef90*/  IMAD.IADD R9, R5, 0x1, R11 ;  /* 0x0000000105097824 */ /* 0x000fe200078e020b */
[----:B------:R-:W-:Y:S02]  /*efa0*/  LOP3.LUT R5, R7, 0x380, RZ, 0xc0, !PT ;  /* 0x0000038007057812 */ /* 0x000fe400078ec0ff */
[----:B------:R-:W-:Y:S01]  /*efb0*/  LOP3.LUT P0, RZ, R167, 0x3, RZ, 0xc0, !PT ;  /* 0x00000003a7ff7812 */ /* 0x000fe2000780c0ff */
[----:B------:R-:W-:Y:S01]  /*efc0*/  SHFL.IDX PT, R48, R10, RZ, 0x1c1f ;  /* 0x001c1fff0a307589 */ /* 0x000fe200000e0000 */
[----:B------:R-:W-:Y:S01]  /*efd0*/  LEA.HI.X R14, R4, UR5, R9, 0x2, P4 ;  /* 0x00000005040e7c11 */ /* 0x000fe2000a0f1409 */
[--C-:B------:R-:W-:Y:S01]  /*efe0*/  IMAD.X R9, RZ, RZ, R17.reuse, P3 ;  /* 0x000000ffff097224 */ /* 0x100fe200018e0611 */
[----:B------:R-:W-:Y:S01]  /*eff0*/  SHF.R.U64 R4, R5, 0x3, RZ ;  /* 0x0000000305047819 */ /* 0x000fe200000012ff */
[----:B------:R-:W-:Y:S01]  /*f000*/  SHFL.IDX PT, R50, R10, 0x1, 0x1c1f ;  /* 0x003c1f000a327f89 */ /* 0x000fe200000e0000 */
[----:B------:R-:W-:Y:S01]  /*f010*/  IMAD.X R5, RZ, RZ, R17, P2 ;  /* 0x000000ffff057224 */ /* 0x000fe200010e0611 */
[----:B------:R-:W-:Y:S01]  /*f020*/  SHF.R.U64 R12, R12, 0x3, RZ ;  /* 0x000000030c0c7819 */ /* 0x000fe200000012ff */
[----:B------:R-:W-:Y:S01]  /*f030*/  ULDC.64 UR4, c[0x0][0xaa0] ;  /* 0x0002a80000047ab9 */ /* 0x000fe20000000a00 */
[----:B------:R-:W0:Y:S01]  /*f040*/  SHFL.IDX PT, R49, R14, RZ, 0x1c1f ;  /* 0x001c1fff0e317589 */ /* 0x000e2200000e0000 */
[----:B------:R-:W-:Y:S01]  /*f050*/  LOP3.LUT R4, R4, R7, RZ, 0x3c, !PT ;  /* 0x0000000704047212 */ /* 0x000fe200078e3cff */
[C---:B------:R-:W-:Y:S01]  /*f060*/  VIADD R7, R24.reuse, 0x8 ;  /* 0x0000000818077836 */ /* 0x040fe20000000000 */
[----:B------:R-:W-:Y:S01]  /*f070*/  ISETP.GE.OR P2, PT, R24, R57, P0 ;  /* 0x000000391800720c */ /* 0x000fe20000746670 */
[----:B------:R-:W1:Y:S01]  /*f080*/  SHFL.IDX PT, R51, R14, 0x1, 0x1c1f ;  /* 0x003c1f000e337f89 */ /* 0x000e6200000e0000 */
[----:B------:R-:W-:-:S02]  /*f090*/  LOP3.LUT R12, R12, R15, RZ, 0x3c, !PT ;  /* 0x0000000f0c0c7212 */ /* 0x000fc400078e3cff */
[----:B------:R-:W-:Y:S02]  /*f0a0*/  ISETP.GE.OR P0, PT, R7, R57, P0 ;  /* 0x000000390700720c */ /* 0x000fe40000706670 */
[C---:B------:R-:W-:Y:S02]  /*f0b0*/  IADD3 R41, P6, R16.reuse, 0x4000, RZ ;  /* 0x0000400010297810 */ /* 0x040fe40007fde0ff */
[C---:B------:R-:W-:Y:S02]  /*f0c0*/  IADD3 R37, P5, R16.reuse, 0x5000, RZ ;  /* 0x0000500010257810 */ /* 0x040fe40007fbe0ff */
[C---:B------:R-:W-:Y:S02]  /*f0d0*/  IADD3 R33, P4, R16.reuse, 0x6000, RZ ;  /* 0x0000600010217810 */ /* 0x040fe40007f9e0ff */
[----:B------:R-:W-:Y:S02]  /*f0e0*/  LOP3.LUT R15, R16, 0x380, RZ, 0xc0, !PT ;  /* 0x00000380100f7812 */ /* 0x000fe400078ec0ff */
[----:B------:R-:W-:-:S02]  /*f0f0*/  LOP3.LUT R40, R41, 0x380, RZ, 0xc0, !PT ;  /* 0x0000038029287812 */ /* 0x000fc400078ec0ff */
[----:B------:R-:W-:Y:S02]  /*f100*/  LOP3.LUT R36, R37, 0x380, RZ, 0xc0, !PT ;  /* 0x0000038025247812 */ /* 0x000fe400078ec0ff */
[----:B------:R-:W-:Y:S02]  /*f110*/  LOP3.LUT R32, R33, 0x380, RZ, 0xc0, !PT ;  /* 0x0000038021207812 */ /* 0x000fe400078ec0ff */
[----:B------:R-:W-:Y:S01]  /*f120*/  SHF.R.U64 R15, R15, 0x3, RZ ;  /* 0x000000030f0f7819 */ /* 0x000fe200000012ff */
[----:B0-----:R0:W-:Y:S01]  /*f130*/  @!P2 ST.E desc[UR6][R48.64], R2 ;  /* 0x000000023000a985 */ /* 0x0011e2000c101906 */
[----:B------:R-:W-:Y:S02]  /*f140*/  IADD3 R11, P3, R16, 0x7000, RZ ;  /* 0x00007000100b7810 */ /* 0x000fe40007f7e0ff */
[----:B------:R-:W-:Y:S01]  /*f150*/  SHF.R.U64 R40, R40, 0x3, RZ ;  /* 0x0000000328287819 */ /* 0x000fe200000012ff */
[----:B-1----:R1:W-:Y:S01]  /*f160*/  @!P0 ST.E desc[UR6][R50.64], R0 ;  /* 0x0000000032008985 */ /* 0x0023e2000c101906 */
[----:B------:R-:W-:Y:S01]  /*f170*/  SHF.R.U64 R36, R36, 0x3, RZ ;  /* 0x0000000324247819 */ /* 0x000fe200000012ff */
[----:B------:R-:W-:Y:S01]  /*f180*/  IMAD.X R29, RZ, RZ, R17, P3 ;  /* 0x000000ffff1d7224 */ /* 0x000fe200018e0611 */
[----:B------:R-:W-:-:S02]  /*f190*/  SHF.R.U64 R32, R32, 0x3, RZ ;  /* 0x0000000320207819 */ /* 0x000fc400000012ff */
[----:B------:R-:W-:Y:S02]  /*f1a0*/  LOP3.LUT R16, R15, R16, RZ, 0x3c, !PT ;  /* 0x000000100f107212 */ /* 0x000fe400078e3cff */
[----:B------:R-:W-:Y:S01]  /*f1b0*/  LOP3.LUT R40, R40, R41, RZ, 0x3c, !PT ;  /* 0x0000002928287212 */ /* 0x000fe200078e3cff */
[----:B0-----:R-:W0:Y:S01]  /*f1c0*/  @P1 LDC R49, c[0x0][0xbec] ;  /* 0x0002fb00ff311b82 */ /* 0x001e220000000800 */
[----:B------:R-:W-:Y:S01]  /*f1d0*/  LOP3.LUT R36, R36, R37, RZ, 0x3c, !PT ;  /* 0x0000002524247212 */ /* 0x000fe200078e3cff */
[--C-:B------:R-:W-:Y:S01]  /*f1e0*/  IMAD.X R41, RZ, RZ, R17.reuse, P6 ;  /* 0x000000ffff297224 */ /* 0x100fe200030e0611 */
[----:B------:R-:W-:Y:S01]  /*f1f0*/  LOP3.LUT R32, R32, R33, RZ, 0x3c, !PT ;  /* 0x0000002120207212 */ /* 0x000fe200078e3cff */
[----:B-1----:R-:W-:Y:S01]  /*f200*/  IMAD R0, R21, UR4, RZ ;  /* 0x0000000415007c24 */ /* 0x002fe2000f8e02ff */
[----:B------:R1:W5:Y:S01]  /*f210*/  LD.E.128 R24, desc[UR6][R16.64] ;  /* 0x0000000610187980 */ /* 0x000362000c101d00 */
[--C-:B------:R-:W-:Y:S01]  /*f220*/  IMAD.X R37, RZ, RZ, R17.reuse, P5 ;  /* 0x000000ffff257224 */ /* 0x100fe200028e0611 */
[----:B------:R-:W-:Y:S01]  /*f230*/  LOP3.LUT R6, R11, 0x380, RZ, 0xc0, !PT ;  /* 0x000003800b067812 */ /* 0x000fe200078ec0ff */
[----:B------:R-:W-:Y:S01]  /*f240*/  IMAD.X R33, RZ, RZ, R17, P4 ;  /* 0x000000ffff217224 */ /* 0x000fe200020e0611 */
[----:B------:R-:W5:Y:S01]  /*f250*/  LD.E.128 R12, desc[UR6][R12.64] ;  /* 0x000000060c0c7980 */ /* 0x000f62000c101d00 */
[----:B------:R-:W-:Y:S01]  /*f260*/  IMAD R21, R23, UR5, R0 ;  /* 0x0000000517157c24 */ /* 0x000fe2000f8e0200 */
[----:B------:R-:W-:-:S02]  /*f270*/  SHF.R.U64 R6, R6, 0x3, RZ ;  /* 0x0000000306067819 */ /* 0x000fc400000012ff */
[----:B------:R-:W5:Y:S01]  /*f280*/  LD.E.128 R40, desc[UR6][R40.64] ;  /* 0x0000000628287980 */ /* 0x000f62000c101d00 */
[----:B-1----:R-:W-:Y:S01]  /*f290*/  IMAD.WIDE.U32 R16, R23, UR4, RZ ;  /* 0x0000000417107c25 */ /* 0x002fe2000f8e00ff */
[----:B------:R-:W-:Y:S01]  /*f2a0*/  ULDC.64 UR4, c[0x0][0xae8] ;  /* 0x0002ba0000047ab9 */ /* 0x000fe20000000a00 */
[----:B------:R-:W1:Y:S01]  /*f2b0*/  @P1 LDC R23, c[0x0][0xbf0] ;  /* 0x0002fc00ff171b82 */ /* 0x000e620000000800 */
[----:B------:R-:W-:Y:S01]  /*f2c0*/  LOP3.LUT R28, R6, R11, RZ, 0x3c, !PT ;  /* 0x0000000b061c7212 */ /* 0x000fe200078e3cff */
[----:B------:R-:W-:Y:S01]  /*f2d0*/  IMAD.IADD R17, R17, 0x1, R21 ;  /* 0x0000000111117824 */ /* 0x000fe200078e0215 */
[----:B------:R-:W5:Y:S01]  /*f2e0*/  LD.E.128 R8, desc[UR6][R8.64] ;  /* 0x0000000608087980 */ /* 0x000f62000c101d00 */
[----:B------:R-:W-:Y:S02]  /*f2f0*/  IMAD R21, R162, 0x20, R165 ;  /* 0x00000020a2157824 */ /* 0x000fe400078e02a5 */
[----:B------:R-:W-:Y:S01]  /*f300*/  IMAD R0, R44, UR4, RZ ;  /* 0x000000042c007c24 */ /* 0x000fe2000f8e02ff */
[----:B------:R-:W5:Y:S01]  /*f310*/  LD.E.128 R4, desc[UR6][R4.64] ;  /* 0x0000000604047980 */ /* 0x000f62000c101d00 */
[----:B------:R-:W-:-:S02]  /*f320*/  IMAD.IADD R44, R18, 0x1, R21 ;  /* 0x00000001122c7824 */ /* 0x000fc400078e0215 */
[C---:B------:R-:W-:Y:S01]  /*f330*/  IMAD R21, R163.reuse, UR5, R0 ;  /* 0x00000005a3157c24 */ /* 0x040fe2000f8e0200 */
[----:B------:R-:W5:Y:S01]  /*f340*/  LD.E.128 R36, desc[UR6][R36.64] ;  /* 0x0000000624247980 */ /* 0x000f62000c101d00 */
[----:B------:R-:W-:Y:S01]  /*f350*/  IMAD.WIDE.U32 R16, R163, UR4, R16 ;  /* 0x00000004a3107c25 */ /* 0x000fe2000f8e0010 */
[----:B------:R-:W-:Y:S02]  /*f360*/  ULDC.64 UR4, c[0x0][0xaf0] ;  /* 0x0002bc0000047ab9 */ /* 0x000fe40000000a00 */
[----:B------:R-:W5:Y:S01]  /*f370*/  LD.E.128 R32, desc[UR6][R32.64] ;  /* 0x0000000620207980 */ /* 0x000f62000c101d00 */
[----:B0-----:R-:W-:-:S03]  /*f380*/  @P1 IMAD.HI.U32 R0, R44, R49, RZ ;  /* 0x000000312c001227 */ /* 0x001fc600078e00ff */
[----:B------:R-:W5:Y:S01]  /*f390*/  LD.E.128 R28, desc[UR6][R28.64] ;  /* 0x000000061c1c7980 */ /* 0x000f62000c101d00 */
[----:B------:R-:W-:Y:S02]  /*f3a0*/  IMAD.IADD R17, R17, 0x1, R21 ;  /* 0x0000000111117824 */ /* 0x000fe400078e0215 */
[----:B------:R-:W-:Y:S01]  /*f3b0*/  IMAD.MOV.U32 R21, RZ, RZ, R44 ;  /* 0x000000ffff157224 */ /* 0x000fe200078e002c */
[----:B------:R-:W-:Y:S01]  /*f3c0*/  @!PT LDS RZ, [RZ] ;  /* 0x00000000fffff984 */ /* 0x000fe20000000800 */
[----:B------:R-:W-:Y:S01]  /*f3d0*/  @!PT LDS RZ, [RZ] ;  /* 0x00000000fffff984 */ /* 0x000fe20000000800 */
[----:B------:R-:W-:Y:S01]  /*f3e0*/  @!PT LDS RZ, [RZ] ;  /* 0x00000000fffff984 */ /* 0x000fe20000000800 */
[----:B------:R-:W-:Y:S01]  /*f3f0*/  @!PT LDS RZ, [RZ] ;  /* 0x00000000fffff984 */ /* 0x000fe20000000800 */
[----:B------:R0:W-:Y:S06]  /*f400*/  MEMBAR.ALL.CTA ;  /* 0x0000000000007992 */ /* 0x0001ec0000008000 */
[----:B0-----:R-:W0:Y:S01]  /*f410*/  FENCE.VIEW.ASYNC.S ;  /* 0x00000000000073c6 */ /* 0x001e220000000000 */
[----:B------:R-:W-:Y:S01]  /*f420*/  IMAD R2, R20, UR4, RZ ;  /* 0x0000000414027c24 */ /* 0x000fe2000f8e02ff */
[----:B-1----:R-:W-:Y:S01]  /*f430*/  @P1 SHF.R.U32.HI R21, RZ, R23, R0 ;  /* 0x00000017ff151219 */ /* 0x002fe20000011600 */
[----:B------:R-:W-:-:S03]  /*f440*/  IMAD.WIDE.U32 R16, R55, UR4, R16 ;  /* 0x0000000437107c25 */ /* 0x000fc6000f8e0010 */
[--C-:B------:R-:W-:Y:S01]  /*f450*/  SHF.R.S32.HI R0, RZ, 0x1f, R21.reuse ;  /* 0x0000001fff007819 */ /* 0x100fe20000011415 */
[----:B------:R-:W-:Y:S01]  /*f460*/  IMAD R23, R55, UR5, R2 ;  /* 0x0000000537177c24 */ /* 0x000fe2000f8e0202 */
[----:B------:R-:W-:Y:S01]  /*f470*/  ULDC.64 UR4, c[0x0][0xae0] ;  /* 0x0002b80000047ab9 */ /* 0x000fe20000000a00 */
[----:B------:R-:W-:Y:S02]  /*f480*/  IMAD.MOV R2, RZ, RZ, -R21 ;  /* 0x000000ffff027224 */ /* 0x000fe400078e0a15 */
[----:B------:R-:W-:Y:S02]  /*f490*/  IMAD.IADD R17, R17, 0x1, R23 ;  /* 0x0000000111117824 */ /* 0x000fe400078e0217 */
[----:B------:R-:W-:Y:S02]  /*f4a0*/  IMAD R0, R0, UR4, RZ ;  /* 0x0000000400007c24 */ /* 0x000fe4000f8e02ff */
[----:B------:R-:W-:Y:S02]  /*f4b0*/  IMAD R23, R53, R2, R44 ;  /* 0x0000000235177224 */ /* 0x000fe400078e022c */
[----:B------:R-:W-:-:S02]  /*f4c0*/  IMAD R49, R21, UR5, R0 ;  /* 0x0000000515317c24 */ /* 0x000fc4000f8e0200 */
[----:B------:R-:W-:Y:S01]  /*f4d0*/  IMAD.WIDE.U32 R16, R21, UR4, R16 ;  /* 0x0000000415107c25 */ /* 0x000fe2000f8e0010 */
[----:B------:R-:W-:Y:S01]  /*f4e0*/  SHF.R.S32.HI R0, RZ, 0x1f, R23 ;  /* 0x0000001fff007819 */ /* 0x000fe20000011417 */
[----:B------:R-:W-:Y:S02]  /*f4f0*/  ULDC.64 UR4, c[0x0][0xad8] ;  /* 0x0002b60000047ab9 */ /* 0x000fe40000000a00 */
[----:B------:R-:W-:Y:S02]  /*f500*/  IMAD.IADD R17, R17, 0x1, R49 ;  /* 0x0000000111117824 */ /* 0x000fe400078e0231 */
[----:B------:R-:W-:Y:S02]  /*f510*/  IMAD R2, R0, UR4, RZ ;  /* 0x0000000400027c24 */ /* 0x000fe4000f8e02ff */
[----:B------:R-:W-:Y:S02]  /*f520*/  IMAD.IADD R44, R165, 0x1, R18 ;  /* 0x00000001a52c7824 */ /* 0x000fe400078e0212 */
[----:B------:R-:W-:-:S02]  /*f530*/  IMAD R21, R23, UR5, R2 ;  /* 0x0000000517157c24 */ /* 0x000fc4000f8e0202 */
[----:B------:R-:W-:Y:S01]  /*f540*/  IMAD.WIDE.U32 R16, R23, UR4, R16 ;  /* 0x0000000417107c25 */ /* 0x000fe2000f8e0010 */
[CC--:B------:R-:W-:Y:S01]  /*f550*/  ISETP.GE.AND P2, PT, R44.reuse, R57.reuse, PT ;  /* 0x000000392c00720c */ /* 0x0c0fe20003f46270 */
[----:B------:R-:W-:Y:S02]  /*f560*/  ULDC.64 UR4, c[0x0][0xa80] ;  /* 0x0002a00000047ab9 */ /* 0x000fe40000000a00 */
[----:B------:R-:W-:Y:S01]  /*f570*/  VIADD R0, R44, 0x20 ;  /* 0x000000202c007836 */ /* 0x000fe20000000000 */
[----:B------:R-:W-:Y:S01]  /*f580*/  LEA R18, P3, R16, UR4, 0x1 ;  /* 0x0000000410127c11 */ /* 0x000fe2000f8608ff */
[----:B------:R-:W-:Y:S02]  /*f590*/  IMAD.IADD R17, R17, 0x1, R21 ;  /* 0x0000000111117824 */ /* 0x000fe400078e0215 */
[----:B------:R-:W-:Y:S01]  /*f5a0*/  VIADD R3, R3, 0x2a820 ;  /* 0x0002a82003037836 */ /* 0x000fe20000000000 */
[----:B------:R-:W-:Y:S01]  /*f5b0*/  ISETP.GE.AND P0, PT, R0, R57, PT ;  /* 0x000000390000720c */ /* 0x000fe20003f06270 */
[----:B------:R-:W-:Y:S01]  /*f5c0*/  VIADD R0, R44, 0x40 ;  /* 0x000000402c007836 */ /* 0x000fe20000000000 */
[----:B------:R-:W-:-:S02]  /*f5d0*/  LEA.HI.X R20, R16, UR5, R17, 0x1, P3 ;  /* 0x0000000510147c11 */ /* 0x000fc400098f0c11 */
        /* <DEDUP_REMOVED lines=11> */
[CC--:B-1----:R-:W-:Y:S02]  /*f690*/  @!P2 LEA R2, P4, R160.reuse, R16.reuse, 0x1 ;  /* 0x00000010a002a211 */ /* 0x0c2fe400078808ff */
[C---:B------:R-:W-:Y:S02]  /*f6a0*/  @!P3 LEA R16, P5, R161.reuse, R16, 0x1 ;  /* 0x00000010a110b211 */ /* 0x040fe400078a08ff */
[-C--:B0-2---:R-:W-:Y:S02]  /*f6b0*/  @!P2 LEA.HI.X R3, R160, R0.reuse, R172, 0x1, P4 ;  /* 0x00000000a003a211 */ /* 0x085fe400020f0cac */
[----:B------:R-:W-:-:S03]  /*f6c0*/  @!P3 LEA.HI.X R17, R161, R0, R171, 0x1, P5 ;  /* 0x00000000a111b211 */ /* 0x000fc600028f0cab */
[----:B-----5:R3:W-:Y:S04]  /*f6d0*/  @!P2 ST.E.128 desc[UR6][R2.64], R24 ;  /* 0x000000180200a985 */ /* 0x0207e8000c101d06 */
[----:B------:R3:W-:Y:S02]  /*f6e0*/  @!P3 ST.E.128 desc[UR6][R16.64], R40 ;  /* 0x000000281000b985 */ /* 0x0007e4000c101d06 */
.L_x_1427:
[----:B------:R-:W-:Y:S05]  /*f6f0*/  BSYNC B1 ;  /* 0x0000000000017941 */ /* 0x000fea0003800000 */
.L_x_1426:
        /* <DEDUP_REMOVED lines=10> */
[-C--:B0---4-:R-:W-:Y:S02]  /*f7a0*/  @!P3 LEA.HI.X R3, R160, R0.reuse, R172, 0x1, P0 ;  /* 0x00000000a003b211 */ /* 0x091fe400000f0cac */
[----:B------:R-:W-:-:S03]  /*f7b0*/  @!P4 LEA.HI.X R17, R161, R0, R171, 0x1, P2 ;  /* 0x00000000a111c211 */ /* 0x000fc600010f0cab */
[----:B-----5:R3:W-:Y:S04]  /*f7c0*/  @!P3 ST.E.128 desc[UR6][R2.64], R12 ;  /* 0x0000000c0200b985 */ /* 0x0207e8000c101d06 */
[----:B------:R3:W-:Y:S02]  /*f7d0*/  @!P4 ST.E.128 desc[UR6][R16.64], R36 ;  /* 0x000000241000c985 */ /* 0x0007e4000c101d06 */
.L_x_1429:
[----:B------:R-:W-:Y:S05]  /*f7e0*/  BSYNC B1 ;  /* 0x0000000000017941 */ /* 0x000fea0003800000 */
.L_x_1428:
[----:B----4-:R4:W0:Y:S01]  /*f7f0*/  SHFL.IDX PT, R0, R20, 0x2, 0x181f ;  /* 0x00581f0014007f89 */ /* 0x01082200000e0000 */
        /* <DEDUP_REMOVED lines=13> */
.L_x_1431:
[----:B------:R-:W-:Y:S05]  /*f8d0*/  BSYNC B1 ;  /* 0x0000000000017941 */ /* 0x000fea0003800000 */
.L_x_1430:
[----:B0-----:R-:W-:Y:S01]  /*f8e0*/  VIADD R0, R44, 0x60 ;  /* 0x000000602c007836 */ /* 0x001fe20000000000 */
[----:B--2-4-:R-:W0:Y:S04]  /*f8f0*/  SHFL.IDX PT, R20, R20, 0x3, 0x181f ;  /* 0x00781f0014147f89 */ /* 0x014e2800000e0000 */
        /* <DEDUP_REMOVED lines=16> */
.L_x_1424:
[----:B------:R-:W2:Y:S01]  /*fa00*/  LDC.64 R4, c[0x0][0xc00] ;  /* 0x00030000ff047b82 */ /* 0x000ea20000000a00 */
[----:B------:R-:W-:Y:S01]  /*fa10*/  IMAD.MOV.U32 R6, RZ, RZ, RZ ;  /* 0x000000ffff067224 */ /* 0x000fe200078e00ff */
[----:B------:R-:W-:-:S06]  /*fa20*/  ULDC.64 UR6, c[0x0][0x208] ;  /* 0x0000820000067ab9 */ /* 0x000fcc0000000a00 */
[----:B------:R-:W3:Y:S08]  /*fa30*/  LDC R17, c[0x0][0xbe8] ;  /* 0x0002fa00ff117b82 */ /* 0x000ef00000000800 */
[----:B0-----:R-:W0:Y:S01]  /*fa40*/  LDC.64 R2, c[0x0][0xc00] ;  /* 0x00030000ff027b82 */ /* 0x001e220000000a00 */
[----:B--2---:R-:W-:-:S04]  /*fa50*/  ISETP.NE.U32.AND P0, PT, R4, RZ, PT ;  /* 0x000000ff0400720c */ /* 0x004fc80003f05070 */
[----:B------:R-:W-:-:S03]  /*fa60*/  ISETP.NE.AND.EX P0, PT, R5, RZ, PT, P0 ;  /* 0x000000ff0500720c */ /* 0x000fc60003f05300 */
[----:B------:R-:W2:Y:S01]  /*fa70*/  LDC.64 R4, c[0x0][0xc08] ;  /* 0x00030200ff047b82 */ /* 0x000ea20000000a00 */
[----:B---3--:R-:W-:Y:S01]  /*fa80*/  ISETP.NE.AND P2, PT, R17, 0x1, PT ;  /* 0x000000011100780c */ /* 0x008fe20003f45270 */
[----:B------:R-:W-:Y:S01]  /*fa90*/  ULDC UR4, c[0x0][0xa88] ;  /* 0x0002a20000047ab9 */ /* 0x000fe20000000800 */
[----:B0-----:R-:W-:-:S11]  /*faa0*/  IMAD.WIDE R2, R164, 0x4, R2 ;  /* 0x00000004a4027825 */ /* 0x001fd600078e0202 */
[----:B------:R-:W0:Y:S08]  /*fab0*/  @P2 LDC R16, c[0x0][0xbec] ;  /* 0x0002fb00ff102b82 */ /* 0x000e300000000800 */
[----:B------:R-:W3:Y:S01]  /*fac0*/  @P2 LDC R21, c[0x0][0xbf0] ;  /* 0x0002fc00ff152b82 */ /* 0x000ee20000000800 */
[----:B--2---:R-:W-:Y:S01]  /*fad0*/  ISETP.NE.U32.AND P1, PT, R4, RZ, PT ;  /* 0x000000ff0400720c */ /* 0x004fe20003f25070 */
[----:B------:R-:W-:Y:S01]  /*fae0*/  IMAD.U32 R0, RZ, RZ, UR4 ;  /* 0x00000004ff007e24 */ /* 0x000fe2000f8e00ff */
[----:B------:R2:W5:Y:S02]  /*faf0*/  @P0 LDG.E R6, desc[UR6][R2.64] ;  /* 0x0000000602060981 */ /* 0x000564000c1e1900 */
[----:B------:R-:W-:-:S13]  /*fb00*/  ISETP.NE.AND.EX P1, PT, R5, RZ, PT, P1 ;  /* 0x000000ff0500720c */ /* 0x000fda0003f25310 */
[----:B------:R-:W4:Y:S01]  /*fb10*/  @P1 LDC.64 R4, c[0x0][0xc08] ;  /* 0x00030200ff041b82 */ /* 0x000f220000000a00 */
[----:B------:R-:W-:Y:S02]  /*fb20*/  ISETP.GE.AND P3, PT, R173, 0x80, PT ;  /* 0x00000080ad00780c */ /* 0x000fe40003f66270 */
[----:B------:R-:W-:Y:S01]  /*fb30*/  SHF.R.S32.HI R7, RZ, 0x1f, R164 ;  /* 0x0000001fff077819 */ /* 0x000fe200000114a4 */
[----:B----4-:R-:W-:-:S05]  /*fb40*/  @P1 IMAD.WIDE R4, R164, 0x4, R4 ;  /* 0x00000004a4041825 */ /* 0x010fca00078e0204 */
[----:B------:R2:W5:Y:S01]  /*fb50*/  @P1 LDG.E R0, desc[UR6][R4.64] ;  /* 0x0000000604001981 */ /* 0x000562000c1e1900 */
[----:B0--3--:R-:W-:Y:S05]  /*fb60*/  @P1 BRA `(.L_x_1433) ;  /* 0x0000000000141947 */ /* 0x009fea0003800000 */
[----:B------:R-:W-:Y:S05]  /*fb70*/  @!P0 BRA `(.L_x_1433) ;  /* 0x0000000000108947 */ /* 0x000fea0003800000 */
[----:B------:R-:W-:Y:S02]  /*fb80*/  ULDC.64 UR4, c[0x0][0x208] ;  /* 0x0000820000047ab9 */ /* 0x000fe40000000a00 */
[----:B--2---:R-:W2:Y:S04]  /*fb90*/  LDG.E R5, desc[UR4][R2.64] ;  /* 0x0000000402057981 */ /* 0x004ea8000c1e1900 */
[----:B-----5:R-:W2:Y:S02]  /*fba0*/  LDG.E R0, desc[UR4][R2.64+0x4] ;  /* 0x0000040402007981 */ /* 0x020ea4000c1e1900 */
[----:B--2---:R-:W-:-:S07]  /*fbb0*/  IMAD.IADD R0, R0, 0x1, -R5 ;  /* 0x0000000100007824 */ /* 0x004fce00078e0a05 */
.L_x_1433:
[----:B------:R-:W-:Y:S01]  /*fbc0*/  BSSY B1, `(.L_x_1434) ;  /* 0x000002e000017945 */ /* 0x000fe20003800000 */
[----:B------:R-:W-:Y:S02]  /*fbd0*/  SHF.R.S32.HI R10, RZ, 0x1f, R163 ;  /* 0x0000001fff0a7819 */ /* 0x000fe400000114a3 */
[----:B------:R-:W-:Y:S02]  /*fbe0*/  SEL R13, R164, RZ, !P0 ;  /* 0x000000ffa40d7207 */ /* 0x000fe40004000000 */
[----:B------:R-:W-:Y:S02]  /*fbf0*/  SEL R12, R7, RZ, !P0 ;  /* 0x000000ff070c7207 */ /* 0x000fe40004000000 */
[----:B-----5:R-:W-:Y:S01]  /*fc00*/  SHF.R.S32.HI R11, RZ, 0x1f, R6 ;  /* 0x0000001fff0b7819 */ /* 0x020fe20000011406 */
[----:B------:R-:W-:Y:S06]  /*fc10*/  @P3 BRA `(.L_x_1435) ;  /* 0x0000000000a03947 */ /* 0x000fec0003800000 */
[----:B--2---:R-:W0:Y:S01]  /*fc20*/  S2R R3, SR_TID.X ;  /* 0x0000000000037919 */ /* 0x004e220000002100 */
[----:B------:R-:W2:Y:S02]  /*fc30*/  LDC R14, c[0x0][0xbe8] ;  /* 0x0002fa00ff0e7b82 */ /* 0x000ea40000000800 */
[----:B--2---:R-:W-:Y:S01]  /*fc40*/  IMAD R2, R0, R14, RZ ;  /* 0x0000000e00027224 */ /* 0x004fe200078e02ff */
[----:B0-----:R-:W-:-:S04]  /*fc50*/  IADD3 R9, R18, -0x80, R3 ;  /* 0xffffff8012097810 */ /* 0x001fc80007ffe003 */
[----:B------:R-:W-:-:S13]  /*fc60*/  ISETP.GE.AND P0, PT, R9, R2, PT ;  /* 0x000000020900720c */ /* 0x000fda0003f06270 */
[----:B------:R-:W-:Y:S05]  /*fc70*/  @P0 BRA `(.L_x_1435) ;  /* 0x0000000000880947 */ /* 0x000fea0003800000 */
[----:B------:R-:W-:Y:S01]  /*fc80*/  ISETP.NE.AND P0, PT, R14, 0x1, PT ;  /* 0x000000010e00780c */ /* 0x000fe20003f05270 */
[----:B------:R-:W-:Y:S01]  /*fc90*/  ULDC.64 UR4, c[0x0][0xb90] ;  /* 0x0002e40000047ab9 */ /* 0x000fe20000000a00 */
[----:B------:R-:W-:Y:S01]  /*fca0*/  IMAD.MOV.U32 R2, RZ, RZ, R6 ;  /* 0x000000ffff027224 */ /* 0x000fe200078e0006 */
[----:B------:R-:W-:Y:S01]  /*fcb0*/  ULDC.64 UR6, c[0x0][0x208] ;  /* 0x0000820000067ab9 */ /* 0x000fe20000000a00 */
[----:B------:R-:W-:Y:S02]  /*fcc0*/  IMAD R8, R10, UR4, RZ ;  /* 0x000000040a087c24 */ /* 0x000fe4000f8e02ff */
[----:B------:R-:W-:Y:S02]  /*fcd0*/  IMAD.MOV.U32 R3, RZ, RZ, R11 ;  /* 0x000000ffff037224 */ /* 0x000fe400078e000b */
[----:B------:R-:W-:Y:S02]  /*fce0*/  IMAD.MOV.U32 R5, RZ, RZ, R9 ;  /* 0x000000ffff057224 */ /* 0x000fe400078e0009 */
[----:B------:R-:W-:-:S03]  /*fcf0*/  IMAD.WIDE.U32 R2, R163, UR4, R2 ;  /* 0x00000004a3027c25 */ /* 0x000fc6000f8e0002 */
[----:B------:R-:W0:Y:S01]  /*fd00*/  @P0 LDC R4, c[0x0][0xbec] ;  /* 0x0002fb00ff040b82 */ /* 0x000e220000000800 */
[----:B------:R-:W-:Y:S01]  /*fd10*/  IMAD R7, R163, UR5, R8 ;  /* 0x00000005a3077c24 */ /* 0x000fe2000f8e0208 */
[----:B------:R-:W-:-:S03]  /*fd20*/  ULDC.64 UR4, c[0x0][0xb98] ;  /* 0x0002e60000047ab9 */ /* 0x000fc60000000a00 */
[----:B------:R-:W-:-:S03]  /*fd30*/  IMAD.IADD R3, R3, 0x1, R7 ;  /* 0x0000000103037824 */ /* 0x000fc600078e0207 */
[----:B------:R-:W2:Y:S01]  /*fd40*/  @P0 LDC R15, c[0x0][0xbf0] ;  /* 0x0002fc00ff0f0b82 */ /* 0x000ea20000000800 */
[----:B------:R-:W-:-:S04]  /*fd50*/  IMAD.WIDE.U32 R2, R13, UR4, R2 ;  /* 0x000000040d027c25 */ /* 0x000fc8000f8e0002 */
[----:B0-----:R-:W-:-:S05]  /*fd60*/  @P0 IMAD.HI.U32 R4, R9, R4, RZ ;  /* 0x0000000409040227 */ /* 0x001fca00078e00ff */
[----:B--2---:R-:W-:Y:S01]  /*fd70*/  @P0 SHF.R.U32.HI R5, RZ, R15, R4 ;  /* 0x0000000fff050219 */ /* 0x004fe20000011604 */
[----:B------:R-:W-:-:S03]  /*fd80*/  IMAD R4, R12, UR4, RZ ;  /* 0x000000040c047c24 */ /* 0x000fc6000f8e02ff */
[----:B------:R-:W-:Y:S01]  /*fd90*/  IADD3 R2, P0, R5, R2, RZ ;  /* 0x0000000205027210 */ /* 0x000fe20007f1e0ff */
[----:B------:R-:W-:Y:S02]  /*fda0*/  IMAD.MOV R7, RZ, RZ, -R5 ;  /* 0x000000ffff077224 */ /* 0x000fe400078e0a05 */
[----:B------:R-:W-:Y:S01]  /*fdb0*/  IMAD R8, R13, UR5, R4 ;  /* 0x000000050d087c24 */ /* 0x000fe2000f8e0204 */
[----:B------:R-:W-:Y:S01]  /*fdc0*/  ULDC.64 UR4, c[0x0][0xb88] ;  /* 0x0002e20000047ab9 */ /* 0x000fe20000000a00 */
[----:B------:R-:W-:Y:S01]  /*fdd0*/  IMAD R7, R14, R7, R9 ;  /* 0x000000070e077224 */ /* 0x000fe200078e0209 */
[----:B------:R-:W-:-:S04]  /*fde0*/  SHF.R.S32.HI R9, RZ, 0x1f, R5 ;  /* 0x0000001fff097819 */ /* 0x000fc80000011405 */
        /* <DEDUP_REMOVED lines=11> */
.L_x_1435:
[----:B------:R-:W-:Y:S05]  /*fea0*/  BSYNC B1 ;  /* 0x0000000000017941 */ /* 0x000fea0003800000 */
.L_x_1434:
[----:B------:R-:W-:Y:S01]  /*feb0*/  ULDC.64 UR4, c[0x0][0xaa0] ;  /* 0x0002a80000047ab9 */ /* 0x000fe20000000a00 */
[----:B------:R-:W-:Y:S01]  /*fec0*/  IMAD R7, R162, 0x20, R165 ;  /* 0x00000020a2077824 */ /* 0x000fe200078e02a5 */
[----:B------:R-:W-:Y:S01]  /*fed0*/  BSSY B1, `(.L_x_1436) ;  /* 0x0000038000017945 */ /* 0x000fe20003800000 */
[----:B0-2---:R-:W-:Y:S02]  /*fee0*/  IMAD R3, R11, UR4, RZ ;  /* 0x000000040b037c24 */ /* 0x005fe4000f8e02ff */
[----:B------:R-:W-:Y:S02]  /*fef0*/  IMAD.IADD R9, R18, 0x1, R7 ;  /* 0x0000000112097824 */ /* 0x000fe400078e0207 */
[C---:B------:R-:W-:Y:S02]  /*ff00*/  IMAD R5, R6.reuse, UR5, R3 ;  /* 0x0000000506057c24 */ /* 0x040fe4000f8e0203 */
[----:B------:R-:W-:Y:S01]  /*ff10*/  IMAD.WIDE.U32 R2, R6, UR4, RZ ;  /* 0x0000000406027c25 */ /* 0x000fe2000f8e00ff */
[----:B------:R-:W-:-:S03]  /*ff20*/  ULDC.64 UR4, c[0x0][0xae8] ;  /* 0x0002ba0000047ab9 */ /* 0x000fc60000000a00 */
[----:B------:R-:W-:Y:S02]  /*ff30*/  IMAD.IADD R3, R3, 0x1, R5 ;  /* 0x0000000103037824 */ /* 0x000fe400078e0205 */
[----:B------:R-:W-:Y:S02]  /*ff40*/  IMAD R6, R10, UR4, RZ ;  /* 0x000000040a067c24 */ /* 0x000fe4000f8e02ff */
[----:B------:R-:W-:-:S04]  /*ff50*/  @P2 IMAD.HI.U32 R4, R9, R16, RZ ;  /* 0x0000001009042227 */ /* 0x000fc800078e00ff */
[C---:B------:R-:W-:Y:S02]  /*ff60*/  IMAD R7, R163.reuse, UR5, R6 ;  /* 0x00000005a3077c24 */ /* 0x040fe4000f8e0206 */
[----:B------:R-:W-:Y:S01]  /*ff70*/  IMAD.WIDE.U32 R2, R163, UR4, R2 ;  /* 0x00000004a3027c25 */ /* 0x000fe2000f8e0002 */
[----:B------:R-:W-:-:S03]  /*ff80*/  ULDC.64 UR4, c[0x0][0xaf0] ;  /* 0x0002bc0000047ab9 */ /* 0x000fc60000000a00 */
[----:B------:R-:W-:Y:S01]  /*ff90*/  IMAD.MOV.U32 R5, RZ, RZ, R9 ;  /* 0x000000ffff057224 */ /* 0x000fe200078e0009 */
[----:B------:R-:W-:Y:S01]  /*ffa0*/  @P2 SHF.R.U32.HI R5, RZ, R21, R4 ;  /* 0x00000015ff052219 */ /* 0x000fe20000011604 */
        /* <DEDUP_REMOVED lines=32> */
[----:B------:R-:W-:Y:S01]  /*101b0*/  ULDC UR4, c[0x0][0xac8] ;  /* 0x0002b20000047ab9 */ /* 0x000fe20000000800 */
[----:B------:R-:W-:Y:S01]  /*101c0*/  ULDC.64 UR6, c[0x0][0x208] ;  /* 0x0000820000067ab9 */ /* 0x000fe20000000a00 */
        /* <DEDUP_REMOVED lines=8> */
.L_x_1437:
[----:B------:R-:W-:Y:S05]  /*10250*/  BSYNC B1 ;  /* 0x0000000000017941 */ /* 0x000fea0003800000 */
.L_x_1436:
[----:B---3--:R3:W0:Y:S01]  /*10260*/  SHFL.IDX PT, R0, R5, 0x1, 0x181f ;  /* 0x00381f0005007f89 */ /* 0x00862200000e0000 */
[----:B------:R-:W-:Y:S03]  /*10270*/  BSSY B1, `(.L_x_1438) ;  /* 0x000000d000017945 */ /* 0x000fe60003800000 */
[----:B--2-4-:R3:W2:Y:S01]  /*10280*/  SHFL.IDX PT, R2, R4, 0x1, 0x181f ;  /* 0x00381f0004027f89 */ /* 0x0146a200000e0000 */
[----:B------:R-:W-:Y:S05]  /*10290*/  @P1 BRA `(.L_x_1439) ;  /* 0x0000000000281947 */ /* 0x000fea0003800000 */
        /* <DEDUP_REMOVED lines=10> */
.L_x_1439:
[----:B------:R-:W-:Y:S05]  /*10340*/  BSYNC B1 ;  /* 0x0000000000017941 */ /* 0x000fea0003800000 */
.L_x_1438:
[----:B0-----:R0:W0:Y:S01]  /*10350*/  SHFL.IDX PT, R0, R5, 0x2, 0x181f ;  /* 0x00581f0005007f89 */ /* 0x00102200000e0000 */
[----:B------:R-:W-:Y:S03]  /*10360*/  BSSY B1, `(.L_x_1440) ;  /* 0x000000d000017945 */ /* 0x000fe60003800000 */
[----:B--2-4-:R2:W4:Y:S01]  /*10370*/  SHFL.IDX PT, R2, R4, 0x2, 0x181f ;  /* 0x00581f0004027f89 */ /* 0x01452200000e0000 */
[----:B------:R-:W-:Y:S05]  /*10380*/  @P0 BRA `(.L_x_1441) ;  /* 0x0000000000280947 */ /* 0x000fea0003800000 */
[----:B------:R-:W-:Y:S01]  /*10390*/  ULDC UR4, c[0x0][0xac8] ;  /* 0x0002b20000047ab9 */ /* 0x000fe20000000800 */
[----:B------:R-:W-:Y:S01]  /*103a0*/  ULDC.64 UR6, c[0x0][0x208] ;  /* 0x0000820000067ab9 */ /* 0x000fe20000000a00 */
        /* <DEDUP_REMOVED lines=8> */
.L_x_1441:
[----:B------:R-:W-:Y:S05]  /*10430*/  BSYNC B1 ;  /* 0x0000000000017941 */ /* 0x000fea0003800000 */
.L_x_1440:
[----:B0-----:R-:W-:Y:S01]  /*10440*/  VIADD R0, R18, 0x60 ;  /* 0x0000006012007836 */ /* 0x001fe20000000000 */
[----:B---3--:R-:W0:Y:S04]  /*10450*/  SHFL.IDX PT, R5, R5, 0x3, 0x181f ;  /* 0x00781f0005057f89 */ /* 0x008e2800000e0000 */
[----:B------:R-:W-:Y:S01]  /*10460*/  ISETP.GE.AND P0, PT, R0, R17, PT ;  /* 0x000000110000720c */ /* 0x000fe20003f06270 */
[----:B----4-:R3:W4:-:S12]  /*10470*/  SHFL.IDX PT, R2, R4, 0x3, 0x181f ;  /* 0x00781f0004027f89 */ /* 0x01071800000e0000 */
[----:B---3--:R-:W-:Y:S05]  /*10480*/  @P0 BRA `(.L_x_1432) ;  /* 0x0000000000280947 */ /* 0x008fea0003800000 */
        /* <DEDUP_REMOVED lines=10> */
.L_x_1432:
[----:B------:R-:W-:Y:S05]  /*10530*/  BSYNC B0 ;  /* 0x0000000000007941 */ /* 0x000fea0003800000 */
.L_x_1423:
[----:B------:R-:W-:Y:S02]  /*10540*/  ULDC UR4, c[0x0][0xc3c] ;  /* 0x00030f0000047ab9 */ /* 0x000fe40000000800 */
[----:B-1----:R-:W-:-:S13]  /*10550*/  ISETP.GE.AND P0, PT, R47, UR4, PT ;  /* 0x000000042f007c0c */ /* 0x002fda000bf06270 */
[----:B------:R-:W-:Y:S05]  /*10560*/  @!P0 BRA `(.L_x_1442) ;  /* 0xffffff08001c8947 */ /* 0x000fea000383ffff */
[----:B------:R-:W-:Y:S05]  /*10570*/  EXIT ;  /* 0x000000000000794d */ /* 0x000fea0003800000 */
.L_x_1341:
        /* <DEDUP_REMOVED lines=15> */
[----:B------:R-:W2:Y:S01]  /*10670*/  LDS.128 R16, [UR4+0x2a8d0] ;  /* 0x02a8d004ff107984 */ /* 0x000ea20008000c00 */
[----:B------:R-:W-:Y:S06]  /*10680*/  BAR.ARV 0x4, 0x180 ;  /* 0x0106000000007b1d */ /* 0x000fec0000002000 */
[----:B------:R-:W-:Y:S05]  /*10690*/  BRA `(.L_x_1444) ;  /* 0x0000000800947947 */ /* 0x000fea0003800000 */
.L_x_1443:
[----:B------:R-:W1:Y:S01]  /*106a0*/  S2R R0, SR_TID.X ;  /* 0x0000000000007919 */ /* 0x000e620000002100 */
[----:B------:R-:W-:Y:S01]  /*106b0*/  ULDC UR4, c[0x0][0xc3c] ;  /* 0x00030f0000047ab9 */ /* 0x000fe20000000800 */
[----:B------:R-:W-:Y:S01]  /*106c0*/  ULDC.64 UR6, c[0x0][0x208] ;  /* 0x0000820000067ab9 */ /* 0x000fe20000000a00 */
[----:B------:R-:W-:Y:S01]  /*106d0*/  ULDC UR5, c[0x0][0xc38] ;  /* 0x00030e0000057ab9 */ /* 0x000fe20000000800 */
[----:B-1----:R-:W-:-:S04]  /*106e0*/  LOP3.LUT R0, R0, 0x1f, RZ, 0xc0, !PT ;  /* 0x0000001f00007812 */ /* 0x002fc800078ec0ff */
[----:B------:R-:W-:-:S04]  /*106f0*/  ISETP.NE.AND P0, PT, R0, 0x1f, PT ;  /* 0x0000001f0000780c */ /* 0x000fc80003f05270 */
[----:B------:R-:W-:-:S13]  /*10700*/  ISETP.GE.OR P1, PT, R0, UR4, !P0 ;  /* 0x0000000400007c0c */ /* 0x000fda000c726670 */
[----:B0-----:R-:W0:Y:S02]  /*10710*/  @!P1 LDC.64 R2, c[0x0][0xc80] ;  /* 0x00032000ff029b82 */ /* 0x001e240000000a00 */
        /* <DEDUP_REMOVED lines=35> */
.L_x_1449:
[----:B------:R-:W-:Y:S01]  /*10950*/  UIADD3 UR4, UR4, 0x1f, URZ ;  /* 0x0000001f04047890 */ /* 0x000fe2000fffe03f */
[----:B------:R-:W-:-:S05]  /*10960*/  IMAD.U32 R19, RZ, RZ, UR7 ;  /* 0x00000007ff137e24 */ /* 0x000fca000f8e00ff */
[----:B0-----:R-:W-:-:S13]  /*10970*/  ISETP.LE.AND P6, PT, R4, UR4, PT ;  /* 0x0000000404007c0c */ /* 0x001fda000bfc3270 */
[----:B------:R-:W-:Y:S05]  /*10980*/  @P6 BRA `(.L_x_1446) ;  /* 0x0000000400b46947 */ /* 0x000fea0003800000 */
[----:B------:R-:W-:Y:S01]  /*10990*/  VIADD R7, R0, UR4 ;  /* 0x0000000400077c36 */ /* 0x000fe20008000000 */
[----:B------:R-:W-:Y:S01]  /*109a0*/  BSSY B0, `(.L_x_1447) ;  /* 0x0000008000007945 */ /* 0x000fe20003800000 */
[----:B------:R-:W-:-:S03]  /*109b0*/  IMAD.MOV.U32 R5, RZ, RZ, RZ ;  /* 0x000000ffff057224 */ /* 0x000fc600078e00ff */
[----:B------:R-:W-:-:S13]  /*109c0*/  ISETP.GE.OR P6, PT, R7, R4, !P0 ;  /* 0x000000040700720c */ /* 0x000fda00047c6670 */
[----:B------:R-:W-:Y:S05]  /*109d0*/  @P6 BRA `(.L_x_1448) ;  /* 0x0000000000106947 */ /* 0x000fea0003800000 */
[----:B------:R-:W0:Y:S01]  /*109e0*/  LDC.64 R2, c[0x0][0xc80] ;  /* 0x00032000ff027b82 */ /* 0x000e220000000a00 */
[----:B------:R-:W-:Y:S01]  /*109f0*/  ULDC.64 UR8, c[0x0][0x208] ;  /* 0x0000820000087ab9 */ /* 0x000fe20000000a00 */
[----:B0-----:R-:W-:-:S05]  /*10a00*/  IMAD.WIDE R2, R7, 0x4, R2 ;  /* 0x0000000407027825 */ /* 0x001fca00078e0202 */
[----:B------:R0:W5:Y:S02]  /*10a10*/  LDG.E R5, desc[UR8][R2.64] ;  /* 0x0000000802057981 */ /* 0x000164000c1e1900 */
.L_x_1448:
[----:B------:R-:W-:Y:S05]  /*10a20*/  BSYNC B0 ;  /* 0x0000000000007941 */ /* 0x000fea0003800000 */
.L_x_1447:
        /* <DEDUP_REMOVED lines=21> */
.L_x_1445:
[----:B------:R-:W-:Y:S01]  /*10b80*/  IMAD.IADD R7, R6, 0x1, -R7 ;  /* 0x0000000106077824 */ /* 0x000fe200078e0a07 */
[----:B------:R-:W-:-:S03]  /*10b90*/  ULDC.64 UR8, c[0x0][0x208] ;  /* 0x0000820000087ab9 */ /* 0x000fc60000000a00 */
[----:B------:R-:W-:-:S05]  /*10ba0*/  IMAD R2, R4, UR5, R7 ;  /* 0x0000000504027c24 */ /* 0x000fca000f8e0207 */
[----:B------:R-:W-:Y:S02]  /*10bb0*/  ISETP.GT.AND P0, PT, R2, UR6, PT ;  /* 0x0000000602007c0c */ /* 0x000fe4000bf04270 */
[----:B------:R-:W0:Y:S11]  /*10bc0*/  LDC.64 R2, c[0x0][0xc90] ;  /* 0x00032400ff027b82 */ /* 0x000e360000000a00 */
[----:B------:R-:W-:-:S04]  /*10bd0*/  VOTE.ANY R11, PT, !P0 ;  /* 0x00000000000b7806 */ /* 0x000fc800040e0100 */
[----:B------:R-:W1:Y:S02]  /*10be0*/  POPC R6, R11 ;  /* 0x0000000b00067309 */ /* 0x000e640000000000 */
[----:B-1----:R-:W-:-:S04]  /*10bf0*/  VIADD R19, R6, UR4 ;  /* 0x0000000406137c36 */ /* 0x002fc80008000000 */
[----:B0-----:R-:W-:-:S05]  /*10c00*/  IMAD.WIDE R2, R19, 0x4, R2 ;  /* 0x0000000413027825 */ /* 0x001fca00078e0202 */
[----:B------:R-:W2:Y:S01]  /*10c10*/  LDG.E R10, desc[UR8][R2.64] ;  /* 0x00000008020a7981 */ /* 0x000ea2000c1e1900 */
[----:B------:R-:W-:-:S03]  /*10c20*/  ISETP.NE.AND P0, PT, R11, RZ, PT ;  /* 0x000000ff0b00720c */ /* 0x000fc60003f05270 */
[----:B------:R-:W2:Y:S02]  /*10c30*/  SHFL.IDX PT, R5, R5, R6, 0x1f ;  /* 0x00001f0605057589 */ /* 0x000ea400000e0000 */
[----:B--2---:R-:W-:-:S05]  /*10c40*/  IMAD R8, R5, R10, RZ ;  /* 0x0000000a05087224 */ /* 0x004fca00078e02ff */
[----:B------:R-:W-:-:S04]  /*10c50*/  IABS R9, R8 ;  /* 0x0000000800097213 */ /* 0x000fc80000000000 */
[----:B------:R-:W0:Y:S08]  /*10c60*/  I2F.RP R12, R9 ;  /* 0x00000009000c7306 */ /* 0x000e300000209400 */
[----:B0-----:R-:W0:Y:S02]  /*10c70*/  MUFU.RCP R12, R12 ;  /* 0x0000000c000c7308 */ /* 0x001e240000001000 */
[----:B0-----:R-:W-:-:S06]  /*10c80*/  VIADD R13, R12, 0xffffffe ;  /* 0x0ffffffe0c0d7836 */ /* 0x001fcc0000000000 */
[----:B------:R0:W1:Y:S01]  /*10c90*/  F2I.FTZ.U32.TRUNC.NTZ R3, R13 ;  /* 0x0000000d00037305 */ /* 0x000062000021f000 */
[----:B------:R-:W-:Y:S05]  /*10ca0*/  @!P0 BRA `(.L_x_1450) ;  /* 0x0000000000088947 */ /* 0x000fea0003800000 */
[----:B------:R-:W-:-:S05]  /*10cb0*/  VIADD R11, R6, 0xffffffff ;  /* 0xffffffff060b7836 */ /* 0x000fca0000000000 */
[----:B------:R2:W3:Y:S02]  /*10cc0*/  SHFL.IDX PT, R16, R4, R11, 0x1f ;  /* 0x00001f0b04107589 */ /* 0x0004e400000e0000 */
.L_x_1450:
[----:B-1----:R-:W-:Y:S01]  /*10cd0*/  IMAD.MOV R2, RZ, RZ, -R3 ;  /* 0x000000ffff027224 */ /* 0x002fe200078e0a03 */
[----:B--2---:R-:W-:Y:S01]  /*10ce0*/  IABS R4, R8 ;  /* 0x0000000800047213 */ /* 0x004fe20000000000 */
[----:B---3--:R-:W-:Y:S02]  /*10cf0*/  IMAD R16, R16, UR5, R7 ;  /* 0x0000000510107c24 */ /* 0x008fe4000f8e0207 */
[----:B------:R-:W-:Y:S02]  /*10d00*/  IMAD R7, R2, R9, RZ ;  /* 0x0000000902077224 */ /* 0x000fe400078e02ff */
[----:B------:R-:W-:Y:S02]  /*10d10*/  IMAD.MOV.U32 R2, RZ, RZ, RZ ;  /* 0x000000ffff027224 */ /* 0x000fe400078e00ff */
[----:B------:R-:W-:Y:S02]  /*10d20*/  IMAD.MOV R4, RZ, RZ, -R4 ;  /* 0x000000ffff047224 */ /* 0x000fe400078e0a04 */
[----:B------:R-:W-:Y:S01]  /*10d30*/  IMAD.HI.U32 R2, R3, R7, R2 ;  /* 0x0000000703027227 */ /* 0x000fe200078e0002 */
[----:B------:R-:W-:-:S04]  /*10d40*/  IADD3 R7, -R16, UR6, RZ ;  /* 0x0000000610077c10 */ /* 0x000fc8000fffe1ff */
[----:B------:R-:W-:-:S05]  /*10d50*/  IABS R3, R7 ;  /* 0x0000000700037213 */ /* 0x000fca0000000000 */
[----:B------:R-:W-:-:S04]  /*10d60*/  IMAD.HI.U32 R2, R2, R3, RZ ;  /* 0x0000000302027227 */ /* 0x000fc800078e00ff */
[----:B------:R-:W-:Y:S01]  /*10d70*/  IMAD R4, R2, R4, R3 ;  /* 0x0000000402047224 */ /* 0x000fe200078e0203 */
[----:B------:R-:W-:-:S04]  /*10d80*/  LOP3.LUT R3, R7, R8, RZ, 0x3c, !PT ;  /* 0x0000000807037212 */ /* 0x000fc800078e3cff */
[----:B------:R-:W-:Y:S02]  /*10d90*/  ISETP.GT.U32.AND P1, PT, R9, R4, PT ;  /* 0x000000040900720c */ /* 0x000fe40003f24070 */
[----:B------:R-:W-:-:S11]  /*10da0*/  ISETP.GE.AND P2, PT, R3, RZ, PT ;  /* 0x000000ff0300720c */ /* 0x000fd60003f46270 */
[----:B------:R-:W-:Y:S02]  /*10db0*/  @!P1 IMAD.IADD R4, R4, 0x1, -R9 ;  /* 0x0000000104049824 */ /* 0x000fe400078e0a09 */
[----:B------:R-:W-:Y:S01]  /*10dc0*/  @!P1 VIADD R2, R2, 0x1 ;  /* 0x0000000102029836 */ /* 0x000fe20000000000 */
[----:B------:R-:W-:Y:S02]  /*10dd0*/  ISETP.NE.AND P1, PT, R8, RZ, PT ;  /* 0x000000ff0800720c */ /* 0x000fe40003f25270 */
[----:B------:R-:W-:-:S13]  /*10de0*/  ISETP.GE.U32.AND P0, PT, R4, R9, PT ;  /* 0x000000090400720c */ /* 0x000fda0003f06070 */
[----:B------:R-:W-:-:S04]  /*10df0*/  @P0 VIADD R2, R2, 0x1 ;  /* 0x0000000102020836 */ /* 0x000fc80000000000 */
[----:B------:R-:W-:-:S04]  /*10e00*/  IMAD.MOV.U32 R9, RZ, RZ, R2 ;  /* 0x000000ffff097224 */ /* 0x000fc800078e0002 */
[----:B------:R-:W-:Y:S01]  /*10e10*/  @!P2 IMAD.MOV R9, RZ, RZ, -R9 ;  /* 0x000000ffff09a224 */ /* 0x000fe200078e0a09 */
[----:B------:R-:W-:-:S05]  /*10e20*/  @!P1 LOP3.LUT R9, RZ, R8, RZ, 0x33, !PT ;  /* 0x00000008ff099212 */ /* 0x000fca00078e33ff */
[----:B------:R-:W-:Y:S02]  /*10e30*/  IMAD R4, R10, R9, RZ ;  /* 0x000000090a047224 */ /* 0x000fe400078e02ff */
[----:B------:R-:W-:Y:S02]  /*10e40*/  IMAD.MOV R9, RZ, RZ, -R9 ;  /* 0x000000ffff097224 */ /* 0x000fe400078e0a09 */
[----:B------:R-:W-:Y:S02]  /*10e50*/  IMAD.MOV R3, RZ, RZ, -R4 ;  /* 0x000000ffff037224 */ /* 0x000fe400078e0a04 */
[----:B------:R-:W-:-:S03]  /*10e60*/  IMAD R7, R8, R9, R7 ;  /* 0x0000000908077224 */ /* 0x000fc600078e0207 */
[----:B------:R-:W-:Y:S01]  /*10e70*/  VIADDMNMX R10, R3, UR5, R10, PT ;  /* 0x00000005030a7c46 */ /* 0x000fe2000b80010a */
[----:B------:R-:W-:Y:S01]  /*10e80*/  IMAD.IADD R4, R7, 0x1, R4 ;  /* 0x0000000107047824 */ /* 0x000fe200078e0204 */
[----:B------:R-:W-:Y:S02]  /*10e90*/  IABS R8, R7 ;  /* 0x0000000700087213 */ /* 0x000fe40000000000 */
[----:B------:R-:W-:-:S04]  /*10ea0*/  IABS R6, R10 ;  /* 0x0000000a00067213 */ /* 0x000fc80000000000 */
[----:B------:R-:W1:Y:S08]  /*10eb0*/  I2F.RP R11, R6 ;  /* 0x00000006000b7306 */ /* 0x000e700000209400 */
[----:B-1----:R-:W1:Y:S02]  /*10ec0*/  MUFU.RCP R11, R11 ;  /* 0x0000000b000b7308 */ /* 0x002e640000001000 */
[----:B-1----:R-:W-:-:S06]  /*10ed0*/  VIADD R2, R11, 0xffffffe ;  /* 0x0ffffffe0b027836 */ /* 0x002fcc0000000000 */
[----:B------:R1:W2:Y:S02]  /*10ee0*/  F2I.FTZ.U32.TRUNC.NTZ R3, R2 ;  /* 0x0000000200037305 */ /* 0x0002a4000021f000 */
[----:B-1----:R-:W-:Y:S02]  /*10ef0*/  IMAD.MOV.U32 R2, RZ, RZ, RZ ;  /* 0x000000ffff027224 */ /* 0x002fe400078e00ff */
[----:B--2---:R-:W-:-:S04]  /*10f00*/  IMAD.MOV R9, RZ, RZ, -R3 ;  /* 0x000000ffff097224 */ /* 0x004fc800078e0a03 */
[----:B------:R-:W-:-:S04]  /*10f10*/  IMAD R9, R9, R6, RZ ;  /* 0x0000000609097224 */ /* 0x000fc800078e02ff */
[----:B------:R-:W-:Y:S01]  /*10f20*/  IMAD.HI.U32 R3, R3, R9, R2 ;  /* 0x0000000903037227 */ /* 0x000fe200078e0002 */
[-C--:B------:R-:W-:Y:S02]  /*10f30*/  IABS R9, R10.reuse ;  /* 0x0000000a00097213 */ /* 0x080fe40000000000 */
[----:B------:R-:W-:-:S03]  /*10f40*/  LOP3.LUT R2, R7, R10, RZ, 0x3c, !PT ;  /* 0x0000000a07027212 */ /* 0x000fc600078e3cff */
[----:B------:R-:W-:Y:S01]  /*10f50*/  IMAD.MOV R9, RZ, RZ, -R9 ;  /* 0x000000ffff097224 */ /* 0x000fe200078e0a09 */
[----:B------:R-:W-:Y:S01]  /*10f60*/  ISETP.GE.AND P2, PT, R2, RZ, PT ;  /* 0x000000ff0200720c */ /* 0x000fe20003f46270 */
[----:B------:R-:W-:-:S04]  /*10f70*/  IMAD.HI.U32 R3, R3, R8, RZ ;  /* 0x0000000803037227 */ /* 0x000fc800078e00ff */
[----:B------:R-:W-:-:S05]  /*10f80*/  IMAD R9, R3, R9, R8 ;  /* 0x0000000903097224 */ /* 0x000fca00078e0208 */
[----:B------:R-:W-:-:S13]  /*10f90*/  ISETP.GT.U32.AND P1, PT, R6, R9, PT ;  /* 0x000000090600720c */ /* 0x000fda0003f24070 */
[----:B------:R-:W-:Y:S02]  /*10fa0*/  @!P1 IMAD.IADD R9, R9, 0x1, -R6 ;  /* 0x0000000109099824 */ /* 0x000fe400078e0a06 */
[----:B------:R-:W-:Y:S01]  /*10fb0*/  @!P1 VIADD R3, R3, 0x1 ;  /* 0x0000000103039836 */ /* 0x000fe20000000000 */
[----:B------:R-:W-:Y:S02]  /*10fc0*/  ISETP.NE.AND P1, PT, R10, RZ, PT ;  /* 0x000000ff0a00720c */ /* 0x000fe40003f25270 */
[----:B------:R-:W-:-:S13]  /*10fd0*/  ISETP.GE.U32.AND P0, PT, R9, R6, PT ;  /* 0x000000060900720c */ /* 0x000fda0003f06070 */
[----:B------:R-:W-:-:S04]  /*10fe0*/  @P0 VIADD R3, R3, 0x1 ;  /* 0x0000000103030836 */ /* 0x000fc80000000000 */
[----:B------:R-:W-:Y:S01]  /*10ff0*/  @!P2 IMAD.MOV R3, RZ, RZ, -R3 ;  /* 0x000000ffff03a224 */ /* 0x000fe200078e0a03 */
[----:B------:R-:W-:Y:S01]  /*11000*/  @!P1 LOP3.LUT R3, RZ, R10, RZ, 0x33, !PT ;  /* 0x0000000aff039212 */ /* 0x000fe200078e33ff */
[----:B------:R-:W-:-:S03]  /*11010*/  IMAD.MOV R10, RZ, RZ, -R10 ;  /* 0x000000ffff0a7224 */ /* 0x000fc600078e0a0a */
[----:B------:R-:W-:Y:S01]  /*11020*/  LOP3.LUT R2, RZ, R3, RZ, 0x33, !PT ;  /* 0x00000003ff027212 */ /* 0x000fe200078e33ff */
[----:B------:R-:W-:-:S04]  /*11030*/  IMAD R18, R3, R10, R4 ;  /* 0x0000000a03127224 */ /* 0x000fc800078e0204 */
[----:B------:R-:W-:Y:S01]  /*11040*/  IMAD.IADD R17, R5, 0x1, R2 ;  /* 0x0000000105117824 */ /* 0x000fe200078e0202 */
[----:B------:R-:W-:Y:S06]  /*11050*/  BRA `(.L_x_1451) ;  /* 0x00000000000c7947 */ /* 0x000fec0003800000 */
.L_x_1446:
[----:B------:R-:W-:Y:S02]  /*11060*/  IMAD.MOV.U32 R17, RZ, RZ, RZ ;  /* 0x000000ffff117224 */ /* 0x000fe400078e00ff */
[----:B------:R-:W-:Y:S02]  /*11070*/  IMAD.U32 R16, RZ, RZ, UR6 ;  /* 0x00000006ff107e24 */ /* 0x000fe4000f8e00ff */
[----:B------:R-:W-:-:S07]  /*11080*/  IMAD.MOV.U32 R18, RZ, RZ, RZ ;  /* 0x000000ffff127224 */ /* 0x000fce00078e00ff */
.L_x_1451:
[----:B------:R-:W-:-:S13]  /*11090*/  ISETP.NE.AND P0, PT, R0, RZ, PT ;  /* 0x000000ff0000720c */ /* 0x000fda0003f05270 */
[----:B------:R-:W1:Y:S01]  /*110a0*/  @!P0 S2R R3, SR_CgaCtaId ;  /* 0x0000000000038919 */ /* 0x000e620000008800 */
[----:B------:R-:W-:-:S04]  /*110b0*/  @!P0 MOV R0, 0x400 ;  /* 0x0000040000008802 */ /* 0x000fc80000000f00 */
[----:B-1----:R-:W-:-:S05]  /*110c0*/  @!P0 LEA R0, R3, R0, 0x18 ;  /* 0x0000000003008211 */ /* 0x002fca00078ec0ff */
[----:B------:R1:W-:Y:S01]  /*110d0*/  @!P0 STS.128 [R0+0x2a8d0], R16 ;  /* 0x02a8d01000008388 */ /* 0x0003e20000000c00 */
[----:B------:R-:W-:Y:S06]  /*110e0*/  BAR.ARV 0x5, 0x180 ;  /* 0x0146000000007b1d */ /* 0x000fec0000002000 */
.L_x_1444:
[----:B-1----:R-:W-:Y:S01]  /*110f0*/  IMAD.MOV.U32 R0, RZ, RZ, 0x1 ;  /* 0x00000001ff007424 */ /* 0x002fe200078e00ff */
[----:B------:R1:W-:Y:S01]  /*11100*/  STL [R1+0x4], RZ ;  /* 0x000004ff01007387 */ /* 0x0003e20000100800 */
[----:B------:R-:W-:Y:S02]  /*11110*/  ULDC UR4, c[0x0][0xc3c] ;  /* 0x00030f0000047ab9 */ /* 0x000fe40000000800 */
[----:B--2---:R-:W-:Y:S01]  /*11120*/  ISETP.GE.AND P0, PT, R19, UR4, PT ;  /* 0x0000000413007c0c */ /* 0x004fe2000bf06270 */
[----:B------:R1:W-:Y:S04]  /*11130*/  STL [R1+0x10], R0 ;  /* 0x0000100001007387 */ /* 0x0003e80000100800 */
[----:B------:R1:W-:Y:S08]  /*11140*/  STL [R1+0x38], RZ ;  /* 0x000038ff01007387 */ /* 0x0003f00000100800 */
[----:B-1----:R-:W-:Y:S05]  /*11150*/  @P0 BRA `(.L_x_1452) ;  /* 0x0000005800700947 */ /* 0x002fea0003800000 */
[----:B------:R-:W1:Y:S01]  /*11160*/  S2R R5, SR_TID.X ;  /* 0x0000000000057919 */ /* 0x000e620000002100 */
[----:B------:R-:W2:Y:S01]  /*11170*/  S2UR UR5, SR_CgaCtaId ;  /* 0x00000000000579c3 */ /* 0x000ea20000008800 */
[----:B------:R-:W-:Y:S01]  /*11180*/  UMOV UR4, 0x400 ;  /* 0x0000040000047882 */ /* 0x000fe20000000000 */
[----:B------:R-:W-:Y:S01]  /*11190*/  BSSY B8, `(.L_x_1452) ;  /* 0x0000598000087945 */ /* 0x000fe20003800000 */
[----:B------:R-:W-:Y:S01]  /*111a0*/  ULDC UR38, c[0x0][0xc] ;  /* 0x0000030000267ab9 */ /* 0x000fe20000000800 */
[----:B------:R-:W-:Y:S01]  /*111b0*/  ULDC.64 UR36, c[0x0][0x198] ;  /* 0x0000660000247ab9 */ /* 0x000fe20000000a00 */
[----:B--2---:R-:W-:Y:S01]  /*111c0*/  ULEA UR4, UR5, UR4, 0x18 ;  /* 0x0000000405047291 */ /* 0x004fe2000f8ec03f */
[C---:B-1----:R-:W-:Y:S01]  /*111d0*/  IMAD.SHL.U32 R0, R5.reuse, 0x8, RZ ;  /* 0x0000000805007824 */ /* 0x042fe200078e00ff */
[----:B------:R-:W-:-:S04]  /*111e0*/  LOP3.LUT R4, R5, 0x7f, RZ, 0xc0, !PT ;  /* 0x0000007f05047812 */ /* 0x000fc800078ec0ff */
[C---:B0-----:R-:W-:Y:S02]  /*111f0*/  LOP3.LUT R2, R0.reuse, 0x1f8, RZ, 0xc0, !PT ;  /* 0x000001f800027812 */ /* 0x041fe400078ec0ff */
[----:B------:R-:W-:Y:S02]  /*11200*/  LOP3.LUT R0, R0, 0x38, RZ, 0xc0, !PT ;  /* 0x0000003800007812 */ /* 0x000fe400078ec0ff */
[----:B------:R-:W-:Y:S01]  /*11210*/  LOP3.LUT R3, R2, 0x38, R5, 0x78, !PT ;  /* 0x0000003802037812 */ /* 0x000fe200078e7805 */
[----:B------:R-:W-:-:S05]  /*11220*/  IMAD.SHL.U32 R2, R4, 0x8, RZ ;  /* 0x0000000804027824 */ /* 0x000fca00078e00ff */
[----:B------:R-:W-:Y:S01]  /*11230*/  LOP3.LUT R3, R3, 0x200, R2, 0xf8, !PT ;  /* 0x0000020003037812 */ /* 0x000fe200078ef802 */
[----:B------:R-:W-:Y:S01]  /*11240*/  IMAD.SHL.U32 R2, R5, 0x10, RZ ;  /* 0x0000001005027824 */ /* 0x000fe200078e00ff */
[----:B------:R-:W-:Y:S01]  /*11250*/  SHF.R.U32.HI R5, RZ, 0x3, R4 ;  /* 0x00000003ff057819 */ /* 0x000fe20000011604 */
[----:B------:R-:W-:-:S03]  /*11260*/  IMAD.U32 R4, RZ, RZ, UR4 ;  /* 0x00000004ff047e24 */ /* 0x000fc6000f8e00ff */
[----:B------:R-:W-:Y:S01]  /*11270*/  LOP3.LUT R2, R5, 0x70, R2, 0xf8, !PT ;  /* 0x0000007005027812 */ /* 0x000fe200078ef802 */
[----:B------:R-:W-:Y:S01]  /*11280*/  IMAD R3, R3, 0x2, R4 ;  /* 0x0000000203037824 */ /* 0x000fe200078e0204 */
[----:B------:R-:W-:Y:S01]  /*11290*/  STL [R1], R4 ;  /* 0x0000000401007387 */ /* 0x000fe20000100800 */
[----:B------:R-:W-:-:S03]  /*112a0*/  IMAD.MOV.U32 R2, RZ, RZ, 0x1 ;  /* 0x00000001ff027424 */ /* 0x000fc600078e00ff */
[----:B------:R-:W-:Y:S04]  /*112b0*/  STL [R1+0x20], R3 ;  /* 0x0000200301007387 */ /* 0x000fe80000100800 */
[----:B------:R-:W-:Y:S04]  /*112c0*/  STL [R1+0x38], RZ ;  /* 0x000038ff01007387 */ /* 0x000fe80000100800 */
[----:B------:R0:W-:Y:S04]  /*112d0*/  STL [R1+0x10], R2 ;  /* 0x0000100201007387 */ /* 0x0001e80000100800 */
[----:B------:R1:W-:Y:S01]  /*112e0*/  STL [R1+0x4], RZ ;  /* 0x000004ff01007387 */ /* 0x0003e20000100800 */
[----:B0-----:R-:W-:-:S02]  /*112f0*/  LOP3.LUT R2, R0, 0x40, RZ, 0xfc, !PT ;  /* 0x0000004000027812 */ /* 0x001fc400078efcff */
[----:B-1----:R-:W-:-:S07]  /*11300*/  LOP3.LUT R0, R0, 0x80, RZ, 0xfc, !PT ;  /* 0x0000008000007812 */ /* 0x002fce00078efcff */
.L_x_1562:
[----:B------:R-:W-:Y:S05]  /*11310*/  YIELD ;  /* 0x0000000000007946 */ /* 0x000fea0003800000 */
[----:B------:R-:W-:Y:S01]  /*11320*/  ULDC.64 UR4, c[0x0][0xa28] ;  /* 0x00028a0000047ab9 */ /* 0x000fe20000000a00 */
[----:B----4-:R-:W-:Y:S01]  /*11330*/  IMAD.MOV.U32 R0, RZ, RZ, RZ ;  /* 0x000000ffff007224 */ /* 0x010fe200078e00ff */
[----:B------:R-:W-:Y:S01]  /*11340*/  ISETP.NE.U32.AND P0, PT, RZ, UR4, PT ;  /* 0x00000004ff007c0c */ /* 0x000fe2000bf05070 */
[----:B------:R-:W0:Y:S01]  /*11350*/  LDC.64 R4, c[0x0][0xa00] ;  /* 0x00028000ff047b82 */ /* 0x000e220000000a00 */
[----:B------:R-:W-:Y:S01]  /*11360*/  ULDC.64 UR8, c[0x0][0x208] ;  /* 0x0000820000087ab9 */ /* 0x000fe20000000a00 */
[----:B-1----:R-:W-:-:S02]  /*11370*/  CS2R R8, SRZ ;  /* 0x0000000000087805 */ /* 0x002fc4000001ff00 */
[----:B------:R-:W-:Y:S01]  /*11380*/  ISETP.NE.AND.EX P0, PT, RZ, UR5, PT, P0 ;  /* 0x00000005ff007c0c */ /* 0x000fe2000bf05300 */
[----:B------:R-:W-:Y:S01]  /*11390*/  ULDC.64 UR4, c[0x0][0xa18] ;  /* 0x0002860000047ab9 */ /* 0x000fe20000000a00 */
[----:B------:R-:W-:-:S11]  /*113a0*/  ULDC.64 UR6, c[0x0][0xa08] ;  /* 0x0002820000067ab9 */ /* 0x000fd60000000a00 */
[----:B------:R-:W1:Y:S02]  /*113b0*/  @P0 LDC.64 R2, c[0x0][0xa28] ;  /* 0x00028a00ff020b82 */ /* 0x000e640000000a00 */
[----:B-1----:R-:W-:-:S05]  /*113c0*/  @P0 IMAD.WIDE R2, R19, 0x4, R2 ;  /* 0x0000000413020825 */ /* 0x002fca00078e0202 */
[----:B------:R1:W5:Y:S01]  /*113d0*/  @P0 LDG.E R0, desc[UR8][R2.64] ;  /* 0x0000000802000981 */ /* 0x000362000c1e1900 */
[----:B------:R-:W-:Y:S01]  /*113e0*/  ISETP.NE.U32.AND P0, PT, RZ, UR4, PT ;  /* 0x00000004ff007c0c */ /* 0x000fe2000bf05070 */
[----:B0-----:R-:W-:Y:S01]  /*113f0*/  IMAD.WIDE R4, R19, 0x4, R4 ;  /* 0x0000000413047825 */ /* 0x001fe200078e0204 */
[----:B------:R-:W-:Y:S02]  /*11400*/  ISETP.NE.U32.AND P1, PT, RZ, UR6, PT ;  /* 0x00000006ff007c0c */ /* 0x000fe4000bf25070 */
[----:B------:R-:W-:Y:S01]  /*11410*/  ISETP.NE.AND.EX P2, PT, RZ, UR5, PT, P0 ;  /* 0x00000005ff007c0c */ /* 0x000fe2000bf45300 */
[----:B------:R-:W-:Y:S01]  /*11420*/  ULDC.64 UR4, c[0x0][0xa00] ;  /* 0x0002800000047ab9 */ /* 0x000fe20000000a00 */
[----:B------:R-:W-:Y:S02]  /*11430*/  ISETP.NE.AND.EX P1, PT, RZ, UR7, PT, P1 ;  /* 0x00000007ff007c0c */ /* 0x000fe4000bf25310 */
[----:B------:R-:W-:Y:S01]  /*11440*/  ISETP.NE.U32.AND P0, PT, RZ, UR4, PT ;  /* 0x00000004ff007c0c */ /* 0x000fe2000bf05070 */
[----:B-1----:R-:W0:Y:S03]  /*11450*/  LDC.64 R2, c[0x0][0xa08] ;  /* 0x00028200ff027b82 */ /* 0x002e260000000a00 */
[----:B------:R-:W-:-:S05]  /*11460*/  ISETP.NE.AND.EX P0, PT, RZ, UR5, PT, P0 ;  /* 0x00000005ff007c0c */ /* 0x000fca000bf05300 */
[----:B--23--:R-:W1:Y:S08]  /*11470*/  @P2 LDC.64 R6, c[0x0][0xa18] ;  /* 0x00028600ff062b82 */ /* 0x00ce700000000a00 */
[----:B------:R-:W2:Y:S01]  /*11480*/  @P0 LDG.E R9, desc[UR8][R4.64] ;  /* 0x0000000804090981 */ /* 0x000ea2000c1e1900 */
[----:B------:R-:W-:Y:S01]  /*11490*/  ULDC UR4, c[0x0][0x288] ;  /* 0x0000a20000047ab9 */ /* 0x000fe20000000800 */
[----:B0-----:R-:W-:-:S05]  /*114a0*/  IMAD.WIDE R2, R19, 0x4, R2 ;  /* 0x0000000413027825 */ /* 0x001fca00078e0202 */
[----:B------:R-:W5:Y:S01]  /*114b0*/  @P1 LDG.E R8, desc[UR8][R2.64] ;  /* 0x0000000802081981 */ /* 0x000f62000c1e1900 */
[----:B-1----:R-:W-:-:S03]  /*114c0*/  @P2 IMAD.WIDE R6, R19, 0x4, R6 ;  /* 0x0000000413062825 */ /* 0x002fc600078e0206 */
[----:B--2---:R0:W-:Y:S02]  /*114d0*/  STL [R1+0x34], R9 ;  /* 0x0000340901007387 */ /* 0x0041e40000100800 */
[----:B0-----:R-:W-:Y:S01]  /*114e0*/  IMAD.U32 R9, RZ, RZ, UR4 ;  /* 0x00000004ff097e24 */ /* 0x001fe2000f8e00ff */
[----:B------:R-:W-:-:S05]  /*114f0*/  ULDC.64 UR4, c[0x0][0x418] ;  /* 0x0001060000047ab9 */ /* 0x000fca0000000a00 */
        /* <DEDUP_REMOVED lines=12> */
[----:B------:R-:W0:Y:S04]  /*115c0*/  LDG.E R7, desc[UR4][R4.64] ;  /* 0x0000000404077981 */ /* 0x000e28000c1e1900 */
[----:B------:R-:W0:Y:S02]  /*115d0*/  LDG.E R4, desc[UR4][R4.64+0x4] ;  /* 0x0000040404047981 */ /* 0x000e24000c1e1900 */
[----:B0-----:R-:W-:-:S05]  /*115e0*/  IMAD.IADD R9, R4, 0x1, -R7 ;  /* 0x0000000104097824 */ /* 0x001fca00078e0a07 */
[----:B------:R1:W-:Y:S02]  /*115f0*/  STL [R1+0x30], R9 ;  /* 0x0000300901007387 */ /* 0x0003e40000100800 */
.L_x_1453:
[----:B-----5:R-:W-:Y:S01]  /*11600*/  IMAD.IADD R4, R8, 0x1, R0 ;  /* 0x0000000108047824 */ /* 0x020fe200078e0200 */
[----:B------:R-:W-:Y:S02]  /*11610*/  ULDC.64 UR4, c[0x0][0xa20] ;  /* 0x0002880000047ab9 */ /* 0x000fe40000000a00 */
[----:B------:R-:W-:Y:S02]  /*11620*/  ISETP.NE.U32.AND P0, PT, RZ, UR4, PT ;  /* 0x00000004ff007c0c */ /* 0x000fe4000bf05070 */
[----:B------:R2:W-:Y:S02]  /*11630*/  STL [R1+0x14], R4 ;  /* 0x0000140401007387 */ /* 0x0005e40000100800 */
[----:B------:R-:W-:-:S13]  /*11640*/  ISETP.NE.AND.EX P0, PT, RZ, UR5, PT, P0 ;  /* 0x00000005ff007c0c */ /* 0x000fda000bf05300 */
[----:B--2---:R-:W-:Y:S05]  /*11650*/  @!P0 BRA `(.L_x_1454) ;  /* 0x0000000000148947 */ /* 0x004fea0003800000 */
[----:B------:R-:W2:Y:S01]  /*11660*/  LDC.64 R2, c[0x0][0xa20] ;  /* 0x00028800ff027b82 */ /* 0x000ea20000000a00 */
[----:B------:R-:W-:Y:S01]  /*11670*/  ULDC.64 UR4, c[0x0][0x208] ;  /* 0x0000820000047ab9 */ /* 0x000fe20000000a00 */
[----:B--2---:R-:W-:-:S05]  /*11680*/  IMAD.WIDE R2, R19, 0x4, R2 ;  /* 0x0000000413027825 */ /* 0x004fca00078e0202 */
[----:B------:R2:W5:Y:S01]  /*11690*/  LDG.E R6, desc[UR4][R2.64] ;  /* 0x0000000402067981 */ /* 0x000562000c1e1900 */
[----:B------:R-:W-:Y:S05]  /*116a0*/  BRA `(.L_x_1455) ;  /* 0x0000000000147947 */ /* 0x000fea0003800000 */
.L_x_1454:
[----:B------:R-:W-:Y:S05]  /*116b0*/  @!P1 BRA `(.L_x_1455) ;  /* 0x0000000000109947 */ /* 0x000fea0003800000 */
[----:B------:R-:W-:Y:S02]  /*116c0*/  ULDC.64 UR4, c[0x0][0x208] ;  /* 0x0000820000047ab9 */ /* 0x000fe40000000a00 */
[----:B------:R-:W2:Y:S04]  /*116d0*/  LDG.E R6, desc[UR4][R2.64] ;  /* 0x0000000402067981 */ /* 0x000ea8000c1e1900 */
[----:B------:R-:W2:Y:S02]  /*116e0*/  LDG.E R2, desc[UR4][R2.64+0x4] ;  /* 0x0000040402027981 */ /* 0x000ea4000c1e1900 */
[----:B--2---:R-:W-:-:S07]  /*116f0*/  IMAD.IADD R6, R2, 0x1, -R6 ;  /* 0x0000000102067824 */ /* 0x004fce00078e0a06 */
.L_x_1455:
[----:B--2---:R-:W2:Y:S01]  /*11700*/  LDC R2, c[0x0][0x448] ;  /* 0x00011200ff027b82 */ /* 0x004ea20000000800 */
[----:B------:R-:W-:Y:S02]  /*11710*/  IMAD.SHL.U32 R8, R17, 0x80, RZ ;  /* 0x0000008011087824 */ /* 0x000fe400078e00ff */
[----:B-----5:R-:W-:Y:S02]  /*11720*/  IMAD.IADD R0, R6, 0x1, -R0 ;  /* 0x0000000106007824 */ /* 0x020fe400078e0a00 */
[----:B------:R-:W-:Y:S01]  /*11730*/  VIADD R4, R8, 0x7f ;  /* 0x0000007f08047836 */ /* 0x000fe20000000000 */
[----:B------:R3:W-:Y:S03]  /*11740*/  STL [R1+0x2c], R8 ;  /* 0x00002c0801007387 */ /* 0x0007e60000100800 */
[----:B------:R-:W-:Y:S01]  /*11750*/  IMAD.MOV.U32 R6, RZ, RZ, R4 ;  /* 0x000000ffff067224 */ /* 0x000fe200078e0004 */
[----:B--2---:R-:W-:-:S13]  /*11760*/  ISETP.NE.AND P1, PT, R2, 0x1, PT ;  /* 0x000000010200780c */ /* 0x004fda0003f25270 */
[----:B------:R-:W2:Y:S08]  /*11770*/  @P1 LDC R3, c[0x0][0x44c] ;  /* 0x00011300ff031b82 */ /* 0x000eb00000000800 */
[----:B------:R-:W4:Y:S01]  /*11780*/  @P1 LDC R2, c[0x0][0x450] ;  /* 0x00011400ff021b82 */ /* 0x000f220000000800 */
[----:B--2---:R-:W-:-:S05]  /*11790*/  @P1 IMAD.HI.U32 R3, R4, R3, RZ ;  /* 0x0000000304031227 */ /* 0x004fca00078e00ff */
[----:B----4-:R-:W-:Y:S02]  /*117a0*/  @P1 SHF.R.U32.HI R6, RZ, R2, R3 ;  /* 0x00000002ff061219 */ /* 0x010fe40000011603 */
[----:B------:R-:W-:-:S05]  /*117b0*/  IADD3 R2, R0, 0x1, -R9 ;  /* 0x0000000100027810 */ /* 0x000fca0007ffe809 */
[----:B------:R-:W-:Y:S02]  /*117c0*/  IMAD.IADD R6, R2, 0x1, R6 ;  /* 0x0000000102067824 */ /* 0x000fe400078e0206 */
[----:B------:R-:W2:Y:S02]  /*117d0*/  LDC.64 R2, c[0x0][0x9e0] ;  /* 0x00027800ff027b82 */ /* 0x000ea40000000a00 */
[----:B--2---:R-:W-:Y:S01]  /*117e0*/  ISETP.GE.AND P2, PT, R3, 0x1, PT ;  /* 0x000000010300780c */ /* 0x004fe20003f46270 */
[----:B------:R-:W-:-:S12]  /*117f0*/  IMAD.IADD R2, R6, 0x1, R2 ;  /* 0x0000000106027824 */ /* 0x000fd800078e0202 */
[----:B---3--:R-:W-:Y:S05]  /*11800*/  @!P2 BRA `(.L_x_1456) ;  /* 0x000000000048a947 */ /* 0x008fea0003800000 */
[C---:B------:R-:W-:Y:S01]  /*11810*/  ISETP.GT.AND P0, PT, R6.reuse, RZ, PT ;  /* 0x000000ff0600720c */ /* 0x040fe20003f04270 */
[----:B------:R-:W-:Y:S01]  /*11820*/  BSSY B0, `(.L_x_1457) ;  /* 0x000000e000007945 */ /* 0x000fe20003800000 */
[----:B------:R-:W-:-:S11]  /*11830*/  VIADD R7, R6, 0xffffffff ;  /* 0xffffffff06077836 */ /* 0x000fd60000000000 */
[----:B------:R-:W-:Y:S05]  /*11840*/  @P0 BRA `(.L_x_1458) ;  /* 0x00000000001c0947 */ /* 0x000fea0003800000 */
[----:B------:R-:W-:Y:S01]  /*11850*/  ISETP.NE.AND P0, PT, R3, 0x1, PT ;  /* 0x000000010300780c */ /* 0x000fe20003f05270 */
[----:B------:R-:W-:-:S12]  /*11860*/  IMAD.MOV R6, RZ, RZ, -R6 ;  /* 0x000000ffff067224 */ /* 0x000fd800078e0a06 */
[----:B------:R-:W2:Y:S02]  /*11870*/  @P0 LDC.64 R4, c[0x0][0x9e8] ;  /* 0x00027a00ff040b82 */ /* 0x000ea40000000a00 */
[----:B--2---:R-:W-:-:S05]  /*11880*/  @P0 IMAD.HI.U32 R4, R6, R4, RZ ;  /* 0x0000000406040227 */ /* 0x004fca00078e00ff */
[----:B------:R-:W-:-:S04]  /*11890*/  @P0 SHF.R.U32.HI R6, RZ, R5, R4 ;  /* 0x00000005ff060219 */ /* 0x000fc80000011604 */
[----:B------:R-:W-:Y:S01]  /*118a0*/  LOP3.LUT R7, RZ, R6, RZ, 0x33, !PT ;  /* 0x00000006ff077212 */ /* 0x000fe200078e33ff */
[----:B------:R-:W-:Y:S06]  /*118b0*/  BRA `(.L_x_1459) ;  /* 0x0000000000107947 */ /* 0x000fec0003800000 */
.L_x_1458:
[----:B------:R-:W-:-:S13]  /*118c0*/  ISETP.NE.AND P0, PT, R3, 0x1, PT ;  /* 0x000000010300780c */ /* 0x000fda0003f05270 */
[----:B------:R-:W2:Y:S02]  /*118d0*/  @P0 LDC.64 R4, c[0x0][0x9e8] ;  /* 0x00027a00ff040b82 */ /* 0x000ea40000000a00 */
[----:B--2---:R-:W-:-:S05]  /*118e0*/  @P0 IMAD.HI.U32 R4, R7, R4, RZ ;  /* 0x0000000407040227 */ /* 0x004fca00078e00ff */
[----:B------:R-:W-:-:S07]  /*118f0*/  @P0 SHF.R.U32.HI R7, RZ, R5, R4 ;  /* 0x00000005ff070219 */ /* 0x000fce0000011604 */
.L_x_1459:
[----:B------:R-:W-:Y:S05]  /*11900*/  BSYNC B0 ;  /* 0x0000000000007941 */ /* 0x000fea0003800000 */
.L_x_1457:
[----:B------:R-:W-:-:S05]  /*11910*/  IMAD R7, R7, R3, R3 ;  /* 0x0000000307077224 */ /* 0x000fca00078e0203 */
[----:B------:R-:W-:-:S07]  /*11920*/  VIMNMX R2, R2, R7, PT ;  /* 0x0000000702027248 */ /* 0x000fce0003fe0100 */
.L_x_1456:
[----:B------:R-:W2:Y:S01]  /*11930*/  @P1 LDC R6, c[0x0][0x44c] ;  /* 0x00011300ff061b82 */ /* 0x000ea20000000800 */
[----:B------:R-:W-:Y:S01]  /*11940*/  IMAD.MOV.U32 R4, RZ, RZ, R8 ;  /* 0x000000ffff047224 */ /* 0x000fe200078e0008 */
[----:B------:R-:W-:-:S06]  /*11950*/  ULDC UR4, c[0x0][0x9dc] ;  /* 0x0002770000047ab9 */ /* 0x000fcc0000000800 */
[----:B------:R-:W3:Y:S01]  /*11960*/  @P1 LDC R5, c[0x0][0x450] ;  /* 0x00011400ff051b82 */ /* 0x000ee20000000800 */
[----:B--2---:R-:W-:-:S05]  /*11970*/  @P1 IMAD.HI.U32 R6, R8, R6, RZ ;  /* 0x0000000608061227 */ /* 0x004fca00078e00ff */
[----:B---3--:R-:W-:Y:S01]  /*11980*/  @P1 SHF.R.U32.HI R4, RZ, R5, R6 ;  /* 0x00000005ff041219 */ /* 0x008fe20000011606 */
[----:B------:R-:W-:Y:S02]  /*11990*/  VIADD R5, R2, 0x5f ;  /* 0x0000005f02057836 */ /* 0x000fe40000000000 */
[----:B------:R-:W-:Y:S01]  /*119a0*/  VIADD R6, R0, 0x5f ;  /* 0x0000005f00067836 */ /* 0x000fe20000000000 */
[----:B------:R-:W-:Y:S01]  /*119b0*/  IADD3 R2, R4, R0, -R9 ;  /* 0x0000000004027210 */ /* 0x000fe20007ffe809 */
[----:B------:R-:W-:-:S04]  /*119c0*/  IMAD.HI R5, R5, 0x2aaaaaab, RZ ;  /* 0x2aaaaaab05057827 */ /* 0x000fc800078e02ff */
[----:B------:R-:W-:Y:S01]  /*119d0*/  IMAD.HI R6, R6, 0x2aaaaaab, RZ ;  /* 0x2aaaaaab06067827 */ /* 0x000fe200078e02ff */
[----:B------:R-:W-:-:S04]  /*119e0*/  SHF.R.U32.HI R0, RZ, 0x1f, R5 ;  /* 0x0000001fff007819 */ /* 0x000fc80000011605 */
[----:B------:R-:W-:Y:S02]  /*119f0*/  SHF.R.U32.HI R4, RZ, 0x1f, R6 ;  /* 0x0000001fff047819 */ /* 0x000fe40000011606 */
[----:B------:R-:W-:Y:S02]  /*11a00*/  LEA.HI.SX32 R0, R5, R0, 0x1c ;  /* 0x0000000005007211 */ /* 0x000fe400078fe2ff */
[----:B------:R-:W-:-:S04]  /*11a10*/  LEA.HI.SX32 R4, R6, R4, 0x1c ;  /* 0x0000000406047211 */ /* 0x000fc800078fe2ff */
[----:B------:R-:W-:Y:S01]  /*11a20*/  VIMNMX R7, R4, R0, PT ;  /* 0x0000000004077248 */ /* 0x000fe20003fe0100 */
[----:B------:R-:W-:-:S04]  /*11a30*/  VIADD R0, R2, -UR4 ;  /* 0x8000000402007c36 */ /* 0x000fc80008000000 */
[----:B------:R2:W-:Y:S01]  /*11a40*/  STL [R1+0x28], R7 ;  /* 0x0000280701007387 */ /* 0x0005e20000100800 */
[----:B------:R-:W-:Y:S05]  /*11a50*/  @!P2 BRA `(.L_x_1460) ;  /* 0x000000000044a947 */ /* 0x000fea0003800000 */
[----:B------:R-:W-:Y:S01]  /*11a60*/  ISETP.GT.AND P0, PT, R2, -0x1, PT ;  /* 0xffffffff0200780c */ /* 0x000fe20003f04270 */
[----:B------:R-:W-:-:S12]  /*11a70*/  BSSY B0, `(.L_x_1461) ;  /* 0x000000d000007945 */ /* 0x000fd80003800000 */
[----:B------:R-:W-:Y:S05]  /*11a80*/  @P0 BRA `(.L_x_1462) ;  /* 0x00000000001c0947 */ /* 0x000fea0003800000 */
[----:B------:R-:W-:Y:S02]  /*11a90*/  ISETP.NE.AND P0, PT, R3, 0x1, PT ;  /* 0x000000010300780c */ /* 0x000fe40003f05270 */
[----:B------:R-:W-:-:S11]  /*11aa0*/  LOP3.LUT R2, RZ, R2, RZ, 0x33, !PT ;  /* 0x00000002ff027212 */ /* 0x000fd600078e33ff */
[----:B------:R-:W3:Y:S02]  /*11ab0*/  @P0 LDC.64 R4, c[0x0][0x9e8] ;  /* 0x00027a00ff040b82 */ /* 0x000ee40000000a00 */
[----:B---3--:R-:W-:-:S05]  /*11ac0*/  @P0 IMAD.HI.U32 R4, R2, R4, RZ ;  /* 0x0000000402040227 */ /* 0x008fca00078e00ff */
[----:B------:R-:W-:-:S04]  /*11ad0*/  @P0 SHF.R.U32.HI R2, RZ, R5, R4 ;  /* 0x00000005ff020219 */ /* 0x000fc80000011604 */
[----:B------:R-:W-:Y:S01]  /*11ae0*/  LOP3.LUT R2, RZ, R2, RZ, 0x33, !PT ;  /* 0x00000002ff027212 */ /* 0x000fe200078e33ff */
[----:B------:R-:W-:Y:S06]  /*11af0*/  BRA `(.L_x_1463) ;  /* 0x0000000000107947 */ /* 0x000fec0003800000 */
.L_x_1462:
[----:B------:R-:W-:-:S13]  /*11b00*/  ISETP.NE.AND P0, PT, R3, 0x1, PT ;  /* 0x000000010300780c */ /* 0x000fda0003f05270 */
[----:B------:R-:W3:Y:S02]  /*11b10*/  @P0 LDC.64 R4, c[0x0][0x9e8] ;  /* 0x00027a00ff040b82 */ /* 0x000ee40000000a00 */
[----:B---3--:R-:W-:-:S05]  /*11b20*/  @P0 IMAD.HI.U32 R4, R2, R4, RZ ;  /* 0x0000000402040227 */ /* 0x008fca00078e00ff */
[----:B------:R-:W-:-:S07]  /*11b30*/  @P0 SHF.R.U32.HI R2, RZ, R5, R4 ;  /* 0x00000005ff020219 */ /* 0x000fce0000011604 */
.L_x_1463:
[----:B------:R-:W-:Y:S05]  /*11b40*/  BSYNC B0 ;  /* 0x0000000000007941 */ /* 0x000fea0003800000 */
.L_x_1461:
[----:B------:R-:W-:-:S05]  /*11b50*/  IMAD R2, R2, R3, RZ ;  /* 0x0000000302027224 */ /* 0x000fca00078e02ff */
[----:B------:R-:W-:-:S07]  /*11b60*/  VIMNMX R0, R0, R2, !PT ;  /* 0x0000000200007248 */ /* 0x000fce0007fe0100 */
.L_x_1460:
[----:B------:R-:W-:Y:S01]  /*11b70*/  IMAD.HI R0, R0, 0x2aaaaaab, RZ ;  /* 0x2aaaaaab00007827 */ /* 0x000fe200078e02ff */
[----:B------:R-:W-:Y:S04]  /*11b80*/  BSSY B7, `(.L_x_1464) ;  /* 0x000042f000077945 */ /* 0x000fe80003800000 */
[----:B------:R-:W-:-:S04]  /*11b90*/  SHF.R.U32.HI R2, RZ, 0x1f, R0 ;  /* 0x0000001fff027819 */ /* 0x000fc80000011600 */
[----:B------:R-:W-:-:S04]  /*11ba0*/  LEA.HI.SX32 R2, R0, R2, 0x1c ;  /* 0x0000000200027211 */ /* 0x000fc800078fe2ff */
[----:B------:R-:W-:-:S04]  /*11bb0*/  VIMNMX R3, RZ, R2, !PT ;  /* 0x00000002ff037248 */ /* 0x000fc80007fe0100 */
[----:B------:R-:W-:Y:S01]  /*11bc0*/  ISETP.GT.AND P0, PT, R7, R3, PT ;  /* 0x000000030700720c */ /* 0x000fe20003f04270 */
[----:B------:R3:W-:-:S12]  /*11bd0*/  STL [R1+0x24], R3 ;  /* 0x0000240301007387 */ /* 0x0007d80000100800 */
[----:B---3--:R-:W-:Y:S05]  /*11be0*/  @P0 BRA `(.L_x_1465) ;  /* 0x0000000000480947 */ /* 0x008fea0003800000 */
[----:B------:R-:W3:Y:S02]  /*11bf0*/  S2R R3, SR_TID.X ;  /* 0x0000000000037919 */ /* 0x000ee40000002100 */
[----:B---3--:R-:W-:-:S04]  /*11c00*/  LOP3.LUT R3, R3, 0x7f, RZ, 0xc0, !PT ;  /* 0x0000007f03037812 */ /* 0x008fc800078ec0ff */
[----:B------:R-:W-:-:S13]  /*11c10*/  ISETP.NE.AND P0, PT, R3, RZ, PT ;  /* 0x000000ff0300720c */ /* 0x000fda0003f05270 */
[----:B------:R-:W-:Y:S05]  /*11c20*/  @P0 BRA `(.L_x_1466) ;  /* 0x0000004000900947 */ /* 0x000fea0003800000 */
[----:B------:R-:W3:Y:S01]  /*11c30*/  S2R R5, SR_LANEID ;  /* 0x0000000000057919 */ /* 0x000ee20000000000 */
[----:B------:R-:W-:Y:S01]  /*11c40*/  VOTEU.ANY UR4, UPT, PT ;  /* 0x0000000000047886 */ /* 0x000fe200038e0100 */
[----:B------:R-:W4:Y:S01]  /*11c50*/  LDC.64 R2, c[0x0][0xc60] ;  /* 0x00031800ff027b82 */ /* 0x000f220000000a00 */
[----:B------:R-:W3:Y:S01]  /*11c60*/  FLO.U32 R0, UR4 ;  /* 0x0000000400007d00 */ /* 0x000ee200080e0000 */
[----:B------:R-:W-:Y:S01]  /*11c70*/  ULDC.64 UR6, c[0x0][0x208] ;  /* 0x0000820000067ab9 */ /* 0x000fe20000000a00 */
[----:B---3--:R-:W-:-:S06]  /*11c80*/  ISETP.EQ.U32.AND P0, PT, R0, R5, PT ;  /* 0x000000050000720c */ /* 0x008fcc0003f02070 */
[----:B------:R-:W4:Y:S07]  /*11c90*/  POPC R5, UR4 ;  /* 0x0000000400057d09 */ /* 0x000f2e0008000000 */
[----:B----4-:R-:W3:Y:S01]  /*11ca0*/  @P0 ATOMG.E.ADD.STRONG.GPU PT, R3, desc[UR6][R2.64], R5 ;  /* 0x00000005020309a8 */ /* 0x010ee200081ee1c6 */
[----:B------:R-:W4:Y:S02]  /*11cb0*/  S2R R4, SR_LTMASK ;  /* 0x0000000000047919 */ /* 0x000f240000003900 */
[----:B----4-:R-:W-:-:S04]  /*11cc0*/  LOP3.LUT R4, R4, UR4, RZ, 0xc0, !PT ;  /* 0x0000000404047c12 */ /* 0x010fc8000f8ec0ff */
[----:B--2---:R-:W2:Y:S01]  /*11cd0*/  POPC R7, R4 ;  /* 0x0000000400077309 */ /* 0x004ea20000000000 */
[----:B---3--:R-:W2:Y:S02]  /*11ce0*/  SHFL.IDX PT, R0, R3, R0, 0x1f ;  /* 0x00001f0003007589 */ /* 0x008ea400000e0000 */
[----:B--2---:R-:W-:Y:S01]  /*11cf0*/  IADD3 R16, R0, UR38, R7 ;  /* 0x0000002600107c10 */ /* 0x004fe2000fffe007 */
[----:B------:R-:W-:Y:S06]  /*11d00*/  BRA `(.L_x_1466) ;  /* 0x0000004000587947 */ /* 0x000fec0003800000 */
.L_x_1465:
[----:B------:R-:W3:Y:S01]  /*11d10*/  LDL R17, [R1] ;  /* 0x0000000001117983 */ /* 0x000ee20000100800 */
[----:B------:R-:W-:Y:S01]  /*11d20*/  BSSY B6, `(.L_x_1467) ;  /* 0x0000014000067945 */ /* 0x000fe20003800000 */
[----:B---3--:R-:W-:-:S05]  /*11d30*/  VIADD R0, R17, 0x18400 ;  /* 0x0001840011007836 */ /* 0x008fca0000000000 */
[----:B------:R-:W-:-:S13]  /*11d40*/  LOP3.LUT P0, RZ, R0, 0x3ff, RZ, 0xc0, !PT ;  /* 0x000003ff00ff7812 */ /* 0x000fda000780c0ff */
[----:B------:R-:W-:Y:S05]  /*11d50*/  @!P0 BRA `(.L_x_1468) ;  /* 0x0000000000408947 */ /* 0x000fea0003800000 */
[----:B------:R-:W-:Y:S01]  /*11d60*/  MOV R2, 0x0 ;  /* 0x0000000000027802 */ /* 0x000fe20000000f00 */
[----:B------:R-:W-:Y:S01]  /*11d70*/  ULDC.64 UR6, c[0x4][0xb8] ;  /* 0x01002e0000067ab9 */ /* 0x000fe20000000a00 */
[----:B------:R-:W-:Y:S01]  /*11d80*/  ULDC.64 UR8, c[0x4][0xc0] ;  /* 0x0100300000087ab9 */ /* 0x000fe20000000a00 */
[----:B------:R-:W-:Y:S01]  /*11d90*/  ULDC.64 UR4, c[0x4][0x38] ;  /* 0x01000e0000047ab9 */ /* 0x000fe20000000a00 */
[----:B------:R-:W-:Y:S02]  /*11da0*/  IMAD.U32 R4, RZ, RZ, UR6 ;  /* 0x00000006ff047e24 */ /* 0x000fe4000f8e00ff */
[----:B------:R-:W3:Y:S01]  /*11db0*/  LDC.64 R2, c[0x4][R2] ;  /* 0x0100000002027b82 */ /* 0x000ee20000000a00 */
[----:B------:R-:W-:Y:S02]  /*11dc0*/  IMAD.U32 R5, RZ, RZ, UR7 ;  /* 0x00000007ff057e24 */ /* 0x000fe4000f8e00ff */
[----:B------:R-:W-:Y:S02]  /*11dd0*/  IMAD.U32 R6, RZ, RZ, UR8 ;  /* 0x00000008ff067e24 */ /* 0x000fe4000f8e00ff */
[----:B--2---:R-:W-:-:S02]  /*11de0*/  IMAD.U32 R7, RZ, RZ, UR9 ;  /* 0x00000009ff077e24 */ /* 0x004fc4000f8e00ff */
[----:B------:R-:W-:Y:S02]  /*11df0*/  IMAD.U32 R10, RZ, RZ, UR4 ;  /* 0x00000004ff0a7e24 */ /* 0x000fe4000f8e00ff */
[----:B------:R-:W-:Y:S02]  /*11e00*/  IMAD.U32 R11, RZ, RZ, UR5 ;  /* 0x00000005ff0b7e24 */ /* 0x000fe4000f8e00ff */
[----:B------:R-:W-:Y:S02]  /*11e10*/  IMAD.MOV.U32 R8, RZ, RZ, 0x70 ;  /* 0x00000070ff087424 */ /* 0x000fe400078e00ff */
[----:B------:R-:W-:Y:S02]  /*11e20*/  IMAD.MOV.U32 R12, RZ, RZ, 0x1 ;  /* 0x00000001ff0c7424 */ /* 0x000fe400078e00ff */
[----:B------:R-:W-:-:S07]  /*11e30*/  IMAD.MOV.U32 R13, RZ, RZ, RZ ;  /* 0x000000ffff0d7224 */ /* 0x000fce00078e00ff */
[----:B------:R-:W-:-:S07]  /*11e40*/  LEPC R20, `(.L_x_1468) ;  /* 0x000000001014794e */ /* 0x000fce0000000000 */
[----:B01-3--:R-:W-:Y:S05]  /*11e50*/  CALL.ABS.NOINC R2 ;  /* 0x0000000002007343 */ /* 0x00bfea0003c00000 */
.L_x_1468:
[----:B------:R-:W-:Y:S05]  /*11e60*/  BSYNC B6 ;  /* 0x0000000000067941 */ /* 0x000fea0003800000 */
.L_x_1467:
        /* <DEDUP_REMOVED lines=8> */
[----:B------:R3:W4:Y:S01]  /*11ef0*/  LDC.64 R2, c[0x4][R17] ;  /* 0x0100000011027b82 */ /* 0x0007220000000a00 */
[----:B------:R-:W-:Y:S02]  /*11f00*/  IMAD.U32 R4, RZ, RZ, UR6 ;  /* 0x00000006ff047e24 */ /* 0x000fe4000f8e00ff */
[----:B------:R-:W-:Y:S02]  /*11f10*/  IMAD.U32 R5, RZ, RZ, UR7 ;  /* 0x00000007ff057e24 */ /* 0x000fe4000f8e00ff */
[----:B------:R-:W-:Y:S02]  /*11f20*/  IMAD.U32 R6, RZ, RZ, UR8 ;  /* 0x00000008ff067e24 */ /* 0x000fe4000f8e00ff */
[----:B--2---:R-:W-:-:S02]  /*11f30*/  IMAD.U32 R7, RZ, RZ, UR9 ;  /* 0x00000009ff077e24 */ /* 0x004fc4000f8e00ff */
[----:B------:R-:W-:Y:S02]  /*11f40*/  IMAD.U32 R10, RZ, RZ, UR4 ;  /* 0x00000004ff0a7e24 */ /* 0x000fe4000f8e00ff */
[----:B------:R-:W-:Y:S02]  /*11f50*/  IMAD.U32 R11, RZ, RZ, UR5 ;  /* 0x00000005ff0b7e24 */ /* 0x000fe4000f8e00ff */
[----:B------:R-:W-:Y:S02]  /*11f60*/  IMAD.MOV.U32 R8, RZ, RZ, 0x70 ;  /* 0x00000070ff087424 */ /* 0x000fe400078e00ff */
[----:B------:R-:W-:Y:S02]  /*11f70*/  IMAD.MOV.U32 R12, RZ, RZ, 0x1 ;  /* 0x00000001ff0c7424 */ /* 0x000fe400078e00ff */
[----:B---3--:R-:W-:-:S07]  /*11f80*/  IMAD.MOV.U32 R13, RZ, RZ, RZ ;  /* 0x000000ffff0d7224 */ /* 0x008fce00078e00ff */
[----:B------:R-:W-:-:S07]  /*11f90*/  LEPC R20, `(.L_x_1471) ;  /* 0x000000001014794e */ /* 0x000fce0000000000 */
[----:B01--4-:R-:W-:Y:S05]  /*11fa0*/  CALL.ABS.NOINC R2 ;  /* 0x0000000002007343 */ /* 0x013fea0003c00000 */
.L_x_1471:
        /* <DEDUP_REMOVED lines=15> */
.L_x_1470:
[----:B------:R-:W-:Y:S05]  /*120a0*/  BSYNC B6 ;  /* 0x0000000000067941 */ /* 0x000fea0003800000 */
.L_x_1469:
[----:B------:R-:W-:Y:S01]  /*120b0*/  ULDC.64 UR4, c[0x0][0x9f8] ;  /* 0x00027e0000047ab9 */ /* 0x000fe20000000a00 */
[----:B------:R-:W3:Y:S01]  /*120c0*/  LDL R17, [R1+0x28] ;  /* 0x0000280001117983 */ /* 0x000ee20000100800 */
[----:B------:R-:W-:Y:S01]  /*120d0*/  ISETP.NE.U32.AND P0, PT, RZ, UR4, PT ;  /* 0x00000004ff007c0c */ /* 0x000fe2000bf05070 */
[----:B--2---:R-:W-:Y:S01]  /*120e0*/  IMAD.MOV.U32 R7, RZ, RZ, R19 ;  /* 0x000000ffff077224 */ /* 0x004fe200078e0013 */
[----:B------:R-:W-:Y:S02]  /*120f0*/  ULDC.64 UR6, c[0x0][0x208] ;  /* 0x0000820000067ab9 */ /* 0x000fe40000000a00 */
[----:B------:R-:W-:Y:S01]  /*12100*/  ISETP.NE.AND.EX P0, PT, RZ, UR5, PT, P0 ;  /* 0x00000005ff007c0c */ /* 0x000fe2000bf05300 */
[----:B------:R-:W-:-:S12]  /*12110*/  ULDC.64 UR4, c[0x0][0xa08] ;  /* 0x0002820000047ab9 */ /* 0x000fd80000000a00 */
[----:B------:R-:W2:Y:S02]  /*12120*/  @P0 LDC.64 R2, c[0x0][0x9f8] ;  /* 0x00027e00ff020b82 */ /* 0x000ea40000000a00 */
[----:B--2---:R-:W-:-:S05]  /*12130*/  @P0 IMAD.WIDE R2, R19, 0x4, R2 ;  /* 0x0000000413020825 */ /* 0x004fca00078e0202 */
[----:B------:R2:W4:Y:S02]  /*12140*/  @P0 LDG.E R7, desc[UR6][R2.64] ;  /* 0x0000000602070981 */ /* 0x000524000c1e1900 */
[----:B--2---:R-:W2:Y:S02]  /*12150*/  LDC.64 R2, c[0x0][0x418] ;  /* 0x00010600ff027b82 */ /* 0x004ea40000000a00 */
[----:B--2---:R-:W-:Y:S01]  /*12160*/  LOP3.LUT P0, RZ, R2, UR4, RZ, 0xfc, !PT ;  /* 0x0000000402ff7c12 */ /* 0x004fe2000f80fcff */
[----:B------:R-:W-:-:S03]  /*12170*/  UMOV UR4, 0xffffffff ;  /* 0xffffffff00047882 */ /* 0x000fc60000000000 */
[----:B------:R-:W-:Y:S01]  /*12180*/  LOP3.LUT P0, RZ, R3, UR5, RZ, 0xfc, P0 ;  /* 0x0000000503ff7c12 */ /* 0x000fe2000800fcff */
[----:B---3--:R-:W-:Y:S01]  /*12190*/  VIADD R0, R17, 0xffffffff ;  /* 0xffffffff11007836 */ /* 0x008fe20000000000 */
[----:B----4-:R-:W-:Y:S01]  /*121a0*/  SHF.R.S32.HI R8, RZ, 0x1f, R7 ;  /* 0x0000001fff087819 */ /* 0x010fe20000011407 */
[----:B------:R2:W-:Y:S01]  /*121b0*/  STL [R1+0xc], R7 ;  /* 0x00000c0701007387 */ /* 0x0005e20000100800 */
[----:B------:R-:W-:-:S03]  /*121c0*/  SEL R17, R7, RZ, !P0 ;  /* 0x000000ff07117207 */ /* 0x000fc60004000000 */
[----:B------:R2:W-:Y:S01]  /*121d0*/  STL [R1+0x1c], R8 ;  /* 0x00001c0801007387 */ /* 0x0005e20000100800 */
[----:B------:R-:W-:Y:S05]  /*121e0*/  BRA.DIV UR4, `(.L_x_1472) ;  /* 0x00000052041c7947 */ /* 0x000fea000b800000 */
[----:B------:R-:W3:Y:S02]  /*121f0*/  S2R R4, SR_TID.X ;  /* 0x0000000000047919 */ /* 0x000ee40000002100 */
[----:B---3--:R-:W-:-:S04]  /*12200*/  SHF.R.U32.HI R4, RZ, 0x5, R4 ;  /* 0x00000005ff047819 */ /* 0x008fc80000011604 */
[----:B------:R-:W-:-:S05]  /*12210*/  LOP3.LUT R4, R4, 0x3, RZ, 0xc0, !PT ;  /* 0x0000000304047812 */ /* 0x000fca00078ec0ff */
[----:B------:R3:W4:Y:S02]  /*12220*/  SHFL.IDX PT, R14, R4, RZ, 0x1f ;  /* 0x00001fff040e7589 */ /* 0x00072400000e0000 */
.L_x_1578:
[----:B---3--:R-:W3:Y:S01]  /*12230*/  LDL.LU R4, [R1+0x18] ;  /* 0x0000180001047983 */ /* 0x008ee20000300800 */
[----:B------:R-:W-:Y:S02]  /*12240*/  PLOP3.LUT P1, PT, PT, PT, PT, 0x8, 0x0 ;  /* 0x000000000000781c */ /* 0x000fe40003f2e170 */
[----:B----4-:R-:W-:Y:S01]  /*12250*/  ISETP.NE.AND P0, PT, R14, RZ, PT ;  /* 0x000000ff0e00720c */ /* 0x010fe20003f05270 */
[----:B------:R4:W-:Y:S01]  /*12260*/  STL [R1+0x8], R0 ;  /* 0x0000080001007387 */ /* 0x0009e20000100800 */
[----:B---3--:R-:W-:-:S09]  /*12270*/  LOP3.LUT R4, R4, 0xfffffffe, RZ, 0xc0, !PT ;  /* 0xfffffffe04047812 */ /* 0x008fd200078ec0ff */
[----:B------:R-:W-:-:S05]  /*12280*/  @P1 LOP3.LUT R4, R4, 0x1, RZ, 0xfc, !PT ;  /* 0x0000000104041812 */ /* 0x000fca00078efcff */
[----:B------:R4:W-:Y:S01]  /*12290*/  STL [R1+0x18], R4 ;  /* 0x0000180401007387 */ /* 0x0009e20000100800 */
[----:B------:R-:W-:Y:S05]  /*122a0*/  @P0 BRA `(.L_x_1473) ;  /* 0x00000004004c0947 */ /* 0x000fea0003800000 */
[----:B------:R-:W-:-:S03]  /*122b0*/  UMOV UR4, 0xffffffff ;  /* 0xffffffff00047882 */ /* 0x000fc60000000000 */
[----:B------:R-:W-:Y:S05]  /*122c0*/  BRA.DIV UR4, `(.L_x_1474) ;  /* 0x0000005204187947 */ /* 0x000fea000b800000 */
[----:B------:R-:W-:-:S13]  /*122d0*/  ELECT P6, URZ, PT ;  /* 0x00000000003f782f */ /* 0x000fda00038c0000 */
.L_x_1581:
[----:B------:R-:W-:Y:S05]  /*122e0*/  @!P6 BRA `(.L_x_1473) ;  /* 0x00000004003ce947 */ /* 0x000fea0003800000 */
[----:B------:R-:W-:-:S04]  /*122f0*/  ISETP.NE.U32.AND P0, PT, R2, RZ, PT ;  /* 0x000000ff0200720c */ /* 0x000fc80003f05070 */
[----:B------:R-:W-:-:S13]  /*12300*/  ISETP.NE.AND.EX P0, PT, R3, RZ, PT, P0 ;  /* 0x000000ff0300720c */ /* 0x000fda0003f05300 */
[----:B------:R-:W-:Y:S05]  /*12310*/  @!P0 BRA `(.L_x_1475) ;  /* 0x0000000000548947 */ /* 0x000fea0003800000 */
[----:B------:R-:W3:Y:S01]  /*12320*/  LDC R6, c[0x0][0x43c] ;  /* 0x00010f00ff067b82 */ /* 0x000ee20000000800 */
[----:B01----:R-:W-:Y:S01]  /*12330*/  IMAD.MOV.U32 R9, RZ, RZ, R0 ;  /* 0x000000ffff097224 */ /* 0x003fe200078e0000 */
[----:B------:R-:W-:Y:S01]  /*12340*/  ULDC.64 UR4, c[0x0][0x428] ;  /* 0x00010a0000047ab9 */ /* 0x000fe20000000a00 */
[----:B------:R-:W-:Y:S02]  /*12350*/  ULDC.64 UR6, c[0x0][0x208] ;  /* 0x0000820000067ab9 */ /* 0x000fe40000000a00 */
[----:B----4-:R-:W-:Y:S01]  /*12360*/  IMAD.MOV.U32 R0, RZ, RZ, R9 ;  /* 0x000000ffff007224 */ /* 0x010fe200078e0009 */
[----:B---3--:R-:W-:-:S13]  /*12370*/  ISETP.NE.AND P0, PT, R6, 0x1, PT ;  /* 0x000000010600780c */ /* 0x008fda0003f05270 */
[----:B------:R-:W0:Y:S02]  /*12380*/  @P0 LDC.64 R4, c[0x0][0x440] ;  /* 0x00011000ff040b82 */ /* 0x000e240000000a00 */
[----:B0-----:R-:W-:-:S05]  /*12390*/  @P0 IMAD.HI.U32 R4, R9, R4, RZ ;  /* 0x0000000409040227 */ /* 0x001fca00078e00ff */
[----:B------:R-:W-:-:S04]  /*123a0*/  @P0 SHF.R.U32.HI R0, RZ, R5, R4 ;  /* 0x00000005ff000219 */ /* 0x000fc80000011604 */
[--C-:B------:R-:W-:Y:S01]  /*123b0*/  SHF.R.S32.HI R5, RZ, 0x1f, R0.reuse ;  /* 0x0000001fff057819 */ /* 0x100fe20000011400 */
[----:B------:R-:W-:-:S04]  /*123c0*/  IMAD.MOV R4, RZ, RZ, -R0 ;  /* 0x000000ffff047224 */ /* 0x000fc800078e0a00 */
[----:B------:R-:W-:Y:S02]  /*123d0*/  IMAD R9, R6, R4, R9 ;  /* 0x0000000406097224 */ /* 0x000fe400078e0209 */
[----:B------:R-:W-:Y:S02]  /*123e0*/  IMAD R6, R8, UR4, RZ ;  /* 0x0000000408067c24 */ /* 0x000fe4000f8e02ff */
[----:B------:R-:W-:Y:S01]  /*123f0*/  IMAD.MOV.U32 R4, RZ, RZ, R0 ;  /* 0x000000ffff047224 */ /* 0x000fe200078e0000 */
[----:B------:R3:W-:Y:S01]  /*12400*/  STL [R1+0x8], R9 ;  /* 0x0000080901007387 */ /* 0x0007e20000100800 */
[C---:B------:R-:W-:Y:S02]  /*12410*/  IMAD R0, R7.reuse, UR5, R6 ;  /* 0x0000000507007c24 */ /* 0x040fe4000f8e0206 */
[----:B------:R-:W-:-:S04]  /*12420*/  IMAD.WIDE.U32 R4, R7, UR4, R4 ;  /* 0x0000000407047c25 */ /* 0x000fc8000f8e0004 */
[----:B------:R-:W-:Y:S01]  /*12430*/  IMAD.IADD R0, R5, 0x1, R0 ;  /* 0x0000000105007824 */ /* 0x000fe200078e0200 */
[----:B------:R-:W-:-:S04]  /*12440*/  LEA R2, P0, R4, R2, 0x2 ;  /* 0x0000000204027211 */ /* 0x000fc800078010ff */
[----:B------:R-:W-:-:S05]  /*12450*/  LEA.HI.X R3, R4, R3, R0, 0x2, P0 ;  /* 0x0000000304037211 */ /* 0x000fca00000f1400 */
[----:B------:R3:W5:Y:S04]  /*12460*/  LDG.E R17, desc[UR6][R2.64] ;  /* 0x0000000602117981 */ /* 0x000768000c1e1900 */
.L_x_1475:
[----:B--2---:R-:W2:Y:S04]  /*12470*/  LDL R7, [R1] ;  /* 0x0000000001077983 */ /* 0x004ea80000100800 */
[----:B----4-:R-:W2:Y:S04]  /*12480*/  LDL R0, [R1+0x4] ;  /* 0x0000040001007983 */ /* 0x010ea80000100800 */
[----:B---3--:R-:W3:Y:S01]  /*12490*/  LDL R2, [R1+0x10] ;  /* 0x0000100001027983 */ /* 0x008ee20000100800 */
[----:B--2---:R-:W-:Y:S01]  /*124a0*/  IMAD R0, R0, 0x8, R7 ;  /* 0x0000000800007824 */ /* 0x004fe200078e0207 */
[----:B---3--:R-:W-:-:S04]  /*124b0*/  SHF.L.U32 R2, R2, 0x1f, RZ ;  /* 0x0000001f02027819 */ /* 0x008fc800000006ff */
[----:B------:R-:W2:Y:S02]  /*124c0*/  SYNCS.PHASECHK.TRANS64.TRYWAIT P0, [R0+URZ+0x2a840], R2 ;  /* 0x02a84002000075a7 */ /* 0x000ea4000800017f */
[----:B--2---:R-:W-:Y:S05]  /*124d0*/  @!P0 BRA `(.L_x_1476) ;  /* 0x0000004c00b48947 */ /* 0x004fea0003800000 */
.L_x_1582:
        /* <DEDUP_REMOVED lines=11> */
.L_x_1477:
[----:B------:R-:W3:Y:S04]  /*12590*/  LDL R6, [R1] ;  /* 0x0000000001067983 */ /* 0x000ee80000100800 */
[----:B------:R-:W3:Y:S04]  /*125a0*/  LDL R5, [R1+0x4] ;  /* 0x0000040001057983 */ /* 0x000ee80000100800 */
[----:B------:R-:W4:Y:S04]  /*125b0*/  LDL R4, [R1+0x8] ;  /* 0x0000080001047983 */ /* 0x000f280000100800 */
[----:B------:R-:W4:Y:S04]  /*125c0*/  LDL R3, [R1+0x14] ;  /* 0x0000140001037983 */ /* 0x000f280000100800 */
[----:B--2---:R-:W2:Y:S01]  /*125d0*/  LDL.LU R2, [R1+0x18] ;  /* 0x0000180001027983 */ /* 0x004ea20000300800 */
[----:B------:R-:W-:Y:S01]  /*125e0*/  R2UR UR9, R0 ;  /* 0x00000000000972ca */ /* 0x000fe200000e0000 */
[----:B------:R-:W-:Y:S01]  /*125f0*/  UIADD3 UR4, UP0, UR36, 0x370, URZ ;  /* 0x0000037024047890 */ /* 0x000fe2000ff1e03f */
[----:B------:R-:W-:Y:S01]  /*12600*/  R2UR UR12, R18 ;  /* 0x00000000120c72ca */ /* 0x000fe200000e0000 */
[----:B------:R-:W-:Y:S01]  /*12610*/  UMOV UR10, URZ ;  /* 0x0000003f000a7c82 */ /* 0x000fe20008000000 */
[----:B-----5:R-:W-:Y:S01]  /*12620*/  R2UR UR13, R17 ;  /* 0x00000000110d72ca */ /* 0x020fe200000e0000 */
[----:B------:R-:W-:Y:S01]  /*12630*/  UMOV UR6, 0x0 ;  /* 0x0000000000067882 */ /* 0x000fe20000000000 */
[----:B------:R-:W-:Y:S01]  /*12640*/  PLOP3.LUT P0, PT, PT, PT, PT, 0x80, 0x0 ;  /* 0x000000000000781c */ /* 0x000fe20003f0f070 */
[----:B------:R-:W-:Y:S01]  /*12650*/  UMOV UR7, 0x14f00000 ;  /* 0x14f0000000077882 */ /* 0x000fe20000000000 */
[----:B------:R-:W-:-:S05]  /*12660*/  UMOV UR16, 0x40 ;  /* 0x0000004000107882 */ /* 0x000fca0000000000 */
[----:B------:R-:W-:Y:S01]  /*12670*/  UIADD3 UR9, UR9, 0x2a830, URZ ;  /* 0x0002a83009097890 */ /* 0x000fe2000fffe03f */
[----:B---3--:R-:W-:Y:S01]  /*12680*/  IMAD R0, R5, 0x9000, R6 ;  /* 0x0000900005007824 */ /* 0x008fe200078e0206 */
[----:B----4-:R-:W-:-:S04]  /*12690*/  R2UR UR11, R4 ;  /* 0x00000000040b72ca */ /* 0x010fc800000e0000 */
[----:B------:R-:W-:Y:S02]  /*126a0*/  R2UR UR8, R0 ;  /* 0x00000000000872ca */ /* 0x000fe400000e0000 */
[----:B------:R-:W-:Y:S02]  /*126b0*/  R2UR UR5, R3 ;  /* 0x00000000030572ca */ /* 0x000fe400000e0000 */
[----:B--2---:R-:W-:-:S04]  /*126c0*/  LOP3.LUT R2, R2, 0xfffffffe, RZ, 0xc0, !PT ;  /* 0xfffffffe02027812 */ /* 0x004fc800078ec0ff */
[----:B------:R-:W-:-:S05]  /*126d0*/  @P0 LOP3.LUT R2, R2, 0x1, RZ, 0xfc, !PT ;  /* 0x0000000102020812 */ /* 0x000fca00078efcff */
[----:B------:R-:W-:Y:S02]  /*126e0*/  UIADD3 UR14, UR8, 0x18400, URZ ;  /* 0x00018400080e7890 */ /* 0x000fe4000fffe03f */
[----:B------:R-:W-:Y:S01]  /*126f0*/  UIMAD UR11, UR11, 0x60, UR5 ;  /* 0x000000600b0b78a4 */ /* 0x000fe2000f8e0205 */
[----:B------:R3:W-:Y:S01]  /*12700*/  STL [R1+0x18], R2 ;  /* 0x0000180201007387 */ /* 0x0007e20000100800 */
[----:B------:R-:W-:Y:S02]  /*12710*/  UIADD3.X UR5, URZ, UR37, URZ, UP0, !UPT ;  /* 0x000000253f057290 */ /* 0x000fe400087fe43f */
[----:B------:R-:W-:Y:S02]  /*12720*/  UIADD3 UR15, UR8, 0x1b400, URZ ;  /* 0x0001b400080f7890 */ /* 0x000fe4000fffe03f */
[----:B------:R-:W-:-:S03]  /*12730*/  UIADD3 UR17, UR8, 0x1e400, URZ ;  /* 0x0001e40008117890 */ /* 0x000fc6000fffe03f */
[----:B------:R-:W-:Y:S01]  /*12740*/  UMOV UR8, UR14 ;  /* 0x0000000e00087c82 */ /* 0x000fe20008000000 */
[----:B------:R-:W-:Y:S01]  /*12750*/  UMOV UR14, 0x80 ;  /* 0x00000080000e7882 */ /* 0x000fe20000000000 */
[----:B------:R2:W-:Y:S02]  /*12760*/  UTMALDG.4D [UR8], [UR4], desc[UR6] ;  /* 0x00000608040075b4 */ /* 0x0005e40008019000 */
[----:B--2---:R-:W-:Y:S01]  /*12770*/  UMOV UR8, UR15 ;  /* 0x0000000f00087c82 */ /* 0x004fe20008000000 */
[----:B------:R-:W-:Y:S02]  /*12780*/  UMOV UR10, UR16 ;  /* 0x00000010000a7c82 */ /* 0x000fe40008000000 */
[----:B------:R2:W-:Y:S02]  /*12790*/  UTMALDG.4D [UR8], [UR4], desc[UR6] ;  /* 0x00000608040075b4 */ /* 0x0005e40008019000 */
[----:B--2---:R-:W-:Y:S01]  /*127a0*/  UMOV UR8, UR17 ;  /* 0x0000001100087c82 */ /* 0x004fe20008000000 */
[----:B------:R-:W-:-:S02]  /*127b0*/  UMOV UR10, UR14 ;  /* 0x0000000e000a7c82 */ /* 0x000fc40008000000 */
[----:B------:R3:W-:Y:S02]  /*127c0*/  UTMALDG.4D [UR8], [UR4], desc[UR6] ;  /* 0x00000608040075b4 */ /* 0x0007e40008019000 */
[----:B---3--:R-:W-:Y:S01]  /*127d0*/  NOP ;  /* 0x0000000000007918 */ /* 0x008fe20000000000 */
.L_x_1473:
[----:B----4-:R-:W3:Y:S04]  /*127e0*/  LDL R0, [R1] ;  /* 0x0000000001007983 */ /* 0x010ee80000100800 */
[----:B------:R-:W4:Y:S01]  /*127f0*/  LDL.LU R3, [R1+0x34] ;  /* 0x0000340001037983 */ /* 0x000f220000300800 */
[----:B------:R-:W-:Y:S05]  /*12800*/  WARPSYNC.ALL ;  /* 0x0000000000007948 */ /* 0x000fea0003800000 */
[----:B------:R-:W-:Y:S01]  /*12810*/  ULDC.64 UR4, c[0x0][0x298] ;  /* 0x0000a60000047ab9 */ /* 0x000fe20000000a00 */
[----:B------:R-:W-:Y:S01]  /*12820*/  BSSY B6, `(.L_x_1478) ;  /* 0x000001c000067945 */ /* 0x000fe20003800000 */
[----:B------:R-:W-:Y:S01]  /*12830*/  BAR.SYNC.DEFER_BLOCKING 0x8, 0x180 ;  /* 0x0206000000007b1d */ /* 0x000fe20000010000 */
[----:B---3--:R-:W-:Y:S01]  /*12840*/  VIADD R0, R0, 0xc400 ;  /* 0x0000c40000007836 */ /* 0x008fe20000000000 */
[----:B----4-:R-:W-:Y:S01]  /*12850*/  SHF.R.S32.HI R2, RZ, 0x1f, R3 ;  /* 0x0000001fff027819 */ /* 0x010fe20000011403 */
[----:B------:R-:W-:-:S03]  /*12860*/  IMAD.WIDE.U32 R4, R3, UR4, RZ ;  /* 0x0000000403047c25 */ /* 0x000fc6000f8e00ff */
[----:B------:R-:W-:Y:S01]  /*12870*/  LOP3.LUT P0, RZ, R0, 0x3ff, RZ, 0xc0, !PT ;  /* 0x000003ff00ff7812 */ /* 0x000fe2000780c0ff */
[----:B------:R-:W-:Y:S01]  /*12880*/  IMAD R2, R2, UR4, RZ ;  /* 0x0000000402027c24 */ /* 0x000fe2000f8e02ff */
[----:B------:R3:W-:Y:S03]  /*12890*/  STL.64 [R1+0x40], R4 ;  /* 0x0000400401007387 */ /* 0x0007e60000100a00 */
[----:B------:R-:W-:-:S04]  /*128a0*/  IMAD R2, R3, UR5, R2 ;  /* 0x0000000503027c24 */ /* 0x000fc8000f8e0202 */
[----:B------:R-:W-:-:S05]  /*128b0*/  IMAD.IADD R0, R5, 0x1, R2 ;  /* 0x0000000105007824 */ /* 0x000fca00078e0202 */
[----:B------:R3:W-:Y:S01]  /*128c0*/  STL [R1+0x34], R0 ;  /* 0x0000340001007387 */ /* 0x0007e20000100800 */
[----:B------:R-:W-:Y:S05]  /*128d0*/  @!P0 BRA `(.L_x_1479) ;  /* 0x0000000000408947 */ /* 0x000fea0003800000 */
[----:B------:R-:W-:Y:S01]  /*128e0*/  MOV R2, 0x0 ;  /* 0x0000000000027802 */ /* 0x000fe20000000f00 */
[----:B------:R-:W-:Y:S01]  /*128f0*/  ULDC.64 UR6, c[0x4][0xb8] ;  /* 0x01002e0000067ab9 */ /* 0x000fe20000000a00 */
[----:B------:R-:W-:Y:S01]  /*12900*/  ULDC.64 UR8, c[0x4][0xc0] ;  /* 0x0100300000087ab9 */ /* 0x000fe20000000a00 */
[----:B------:R-:W-:Y:S01]  /*12910*/  ULDC.64 UR4, c[0x4][0x20] ;  /* 0x0100080000047ab9 */ /* 0x000fe20000000a00 */
[----:B---3--:R-:W-:Y:S02]  /*12920*/  IMAD.U32 R4, RZ, RZ, UR6 ;  /* 0x00000006ff047e24 */ /* 0x008fe4000f8e00ff */
        /* <DEDUP_REMOVED lines=11> */
.L_x_1479:
[----:B------:R-:W-:Y:S05]  /*129e0*/  BSYNC B6 ;  /* 0x0000000000067941 */ /* 0x000fea0003800000 */
.L_x_1478:
[----:B---3--:R-:W3:Y:S01]  /*129f0*/  LDL.LU R0, [R1+0x34] ;  /* 0x0000340001007983 */ /* 0x008ee20000300800 */
[----:B--2---:R-:W2:Y:S01]  /*12a00*/  LDC R7, c[0x0][0x448] ;  /* 0x00011200ff077b82 */ /* 0x004ea20000000800 */
[----:B------:R-:W-:Y:S01]  /*12a10*/  ULDC.64 UR4, c[0x0][0x2d8] ;  /* 0x0000b60000047ab9 */ /* 0x000fe20000000a00 */
[----:B------:R-:W-:Y:S01]  /*12a20*/  ULDC.64 UR6, c[0x0][0x280] ;  /* 0x0000a00000067ab9 */ /* 0x000fe20000000a00 */
[----:B------:R-:W3:Y:S04]  /*12a30*/  LDL.LU.64 R2, [R1+0x40] ;  /* 0x0000400001027983 */ /* 0x000ee80000300a00 */
[----:B01----:R-:W4:Y:S01]  /*12a40*/  LDL R9, [R1+0x2c] ;  /* 0x00002c0001097983 */ /* 0x003f220000100800 */
[----:B------:R-:W0:Y:S01]  /*12a50*/  S2R R5, SR_TID.X ;  /* 0x0000000000057919 */ /* 0x000e220000002100 */
[----:B------:R-:W1:Y:S01]  /*12a60*/  S2R R6, SR_TID.X ;  /* 0x0000000000067919 */ /* 0x000e620000002100 */
[----:B------:R-:W1:Y:S01]  /*12a70*/  S2R R10, SR_TID.X ;  /* 0x00000000000a7919 */ /* 0x000e620000002100 */
[----:B0-----:R-:W-:-:S04]  /*12a80*/  LOP3.LUT R5, R5, 0x7f, RZ, 0xc0, !PT ;  /* 0x0000007f05057812 */ /* 0x001fc800078ec0ff */
[----:B------:R-:W-:Y:S01]  /*12a90*/  SHF.R.U32.HI R5, RZ, 0x3, R5 ;  /* 0x00000003ff057819 */ /* 0x000fe20000011605 */
[----:B-1----:R-:W-:-:S05]  /*12aa0*/  IMAD.SHL.U32 R8, R6, 0x10, RZ ;  /* 0x0000001006087824 */ /* 0x002fca00078e00ff */
[----:B------:R-:W-:Y:S01]  /*12ab0*/  LOP3.LUT R8, R5, 0x70, R8, 0xf8, !PT ;  /* 0x0000007005087812 */ /* 0x000fe200078ef808 */
[----:B------:R-:W-:-:S05]  /*12ac0*/  IMAD.SHL.U32 R10, R10, 0x8, RZ ;  /* 0x000000080a0a7824 */ /* 0x000fca00078e00ff */
[----:B------:R-:W-:-:S04]  /*12ad0*/  LOP3.LUT R10, R10, 0x38, RZ, 0xc0, !PT ;  /* 0x000000380a0a7812 */ /* 0x000fc800078ec0ff */
[C---:B------:R-:W-:Y:S02]  /*12ae0*/  LOP3.LUT R11, R10.reuse, 0x40, RZ, 0xfc, !PT ;  /* 0x000000400a0b7812 */ /* 0x040fe400078efcff */
[----:B------:R-:W-:Y:S01]  /*12af0*/  LOP3.LUT R10, R10, 0x80, RZ, 0xfc, !PT ;  /* 0x000000800a0a7812 */ /* 0x000fe200078efcff */
[----:B---3--:R-:W-:Y:S01]  /*12b00*/  IMAD.MOV.U32 R3, RZ, RZ, R0 ;  /* 0x000000ffff037224 */ /* 0x008fe200078e0000 */
[----:B------:R-:W-:-:S05]  /*12b10*/  SHF.R.S32.HI R0, RZ, 0x1f, R18 ;  /* 0x0000001fff007819 */ /* 0x000fca0000011412 */
[----:B------:R-:W-:Y:S02]  /*12b20*/  IMAD R0, R0, UR4, RZ ;  /* 0x0000000400007c24 */ /* 0x000fe4000f8e02ff */
[----:B------:R-:W-:-:S04]  /*12b30*/  IMAD.WIDE.U32 R2, R18, UR4, R2 ;  /* 0x0000000412027c25 */ /* 0x000fc8000f8e0002 */
[----:B------:R-:W-:Y:S01]  /*12b40*/  IMAD R0, R18, UR5, R0 ;  /* 0x0000000512007c24 */ /* 0x000fe2000f8e0200 */
[----:B------:R-:W-:Y:S02]  /*12b50*/  ULDC.64 UR4, c[0x0][0xa00] ;  /* 0x0002800000047ab9 */ /* 0x000fe40000000a00 */
[----:B------:R-:W-:Y:S01]  /*12b60*/  ISETP.NE.U32.AND P0, PT, RZ, UR4, PT ;  /* 0x00000004ff007c0c */ /* 0x000fe2000bf05070 */
[----:B------:R-:W-:Y:S01]  /*12b70*/  IMAD.IADD R3, R3, 0x1, R0 ;  /* 0x0000000103037824 */ /* 0x000fe200078e0200 */
[----:B------:R-:W-:Y:S02]  /*12b80*/  SHF.R.S32.HI R0, RZ, 0x1f, R19 ;  /* 0x0000001fff007819 */ /* 0x000fe40000011413 */
[----:B------:R-:W-:Y:S01]  /*12b90*/  ISETP.NE.AND.EX P0, PT, RZ, UR5, PT, P0 ;  /* 0x00000005ff007c0c */ /* 0x000fe2000bf05300 */
[----:B------:R-:W-:-:S03]  /*12ba0*/  ULDC.64 UR4, c[0x0][0x2e0] ;  /* 0x0000b80000047ab9 */ /* 0x000fc60000000a00 */
[----:B------:R-:W-:Y:S02]  /*12bb0*/  SEL R4, R0, RZ, !P0 ;  /* 0x000000ff00047207 */ /* 0x000fe40004000000 */
[----:B------:R-:W-:Y:S02]  /*12bc0*/  SEL R0, R19, RZ, !P0 ;  /* 0x000000ff13007207 */ /* 0x000fe40004000000 */
[----:B--2---:R-:W-:Y:S01]  /*12bd0*/  ISETP.NE.AND P0, PT, R7, 0x1, PT ;  /* 0x000000010700780c */ /* 0x004fe20003f05270 */
[----:B------:R-:W-:-:S12]  /*12be0*/  IMAD R4, R4, UR4, RZ ;  /* 0x0000000404047c24 */ /* 0x000fd8000f8e02ff */
[----:B------:R-:W0:Y:S08]  /*12bf0*/  @P0 LDC R5, c[0x0][0x44c] ;  /* 0x00011300ff050b82 */ /* 0x000e300000000800 */
[----:B------:R-:W1:Y:S01]  /*12c00*/  @P0 LDC R6, c[0x0][0x450] ;  /* 0x00011400ff060b82 */ /* 0x000e620000000800 */
[----:B------:R-:W-:-:S04]  /*12c10*/  IMAD.WIDE.U32 R2, R0, UR4, R2 ;  /* 0x0000000400027c25 */ /* 0x000fc8000f8e0002 */
[----:B------:R-:W-:Y:S01]  /*12c20*/  IMAD R0, R0, UR5, R4 ;  /* 0x0000000500007c24 */ /* 0x000fe2000f8e0204 */
[----:B------:R-:W-:-:S03]  /*12c30*/  ULDC.64 UR4, c[0x0][0x2d0] ;  /* 0x0000b40000047ab9 */ /* 0x000fc60000000a00 */
[----:B------:R-:W-:Y:S02]  /*12c40*/  IMAD.IADD R3, R3, 0x1, R0 ;  /* 0x0000000103037824 */ /* 0x000fe400078e0200 */
[----:B----4-:R-:W-:-:S04]  /*12c50*/  IMAD.IADD R0, R8, 0x1, R9 ;  /* 0x0000000108007824 */ /* 0x010fc800078e0209 */
[----:B0-----:R-:W-:-:S04]  /*12c60*/  @P0 IMAD.HI.U32 R5, R0, R5, RZ ;  /* 0x0000000500050227 */ /* 0x001fc800078e00ff */
[----:B------:R-:W-:Y:S01]  /*12c70*/  IMAD.MOV.U32 R4, RZ, RZ, R0 ;  /* 0x000000ffff047224 */ /* 0x000fe200078e0000 */
[----:B-1----:R-:W-:-:S05]  /*12c80*/  @P0 SHF.R.U32.HI R4, RZ, R6, R5 ;  /* 0x00000006ff040219 */ /* 0x002fca0000011605 */
[----:B------:R-:W-:-:S04]  /*12c90*/  IMAD.MOV R5, RZ, RZ, -R4 ;  /* 0x000000ffff057224 */ /* 0x000fc800078e0a04 */
[----:B------:R-:W-:Y:S01]  /*12ca0*/  IMAD R0, R7, R5, R0 ;  /* 0x0000000507007224 */ /* 0x000fe200078e0200 */
[----:B------:R-:W-:Y:S01]  /*12cb0*/  SHF.R.S32.HI R5, RZ, 0x1f, R4 ;  /* 0x0000001fff057819 */ /* 0x000fe20000011404 */
        /* <DEDUP_REMOVED lines=9> */
[----:B------:R-:W-:Y:S02]  /*12d50*/  ISETP.GE.AND P0, PT, R10, UR4, PT ;  /* 0x000000040a007c0c */ /* 0x000fe4000bf06270 */
[----:B------:R0:W5:Y:S01]  /*12d60*/  LDL R10, [R1+0x20] ;  /* 0x00002000010a7983 */ /* 0x0001620000100800 */
[----:B------:R-:W1:Y:S01]  /*12d70*/  S2R R5, SR_TID.X ;  /* 0x0000000000057919 */ /* 0x000e620000002100 */
[----:B------:R-:W-:Y:S01]  /*12d80*/  IMAD R0, R0, UR5, R4 ;  /* 0x0000000500007c24 */ /* 0x000fe2000f8e0204 */
[----:B------:R-:W-:-:S03]  /*12d90*/  LEA R4, P3, R2, UR6, 0x1 ;  /* 0x0000000602047c11 */ /* 0x000fc6000f8608ff */
[----:B------:R-:W-:Y:S01]  /*12da0*/  IMAD.IADD R0, R3, 0x1, R0 ;  /* 0x0000000103007824 */ /* 0x000fe200078e0200 */
[----:B------:R-:W-:-:S04]  /*12db0*/  ISETP.GE.AND P1, PT, R11, UR4, PT ;  /* 0x000000040b007c0c */ /* 0x000fc8000bf26270 */
[----:B------:R-:W-:Y:S01]  /*12dc0*/  LEA.HI.X R3, R2, UR7, R0, 0x1, P3 ;  /* 0x0000000702037c11 */ /* 0x000fe200098f0c00 */
[----:B-1----:R-:W-:-:S05]  /*12dd0*/  IMAD.SHL.U32 R8, R5, 0x8, RZ ;  /* 0x0000000805087824 */ /* 0x002fca00078e00ff */
[----:B------:R-:W-:-:S04]  /*12de0*/  LOP3.LUT R8, R8, 0x38, RZ, 0xc0, !PT ;  /* 0x0000003808087812 */ /* 0x000fc800078ec0ff */
[----:B------:R-:W-:Y:S01]  /*12df0*/  ISETP.GE.AND P2, PT, R8, UR4, PT ;  /* 0x0000000408007c0c */ /* 0x000fe2000bf46270 */
[----:B------:R-:W-:-:S03]  /*12e00*/  UMOV UR4, 0xffffffff ;  /* 0xffffffff00047882 */ /* 0x000fc60000000000 */
[----:B0-----:R-:W-:Y:S09]  /*12e10*/  BRA.DIV UR4, `(.L_x_1480) ;  /* 0x0000004604787947 */ /* 0x001ff2000b800000 */
[----:B------:R-:W0:Y:S01]  /*12e20*/  S2R R5, SR_TID.X ;  /* 0x0000000000057919 */ /* 0x000e220000002100 */
[----:B------:R-:W2:Y:S01]  /*12e30*/  LDL.LU R8, [R1+0x2c] ;  /* 0x00002c0001087983 */ /* 0x000ea20000300800 */
[----:B0-----:R-:W-:-:S04]  /*12e40*/  LOP3.LUT R5, R5, 0x7f, RZ, 0xc0, !PT ;  /* 0x0000007f05057812 */ /* 0x001fc800078ec0ff */
[----:B------:R-:W-:Y:S02]  /*12e50*/  SHF.R.U32.HI R6, RZ, 0x3, R5 ;  /* 0x00000003ff067819 */ /* 0x000fe40000011605 */
[----:B------:R-:W3:Y:S04]  /*12e60*/  LDL.LU R5, [R1+0x30] ;  /* 0x0000300001057983 */ /* 0x000ee80000300800 */
[----:B------:R-:W-:Y:S01]  /*12e70*/  SHFL.IDX PT, R9, R3, 0x1, 0x181f ;  /* 0x00381f0003097f89 */ /* 0x000fe200000e0000 */
[----:B------:R-:W-:Y:S01]  /*12e80*/  ULDC.64 UR4, c[0x0][0x208] ;  /* 0x0000820000047ab9 */ /* 0x000fe20000000a00 */
[----:B--2---:R-:W-:Y:S02]  /*12e90*/  IMAD.IADD R0, R6, 0x1, R8 ;  /* 0x0000000106007824 */ /* 0x004fe400078e0208 */
[----:B------:R-:W0:Y:S01]  /*12ea0*/  S2R R6, SR_TID.X ;  /* 0x0000000000067919 */ /* 0x000e220000002100 */
[----:B---3--:R-:W-:-:S02]  /*12eb0*/  IMAD R2, R5, R7, RZ ;  /* 0x0000000705027224 */ /* 0x008fc400078e02ff */
[----:B------:R-:W1:Y:S01]  /*12ec0*/  SHFL.IDX PT, R7, R4, RZ, 0x181f ;  /* 0x00181fff04077589 */ /* 0x000e6200000e0000 */
[----:B0-----:R-:W-:-:S03]  /*12ed0*/  IMAD.SHL.U32 R11, R6, 0x8, RZ ;  /* 0x00000008060b7824 */ /* 0x001fc600078e00ff */
[----:B------:R-:W0:Y:S01]  /*12ee0*/  SHFL.IDX PT, R6, R3, RZ, 0x181f ;  /* 0x00181fff03067589 */ /* 0x000e2200000e0000 */
[C---:B------:R-:W-:Y:S01]  /*12ef0*/  VIADD R5, R0.reuse, 0x10 ;  /* 0x0000001000057836 */ /* 0x040fe20000000000 */
[----:B------:R-:W-:-:S04]  /*12f00*/  ISETP.GE.AND P4, PT, R0, R2, PT ;  /* 0x000000020000720c */ /* 0x000fc80003f86270 */
[----:B------:R-:W-:Y:S02]  /*12f10*/  ISETP.GE.AND P3, PT, R5, R2, PT ;  /* 0x000000020500720c */ /* 0x000fe40003f66270 */
[----:B------:R-:W2:Y:S01]  /*12f20*/  SHFL.IDX PT, R5, R4, 0x1, 0x181f ;  /* 0x00381f0004057f89 */ /* 0x000ea200000e0000 */
[----:B------:R-:W-:-:S06]  /*12f30*/  LOP3.LUT R11, R11, 0x38, RZ, 0xc0, !PT ;  /* 0x000000380b0b7812 */ /* 0x000fcc00078ec0ff */
[----:B-1----:R-:W-:-:S05]  /*12f40*/  @!P4 LEA R7, P5, R11, R7, 0x1 ;  /* 0x000000070b07c211 */ /* 0x002fca00078a08ff */
[----:B0-----:R-:W-:-:S05]  /*12f50*/  @!P4 IMAD.X R6, RZ, RZ, R6, P5 ;  /* 0x000000ffff06c224 */ /* 0x001fca00028e0606 */
[----:B------:R-:W-:-:S04]  /*12f60*/  @!P4 LOP3.LUT R7, R7, R6, RZ, 0x3c, !PT ;  /* 0x000000060707c212 */ /* 0x000fc800078e3cff */
[----:B------:R-:W-:Y:S02]  /*12f70*/  @!P4 LOP3.LUT R6, R7, R6, RZ, 0x3c, !PT ;  /* 0x000000060706c212 */ /* 0x000fe400078e3cff */
[----:B--2---:R-:W-:Y:S02]  /*12f80*/  @!P3 LEA R8, P5, R11, R5, 0x1 ;  /* 0x000000050b08b211 */ /* 0x004fe400078a08ff */
[----:B------:R-:W-:-:S03]  /*12f90*/  @!P4 LOP3.LUT R7, R7, R6, RZ, 0x3c, !PT ;  /* 0x000000060707c212 */ /* 0x000fc600078e3cff */
[----:B------:R-:W-:Y:S02]  /*12fa0*/  @!P3 IMAD.X R5, RZ, RZ, R9, P5 ;  /* 0x000000ffff05b224 */ /* 0x000fe400028e0609 */
[----:B-----5:R-:W-:Y:S04]  /*12fb0*/  @!P4 LDGSTS.E.BYPASS.LTC128B.128 [R10+0xc400], desc[UR4][R6.64], !P2 ;  /* 0x0c400000060acfae */ /* 0x020fe8000d101d44 */
[----:B------:R-:W-:Y:S04]  /*12fc0*/  @!P4 LDGSTS.E.BYPASS.LTC128B.128 [R10+0x10400], desc[UR4][R6.64+0x80], !P1 ;  /* 0x10400080060acfae */ /* 0x000fe8000c901d44 */
[----:B------:R0:W-:Y:S02]  /*12fd0*/  @!P4 LDGSTS.E.BYPASS.LTC128B.128 [R10+0x14400], desc[UR4][R6.64+0x100], !P0 ;  /* 0x14400100060acfae */ /* 0x0001e4000c101d44 */
[----:B0-----:R-:W-:-:S02]  /*12fe0*/  @!P3 IMAD.MOV.U32 R6, RZ, RZ, R8 ;  /* 0x000000ffff06b224 */ /* 0x001fc400078e0008 */
[----:B------:R-:W-:Y:S02]  /*12ff0*/  @!P3 IMAD.MOV.U32 R7, RZ, RZ, R5 ;  /* 0x000000ffff07b224 */ /* 0x000fe400078e0005 */
[----:B------:R-:W-:-:S03]  /*13000*/  VIADD R5, R0, 0x20 ;  /* 0x0000002000057836 */ /* 0x000fc60000000000 */
[----:B------:R-:W-:Y:S04]  /*13010*/  @!P3 LDGSTS.E.BYPASS.LTC128B.128 [R10+0xcc00], desc[UR4][R6.64], !P2 ;  /* 0x0cc00000060abfae */ /* 0x000fe8000d101d44 */
[----:B------:R-:W-:Y:S04]  /*13020*/  @!P3 LDGSTS.E.BYPASS.LTC128B.128 [R10+0x10c00], desc[UR4][R6.64+0x80], !P1 ;  /* 0x10c00080060abfae */ /* 0x000fe8000c901d44 */
[----:B------:R0:W-:Y:S01]  /*13030*/  @!P3 LDGSTS.E.BYPASS.LTC128B.128 [R10+0x14c00], desc[UR4][R6.64+0x100], !P0 ;  /* 0x14c00100060abfae */ /* 0x0001e2000c101d44 */
[----:B------:R-:W-:-:S03]  /*13040*/  ISETP.GE.AND P3, PT, R5, R2, PT ;  /* 0x000000020500720c */ /* 0x000fc60003f66270 */
[----:B------:R-:W1:Y:S04]  /*13050*/  SHFL.IDX PT, R5, R4, 0x2, 0x181f ;  /* 0x00581f0004057f89 */ /* 0x000e6800000e0000 */
[----:B------:R-:W0:Y:S06]  /*13060*/  SHFL.IDX PT, R8, R3, 0x2, 0x181f ;  /* 0x00581f0003087f89 */ /* 0x000e2c00000e0000 */
        /* <DEDUP_REMOVED lines=43> */
[----:B-1----:R-:W1:Y:S01]  /*13320*/  SHFL.IDX PT, R6, R3, 0x6, 0x181f ;  /* 0x00d81f0003067f89 */ /* 0x002e6200000e0000 */
[----:B0-----:R-:W-:-:S03]  /*13330*/  @!P4 LEA R5, P3, R11, R5, 0x1 ;  /* 0x000000050b05c211 */ /* 0x001fc600078608ff */
[----:B------:R-:W0:Y:S04]  /*13340*/  SHFL.IDX PT, R3, R3, 0x7, 0x181f ;  /* 0x00f81f0003037f89 */ /* 0x000e2800000e0000 */
[----:B------:R-:W2:Y:S01]  /*13350*/  SHFL.IDX PT, R4, R4, 0x7, 0x181f ;  /* 0x00f81f0004047f89 */ /* 0x000ea200000e0000 */
[----:B-1----:R-:W-:-:S04]  /*13360*/  @!P4 IMAD.X R6, RZ, RZ, R6, P3 ;  /* 0x000000ffff06c224 */ /* 0x002fc800018e0606 */
[----:B------:R-:W-:Y:S02]  /*13370*/  @!P4 IMAD.MOV.U32 R7, RZ, RZ, R6 ;  /* 0x000000ffff07c224 */ /* 0x000fe400078e0006 */
[----:B------:R-:W-:-:S05]  /*13380*/  @!P4 IMAD.MOV.U32 R6, RZ, RZ, R5 ;  /* 0x000000ffff06c224 */ /* 0x000fca00078e0005 */
[----:B------:R1:W-:Y:S04]  /*13390*/  @!P4 LDGSTS.E.BYPASS.LTC128B.128 [R10+0xf400], desc[UR4][R6.64], !P2 ;  /* 0x0f400000060acfae */ /* 0x0003e8000d101d44 */
[----:B------:R1:W-:Y:S04]  /*133a0*/  @!P4 LDGSTS.E.BYPASS.LTC128B.128 [R10+0x13400], desc[UR4][R6.64+0x80], !P1 ;  /* 0x13400080060acfae */ /* 0x0003e8000c901d44 */
[----:B0-2---:R1:W-:Y:S02]  /*133b0*/  @!P4 LDGSTS.E.BYPASS.LTC128B.128 [R10+0x17400], desc[UR4][R6.64+0x100], !P0 ;  /* 0x17400100060acfae */ /* 0x0053e4000c101d44 */
.L_x_1599:
[----:B------:R-:W-:Y:S01]  /*133c0*/  VIADD R0, R0, 0x70 ;  /* 0x0000007000007836 */ /* 0x000fe20000000000 */
[----:B------:R-:W-:Y:S04]  /*133d0*/  BSSY B0, `(.L_x_1481) ;  /* 0x000000f000007945 */ /* 0x000fe80003800000 */
[----:B------:R-:W-:-:S13]  /*133e0*/  ISETP.GE.AND P3, PT, R0, R2, PT ;  /* 0x000000020000720c */ /* 0x000fda0003f66270 */
[----:B------:R-:W-:Y:S05]  /*133f0*/  @P3 BRA `(.L_x_1482) ;  /* 0x0000000000303947 */ /* 0x000fea0003800000 */
[----:B------:R-:W0:Y:S01]  /*13400*/  S2R R5, SR_TID.X ;  /* 0x0000000000057919 */ /* 0x000e220000002100 */
[----:B------:R-:W-:Y:S01]  /*13410*/  ULDC.64 UR4, c[0x0][0x208] ;  /* 0x0000820000047ab9 */ /* 0x000fe20000000a00 */
[----:B0-----:R-:W-:-:S05]  /*13420*/  IMAD.SHL.U32 R5, R5, 0x8, RZ ;  /* 0x0000000805057824 */ /* 0x001fca00078e00ff */
        /* <DEDUP_REMOVED lines=9> */
.L_x_1482:
[----:B------:R-:W-:Y:S05]  /*134c0*/  BSYNC B0 ;  /* 0x0000000000007941 */ /* 0x000fea0003800000 */
.L_x_1481:
[----:B01----:R-:W2:Y:S01]  /*134d0*/  LDL R10, [R1] ;  /* 0x00000000010a7983 */ /* 0x003ea20000100800 */
[----:B------:R-:W-:Y:S01]  /*134e0*/  PLOP3.LUT P0, PT, PT, PT, PT, 0x80, 0x0 ;  /* 0x000000000000781c */ /* 0x000fe20003f0f070 */
[----:B------:R-:W-:Y:S01]  /*134f0*/  NOP ;  /* 0x0000000000007918 */ /* 0x000fe20000000000 */
[----:B--2---:R-:W-:-:S11]  /*13500*/  VIADD R10, R10, 0x2a800 ;  /* 0x0002a8000a0a7836 */ /* 0x004fd60000000000 */
.L_x_1483:
[----:B------:R-:W2:Y:S01]  /*13510*/  LDL R2, [R1] ;  /* 0x0000000001027983 */ /* 0x000ea20000100800 */
        /* <DEDUP_REMOVED lines=18> */
.L_x_1600:
[----:B------:R-:W-:Y:S05]  /*13640*/  BSYNC B0 ;  /* 0x0000000000007941 */ /* 0x000fea0003800000 */
.L_x_1484:
[----:B------:R-:W2:Y:S04]  /*13650*/  LDL R3, [R1+0x28] ;  /* 0x0000280001037983 */ /* 0x000ea80000100800 */
[----:B0-----:R-:W3:Y:S01]  /*13660*/  LDL R2, [R1+0x24] ;  /* 0x0000240001027983 */ /* 0x001ee20000100800 */
[----:B------:R-:W-:Y:S01]  /*13670*/  BSSY B0, `(.L_x_1486) ;  /* 0x0000223000007945 */ /* 0x000fe20003800000 */
[----:B--2---:R-:W-:-:S05]  /*13680*/  VIADD R0, R3, 0xfffffffe ;  /* 0xfffffffe03007836 */ /* 0x004fca0000000000 */
[----:B---3--:R-:W-:-:S13]  /*13690*/  ISETP.GE.AND P0, PT, R0, R2, PT ;  /* 0x000000020000720c */ /* 0x008fda0003f06270 */
[----:B------:R-:W-:Y:S05]  /*136a0*/  @!P0 BRA `(.L_x_1487) ;  /* 0x00000020007c8947 */ /* 0x000fea0003800000 */
[----:B------:R-:W-:Y:S01]  /*136b0*/  LOP3.LUT R8, RZ, R2, RZ, 0x33, !PT ;  /* 0x00000002ff087212 */ /* 0x000fe200078e33ff */
[----:B------:R-:W-:Y:S01]  /*136c0*/  IMAD.MOV R2, RZ, RZ, -R3 ;  /* 0x000000ffff027224 */ /* 0x000fe200078e0a03 */
[----:B------:R-:W-:Y:S04]  /*136d0*/  BSSY B2, `(.L_x_1488) ;  /* 0x00000b9000027945 */ /* 0x000fe80003800000 */
[----:B------:R-:W-:-:S05]  /*136e0*/  VIADDMNMX R8, R2, 0x1, R8, !PT ;  /* 0x0000000102087846 */ /* 0x000fca0007800108 */
[----:B------:R-:W-:-:S05]  /*136f0*/  IMAD.IADD R2, R3, 0x1, R8 ;  /* 0x0000000103027824 */ /* 0x000fca00078e0208 */
[----:B------:R-:W-:-:S04]  /*13700*/  LOP3.LUT R2, R2, 0x1, RZ, 0xc0, !PT ;  /* 0x0000000102027812 */ /* 0x000fc800078ec0ff */
[----:B------:R-:W-:-:S13]  /*13710*/  ISETP.NE.U32.AND P0, PT, R2, 0x1, PT ;  /* 0x000000010200780c */ /* 0x000fda0003f05070 */
[----:B------:R-:W-:Y:S05]  /*13720*/  @P0 BRA `(.L_x_1489) ;  /* 0x0000000800cc0947 */ /* 0x000fea0003800000 */
[----:B------:R-:W2:Y:S04]  /*13730*/  LDL R5, [R1+0x18] ;  /* 0x0000180001057983 */ /* 0x000ea80000100800 */
[----:B------:R-:W3:Y:S04]  /*13740*/  LDL R4, [R1+0x4] ;  /* 0x0000040001047983 */ /* 0x000ee80000100800 */
[----:B------:R-:W4:Y:S01]  /*13750*/  LDL R3, [R1+0x10] ;  /* 0x0000100001037983 */ /* 0x000f220000100800 */
[----:B------:R-:W-:Y:S01]  /*13760*/  BSSY B1, `(.L_x_1490) ;  /* 0x00000ab000017945 */ /* 0x000fe20003800000 */
[----:B--2---:R-:W-:Y:S01]  /*13770*/  LOP3.LUT P1, RZ, R5, 0x1, RZ, 0xc0, !PT ;  /* 0x0000000105ff7812 */ /* 0x004fe2000782c0ff */
[----:B---3--:R-:W-:-:S05]  /*13780*/  VIADD R7, R4, 0x1 ;  /* 0x0000000104077836 */ /* 0x008fca0000000000 */
[----:B------:R-:W-:-:S04]  /*13790*/  ISETP.NE.AND P0, PT, R7, 0x2, PT ;  /* 0x000000020700780c */ /* 0x000fc80003f05270 */
[----:B------:R-:W-:Y:S02]  /*137a0*/  SEL R9, RZ, 0x1, P0 ;  /* 0x00000001ff097807 */ /* 0x000fe40000000000 */
[----:B------:R-:W-:Y:S02]  /*137b0*/  SEL R7, R7, RZ, P0 ;  /* 0x000000ff07077207 */ /* 0x000fe40000000000 */
[----:B----4-:R-:W-:Y:S01]  /*137c0*/  LOP3.LUT R9, R3, R9, RZ, 0x3c, !PT ;  /* 0x0000000903097212 */ /* 0x010fe200078e3cff */
[----:B------:R-:W-:Y:S06]  /*137d0*/  @!P1 BRA `(.L_x_1491) ;  /* 0x00000008008c9947 */ /* 0x000fec0003800000 */
[----:B------:R-:W-:Y:S01]  /*137e0*/  ULDC.64 UR4, c[0x0][0x418] ;  /* 0x0001060000047ab9 */ /* 0x000fe20000000a00 */
[----:B------:R-:W-:Y:S01]  /*137f0*/  IMAD.MOV.U32 R4, RZ, RZ, R17 ;  /* 0x000000ffff047224 */ /* 0x000fe200078e0011 */
[----:B------:R-:W-:-:S04]  /*13800*/  ISETP.NE.U32.AND P0, PT, RZ, UR4, PT ;  /* 0x00000004ff007c0c */ /* 0x000fc8000bf05070 */
[----:B------:R-:W-:-:S13]  /*13810*/  ISETP.NE.AND.EX P0, PT, RZ, UR5, PT, P0 ;  /* 0x00000005ff007c0c */ /* 0x000fda000bf05300 */
[----:B------:R-:W-:Y:S05]  /*13820*/  @!P0 BRA `(.L_x_1492) ;  /* 0x0000000000508947 */ /* 0x000fea0003800000 */
[----:B------:R-:W2:Y:S01]  /*13830*/  LDL R11, [R1+0x1c] ;  /* 0x00001c00010b7983 */ /* 0x000ea20000100800 */
[----:B------:R-:W0:Y:S01]  /*13840*/  LDC R5, c[0x0][0x43c] ;  /* 0x00010f00ff057b82 */ /* 0x000e220000000800 */
[----:B------:R-:W-:Y:S02]  /*13850*/  ULDC.64 UR6, c[0x0][0x428] ;  /* 0x00010a0000067ab9 */ /* 0x000fe40000000a00 */
[----:B------:R-:W3:Y:S01]  /*13860*/  LDL R6, [R1+0xc] ;  /* 0x00000c0001067983 */ /* 0x000ee20000100800 */
        /* <DEDUP_REMOVED lines=16> */
.L_x_1492:
[----:B------:R-:W2:Y:S01]  /*13970*/  LDL R2, [R1] ;  /* 0x0000000001027983 */ /* 0x000ea20000100800 */
[----:B------:R-:W-:Y:S01]  /*13980*/  BSSY B3, `(.L_x_1493) ;  /* 0x0000005000037945 */ /* 0x000fe20003800000 */
[----:B--2---:R-:W-:Y:S01]  /*13990*/  IMAD R3, R7, 0x8, R2 ;  /* 0x0000000807037824 */ /* 0x004fe200078e0202 */
[----:B------:R-:W-:-:S04]  /*139a0*/  SHF.L.U32 R2, R9, 0x1f, RZ ;  /* 0x0000001f09027819 */ /* 0x000fc800000006ff */
[----:B------:R-:W1:Y:S02]  /*139b0*/  SYNCS.PHASECHK.TRANS64.TRYWAIT P0, [R3+URZ+0x2a840], R2 ;  /* 0x02a84002030075a7 */ /* 0x000e64000800017f */
[----:B-1----:R-:W-:Y:S05]  /*139c0*/  @!P0 BRA `(.L_x_1494) ;  /* 0x00000044009c8947 */ /* 0x002fea0003800000 */
.L_x_1601:
[----:B------:R-:W-:Y:S05]  /*139d0*/  BSYNC B3 ;  /* 0x0000000000037941 */ /* 0x000fea0003800000 */
.L_x_1493:
        /* <DEDUP_REMOVED lines=12> */
.L_x_1496:
[----:B------:R-:W-:Y:S05]  /*13aa0*/  BSYNC B3 ;  /* 0x0000000000037941 */ /* 0x000fea0003800000 */
.L_x_1495:
[----:B------:R-:W2:Y:S04]  /*13ab0*/  LDL R5, [R1] ;  /* 0x0000000001057983 */ /* 0x000ea80000100800 */
        /* <DEDUP_REMOVED lines=12> */
.L_x_1497:
        /* <DEDUP_REMOVED lines=16> */
.L_x_1498:
        /* <DEDUP_REMOVED lines=15> */
.L_x_1499:
        /* <DEDUP_REMOVED lines=17> */
.L_x_1602:
[----:B------:R-:W-:Y:S05]  /*13e80*/  BSYNC B3 ;  /* 0x0000000000037941 */ /* 0x000fea0003800000 */
.L_x_1500:
[----:B------:R1:W5:Y:S01]  /*13e90*/  LDL R15, [R1+0x4] ;  /* 0x00000400010f7983 */ /* 0x0003620000100800 */
[----:B------:R-:W-:Y:S01]  /*13ea0*/  BSSY B3, `(.L_x_1502) ;  /* 0x000000d000037945 */ /* 0x000fe20003800000 */
[----:B------:R-:W-:Y:S02]  /*13eb0*/  IMAD.MOV.U32 R12, RZ, RZ, 0x0 ;  /* 0x00000000ff0c7424 */ /* 0x000fe400078e00ff */
[----:B------:R-:W-:Y:S01]  /*13ec0*/  IMAD.MOV.U32 R13, RZ, RZ, 0x14f00000 ;  /* 0x14f00000ff0d7424 */ /* 0x000fe200078e00ff */
[----:B------:R-:W-:Y:S06]  /*13ed0*/  @P1 BRA `(.L_x_1503) ;  /* 0x0000000000241947 */ /* 0x000fec0003800000 */
[----:B------:R-:W2:Y:S01]  /*13ee0*/  LDL R6, [R1] ;  /* 0x0000000001067983 */ /* 0x000ea20000100800 */
[----:B------:R-:W3:Y:S01]  /*13ef0*/  S2R R5, SR_TID.X ;  /* 0x0000000000057919 */ /* 0x000ee20000002100 */
[----:B0-----:R-:W-:Y:S01]  /*13f00*/  IMAD.MOV.U32 R3, RZ, RZ, 0x6000 ;  /* 0x00006000ff037424 */ /* 0x001fe200078e00ff */
[----:B---3--:R-:W-:-:S04]  /*13f10*/  LOP3.LUT R5, R5, 0x1f, RZ, 0xc0, !PT ;  /* 0x0000001f05057812 */ /* 0x008fc800078ec0ff */
[----:B------:R-:W-:Y:S01]  /*13f20*/  ISETP.NE.AND P0, PT, R5, RZ, PT ;  /* 0x000000ff0500720c */ /* 0x000fe20003f05270 */
[----:B--2--5:R-:W-:-:S04]  /*13f30*/  IMAD R2, R15, 0x8, R6 ;  /* 0x000000080f027824 */ /* 0x024fc800078e0206 */
[----:B------:R2:W-:Y:S08]  /*13f40*/  SYNCS.ARRIVE.TRANS64 RZ, [R2+URZ+0x2a850], R3 ;  /* 0x02a8500302ff79a7 */ /* 0x0005f0000800003f */
[----:B------:R-:W-:Y:S05]  /*13f50*/  @!P0 BRA `(.L_x_1503) ;  /* 0x0000000000048947 */ /* 0x000fea0003800000 */
[----:B------:R-:W-:Y:S01]  /*13f60*/  BPT.TRAP 0x1 ;  /* 0x000000040000795c */ /* 0x000fe20000300000 */
.L_x_1503:
[----:B------:R-:W-:Y:S05]  /*13f70*/  BSYNC B3 ;  /* 0x0000000000037941 */ /* 0x000fea0003800000 */
.L_x_1502:
[----:B0-2---:R-:W2:Y:S04]  /*13f80*/  LDL R2, [R1] ;  /* 0x0000000001027983 */ /* 0x005ea80000100800 */
[----:B------:R-:W3:Y:S04]  /*13f90*/  LDL R6, [R1+0x14] ;  /* 0x0000140001067983 */ /* 0x000ee80000100800 */
[----:B------:R-:W3:Y:S01]  /*13fa0*/  LDL.LU R3, [R1+0x8] ;  /* 0x0000080001037983 */ /* 0x000ee20000300800 */
[----:B------:R-:W-:Y:S01]  /*13fb0*/  R2UR UR10, R11 ;  /* 0x000000000b0a72ca */ /* 0x000fe200000e0000 */
[----:B------:R-:W-:Y:S01]  /*13fc0*/  UIADD3 UR4, UP0, UR36, 0x470, URZ ;  /* 0x0000047024047890 */ /* 0x000fe2000ff1e03f */
[----:B------:R-:W-:-:S02]  /*13fd0*/  R2UR UR6, R12 ;  /* 0x000000000c0672ca */ /* 0x000fc400000e0000 */
[----:B------:R-:W-:Y:S01]  /*13fe0*/  R2UR UR7, R13 ;  /* 0x000000000d0772ca */ /* 0x000fe200000e0000 */
[----:B------:R-:W-:Y:S01]  /*13ff0*/  UIADD3.X UR5, URZ, UR37, URZ, UP0, !UPT ;  /* 0x000000253f057290 */ /* 0x000fe200087fe43f */
[----:B------:R-:W-:Y:S01]  /*14000*/  PLOP3.LUT P0, PT, PT, PT, PT, 0x80, 0x0 ;  /* 0x000000000000781c */ /* 0x000fe20003f0f070 */
[C-C-:B--2--5:R-:W-:Y:S02]  /*14010*/  IMAD R5, R15.reuse, 0x8, R2.reuse ;  /* 0x000000080f057824 */ /* 0x164fe400078e0202 */
[----:B------:R-:W-:Y:S02]  /*14020*/  IMAD R2, R15, 0x6000, R2 ;  /* 0x000060000f027824 */ /* 0x000fe400078e0202 */
[----:B------:R-:W-:Y:S02]  /*14030*/  VIADD R5, R5, 0x2a850 ;  /* 0x0002a85005057836 */ /* 0x000fe40000000000 */
[----:B---3--:R-:W-:Y:S02]  /*14040*/  IMAD R3, R3, 0x60, R6 ;  /* 0x0000006003037824 */ /* 0x008fe400078e0206 */
[----:B------:R-:W-:-:S07]  /*14050*/  VIADD R6, R2, 0x400 ;  /* 0x0000040002067836 */ /* 0x000fce0000000000 */
.L_x_1504:
        /* <DEDUP_REMOVED lines=15> */
.L_x_1505:
        /* <DEDUP_REMOVED lines=12> */
.L_x_1491:
[----:B------:R-:W-:Y:S05]  /*14210*/  BSYNC B1 ;  /* 0x0000000000017941 */ /* 0x000fea0003800000 */
.L_x_1490:
[----:B0-----:R-:W2:Y:S04]  /*14220*/  LDL R0, [R1+0x28] ;  /* 0x0000280001007983 */ /* 0x001ea80000100800 */
[----:B------:R0:W-:Y:S04]  /*14230*/  STL [R1+0x4], R7 ;  /* 0x0000040701007387 */ /* 0x0001e80000100800 */
[----:B------:R0:W-:Y:S02]  /*14240*/  STL [R1+0x10], R9 ;  /* 0x0000100901007387 */ /* 0x0001e40000100800 */
[----:B0-2---:R-:W-:-:S07]  /*14250*/  VIADD R0, R0, 0xfffffffd ;  /* 0xfffffffd00007836 */ /* 0x005fce0000000000 */
.L_x_1489:
[----:B------:R-:W-:Y:S05]  /*14260*/  BSYNC B2 ;  /* 0x0000000000027941 */ /* 0x000fea0003800000 */
.L_x_1488:
[----:B------:R-:W2:Y:S01]  /*14270*/  LDL.LU R2, [R1+0x28] ;  /* 0x0000280001027983 */ /* 0x000ea20000300800 */
[----:B------:R-:W-:Y:S01]  /*14280*/  VIADD R8, R8, 0xfffffffe ;  /* 0xfffffffe08087836 */ /* 0x000fe20000000000 */
[----:B--2---:R-:W-:-:S04]  /*14290*/  LOP3.LUT R2, RZ, R2, RZ, 0x33, !PT ;  /* 0x00000002ff027212 */ /* 0x004fc800078e33ff */
[----:B------:R-:W-:-:S13]  /*142a0*/  ISETP.NE.AND P0, PT, R8, R2, PT ;  /* 0x000000020800720c */ /* 0x000fda0003f05270 */
[----:B------:R-:W-:Y:S05]  /*142b0*/  @!P0 BRA `(.L_x_1487) ;  /* 0x0000001400788947 */ /* 0x000fea0003800000 */
[----:B------:R-:W-:-:S07]  /*142c0*/  IMAD.MOV.U32 R9, RZ, RZ, R17 ;  /* 0x000000ffff097224 */ /* 0x000fce00078e0011 */
.L_x_1538:
[----:B--2---:R-:W2:Y:S04]  /*142d0*/  LDL R4, [R1+0x18] ;  /* 0x0000180001047983 */ /* 0x004ea80000100800 */
[----:B---3--:R-:W3:Y:S04]  /*142e0*/  LDL R3, [R1+0x4] ;  /* 0x0000040001037983 */ /* 0x008ee80000100800 */
[----:B------:R-:W4:Y:S01]  /*142f0*/  LDL R2, [R1+0x10] ;  /* 0x0000100001027983 */ /* 0x000f220000100800 */
[----:B------:R-:W-:Y:S05]  /*14300*/  YIELD ;  /* 0x0000000000007946 */ /* 0x000fea0003800000 */
[----:B------:R-:W-:Y:S01]  /*14310*/  BSSY B1, `(.L_x_1506) ;  /* 0x00000a8000017945 */ /* 0x000fe20003800000 */
[----:B--2---:R-:W-:Y:S01]  /*14320*/  LOP3.LUT P1, RZ, R4, 0x1, RZ, 0xc0, !PT ;  /* 0x0000000104ff7812 */ /* 0x004fe2000782c0ff */
[----:B---3--:R-:W-:-:S05]  /*14330*/  VIADD R4, R3, 0x1 ;  /* 0x0000000103047836 */ /* 0x008fca0000000000 */
[----:B------:R-:W-:-:S04]  /*14340*/  ISETP.NE.AND P0, PT, R4, 0x2, PT ;  /* 0x000000020400780c */ /* 0x000fc80003f05270 */
[----:B------:R-:W-:Y:S02]  /*14350*/  SEL R5, RZ, 0x1, P0 ;  /* 0x00000001ff057807 */ /* 0x000fe40000000000 */
[----:B------:R-:W-:Y:S02]  /*14360*/  SEL R4, R4, RZ, P0 ;  /* 0x000000ff04047207 */ /* 0x000fe40000000000 */
[----:B----4-:R-:W-:Y:S01]  /*14370*/  LOP3.LUT R5, R2, R5, RZ, 0x3c, !PT ;  /* 0x0000000502057212 */ /* 0x010fe200078e3cff */
[----:B0-----:R-:W-:Y:S06]  /*14380*/  @!P1 BRA `(.L_x_1507) ;  /* 0x0000000800809947 */ /* 0x001fec0003800000 */
        /* <DEDUP_REMOVED lines=20> */
[----:B------:R-:W-:-:S04]  /*144d0*/  IMAD.WIDE.U32 R2, R11, UR6, R2 ;  /* 0x000000060b027c25 */ /* 0x000fc8000f8e0002 */
[----:B------:R-:W-:Y:S01]  /*144e0*/  IMAD.IADD R3, R6, 0x1, R3 ;  /* 0x0000000106037824 */ /* 0x000fe200078e0203 */
[----:B------:R-:W-:-:S04]  /*144f0*/  LEA R6, P0, R2, UR4, 0x2 ;  /* 0x0000000402067c11 */ /* 0x000fc8000f8010ff */
[----:B------:R-:W-:-:S05]  /*14500*/  LEA.HI.X R7, R2, UR5, R3, 0x2, P0 ;  /* 0x0000000502077c11 */ /* 0x000fca00080f1403 */
[----:B------:R0:W5:Y:S04]  /*14510*/  LDG.E R9, desc[UR8][R6.64] ;  /* 0x0000000806097981 */ /* 0x000168000c1e1900 */
.L_x_1508:
[----:B------:R-:W2:Y:S01]  /*14520*/  LDL R2, [R1] ;  /* 0x0000000001027983 */ /* 0x000ea20000100800 */
[----:B------:R-:W-:Y:S01]  /*14530*/  BSSY B2, `(.L_x_1509) ;  /* 0x0000005000027945 */ /* 0x000fe20003800000 */
[----:B--2---:R-:W-:Y:S01]  /*14540*/  IMAD R3, R4, 0x8, R2 ;  /* 0x0000000804037824 */ /* 0x004fe200078e0202 */
[----:B------:R-:W-:-:S04]  /*14550*/  SHF.L.U32 R2, R5, 0x1f, RZ ;  /* 0x0000001f05027819 */ /* 0x000fc800000006ff */
[----:B------:R-:W2:Y:S02]  /*14560*/  SYNCS.PHASECHK.TRANS64.TRYWAIT P0, [R3+URZ+0x2a840], R2 ;  /* 0x02a84002030075a7 */ /* 0x000ea4000800017f */
[----:B--2---:R-:W-:Y:S05]  /*14570*/  @!P0 BRA `(.L_x_1510) ;  /* 0x0000003800d88947 */ /* 0x004fea0003800000 */
.L_x_1603:
[----:B------:R-:W-:Y:S05]  /*14580*/  BSYNC B2 ;  /* 0x0000000000027941 */ /* 0x000fea0003800000 */
.L_x_1509:
[----:B0-----:R-:W0:Y:S01]  /*14590*/  S2R R6, SR_TID.X ;  /* 0x0000000000067919 */ /* 0x001e220000002100 */
        /* <DEDUP_REMOVED lines=11> */
.L_x_1512:
[----:B------:R-:W-:Y:S05]  /*14650*/  BSYNC B2 ;  /* 0x0000000000027941 */ /* 0x000fea0003800000 */
.L_x_1511:
[----:B------:R-:W3:Y:S04]  /*14660*/  LDL R6, [R1] ;  /* 0x0000000001067983 */ /* 0x000ee80000100800 */
[----:B--2---:R-:W2:Y:S01]  /*14670*/  LDL R2, [R1+0x14] ;  /* 0x0000140001027983 */ /* 0x004ea20000100800 */
        /* <DEDUP_REMOVED lines=8> */
[----:B---3--:R-:W-:-:S02]  /*14700*/  IMAD R6, R4, 0x9000, R6 ;  /* 0x0000900004067824 */ /* 0x008fc400078e0206 */
[----:B--2---:R-:W-:Y:S02]  /*14710*/  IMAD R2, R8, 0x60, R2 ;  /* 0x0000006008027824 */ /* 0x004fe400078e0202 */
[----:B------:R-:W-:-:S08]  /*14720*/  VIADD R7, R6, 0x18400 ;  /* 0x0001840006077836 */ /* 0x000fd00000000000 */
.L_x_1513:
        /* <DEDUP_REMOVED lines=16> */
.L_x_1514:
        /* <DEDUP_REMOVED lines=15> */
.L_x_1515:
        /* <DEDUP_REMOVED lines=17> */
.L_x_1604:
[----:B------:R-:W-:Y:S05]  /*14a30*/  BSYNC B2 ;  /* 0x0000000000027941 */ /* 0x000fea0003800000 */
.L_x_1516:
[----:B------:R-:W-:Y:S01]  /*14a40*/  BSSY B2, `(.L_x_1518) ;  /* 0x000000b000027945 */ /* 0x000fe20003800000 */
[----:B------:R-:W-:Y:S02]  /*14a50*/  IMAD.MOV.U32 R12, RZ, RZ, 0x0 ;  /* 0x00000000ff0c7424 */ /* 0x000fe400078e00ff */
[----:B------:R-:W-:Y:S01]  /*14a60*/  IMAD.MOV.U32 R13, RZ, RZ, 0x14f00000 ;  /* 0x14f00000ff0d7424 */ /* 0x000fe200078e00ff */
[----:B------:R-:W-:Y:S06]  /*14a70*/  @P1 BRA `(.L_x_1519) ;  /* 0x00000000001c1947 */ /* 0x000fec0003800000 */
[----:B------:R-:W2:Y:S01]  /*14a80*/  S2R R6, SR_TID.X ;  /* 0x0000000000067919 */ /* 0x000ea20000002100 */
[----:B0-----:R-:W-:-:S04]  /*14a90*/  IMAD.MOV.U32 R3, RZ, RZ, 0x6000 ;  /* 0x00006000ff037424 */ /* 0x001fc800078e00ff */
[----:B------:R3:W-:Y:S01]  /*14aa0*/  SYNCS.ARRIVE.TRANS64 RZ, [R2+URZ+0x50], R3 ;  /* 0x0000500302ff79a7 */ /* 0x0007e2000800003f */
[----:B--2---:R-:W-:-:S04]  /*14ab0*/  LOP3.LUT R6, R6, 0x1f, RZ, 0xc0, !PT ;  /* 0x0000001f06067812 */ /* 0x004fc800078ec0ff */
[----:B------:R-:W-:-:S13]  /*14ac0*/  ISETP.NE.AND P0, PT, R6, RZ, PT ;  /* 0x000000ff0600720c */ /* 0x000fda0003f05270 */
[----:B---3--:R-:W-:Y:S05]  /*14ad0*/  @!P0 BRA `(.L_x_1519) ;  /* 0x0000000000048947 */ /* 0x008fea0003800000 */
[----:B------:R-:W-:Y:S01]  /*14ae0*/  BPT.TRAP 0x1 ;  /* 0x000000040000795c */ /* 0x000fe20000300000 */
.L_x_1519:
[----:B------:R-:W-:Y:S05]  /*14af0*/  BSYNC B2 ;  /* 0x0000000000027941 */ /* 0x000fea0003800000 */
.L_x_1518:
[----:B------:R-:W2:Y:S04]  /*14b00*/  LDL R15, [R1] ;  /* 0x00000000010f7983 */ /* 0x000ea80000100800 */
[----:B0-----:R-:W2:Y:S04]  /*14b10*/  LDL.LU R3, [R1+0x4] ;  /* 0x0000040001037983 */ /* 0x001ea80000300800 */
[----:B------:R-:W3:Y:S04]  /*14b20*/  LDL R7, [R1+0x14] ;  /* 0x0000140001077983 */ /* 0x000ee80000100800 */
        /* <DEDUP_REMOVED lines=11> */
.L_x_1520:
        /* <DEDUP_REMOVED lines=15> */
.L_x_1521:
        /* <DEDUP_REMOVED lines=12> */
.L_x_1507:
[----:B------:R-:W-:Y:S05]  /*14d90*/  BSYNC B1 ;  /* 0x0000000000017941 */ /* 0x000fea0003800000 */
.L_x_1506:
[----:B------:R-:W2:Y:S01]  /*14da0*/  LDL R2, [R1+0x18] ;  /* 0x0000180001027983 */ /* 0x000ea20000100800 */
[----:B------:R-:W-:Y:S01]  /*14db0*/  VIADD R3, R4, 0x1 ;  /* 0x0000000104037836 */ /* 0x000fe20000000000 */
[----:B------:R-:W-:Y:S01]  /*14dc0*/  BSSY B1, `(.L_x_1522) ;  /* 0x00000a9000017945 */ /* 0x000fe20003800000 */
[----:B------:R-:W-:-:S03]  /*14dd0*/  VIADD R6, R0, 0xffffffff ;  /* 0xffffffff00067836 */ /* 0x000fc60000000000 */
[----:B------:R-:W-:-:S04]  /*14de0*/  ISETP.NE.AND P0, PT, R3, 0x2, PT ;  /* 0x000000020300780c */ /* 0x000fc80003f05270 */
[----:B------:R-:W-:Y:S02]  /*14df0*/  SEL R12, R3, RZ, P0 ;  /* 0x000000ff030c7207 */ /* 0x000fe40000000000 */
[----:B--2---:R-:W-:Y:S02]  /*14e00*/  LOP3.LUT P1, RZ, R2, 0x1, RZ, 0xc0, !PT ;  /* 0x0000000102ff7812 */ /* 0x004fe4000782c0ff */
[----:B------:R-:W-:-:S04]  /*14e10*/  SEL R2, RZ, 0x1, P0 ;  /* 0x00000001ff027807 */ /* 0x000fc80000000000 */
[----:B------:R-:W-:-:S05]  /*14e20*/  LOP3.LUT R11, R5, R2, RZ, 0x3c, !PT ;  /* 0x00000002050b7212 */ /* 0x000fca00078e3cff */
[----:B------:R2:W-:Y:S04]  /*14e30*/  STL [R1+0x10], R11 ;  /* 0x0000100b01007387 */ /* 0x0005e80000100800 */
[----:B------:R2:W-:Y:S01]  /*14e40*/  STL [R1+0x4], R12 ;  /* 0x0000040c01007387 */ /* 0x0005e20000100800 */
[----:B------:R-:W-:Y:S05]  /*14e50*/  @!P1 BRA `(.L_x_1523) ;  /* 0x00000008007c9947 */ /* 0x000fea0003800000 */
[----:B------:R-:W-:Y:S01]  /*14e60*/  ULDC.64 UR4, c[0x0][0x418] ;  /* 0x0001060000047ab9 */ /* 0x000fe20000000a00 */
[----:B------:R-:W-:Y:S01]  /*14e70*/  IMAD.MOV.U32 R7, RZ, RZ, R6 ;  /* 0x000000ffff077224 */ /* 0x000fe200078e0006 */
[----:B------:R-:W-:-:S04]  /*14e80*/  ISETP.NE.U32.AND P0, PT, RZ, UR4, PT ;  /* 0x00000004ff007c0c */ /* 0x000fc8000bf05070 */
[----:B------:R-:W-:-:S13]  /*14e90*/  ISETP.NE.AND.EX P0, PT, RZ, UR5, PT, P0 ;  /* 0x00000005ff007c0c */ /* 0x000fda000bf05300 */
[----:B------:R-:W-:Y:S05]  /*14ea0*/  @!P0 BRA `(.L_x_1524) ;  /* 0x0000000000508947 */ /* 0x000fea0003800000 */
[----:B------:R-:W3:Y:S01]  /*14eb0*/  LDL R14, [R1+0x1c] ;  /* 0x00001c00010e7983 */ /* 0x000ee20000100800 */
[----:B0-----:R-:W0:Y:S01]  /*14ec0*/  LDC R8, c[0x0][0x43c] ;  /* 0x00010f00ff087b82 */ /* 0x001e220000000800 */
[----:B------:R-:W-:Y:S02]  /*14ed0*/  ULDC.64 UR6, c[0x0][0x428] ;  /* 0x00010a0000067ab9 */ /* 0x000fe40000000a00 */
[----:B------:R-:W4:Y:S01]  /*14ee0*/  LDL R13, [R1+0xc] ;  /* 0x00000c00010d7983 */ /* 0x000f220000100800 */
        /* <DEDUP_REMOVED lines=9> */
[----:B---3--:R-:W-:-:S04]  /*14f80*/  IMAD R8, R14, UR6, RZ ;  /* 0x000000060e087c24 */ /* 0x008fc8000f8e02ff */
[C---:B----4-:R-:W-:Y:S02]  /*14f90*/  IMAD R8, R13.reuse, UR7, R8 ;  /* 0x000000070d087c24 */ /* 0x050fe4000f8e0208 */
[----:B------:R-:W-:-:S04]  /*14fa0*/  IMAD.WIDE.U32 R2, R13, UR6, R2 ;  /* 0x000000060d027c25 */ /* 0x000fc8000f8e0002 */
[----:B------:R-:W-:Y:S01]  /*14fb0*/  IMAD.IADD R3, R8, 0x1, R3 ;  /* 0x0000000108037824 */ /* 0x000fe200078e0203 */
[----:B------:R-:W-:-:S04]  /*14fc0*/  LEA R8, P0, R2, UR4, 0x2 ;  /* 0x0000000402087c11 */ /* 0x000fc8000f8010ff */
[----:B------:R-:W-:-:S06]  /*14fd0*/  LEA.HI.X R9, R2, UR5, R3, 0x2, P0 ;  /* 0x0000000502097c11 */ /* 0x000fcc00080f1403 */
[----:B------:R3:W5:Y:S03]  /*14fe0*/  LDG.E R9, desc[UR8][R8.64] ;  /* 0x0000000808097981 */ /* 0x000766000c1e1900 */
.L_x_1524:
[----:B------:R-:W4:Y:S01]  /*14ff0*/  LDL R2, [R1] ;  /* 0x0000000001027983 */ /* 0x000f220000100800 */
[----:B------:R-:W-:Y:S01]  /*15000*/  SHF.L.U32 R3, R11, 0x1f, RZ ;  /* 0x0000001f0b037819 */ /* 0x000fe200000006ff */
[----:B------:R-:W-:Y:S01]  /*15010*/  BSSY B2, `(.L_x_1525) ;  /* 0x0000004000027945 */ /* 0x000fe20003800000 */
[----:B----4-:R-:W-:-:S04]  /*15020*/  IMAD R2, R12, 0x8, R2 ;  /* 0x000000080c027824 */ /* 0x010fc800078e0202 */
[----:B------:R-:W4:Y:S02]  /*15030*/  SYNCS.PHASECHK.TRANS64.TRYWAIT P0, [R2+URZ+0x2a840], R3 ;  /* 0x02a84003020075a7 */ /* 0x000f24000800017f */
[----:B----4-:R-:W-:Y:S05]  /*15040*/  @!P0 BRA `(.L_x_1526) ;  /* 0x00000030004c8947 */ /* 0x010fea0003800000 */
.L_x_1605:
[----:B------:R-:W-:Y:S05]  /*15050*/  BSYNC B2 ;  /* 0x0000000000027941 */ /* 0x000fea0003800000 */
.L_x_1525:
[----:B0--3--:R-:W0:Y:S01]  /*15060*/  S2R R8, SR_TID.X ;  /* 0x0000000000087919 */ /* 0x009e220000002100 */
        /* <DEDUP_REMOVED lines=9> */
[----:B---3--:R-:W-:Y:S05]  /*15100*/  @!P0 BRA `(.L_x_1528) ;  /* 0x0000000000048947 */ /* 0x008fea0003800000 */
[----:B------:R-:W-:Y:S01]  /*15110*/  BPT.TRAP 0x1 ;  /* 0x000000040000795c */ /* 0x000fe20000300000 */
.L_x_1528:
[----:B------:R-:W-:Y:S05]  /*15120*/  BSYNC B2 ;  /* 0x0000000000027941 */ /* 0x000fea0003800000 */
.L_x_1527:
[----:B------:R-:W3:Y:S04]  /*15130*/  LDL R8, [R1+0x4] ;  /* 0x0000040001087983 */ /* 0x000ee80000100800 */
[----:B--2---:R-:W2:Y:S04]  /*15140*/  LDL R11, [R1] ;  /* 0x00000000010b7983 */ /* 0x004ea80000100800 */
        /* <DEDUP_REMOVED lines=8> */
[C---:B---3--:R-:W-:Y:S02]  /*151d0*/  IMAD R3, R8.reuse, 0x8, R10 ;  /* 0x0000000808037824 */ /* 0x048fe400078e020a */
[----:B--2---:R-:W-:Y:S02]  /*151e0*/  IMAD R8, R8, 0x9000, R11 ;  /* 0x0000900008087824 */ /* 0x004fe400078e020b */
[----:B------:R-:W-:-:S02]  /*151f0*/  VIADD R3, R3, 0x30 ;  /* 0x0000003003037836 */ /* 0x000fc40000000000 */
[----:B----4-:R-:W-:Y:S02]  /*15200*/  IMAD R2, R7, 0x60, R2 ;  /* 0x0000006007027824 */ /* 0x010fe400078e0202 */
[----:B------:R-:W-:-:S07]  /*15210*/  VIADD R11, R8, 0x18400 ;  /* 0x00018400080b7836 */ /* 0x000fce0000000000 */
.L_x_1529:
        /* <DEDUP_REMOVED lines=16> */
.L_x_1530:
        /* <DEDUP_REMOVED lines=15> */
.L_x_1531:
        /* <DEDUP_REMOVED lines=15> */
.L_x_1606:
[----:B------:R-:W-:Y:S05]  /*15500*/  BSYNC B2 ;  /* 0x0000000000027941 */ /* 0x000fea0003800000 */
.L_x_1532:
[----:B------:R-:W-:Y:S01]  /*15510*/  BSSY B2, `(.L_x_1534) ;  /* 0x000000b000027945 */ /* 0x000fe20003800000 */
[----:B------:R-:W-:Y:S02]  /*15520*/  IMAD.MOV.U32 R12, RZ, RZ, 0x0 ;  /* 0x00000000ff0c7424 */ /* 0x000fe400078e00ff */
[----:B------:R-:W-:Y:S01]  /*15530*/  IMAD.MOV.U32 R13, RZ, RZ, 0x14f00000 ;  /* 0x14f00000ff0d7424 */ /* 0x000fe200078e00ff */
[----:B------:R-:W-:Y:S06]  /*15540*/  @P1 BRA `(.L_x_1535) ;  /* 0x00000000001c1947 */ /* 0x000fec0003800000 */
[----:B------:R-:W2:Y:S02]  /*15550*/  S2R R3, SR_TID.X ;  /* 0x0000000000037919 */ /* 0x000ea40000002100 */
[----:B--2---:R-:W-:Y:S01]  /*15560*/  LOP3.LUT R8, R3, 0x1f, RZ, 0xc0, !PT ;  /* 0x0000001f03087812 */ /* 0x004fe200078ec0ff */
[----:B------:R-:W-:-:S03]  /*15570*/  IMAD.MOV.U32 R3, RZ, RZ, 0x6000 ;  /* 0x00006000ff037424 */ /* 0x000fc600078e00ff */
[----:B------:R-:W-:Y:S01]  /*15580*/  ISETP.NE.AND P0, PT, R8, RZ, PT ;  /* 0x000000ff0800720c */ /* 0x000fe20003f05270 */
[----:B------:R2:W-:-:S12]  /*15590*/  SYNCS.ARRIVE.TRANS64 RZ, [R2+URZ+0x50], R3 ;  /* 0x0000500302ff79a7 */ /* 0x0005d8000800003f */
[----:B--2---:R-:W-:Y:S05]  /*155a0*/  @!P0 BRA `(.L_x_1535) ;  /* 0x0000000000048947 */ /* 0x004fea0003800000 */
[----:B------:R-:W-:Y:S01]  /*155b0*/  BPT.TRAP 0x1 ;  /* 0x000000040000795c */ /* 0x000fe20000300000 */
.L_x_1535:
[----:B------:R-:W-:Y:S05]  /*155c0*/  BSYNC B2 ;  /* 0x0000000000027941 */ /* 0x000fea0003800000 */
.L_x_1534:
[----:B------:R-:W2:Y:S04]  /*155d0*/  LDL R8, [R1] ;  /* 0x0000000001087983 */ /* 0x000ea80000100800 */
        /* <DEDUP_REMOVED lines=12> */
.L_x_1536:
        /* <DEDUP_REMOVED lines=15> */
.L_x_1537:
        /* <DEDUP_REMOVED lines=12> */
.L_x_1523:
[----:B------:R-:W-:Y:S05]  /*15850*/  BSYNC B1 ;  /* 0x0000000000017941 */ /* 0x000fea0003800000 */
.L_x_1522:
[----:B------:R-:W4:Y:S01]  /*15860*/  LDL R2, [R1+0x24] ;  /* 0x0000240001027983 */ /* 0x000f220000100800 */
[----:B------:R-:W-:Y:S01]  /*15870*/  VIADD R0, R0, 0xfffffffe ;  /* 0xfffffffe00007836 */ /* 0x000fe20000000000 */
[----:B----4-:R-:W-:-:S13]  /*15880*/  ISETP.GT.AND P0, PT, R6, R2, PT ;  /* 0x000000020600720c */ /* 0x010fda0003f04270 */
[----:B------:R-:W-:Y:S05]  /*15890*/  @P0 BRA `(.L_x_1538) ;  /* 0xffffffe8008c0947 */ /* 0x000fea000383ffff */
.L_x_1487:
[----:B------:R-:W-:Y:S05]  /*158a0*/  BSYNC B0 ;  /* 0x0000000000007941 */ /* 0x000fea0003800000 */
.L_x_1486:
[----:B------:R-:W4:Y:S01]  /*158b0*/  S2R R2, SR_TID.X ;  /* 0x0000000000027919 */ /* 0x000f220000002100 */
[----:B------:R-:W-:Y:S01]  /*158c0*/  BSSY B0, `(.L_x_1539) ;  /* 0x0000011000007945 */ /* 0x000fe20003800000 */
[----:B----4-:R-:W-:-:S04]  /*158d0*/  LOP3.LUT R3, R2, 0x7f, RZ, 0xc0, !PT ;  /* 0x0000007f02037812 */ /* 0x010fc800078ec0ff */
[----:B------:R-:W-:-:S13]  /*158e0*/  ISETP.NE.AND P0, PT, R3, RZ, PT ;  /* 0x000000ff0300720c */ /* 0x000fda0003f05270 */
[----:B------:R-:W-:Y:S05]  /*158f0*/  @P0 BRA `(.L_x_1540) ;  /* 0x0000000000340947 */ /* 0x000fea0003800000 */
[----:B------:R-:W4:Y:S01]  /*15900*/  S2R R2, SR_LANEID ;  /* 0x0000000000027919 */ /* 0x000f220000000000 */
[----:B------:R-:W-:Y:S01]  /*15910*/  VOTEU.ANY UR4, UPT, PT ;  /* 0x0000000000047886 */ /* 0x000fe200038e0100 */
[----:B------:R-:W5:Y:S01]  /*15920*/  LDC.64 R4, c[0x0][0xc60] ;  /* 0x00031800ff047b82 */ /* 0x000f620000000a00 */
[----:B------:R-:W4:Y:S01]  /*15930*/  FLO.U32 R0, UR4 ;  /* 0x0000000400007d00 */ /* 0x000f2200080e0000 */
[----:B------:R-:W-:Y:S01]  /*15940*/  ULDC.64 UR6, c[0x0][0x208] ;  /* 0x0000820000067ab9 */ /* 0x000fe20000000a00 */
[----:B----4-:R-:W-:-:S06]  /*15950*/  ISETP.EQ.U32.AND P0, PT, R0, R2, PT ;  /* 0x000000020000720c */ /* 0x010fcc0003f02070 */
[----:B------:R-:W5:Y:S07]  /*15960*/  POPC R2, UR4 ;  /* 0x0000000400027d09 */ /* 0x000f6e0008000000 */
[----:B-----5:R-:W4:Y:S04]  /*15970*/  @P0 ATOMG.E.ADD.STRONG.GPU PT, R2, desc[UR6][R4.64], R2 ;  /* 0x00000002040209a8 */ /* 0x020f2800081ee1c6 */
[----:B----4-:R4:W5:Y:S02]  /*15980*/  SHFL.IDX PT, R2, R2, R0, 0x1f ;  /* 0x00001f0002027589 */ /* 0x01096400000e0000 */
[----:B----4-:R-:W4:Y:S02]  /*15990*/  S2R R0, SR_LTMASK ;  /* 0x0000000000007919 */ /* 0x010f240000003900 */
[----:B----4-:R-:W-:-:S06]  /*159a0*/  LOP3.LUT R0, R0, UR4, RZ, 0xc0, !PT ;  /* 0x0000000400007c12 */ /* 0x010fcc000f8ec0ff */
[----:B------:R-:W5:Y:S02]  /*159b0*/  POPC R0, R0 ;  /* 0x0000000000007309 */ /* 0x000f640000000000 */
[----:B-----5:R-:W-:-:S07]  /*159c0*/  IADD3 R16, R2, UR38, R0 ;  /* 0x0000002602107c10 */ /* 0x020fce000fffe000 */
.L_x_1540:
[----:B------:R-:W-:Y:S05]  /*159d0*/  BSYNC B0 ;  /* 0x0000000000007941 */ /* 0x000fea0003800000 */
.L_x_1539:
[----:B------:R-:W4:Y:S01]  /*159e0*/  LDL R0, [R1+0x18] ;  /* 0x0000180001007983 */ /* 0x000f220000100800 */
[----:B------:R-:W-:Y:S01]  /*159f0*/  BSSY B0, `(.L_x_1541) ;  /* 0x000003e000007945 */ /* 0x000fe20003800000 */
[----:B----4-:R-:W-:-:S13]  /*15a00*/  LOP3.LUT P0, RZ, R0, 0x1, RZ, 0xc0, !PT ;  /* 0x0000000100ff7812 */ /* 0x010fda000780c0ff */
[----:B------:R-:W-:Y:S05]  /*15a10*/  @!P0 BRA `(.L_x_1542) ;  /* 0x0000000000ec8947 */ /* 0x000fea0003800000 */
[----:B------:R-:W4:Y:S04]  /*15a20*/  LDL R4, [R1] ;  /* 0x0000000001047983 */ /* 0x000f280000100800 */
[----:B------:R-:W4:Y:S04]  /*15a30*/  LDL R0, [R1+0x4] ;  /* 0x0000040001007983 */ /* 0x000f280000100800 */
[----:B------:R-:W5:Y:S01]  /*15a40*/  LDL R2, [R1+0x10] ;  /* 0x0000100001027983 */ /* 0x000f620000100800 */
[----:B------:R-:W-:Y:S01]  /*15a50*/  BSSY B1, `(.L_x_1543) ;  /* 0x0000006000017945 */ /* 0x000fe20003800000 */
[----:B------:R-:W-:Y:S01]  /*15a60*/  ISETP.NE.AND P1, PT, R3, RZ, PT ;  /* 0x000000ff0300720c */ /* 0x000fe20003f25270 */
[----:B----4-:R-:W-:Y:S01]  /*15a70*/  IMAD R0, R0, 0x8, R4 ;  /* 0x0000000800007824 */ /* 0x010fe200078e0204 */
[----:B-----5:R-:W-:-:S04]  /*15a80*/  SHF.L.U32 R2, R2, 0x1f, RZ ;  /* 0x0000001f02027819 */ /* 0x020fc800000006ff */
[----:B------:R-:W4:Y:S02]  /*15a90*/  SYNCS.PHASECHK.TRANS64.TRYWAIT P0, [R0+URZ+0x2a860], R2 ;  /* 0x02a86002000075a7 */ /* 0x000f24000800017f */
[----:B----4-:R-:W-:Y:S05]  /*15aa0*/  @!P0 BRA `(.L_x_1544) ;  /* 0x0000002400dc8947 */ /* 0x010fea0003800000 */
.L_x_1607:
[----:B------:R-:W-:Y:S05]  /*15ab0*/  BSYNC B1 ;  /* 0x0000000000017941 */ /* 0x000fea0003800000 */
.L_x_1543:
[----:B------:R-:W-:Y:S04]  /*15ac0*/  BSSY B1, `(.L_x_1545) ;  /* 0x0000009000017945 */ /* 0x000fe80003800000 */
[----:B------:R-:W-:Y:S05]  /*15ad0*/  @P1 BRA `(.L_x_1546) ;  /* 0x00000000001c1947 */ /* 0x000fea0003800000 */
[----:B------:R-:W5:Y:S01]  /*15ae0*/  S2R R3, SR_TID.X ;  /* 0x0000000000037919 */ /* 0x000f620000002100 */
[----:B----4-:R-:W-:-:S04]  /*15af0*/  IMAD.MOV.U32 R2, RZ, RZ, 0x6000 ;  /* 0x00006000ff027424 */ /* 0x010fc800078e00ff */
[----:B------:R4:W-:Y:S01]  /*15b00*/  SYNCS.ARRIVE.TRANS64 RZ, [R0+URZ+0x2a850], R2 ;  /* 0x02a8500200ff79a7 */ /* 0x0009e2000800003f */
[----:B-----5:R-:W-:-:S04]  /*15b10*/  LOP3.LUT R3, R3, 0x1f, RZ, 0xc0, !PT ;  /* 0x0000001f03037812 */ /* 0x020fc800078ec0ff */
[----:B------:R-:W-:-:S13]  /*15b20*/  ISETP.NE.AND P0, PT, R3, RZ, PT ;  /* 0x000000ff0300720c */ /* 0x000fda0003f05270 */
[----:B----4-:R-:W-:Y:S05]  /*15b30*/  @!P0 BRA `(.L_x_1546) ;  /* 0x0000000000048947 */ /* 0x010fea0003800000 */
[----:B------:R-:W-:Y:S01]  /*15b40*/  BPT.TRAP 0x1 ;  /* 0x000000040000795c */ /* 0x000fe20000300000 */
.L_x_1546:
[----:B------:R-:W-:Y:S05]  /*15b50*/  BSYNC B1 ;  /* 0x0000000000017941 */ /* 0x000fea0003800000 */
.L_x_1545:
[----:B------:R-:W5:Y:S04]  /*15b60*/  LDL.LU R5, [R1+0x14] ;  /* 0x0000140001057983 */ /* 0x000f680000300800 */
[----:B------:R-:W5:Y:S04]  /*15b70*/  LDL.LU R3, [R1+0x8] ;  /* 0x0000080001037983 */ /* 0x000f680000300800 */
[----:B------:R-:W2:Y:S04]  /*15b80*/  LDL R4, [R1] ;  /* 0x0000000001047983 */ /* 0x000ea80000100800 */
[----:B----4-:R-:W2:Y:S01]  /*15b90*/  LDL R2, [R1+0x4] ;  /* 0x0000040001027983 */ /* 0x010ea20000100800 */
[----:B------:R-:W-:Y:S01]  /*15ba0*/  UIADD3 UR4, UP0, UR36, 0x470, URZ ;  /* 0x0000047024047890 */ /* 0x000fe2000ff1e03f */
[----:B------:R-:W-:Y:S01]  /*15bb0*/  PLOP3.LUT P0, PT, PT, PT, PT, 0x80, 0x0 ;  /* 0x000000000000781c */ /* 0x000fe20003f0f070 */
[----:B------:R-:W-:Y:S01]  /*15bc0*/  VIADD R0, R0, 0x2a850 ;  /* 0x0002a85000007836 */ /* 0x000fe20000000000 */
[----:B------:R-:W-:Y:S01]  /*15bd0*/  UMOV UR6, 0x0 ;  /* 0x0000000000067882 */ /* 0x000fe20000000000 */
[----:B------:R-:W-:Y:S01]  /*15be0*/  UIADD3.X UR5, URZ, UR37, URZ, UP0, !UPT ;  /* 0x000000253f057290 */ /* 0x000fe200087fe43f */
[----:B------:R-:W-:Y:S01]  /*15bf0*/  UMOV UR7, 0x14f00000 ;  /* 0x14f0000000077882 */ /* 0x000fe20000000000 */
[----:B------:R-:W-:Y:S01]  /*15c00*/  UMOV UR10, URZ ;  /* 0x0000003f000a7c82 */ /* 0x000fe20008000000 */
[----:B-----5:R-:W-:-:S02]  /*15c10*/  IMAD R3, R3, 0x60, R5 ;  /* 0x0000006003037824 */ /* 0x020fc400078e0205 */
[----:B--2---:R-:W-:-:S04]  /*15c20*/  IMAD R2, R2, 0x6000, R4 ;  /* 0x0000600002027824 */ /* 0x004fc800078e0204 */
[----:B------:R-:W-:-:S07]  /*15c30*/  VIADD R4, R2, 0x400 ;  /* 0x0000040002047836 */ /* 0x000fce0000000000 */
.L_x_1547:
        /* <DEDUP_REMOVED lines=15> */
.L_x_1548:
        /* <DEDUP_REMOVED lines=9> */
[----:B----4-:R-:W-:Y:S05]  /*15dc0*/  @P0 BRA.U.ANY `(.L_x_1548) ;  /* 0xfffffffd00d80947 */ /* 0x010fea000393ffff */
.L_x_1542:
[----:B------:R-:W-:Y:S05]  /*15dd0*/  BSYNC B0 ;  /* 0x0000000000007941 */ /* 0x000fea0003800000 */
.L_x_1541:
[----:B------:R-:W4:Y:S04]  /*15de0*/  LDL.LU R5, [R1+0x4] ;  /* 0x0000040001057983 */ /* 0x000f280000300800 */
[----:B------:R-:W5:Y:S01]  /*15df0*/  LDL.LU R4, [R1+0x10] ;  /* 0x0000100001047983 */ /* 0x000f620000300800 */
[----:B----4-:R-:W-:-:S05]  /*15e00*/  VIADD R0, R5, 0x1 ;  /* 0x0000000105007836 */ /* 0x010fca0000000000 */
[----:B------:R-:W-:-:S04]  /*15e10*/  ISETP.NE.AND P0, PT, R0, 0x2, PT ;  /* 0x000000020000780c */ /* 0x000fc80003f05270 */
[----:B------:R-:W-:Y:S02]  /*15e20*/  SEL R2, RZ, 0x1, P0 ;  /* 0x00000001ff027807 */ /* 0x000fe40000000000 */
[----:B------:R-:W-:Y:S02]  /*15e30*/  SEL R0, R0, RZ, P0 ;  /* 0x000000ff00007207 */ /* 0x000fe40000000000 */
[----:B-----5:R-:W-:-:S03]  /*15e40*/  LOP3.LUT R4, R4, R2, RZ, 0x3c, !PT ;  /* 0x0000000204047212 */ /* 0x020fc600078e3cff */
[----:B------:R4:W-:Y:S04]  /*15e50*/  STL [R1+0x4], R0 ;  /* 0x0000040001007387 */ /* 0x0009e80000100800 */
[----:B------:R4:W-:Y:S02]  /*15e60*/  STL [R1+0x10], R4 ;  /* 0x0000100401007387 */ /* 0x0009e40000100800 */
.L_x_1466:
[----:B------:R-:W-:Y:S05]  /*15e70*/  BSYNC B7 ;  /* 0x0000000000077941 */ /* 0x000fea0003800000 */
.L_x_1464:
[----:B----4-:R-:W4:Y:S02]  /*15e80*/  LDL R0, [R1+0x18] ;  /* 0x0000180001007983 */ /* 0x010f240000100800 */
[----:B----4-:R-:W-:-:S13]  /*15e90*/  LOP3.LUT P0, RZ, R0, 0x2, RZ, 0xc0, !PT ;  /* 0x0000000200ff7812 */ /* 0x010fda000780c0ff */
[----:B------:R-:W-:Y:S05]  /*15ea0*/  @!P0 BRA `(.L_x_1549) ;  /* 0x0000000000288947 */ /* 0x000fea0003800000 */
[----:B------:R-:W-:Y:S05]  /*15eb0*/  WARPSYNC.ALL ;  /* 0x0000000000007948 */ /* 0x000fea0003800000 */
[----:B------:R-:W4:Y:S08]  /*15ec0*/  S2UR UR5, SR_CgaCtaId ;  /* 0x00000000000579c3 */ /* 0x000f300000008800 */
[----:B------:R-:W-:Y:S06]  /*15ed0*/  BAR.SYNC.DEFER_BLOCKING 0x5, 0x180 ;  /* 0x0146000000007b1d */ /* 0x000fec0000010000 */
[----:B------:R-:W-:-:S02]  /*15ee0*/  UMOV UR4, 0x400 ;  /* 0x0000040000047882 */ /* 0x000fc40000000000 */
[----:B----4-:R-:W-:-:S06]  /*15ef0*/  ULEA UR4, UR5, UR4, 0x18 ;  /* 0x0000000405047291 */ /* 0x010fcc000f8ec03f */
[----:B------:R-:W-:-:S05]  /*15f00*/  IMAD.U32 R0, RZ, RZ, UR4 ;  /* 0x00000004ff007e24 */ /* 0x000fca000f8e00ff */
[----:B------:R4:W0:Y:S04]  /*15f10*/  LDS.128 R16, [R0+0x2a8d0] ;  /* 0x02a8d00000107984 */ /* 0x0008280000000c00 */
[----:B------:R4:W-:Y:S01]  /*15f20*/  STL [R1], R0 ;  /* 0x0000000001007387 */ /* 0x0009e20000100800 */
[----:B------:R-:W-:Y:S06]  /*15f30*/  BAR.ARV 0x4, 0x180 ;  /* 0x0106000000007b1d */ /* 0x000fec0000002000 */
[----:B------:R-:W-:Y:S05]  /*15f40*/  BRA `(.L_x_1550) ;  /* 0x0000000800e47947 */ /* 0x000fea0003800000 */
.L_x_1549:
[----:B------:R-:W4:Y:S01]  /*15f50*/  S2R R0, SR_TID.X ;  /* 0x0000000000007919 */ /* 0x000f220000002100 */
[----:B------:R-:W-:Y:S01]  /*15f60*/  UMOV UR4, 0xffffffff ;  /* 0xffffffff00047882 */ /* 0x000fe20000000000 */
[----:B----4-:R-:W-:-:S04]  /*15f70*/  LOP3.LUT R6, R0, 0x1f, RZ, 0xc0, !PT ;  /* 0x0000001f00067812 */ /* 0x010fc800078ec0ff */
[----:B------:R-:W-:Y:S01]  /*15f80*/  ISETP.NE.AND P0, PT, R6, 0x1f, PT ;  /* 0x0000001f0600780c */ /* 0x000fe20003f05270 */
[----:B------:R-:W-:-:S12]  /*15f90*/  BRA.DIV UR4, `(.L_x_1551) ;  /* 0x0000002204b47947 */ /* 0x000fd8000b800000 */
[----:B------:R-:W-:Y:S01]  /*15fa0*/  IMAD.IADD R5, R19, 0x1, R6 ;  /* 0x0000000113057824 */ /* 0x000fe200078e0206 */
[----:B------:R-:W-:Y:S01]  /*15fb0*/  ULDC UR4, c[0x0][0xc3c] ;  /* 0x00030f0000047ab9 */ /* 0x000fe20000000800 */
[----:B------:R-:W-:-:S03]  /*15fc0*/  ULDC.64 UR6, c[0x0][0x208] ;  /* 0x0000820000067ab9 */ /* 0x000fc60000000a00 */
[----:B------:R-:W-:-:S13]  /*15fd0*/  ISETP.GE.OR P1, PT, R5, UR4, !P0 ;  /* 0x0000000405007c0c */ /* 0x000fda000c726670 */
[----:B------:R-:W4:Y:S02]  /*15fe0*/  @!P1 LDC.64 R2, c[0x0][0xc80] ;  /* 0x00032000ff029b82 */ /* 0x000f240000000a00 */
[----:B----4-:R-:W-:-:S06]  /*15ff0*/  @!P1 IMAD.WIDE R2, R5, 0x4, R2 ;  /* 0x0000000405029825 */ /* 0x010fcc00078e0202 */
[----:B------:R4:W5:Y:S01]  /*16000*/  @!P1 LDG.E R3, desc[UR6][R2.64] ;  /* 0x0000000602039981 */ /* 0x000962000c1e1900 */
[C---:B------:R-:W-:Y:S02]  /*16010*/  ISETP.GE.U32.AND P2, PT, R6.reuse, 0x2, PT ;  /* 0x000000020600780c */ /* 0x040fe40003f46070 */
[C---:B------:R-:W-:Y:S01]  /*16020*/  ISETP.GE.U32.AND P3, PT, R6.reuse, 0x4, PT ;  /* 0x000000040600780c */ /* 0x040fe20003f66070 */
[----:B------:R-:W-:Y:S01]  /*16030*/  SHFL.IDX PT, R0, R16, RZ, 0x1f ;  /* 0x00001fff10007589 */ /* 0x000fe200000e0000 */
[C---:B------:R-:W-:Y:S02]  /*16040*/  ISETP.GE.U32.AND P4, PT, R6.reuse, 0x8, PT ;  /* 0x000000080600780c */ /* 0x040fe40003f86070 */
[C---:B------:R-:W-:Y:S01]  /*16050*/  ISETP.GE.U32.AND P5, PT, R6.reuse, 0x10, PT ;  /* 0x000000100600780c */ /* 0x040fe20003fa6070 */
[----:B----4-:R-:W-:Y:S02]  /*16060*/  IMAD.MOV.U32 R2, RZ, RZ, RZ ;  /* 0x000000ffff027224 */ /* 0x010fe400078e00ff */
[----:B-----5:R-:W-:Y:S01]  /*16070*/  @!P1 IMAD.MOV.U32 R2, RZ, RZ, R3 ;  /* 0x000000ffff029224 */ /* 0x020fe200078e0003 */
[----:B------:R-:W-:-:S04]  /*16080*/  ISETP.NE.AND P1, PT, R6, RZ, PT ;  /* 0x000000ff0600720c */ /* 0x000fc80003f25270 */
[----:B------:R-:W4:Y:S02]  /*16090*/  SHFL.UP PT, R14, R2, 0x1, RZ ;  /* 0x04200000020e7989 */ /* 0x000f2400000e00ff */
[----:B----4-:R-:W-:-:S05]  /*160a0*/  SEL R5, R14, RZ, P1 ;  /* 0x000000ff0e057207 */ /* 0x010fca0000800000 */
[----:B------:R-:W-:Y:S02]  /*160b0*/  IMAD.IADD R3, R2, 0x1, R5 ;  /* 0x0000000102037824 */ /* 0x000fe400078e0205 */
[----:B------:R-:W-:Y:S04]  /*160c0*/  SHFL.IDX PT, R5, R16, 0x1, 0x1f ;  /* 0x00201f0010057f89 */ /* 0x000fe800000e0000 */
[----:B------:R-:W4:Y:S02]  /*160d0*/  SHFL.UP PT, R4, R3, 0x2, RZ ;  /* 0x0440000003047989 */ /* 0x000f2400000e00ff */
[----:B----4-:R-:W-:-:S05]  /*160e0*/  SEL R4, R4, RZ, P2 ;  /* 0x000000ff04047207 */ /* 0x010fca0001000000 */
[----:B------:R-:W-:-:S05]  /*160f0*/  IMAD.IADD R3, R3, 0x1, R4 ;  /* 0x0000000103037824 */ /* 0x000fca00078e0204 */
        /* <DEDUP_REMOVED lines=9> */
[----:B------:R4:W0:Y:S02]  /*16190*/  SHFL.IDX PT, R16, R3, 0x1f, 0x1f ;  /* 0x03e01f0003107f89 */ /* 0x00082400000e0000 */
.L_x_1617:
[----:B------:R-:W-:Y:S02]  /*161a0*/  ULDC UR4, c[0x0][0xc38] ;  /* 0x00030e0000047ab9 */ /* 0x000fe40000000800 */
[----:B------:R-:W-:-:S04]  /*161b0*/  IMAD.U32 R4, RZ, RZ, UR4 ;  /* 0x00000004ff047e24 */ /* 0x000fc8000f8e00ff */
[----:B0-----:R-:W-:-:S04]  /*161c0*/  IMAD R16, R16, R4, RZ ;  /* 0x0000000410107224 */ /* 0x001fc800078e02ff */
[----:B------:R-:W-:-:S05]  /*161d0*/  IMAD.IADD R5, R5, 0x1, R16 ;  /* 0x0000000105057824 */ /* 0x000fca00078e0210 */
[----:B------:R-:W-:-:S13]  /*161e0*/  ISETP.GT.AND P6, PT, R5, R0, PT ;  /* 0x000000000500720c */ /* 0x000fda0003fc4270 */
[----:B------:R-:W-:Y:S05]  /*161f0*/  @P6 BRA `(.L_x_1552) ;  /* 0x0000000000a06947 */ /* 0x000fea0003800000 */
.L_x_1557:
[----:B0-----:R-:W0:Y:S01]  /*16200*/  LDC R2, c[0x0][0xc3c] ;  /* 0x00030f00ff027b82 */ /* 0x001e220000000800 */
[----:B------:R-:W-:-:S05]  /*16210*/  VIADD R19, R19, 0x1f ;  /* 0x0000001f13137836 */ /* 0x000fca0000000000 */
[----:B0-----:R-:W-:-:S13]  /*16220*/  ISETP.GE.AND P6, PT, R19, R2, PT ;  /* 0x000000021300720c */ /* 0x001fda0003fc6270 */
[----:B------:R-:W-:Y:S05]  /*16230*/  @P6 BRA `(.L_x_1553) ;  /* 0x0000000400dc6947 */ /* 0x000fea0003800000 */
[----:B----4-:R-:W0:Y:S01]  /*16240*/  S2R R3, SR_TID.X ;  /* 0x0000000000037919 */ /* 0x010e220000002100 */
        /* <DEDUP_REMOVED lines=10> */
.L_x_1555:
[----:B------:R-:W-:Y:S05]  /*162f0*/  BSYNC B0 ;  /* 0x0000000000007941 */ /* 0x000fea0003800000 */
.L_x_1554:
        /* <DEDUP_REMOVED lines=17> */
[----:B------:R0:W4:Y:S02]  /*16410*/  SHFL.IDX PT, R16, R3, 0x1f, 0x1f ;  /* 0x03e01f0003107f89 */ /* 0x00012400000e0000 */
.L_x_1625:
[----:B------:R-:W-:Y:S02]  /*16420*/  ULDC UR4, c[0x0][0xc38] ;  /* 0x00030e0000047ab9 */ /* 0x000fe40000000800 */
[----:B------:R-:W-:-:S04]  /*16430*/  IMAD.U32 R4, RZ, RZ, UR4 ;  /* 0x00000004ff047e24 */ /* 0x000fc8000f8e00ff */
[----:B----4-:R-:W-:-:S04]  /*16440*/  IMAD R16, R16, R4, RZ ;  /* 0x0000000410107224 */ /* 0x010fc800078e02ff */
[----:B------:R-:W-:-:S05]  /*16450*/  IMAD.IADD R5, R16, 0x1, R5 ;  /* 0x0000000110057824 */ /* 0x000fca00078e0205 */
[----:B------:R-:W-:-:S13]  /*16460*/  ISETP.GT.AND P6, PT, R5, R0, PT ;  /* 0x000000000500720c */ /* 0x000fda0003fc4270 */
[----:B------:R-:W-:Y:S05]  /*16470*/  @!P6 BRA `(.L_x_1557) ;  /* 0xfffffffc0060e947 */ /* 0x000fea000383ffff */
.L_x_1552:
[----:B------:R-:W-:Y:S01]  /*16480*/  IMAD.IADD R16, R5, 0x1, -R16 ;  /* 0x0000000105107824 */ /* 0x000fe200078e0a10 */
[----:B------:R-:W-:-:S03]  /*16490*/  UMOV UR4, 0xffffffff ;  /* 0xffffffff00047882 */ /* 0x000fc60000000000 */
[----:B------:R-:W-:-:S05]  /*164a0*/  IMAD R5, R3, R4, R16 ;  /* 0x0000000403057224 */ /* 0x000fca00078e0210 */
[----:B------:R-:W-:Y:S01]  /*164b0*/  ISETP.GT.AND P6, PT, R5, R0, PT ;  /* 0x000000000500720c */ /* 0x000fe20003fc4270 */
[----:B------:R-:W-:-:S12]  /*164c0*/  BRA.DIV UR4, `(.L_x_1558) ;  /* 0x0000002604687947 */ /* 0x000fd8000b800000 */
[----:B------:R-:W-:-:S04]  /*164d0*/  VOTE.ANY R5, PT, !P6 ;  /* 0x0000000000057806 */ /* 0x000fc800070e0100 */
[----:B------:R-:W5:Y:S02]  /*164e0*/  POPC R6, R5 ;  /* 0x0000000500067309 */ /* 0x000f640000000000 */
[----:B-----5:R0:W0:Y:S02]  /*164f0*/  SHFL.IDX PT, R17, R2, R6, 0x1f ;  /* 0x00001f0602117589 */ /* 0x02002400000e0000 */
.L_x_1629:
[----:B------:R-:W-:Y:S01]  /*16500*/  ISETP.NE.AND P0, PT, R5, RZ, PT ;  /* 0x000000ff0500720c */ /* 0x000fe20003f05270 */
[----:B------:R-:W-:-:S12]  /*16510*/  IMAD.MOV.U32 R5, RZ, RZ, RZ ;  /* 0x000000ffff057224 */ /* 0x000fd800078e00ff */
[----:B------:R-:W-:Y:S05]  /*16520*/  @!P0 BRA `(.L_x_1559) ;  /* 0x0000000000148947 */ /* 0x000fea0003800000 */
[----:B------:R-:W-:Y:S01]  /*16530*/  UMOV UR4, 0xffffffff ;  /* 0xffffffff00047882 */ /* 0x000fe20000000000 */
[----:B--2---:R-:W-:Y:S02]  /*16540*/  VIADD R12, R6, 0xffffffff ;  /* 0xffffffff060c7836 */ /* 0x004fe40000000000 */
[----:B------:R-:W-:Y:S05]  /*16550*/  BRA.DIV UR4, `(.L_x_1560) ;  /* 0x00000026048c7947 */ /* 0x000fea000b800000 */
[----:B0---4-:R0:W2:Y:S02]  /*16560*/  SHFL.IDX PT, R3, R3, R12, 0x1f ;  /* 0x00001f0c03037589 */ /* 0x0110a400000e0000 */
.L_x_1632:
[----:B--2---:R-:W-:-:S07]  /*16570*/  IMAD.MOV.U32 R5, RZ, RZ, R3 ;  /* 0x000000ffff057224 */ /* 0x004fce00078e0003 */
.L_x_1559:
[----:B0---4-:R-:W0:Y:S01]  /*16580*/  LDC.64 R2, c[0x0][0xc90] ;  /* 0x00032400ff027b82 */ /* 0x011e220000000a00 */
[----:B------:R-:W-:Y:S01]  /*16590*/  IMAD.IADD R19, R6, 0x1, R19 ;  /* 0x0000000106137824 */ /* 0x000fe200078e0213 */
[----:B------:R-:W-:-:S03]  /*165a0*/  ULDC.64 UR4, c[0x0][0x208] ;  /* 0x0000820000047ab9 */ /* 0x000fc60000000a00 */
[----:B0-----:R-:W-:-:S05]  /*165b0*/  IMAD.WIDE R2, R19, 0x4, R2 ;  /* 0x0000000413027825 */ /* 0x001fca00078e0202 */
[----:B--23--:R-:W2:Y:S01]  /*165c0*/  LDG.E R7, desc[UR4][R2.64] ;  /* 0x0000000402077981 */ /* 0x00cea2000c1e1900 */
[----:B------:R-:W-:-:S04]  /*165d0*/  IMAD R16, R5, R4, R16 ;  /* 0x0000000405107224 */ /* 0x000fc800078e0210 */
[----:B------:R-:W-:Y:S02]  /*165e0*/  IMAD.IADD R0, R0, 0x1, -R16 ;  /* 0x0000000100007824 */ /* 0x000fe400078e0a10 */
[----:B--2---:R-:W-:-:S05]  /*165f0*/  IMAD R6, R17, R7, RZ ;  /* 0x0000000711067224 */ /* 0x004fca00078e02ff */
[----:B------:R-:W-:-:S04]  /*16600*/  IABS R8, R6 ;  /* 0x0000000600087213 */ /* 0x000fc80000000000 */
[----:B------:R-:W0:Y:S08]  /*16610*/  I2F.RP R2, R8 ;  /* 0x0000000800027306 */ /* 0x000e300000209400 */
        /* <DEDUP_REMOVED lines=9> */
[----:B------:R-:W-:-:S04]  /*166b0*/  IMAD.HI.U32 R2, R2, R3, RZ ;  /* 0x0000000302027227 */ /* 0x000fc800078e00ff */
[----:B------:R-:W-:-:S04]  /*166c0*/  IMAD.MOV R5, RZ, RZ, -R5 ;  /* 0x000000ffff057224 */ /* 0x000fc800078e0a05 */
        /* <DEDUP_REMOVED lines=11> */
[----:B------:R-:W-:Y:S02]  /*16780*/  IMAD R5, R7, R2, RZ ;  /* 0x0000000207057224 */ /* 0x000fe400078e02ff */
[----:B------:R-:W-:Y:S02]  /*16790*/  IMAD.MOV R2, RZ, RZ, -R2 ;  /* 0x000000ffff027224 */ /* 0x000fe400078e0a02 */
[----:B------:R-:W-:Y:S02]  /*167a0*/  IMAD.MOV R3, RZ, RZ, -R5 ;  /* 0x000000ffff037224 */ /* 0x000fe400078e0a05 */
[----:B------:R-:W-:-:S03]  /*167b0*/  IMAD R0, R6, R2, R0 ;  /* 0x0000000206007224 */ /* 0x000fc600078e0200 */
[----:B------:R-:W-:Y:S01]  /*167c0*/  VIADDMNMX R4, R3, R4, R7, PT ;  /* 0x0000000403047246 */ /* 0x000fe20003800107 */
[----:B------:R-:W-:-:S03]  /*167d0*/  IMAD.IADD R5, R0, 0x1, R5 ;  /* 0x0000000100057824 */ /* 0x000fc600078e0205 */
        /* <DEDUP_REMOVED lines=23> */
[----:B------:R-:W-:Y:S01]  /*16950*/  @!P1 LOP3.LUT R2, RZ, R4, RZ, 0x33, !PT ;  /* 0x00000004ff029212 */ /* 0x000fe200078e33ff */
[----:B------:R-:W-:-:S04]  /*16960*/  IMAD.MOV R4, RZ, RZ, -R4 ;  /* 0x000000ffff047224 */ /* 0x000fc800078e0a04 */
[----:B------:R-:W-:Y:S01]  /*16970*/  IMAD R18, R2, R4, R5 ;  /* 0x0000000402127224 */ /* 0x000fe200078e0205 */
[----:B------:R-:W-:-:S05]  /*16980*/  LOP3.LUT R2, RZ, R2, RZ, 0x33, !PT ;  /* 0x00000002ff027212 */ /* 0x000fca00078e33ff */
[----:B------:R-:W-:Y:S01]  /*16990*/  IMAD.IADD R17, R17, 0x1, R2 ;  /* 0x0000000111117824 */ /* 0x000fe200078e0202 */
[----:B------:R-:W-:Y:S06]  /*169a0*/  BRA `(.L_x_1561) ;  /* 0x00000000001c7947 */ /* 0x000fec0003800000 */
.L_x_1553:
[----:B------:R-:W-:Y:S01]  /*169b0*/  UMOV UR4, URZ ;  /* 0x0000003f00047c82 */ /* 0x000fe20008000000 */
[----:B------:R-:W-:Y:S01]  /*169c0*/  UMOV UR5, URZ ;  /* 0x0000003f00057c82 */ /* 0x000fe20008000000 */
[----:B------:R-:W-:Y:S01]  /*169d0*/  ULDC UR6, c[0x0][0xc3c] ;  /* 0x00030f0000067ab9 */ /* 0x000fe20000000800 */
[----:B------:R-:W-:Y:S02]  /*169e0*/  IMAD.MOV.U32 R16, RZ, RZ, R0 ;  /* 0x000000ffff107224 */ /* 0x000fe400078e0000 */
[----:B------:R-:W-:Y:S02]  /*169f0*/  IMAD.U32 R17, RZ, RZ, UR4 ;  /* 0x00000004ff117e24 */ /* 0x000fe4000f8e00ff */
[----:B------:R-:W-:Y:S02]  /*16a00*/  IMAD.U32 R18, RZ, RZ, UR5 ;  /* 0x00000005ff127e24 */ /* 0x000fe4000f8e00ff */
[----:B------:R-:W-:-:S07]  /*16a10*/  IMAD.U32 R19, RZ, RZ, UR6 ;  /* 0x00000006ff137e24 */ /* 0x000fce000f8e00ff */
.L_x_1561:
[----:B------:R0:W5:Y:S01]  /*16a20*/  LDL R2, [R1] ;  /* 0x0000000001027983 */ /* 0x0001620000100800 */
[----:B------:R-:W1:Y:S01]  /*16a30*/  S2R R0, SR_TID.X ;  /* 0x0000000000007919 */ /* 0x000e620000002100 */
[----:B------:R-:W-:Y:S05]  /*16a40*/  WARPSYNC.ALL ;  /* 0x0000000000007948 */ /* 0x000fea0003800000 */
[----:B-1----:R-:W-:Y:S01]  /*16a50*/  LOP3.LUT R0, R0, 0x1f, RZ, 0xc0, !PT ;  /* 0x0000001f00007812 */ /* 0x002fe200078ec0ff */
[----:B------:R-:W-:Y:S03]  /*16a60*/  BAR.SYNC.DEFER_BLOCKING 0x4, 0x180 ;  /* 0x0106000000007b1d */ /* 0x000fe60000010000 */
[----:B------:R-:W-:-:S13]  /*16a70*/  ISETP.NE.AND P0, PT, R0, RZ, PT ;  /* 0x000000ff0000720c */ /* 0x000fda0003f05270 */
[----:B----4-:R-:W5:Y:S01]  /*16a80*/  @!P0 S2R R3, SR_CgaCtaId ;  /* 0x0000000000038919 */ /* 0x010f620000008800 */
[----:B------:R-:W-:-:S04]  /*16a90*/  @!P0 MOV R0, 0x400 ;  /* 0x0000040000008802 */ /* 0x000fc80000000f00 */
[----:B-----5:R-:W-:-:S05]  /*16aa0*/  @!P0 LEA R2, R3, R0, 0x18 ;  /* 0x0000000003028211 */ /* 0x020fca00078ec0ff */
[----:B------:R0:W-:Y:S04]  /*16ab0*/  @!P0 STS.128 [R2+0x2a8d0], R16 ;  /* 0x02a8d01002008388 */ /* 0x0001e80000000c00 */
[----:B------:R0:W-:Y:S01]  /*16ac0*/  @!P0 STL [R1], R2 ;  /* 0x0000000201008387 */ /* 0x0001e20000100800 */
[----:B------:R-:W-:Y:S06]  /*16ad0*/  BAR.ARV 0x5, 0x180 ;  /* 0x0146000000007b1d */ /* 0x000fec0000002000 */
.L_x_1550:
[----:B------:R-:W-:Y:S02]  /*16ae0*/  ULDC UR4, c[0x0][0xc3c] ;  /* 0x00030f0000047ab9 */ /* 0x000fe40000000800 */
[----:B0-----:R-:W-:-:S13]  /*16af0*/  ISETP.GE.AND P0, PT, R19, UR4, PT ;  /* 0x0000000413007c0c */ /* 0x001fda000bf06270 */
[----:B------:R-:W-:Y:S05]  /*16b00*/  @!P0 BRA `(.L_x_1562) ;  /* 0xffffffa800008947 */ /* 0x000fea000383ffff */
[----:B------:R-:W-:Y:S05]  /*16b10*/  BSYNC B8 ;  /* 0x0000000000087941 */ /* 0x000fea0003800000 */
.L_x_1452:
[----:B----4-:R-:W4:Y:S01]  /*16b20*/  LDL.LU R0, [R1+0x38] ;  /* 0x0000380001007983 */ /* 0x010f220000300800 */
[----:B------:R-:W-:Y:S01]  /*16b30*/  BSSY B0, `(.L_x_1563) ;  /* 0x000000b000007945 */ /* 0x000fe20003800000 */
[----:B------:R-:W5:Y:S01]  /*16b40*/  S2R R5, SR_CgaCtaId ;  /* 0x0000000000057919 */ /* 0x000f620000008800 */
[----:B----4-:R-:W-:-:S05]  /*16b50*/  VIADD R0, R0, 0x1 ;  /* 0x0000000100007836 */ /* 0x010fca0000000000 */
[----:B0-----:R-:W-:-:S04]  /*16b60*/  LEA.HI R2, R0, R0, RZ, 0x1 ;  /* 0x0000000000027211 */ /* 0x001fc800078f08ff */
[----:B------:R-:W-:-:S05]  /*16b70*/  LOP3.LUT R3, R2, 0xfffffffe, RZ, 0xc0, !PT ;  /* 0xfffffffe02037812 */ /* 0x000fca00078ec0ff */
[----:B------:R-:W-:Y:S01]  /*16b80*/  IMAD.IADD R3, R0, 0x1, -R3 ;  /* 0x0000000100037824 */ /* 0x000fe200078e0a03 */
[----:B------:R-:W-:-:S04]  /*16b90*/  MOV R0, 0x400 ;  /* 0x0000040000007802 */ /* 0x000fc80000000f00 */
[----:B-----5:R-:W-:Y:S02]  /*16ba0*/  LEA R0, R5, R0, 0x18 ;  /* 0x0000000005007211 */ /* 0x020fe400078ec0ff */
[----:B------:R-:W-:-:S04]  /*16bb0*/  SHF.L.U32 R3, R3, 0x1f, RZ ;  /* 0x0000001f03037819 */ /* 0x000fc800000006ff */
[----:B------:R-:W0:Y:S02]  /*16bc0*/  SYNCS.PHASECHK.TRANS64.TRYWAIT P0, [R0+URZ+0x2a820], R3 ;  /* 0x02a82003000075a7 */ /* 0x000e24000800017f */
[----:B0-----:R-:W-:Y:S05]  /*16bd0*/  @!P0 BRA `(.L_x_1564) ;  /* 0x0000002000148947 */ /* 0x001fea0003800000 */
.L_x_1633:
[----:B------:R-:W-:Y:S05]  /*16be0*/  BSYNC B0 ;  /* 0x0000000000007941 */ /* 0x000fea0003800000 */
.L_x_1563:
[----:B------:R-:W-:-:S03]  /*16bf0*/  UMOV UR4, 0xffffffff ;  /* 0xffffffff00047882 */ /* 0x000fc60000000000 */
[----:B------:R-:W-:Y:S05]  /*16c00*/  BRA.DIV UR4, `(.L_x_1565) ;  /* 0x00000022041c7947 */ /* 0x000fea000b800000 */
[----:B------:R-:W4:Y:S02]  /*16c10*/  S2R R2, SR_TID.X ;  /* 0x0000000000027919 */ /* 0x000f240000002100 */
[----:B----4-:R-:W-:-:S04]  /*16c20*/  SHF.R.U32.HI R2, RZ, 0x5, R2 ;  /* 0x00000005ff027819 */ /* 0x010fc80000011602 */
[----:B------:R-:W-:-:S05]  /*16c30*/  LOP3.LUT R2, R2, 0x3, RZ, 0xc0, !PT ;  /* 0x0000000302027812 */ /* 0x000fca00078ec0ff */
[----:B------:R4:W0:Y:S02]  /*16c40*/  SHFL.IDX PT, R14, R2, RZ, 0x1f ;  /* 0x00001fff020e7589 */ /* 0x00082400000e0000 */
.L_x_1636:
[----:B0-----:R-:W-:Y:S01]  /*16c50*/  ISETP.NE.AND P0, PT, R14, RZ, PT ;  /* 0x000000ff0e00720c */ /* 0x001fe20003f05270 */
[----:B------:R-:W-:-:S12]  /*16c60*/  BSSY B0, `(.L_x_1566) ;  /* 0x0000029000007945 */ /* 0x000fd80003800000 */
[----:B------:R-:W-:Y:S05]  /*16c70*/  @P0 BRA `(.L_x_1567) ;  /* 0x00000000009c0947 */ /* 0x000fea0003800000 */
[----:B------:R-:W-:-:S03]  /*16c80*/  UMOV UR4, 0xffffffff ;  /* 0xffffffff00047882 */ /* 0x000fc60000000000 */
[----:B------:R-:W-:Y:S05]  /*16c90*/  BRA.DIV UR4, `(.L_x_1568) ;  /* 0x00000022042c7947 */ /* 0x000fea000b800000 */
[----:B------:R-:W-:-:S13]  /*16ca0*/  ELECT P6, URZ, PT ;  /* 0x00000000003f782f */ /* 0x000fda00038c0000 */
.L_x_1639:
[----:B------:R-:W-:Y:S05]  /*16cb0*/  @!P6 BRA `(.L_x_1567) ;  /* 0x00000000008ce947 */ /* 0x000fea0003800000 */
[----:B----4-:R-:W4:Y:S02]  /*16cc0*/  LDL R2, [R1+0x48] ;  /* 0x0000480001027983 */ /* 0x010f240000100800 */
[----:B----4-:R-:W-:-:S13]  /*16cd0*/  R2UR UR4, R2 ;  /* 0x00000000020472ca */ /* 0x010fda00000e0000 */
[----:B------:R-:W-:-:S06]  /*16ce0*/  ULOP3.LUT UR4, UR4, 0x2, URZ, 0xfc, !UPT ;  /* 0x0000000204047892 */ /* 0x000fcc000f8efc3f */
[----:B------:R-:W-:-:S05]  /*16cf0*/  IMAD.U32 R2, RZ, RZ, UR4 ;  /* 0x00000004ff027e24 */ /* 0x000fca000f8e00ff */
[----:B------:R-:W-:-:S13]  /*16d00*/  ISETP.NE.AND P2, PT, R2, 0x3, PT ;  /* 0x000000030200780c */ /* 0x000fda0003f45270 */
[----:B------:R-:W-:Y:S05]  /*16d10*/  @!P2 BRA `(.L_x_1569) ;  /* 0x000000000004a947 */ /* 0x000fea0003800000 */
[----:B------:R-:W-:Y:S01]  /*16d20*/  BPT.TRAP 0x1 ;  /* 0x000000040000795c */ /* 0x000fe20000300000 */
.L_x_1569:
[----:B------:R-:W4:Y:S04]  /*16d30*/  LDL R3, [R1+0x4] ;  /* 0x0000040001037983 */ /* 0x000f280000100800 */
[----:B--23--:R-:W2:Y:S01]  /*16d40*/  LDL.LU R7, [R1+0x10] ;  /* 0x0000100001077983 */ /* 0x00cea20000300800 */
        /* <DEDUP_REMOVED lines=12> */
.L_x_1640:
[----:B------:R-:W2:Y:S02]  /*16e10*/  SYNCS.PHASECHK.TRANS64.TRYWAIT P0, [R7+URZ], R2 ;  /* 0x00000002070075a7 */ /* 0x000ea4000800017f */
[----:B--2---:R-:W-:Y:S05]  /*16e20*/  @!P0 BRA `(.L_x_1571) ;  /* 0x0000001c00fc8947 */ /* 0x004fea0003800000 */
.L_x_1641:
[----:B------:R-:W-:Y:S05]  /*16e30*/  @!P2 BRA `(.L_x_1572) ;  /* 0x000000000004a947 */ /* 0x000fea0003800000 */
[----:B------:R-:W-:Y:S01]  /*16e40*/  BPT.TRAP 0x1 ;  /* 0x000000040000795c */ /* 0x000fe20000300000 */
.L_x_1572:
[----:B------:R-:W3:Y:S01]  /*16e50*/  LDL.LU R4, [R1+0x4] ;  /* 0x0000040001047983 */ /* 0x000ee20000300800 */
[----:B------:R-:W-:-:S04]  /*16e60*/  VIADD R0, R0, 0x2a860 ;  /* 0x0002a86000007836 */ /* 0x000fc80000000000 */
[----:B---3--:R-:W-:-:S04]  /*16e70*/  IMAD R4, R4, 0x8, R0 ;  /* 0x0000000804047824 */ /* 0x008fc800078e0200 */
[----:B------:R-:W3:Y:S02]  /*16e80*/  SYNCS.PHASECHK.TRANS64.TRYWAIT P0, [R4+URZ], R5 ;  /* 0x00000005040075a7 */ /* 0x000ee4000800017f */
[----:B---3--:R-:W-:Y:S05]  /*16e90*/  @!P0 BRA `(.L_x_1573) ;  /* 0x0000001c00f48947 */ /* 0x008fea0003800000 */
.L_x_1642:
[----:B------:R-:W-:-:S07]  /*16ea0*/  IMAD R3, R3, 0x8, R0 ;  /* 0x0000000803037824 */ /* 0x000fce00078e0200 */
.L_x_1574:
[----:B----4-:R4:W0:Y:S02]  /*16eb0*/  SYNCS.PHASECHK.TRANS64.TRYWAIT P0, [R3+URZ], R2 ;  /* 0x00000002030075a7 */ /* 0x010824000800017f */
[----:B0-----:R-:W-:Y:S05]  /*16ec0*/  @!P0 NANOSLEEP.SYNCS 0x989680 ;  /* 0x009896800000895d */ /* 0x001fea0003900000 */
[----:B------:R-:W0:Y:S02]  /*16ed0*/  @!P0 SYNCS.PHASECHK.TRANS64 P0, [R3+URZ], R2 ;  /* 0x00000002030085a7 */ /* 0x000e24000800007f */
[----:B0-----:R-:W-:Y:S05]  /*16ee0*/  @!P0 BRA `(.L_x_1574) ;  /* 0xfffffffc00f08947 */ /* 0x001fea000383ffff */
.L_x_1567:
[----:B------:R-:W-:Y:S05]  /*16ef0*/  BSYNC B0 ;  /* 0x0000000000007941 */ /* 0x000fea0003800000 */
.L_x_1566:
[----:B------:R-:W-:Y:S05]  /*16f00*/  EXIT ;  /* 0x000000000000794d */ /* 0x000fea0003800000 */
.L_x_1354:
[----:B0-----:R-:W-:-:S04]  /*16f10*/  IMAD.U32 R3, RZ, RZ, UR38 ;  /* 0x00000026ff037e24 */ /* 0x001fc8000f8e00ff */
[----:B------:R0:W1:Y:S03]  /*16f20*/  SYNCS.PHASECHK.TRANS64.TRYWAIT P1, [R3+URZ+0x2a800], R0 ;  /* 0x02a80000030075a7 */ /* 0x000066000802017f */
[----:B-1----:R-:W-:Y:S05]  /*16f30*/  @!P1 NANOSLEEP.SYNCS 0x989680 ;  /* 0x009896800000995d */ /* 0x002fea0003900000 */
[----:B------:R-:W1:Y:S02]  /*16f40*/  @!P1 SYNCS.PHASECHK.TRANS64 P1, [R3+URZ+0x2a800], R0 ;  /* 0x02a80000030095a7 */ /* 0x000e64000802007f */
[----:B-1----:R-:W-:Y:S05]  /*16f50*/  @!P1 BRA `(.L_x_1354) ;  /* 0xfffffffc00ec9947 */ /* 0x002fea000383ffff */
[----:B------:R-:W-:Y:S05]  /*16f60*/  BRA `(.L_x_1575) ;  /* 0xfffffea800cc7947 */ /* 0x000fea000383ffff */
.L_x_1358:
[----:B-1----:R1:W2:Y:S02]  /*16f70*/  SYNCS.PHASECHK.TRANS64.TRYWAIT P1, [R15+URZ+0x2a830], R0 ;  /* 0x02a830000f0075a7 */ /* 0x0022a4000802017f */
[----:B--2---:R-:W-:Y:S05]  /*16f80*/  @!P1 NANOSLEEP.SYNCS 0x989680 ;  /* 0x009896800000995d */ /* 0x004fea0003900000 */
[----:B------:R-:W2:Y:S02]  /*16f90*/  @!P1 SYNCS.PHASECHK.TRANS64 P1, [R15+URZ+0x2a830], R0 ;  /* 0x02a830000f0095a7 */ /* 0x000ea4000802007f */
[----:B--2---:R-:W-:Y:S05]  /*16fa0*/  @!P1 BRA `(.L_x_1358) ;  /* 0xfffffffc00f09947 */ /* 0x004fea000383ffff */
[----:B------:R-:W-:Y:S05]  /*16fb0*/  BRA `(.L_x_1357) ;  /* 0xfffffea800f07947 */ /* 0x000fea000383ffff */
.L_x_1374:
[----:B-1----:R-:W-:-:S04]  /*16fc0*/  IMAD.U32 R12, RZ, RZ, UR7 ;  /* 0x00000007ff0c7e24 */ /* 0x002fc8000f8e00ff */
[----:B------:R1:W2:Y:S03]  /*16fd0*/  SYNCS.PHASECHK.TRANS64.TRYWAIT P1, [R12+URZ+0x2a830], R11 ;  /* 0x02a8300b0c0075a7 */ /* 0x0002a6000802017f */
[----:B--2---:R-:W-:Y:S05]  /*16fe0*/  @!P1 NANOSLEEP.SYNCS 0x989680 ;  /* 0x009896800000995d */ /* 0x004fea0003900000 */
[----:B------:R-:W2:Y:S02]  /*16ff0*/  @!P1 SYNCS.PHASECHK.TRANS64 P1, [R12+URZ+0x2a830], R11 ;  /* 0x02a8300b0c0095a7 */ /* 0x000ea4000802007f */
[----:B--2---:R-:W-:Y:S05]  /*17000*/  @!P1 BRA `(.L_x_1374) ;  /* 0xfffffffc00ec9947 */ /* 0x004fea000383ffff */
[----:B------:R-:W-:Y:S05]  /*17010*/  BRA `(.L_x_1373) ;  /* 0xfffffedc00287947 */ /* 0x000fea000383ffff */
.L_x_1378:
[----:B01----:R-:W-:-:S04]  /*17020*/  IMAD.U32 R11, RZ, RZ, UR14 ;  /* 0x0000000eff0b7e24 */ /* 0x003fc8000f8e00ff */
[----:B------:R0:W1:Y:S03]  /*17030*/  SYNCS.PHASECHK.TRANS64.TRYWAIT P1, [R11+URZ+0x2a850], R0 ;  /* 0x02a850000b0075a7 */ /* 0x000066000802017f */
[----:B-1----:R-:W-:Y:S05]  /*17040*/  @!P1 NANOSLEEP.SYNCS 0x989680 ;  /* 0x009896800000995d */ /* 0x002fea0003900000 */
[----:B------:R-:W1:Y:S02]  /*17050*/  @!P1 SYNCS.PHASECHK.TRANS64 P1, [R11+URZ+0x2a850], R0 ;  /* 0x02a850000b0095a7 */ /* 0x000e64000802007f */
[----:B-1----:R-:W-:Y:S05]  /*17060*/  @!P1 BRA `(.L_x_1378) ;  /* 0xfffffffc00ec9947 */ /* 0x002fea000383ffff */
[----:B------:R-:W-:Y:S05]  /*17070*/  BRA `(.L_x_1377) ;  /* 0xfffffee400507947 */ /* 0x000fea000383ffff */
.L_x_1395:
[----:B-1----:R-:W-:-:S04]  /*17080*/  IMAD.U32 R8, RZ, RZ, UR6 ;  /* 0x00000006ff087e24 */ /* 0x002fc8000f8e00ff */
[----:B------:R1:W2:Y:S03]  /*17090*/  SYNCS.PHASECHK.TRANS64.TRYWAIT P1, [R8+URZ+0x2a830], R7 ;  /* 0x02a83007080075a7 */ /* 0x0002a6000802017f */
[----:B--2---:R-:W-:Y:S05]  /*170a0*/  @!P1 NANOSLEEP.SYNCS 0x989680 ;  /* 0x009896800000995d */ /* 0x004fea0003900000 */
[----:B------:R-:W2:Y:S02]  /*170b0*/  @!P1 SYNCS.PHASECHK.TRANS64 P1, [R8+URZ+0x2a830], R7 ;  /* 0x02a83007080095a7 */ /* 0x000ea4000802007f */
[----:B--2---:R-:W-:Y:S05]  /*170c0*/  @!P1 BRA `(.L_x_1395) ;  /* 0xfffffffc00ec9947 */ /* 0x004fea000383ffff */
[----:B------:R-:W-:Y:S05]  /*170d0*/  BRA `(.L_x_1394) ;  /* 0xffffff10007c7947 */ /* 0x000fea000383ffff */
.L_x_1399:
[----:B01----:R-:W-:-:S04]  /*170e0*/  IMAD.U32 R7, RZ, RZ, UR10 ;  /* 0x0000000aff077e24 */ /* 0x003fc8000f8e00ff */
[----:B------:R0:W1:Y:S03]  /*170f0*/  SYNCS.PHASECHK.TRANS64.TRYWAIT P1, [R7+URZ+0x2a850], R0 ;  /* 0x02a85000070075a7 */ /* 0x000066000802017f */
[----:B-1----:R-:W-:Y:S05]  /*17100*/  @!P1 NANOSLEEP.SYNCS 0x989680 ;  /* 0x009896800000995d */ /* 0x002fea0003900000 */
[----:B------:R-:W1:Y:S02]  /*17110*/  @!P1 SYNCS.PHASECHK.TRANS64 P1, [R7+URZ+0x2a850], R0 ;  /* 0x02a85000070095a7 */ /* 0x000e64000802007f */
[----:B-1----:R-:W-:Y:S05]  /*17120*/  @!P1 BRA `(.L_x_1399) ;  /* 0xfffffffc00ec9947 */ /* 0x002fea000383ffff */
[----:B------:R-:W-:Y:S05]  /*17130*/  BRA `(.L_x_1398) ;  /* 0xffffff1800a47947 */ /* 0x000fea000383ffff */
.L_x_1405:
[----:B-1----:R-:W-:-:S04]  /*17140*/  IMAD.U32 R8, RZ, RZ, UR6 ;  /* 0x00000006ff087e24 */ /* 0x002fc8000f8e00ff */
[----:B------:R1:W2:Y:S03]  /*17150*/  SYNCS.PHASECHK.TRANS64.TRYWAIT P1, [R8+URZ+0x2a830], R7 ;  /* 0x02a83007080075a7 */ /* 0x0002a6000802017f */
[----:B--2---:R-:W-:Y:S05]  /*17160*/  @!P1 NANOSLEEP.SYNCS 0x989680 ;  /* 0x009896800000995d */ /* 0x004fea0003900000 */
[----:B------:R-:W2:Y:S02]  /*17170*/  @!P1 SYNCS.PHASECHK.TRANS64 P1, [R8+URZ+0x2a830], R7 ;  /* 0x02a83007080095a7 */ /* 0x000ea4000802007f */
[----:B--2---:R-:W-:Y:S05]  /*17180*/  @!P1 BRA `(.L_x_1405) ;  /* 0xfffffffc00ec9947 */ /* 0x004fea000383ffff */
[----:B------:R-:W-:Y:S05]  /*17190*/  BRA `(.L_x_1404) ;  /* 0xffffff3000ec7947 */ /* 0x000fea000383ffff */
.L_x_1409:
[----:B01----:R-:W-:-:S04]  /*171a0*/  IMAD.U32 R7, RZ, RZ, UR10 ;  /* 0x0000000aff077e24 */ /* 0x003fc8000f8e00ff */
[----:B------:R0:W1:Y:S03]  /*171b0*/  SYNCS.PHASECHK.TRANS64.TRYWAIT P1, [R7+URZ+0x2a850], R0 ;  /* 0x02a85000070075a7 */ /* 0x000066000802017f */
[----:B-1----:R-:W-:Y:S05]  /*171c0*/  @!P1 NANOSLEEP.SYNCS 0x989680 ;  /* 0x009896800000995d */ /* 0x002fea0003900000 */
[----:B------:R-:W1:Y:S02]  /*171d0*/  @!P1 SYNCS.PHASECHK.TRANS64 P1, [R7+URZ+0x2a850], R0 ;  /* 0x02a85000070095a7 */ /* 0x000e64000802007f */
[----:B-1----:R-:W-:Y:S05]  /*171e0*/  @!P1 BRA `(.L_x_1409) ;  /* 0xfffffffc00ec9947 */ /* 0x002fea000383ffff */
[----:B------:R-:W-:Y:S05]  /*171f0*/  BRA `(.L_x_1408) ;  /* 0xffffff3c00147947 */ /* 0x000fea000383ffff */
.L_x_1422:
[----:B-1----:R-:W-:-:S04]  /*17200*/  IMAD.U32 R5, RZ, RZ, UR5 ;  /* 0x00000005ff057e24 */ /* 0x002fc8000f8e00ff */
[----:B------:R1:W2:Y:S03]  /*17210*/  SYNCS.PHASECHK.TRANS64.TRYWAIT P0, [R5+URZ+0x2a850], R0 ;  /* 0x02a85000050075a7 */ /* 0x0002a6000800017f */
[----:B--2---:R-:W-:Y:S05]  /*17220*/  @!P0 NANOSLEEP.SYNCS 0x989680 ;  /* 0x009896800000895d */ /* 0x004fea0003900000 */
[----:B------:R-:W2:Y:S02]  /*17230*/  @!P0 SYNCS.PHASECHK.TRANS64 P0, [R5+URZ+0x2a850], R0 ;  /* 0x02a85000050085a7 */ /* 0x000ea4000800007f */
[----:B--2---:R-:W-:Y:S05]  /*17240*/  @!P0 BRA `(.L_x_1422) ;  /* 0xfffffffc00ec8947 */ /* 0x004fea000383ffff */
[----:B------:R-:W-:Y:S05]  /*17250*/  BRA `(.L_x_1421) ;  /* 0xffffff6800807947 */ /* 0x000fea000383ffff */
.L_x_1472:
[----:B------:R-:W3:Y:S01]  /*17260*/  S2R R4, SR_TID.X ;  /* 0x0000000000047919 */ /* 0x000ee20000002100 */
[----:B------:R-:W-:Y:S01]  /*17270*/  BSSY B0, `(.L_x_1576) ;  /* 0x000000a000007945 */ /* 0x000fe20003800000 */
[----:B------:R-:W-:Y:S02]  /*17280*/  IMAD.MOV.U32 R12, RZ, RZ, RZ ;  /* 0x000000ffff0c7224 */ /* 0x000fe400078e00ff */
[----:B------:R-:W-:Y:S02]  /*17290*/  IMAD.MOV.U32 R11, RZ, RZ, 0x1f ;  /* 0x0000001fff0b7424 */ /* 0x000fe400078e00ff */
[----:B------:R-:W-:Y:S01]  /*172a0*/  IMAD.MOV.U32 R15, RZ, RZ, -0x1 ;  /* 0xffffffffff0f7424 */ /* 0x000fe200078e00ff */
[----:B---3--:R-:W-:-:S04]  /*172b0*/  SHF.R.U32.HI R4, RZ, 0x5, R4 ;  /* 0x00000005ff047819 */ /* 0x008fc80000011604 */
[----:B------:R-:W-:-:S05]  /*172c0*/  LOP3.LUT R4, R4, 0x3, RZ, 0xc0, !PT ;  /* 0x0000000304047812 */ /* 0x000fca00078ec0ff */
[----:B------:R-:W-:-:S07]  /*172d0*/  IMAD.MOV.U32 R13, RZ, RZ, R4 ;  /* 0x000000ffff0d7224 */ /* 0x000fce00078e0004 */
[----:B012---:R-:W-:Y:S05]  /*172e0*/  WARPSYNC.COLLECTIVE R15, `(.L_x_1577) ;  /* 0x000000000f087348 */ /* 0x007fea0003c00000 */
[----:B------:R3:W4:Y:S02]  /*172f0*/  SHFL.IDX P6, R14, R13, R12, R11 ;  /* 0x0000000c0d0e7389 */ /* 0x00072400000c000b */
[----:B01234-:R-:W-:Y:S01]  /*17300*/  ENDCOLLECTIVE ;  /* 0x000000000000791b */ /* 0x01ffe20003800000 */
.L_x_1577:
[----:B------:R-:W-:Y:S05]  /*17310*/  BSYNC B0 ;  /* 0x0000000000007941 */ /* 0x000fea0003800000 */
.L_x_1576:
[----:B------:R-:W-:Y:S05]  /*17320*/  BRA `(.L_x_1578) ;  /* 0xffffffac00c07947 */ /* 0x000fea000383ffff */
.L_x_1474:
[----:B------:R-:W-:Y:S01]  /*17330*/  BSSY B0, `(.L_x_1579) ;  /* 0x0000006000007945 */ /* 0x000fe20003800000 */
[----:B------:R-:W-:-:S07]  /*17340*/  IMAD.MOV.U32 R15, RZ, RZ, -0x1 ;  /* 0xffffffffff0f7424 */ /* 0x000fce00078e00ff */
[----:B012-4-:R-:W-:Y:S05]  /*17350*/  WARPSYNC.COLLECTIVE R15, `(.L_x_1580) ;  /* 0x000000000f0c7348 */ /* 0x017fea0003c00000 */
[----:B------:R-:W-:Y:S02]  /*17360*/  ELECT P6, UR62, PT ;  /* 0x00000000003e782f */ /* 0x000fe400038c0000 */
[----:B------:R-:W-:Y:S01]  /*17370*/  MOV R14, UR62 ;  /* 0x0000003e000e7c02 */ /* 0x000fe20008000f00 */
[----:B012-4-:R-:W-:Y:S10]  /*17380*/  ENDCOLLECTIVE ;  /* 0x000000000000791b */ /* 0x017ff40003800000 */
.L_x_1580:
[----:B------:R-:W-:Y:S05]  /*17390*/  BSYNC B0 ;  /* 0x0000000000007941 */ /* 0x000fea0003800000 */
.L_x_1579:
[----:B------:R-:W-:Y:S05]  /*173a0*/  BRA `(.L_x_1581) ;  /* 0xffffffac00cc7947 */ /* 0x000fea000383ffff */
.L_x_1476:
[----:B--2---:R2:W3:Y:S02]  /*173b0*/  SYNCS.PHASECHK.TRANS64.TRYWAIT P0, [R0+URZ+0x2a840], R2 ;  /* 0x02a84002000075a7 */ /* 0x0044e4000800017f */
[----:B---3--:R-:W-:Y:S05]  /*173c0*/  @!P0 NANOSLEEP.SYNCS 0x989680 ;  /* 0x009896800000895d */ /* 0x008fea0003900000 */
[----:B------:R-:W3:Y:S02]  /*173d0*/  @!P0 SYNCS.PHASECHK.TRANS64 P0, [R0+URZ+0x2a840], R2 ;  /* 0x02a84002000085a7 */ /* 0x000ee4000800007f */
[----:B---3--:R-:W-:Y:S05]  /*173e0*/  @!P0 BRA `(.L_x_1476) ;  /* 0xfffffffc00f08947 */ /* 0x008fea000383ffff */
[----:B------:R-:W-:Y:S05]  /*173f0*/  BRA `(.L_x_1582) ;  /* 0xffffffb000387947 */ /* 0x000fea000383ffff */
.L_x_1480:
[----:B------:R-:W2:Y:S01]  /*17400*/  LDL.LU R11, [R1+0x30] ;  /* 0x00003000010b7983 */ /* 0x000ea20000300800 */
[----:B------:R-:W-:Y:S01]  /*17410*/  IMAD.MOV.U32 R13, RZ, RZ, R3 ;  /* 0x000000ffff0d7224 */ /* 0x000fe200078e0003 */
[----:B------:R-:W-:Y:S01]  /*17420*/  LOP3.LUT R5, R5, 0x7f, RZ, 0xc0, !PT ;  /* 0x0000007f05057812 */ /* 0x000fe200078ec0ff */
[----:B------:R-:W-:Y:S02]  /*17430*/  IMAD.MOV.U32 R12, RZ, RZ, RZ ;  /* 0x000000ffff0c7224 */ /* 0x000fe400078e00ff */
[----:B------:R-:W-:Y:S01]  /*17440*/  IMAD.MOV.U32 R15, RZ, RZ, -0x1 ;  /* 0xffffffffff0f7424 */ /* 0x000fe200078e00ff */
[----:B------:R-:W-:-:S05]  /*17450*/  SHF.R.U32.HI R5, RZ, 0x3, R5 ;  /* 0x00000003ff057819 */ /* 0x000fca0000011605 */
[----:B------:R-:W-:-:S04]  /*17460*/  IMAD.IADD R0, R5, 0x1, R9 ;  /* 0x0000000105007824 */ /* 0x000fc800078e0209 */
[----:B------:R-:W-:Y:S02]  /*17470*/  VIADD R5, R0, 0x10 ;  /* 0x0000001000057836 */ /* 0x000fe40000000000 */
[----:B--2---:R-:W-:Y:S02]  /*17480*/  IMAD R2, R11, R7, RZ ;  /* 0x000000070b027224 */ /* 0x004fe400078e02ff */
[----:B------:R-:W-:-:S03]  /*17490*/  IMAD.MOV.U32 R11, RZ, RZ, 0x181f ;  /* 0x0000181fff0b7424 */ /* 0x000fc600078e00ff */
[----:B------:R-:W-:-:S13]  /*174a0*/  ISETP.GE.AND P3, PT, R0, R2, PT ;  /* 0x000000020000720c */ /* 0x000fda0003f66270 */
[----:B-----5:R-:W-:Y:S05]  /*174b0*/  WARPSYNC.COLLECTIVE R15, `(.L_x_1583) ;  /* 0x000000000f087348 */ /* 0x020fea0003c00000 */
[----:B------:R0:W1:Y:S02]  /*174c0*/  SHFL.IDX P6, R14, R13, R12, R11 ;  /* 0x0000000c0d0e7389 */ /* 0x00006400000c000b */
[----:B01---5:R-:W-:Y:S01]  /*174d0*/  ENDCOLLECTIVE ;  /* 0x000000000000791b */ /* 0x023fe20003800000 */
.L_x_1583:
[----:B------:R-:W-:Y:S02]  /*174e0*/  IMAD.MOV.U32 R13, RZ, RZ, R4 ;  /* 0x000000ffff0d7224 */ /* 0x000fe400078e0004 */
[----:B------:R-:W-:-:S07]  /*174f0*/  IMAD.MOV.U32 R6, RZ, RZ, R14 ;  /* 0x000000ffff067224 */ /* 0x000fce00078e000e */
[----:B------:R-:W-:Y:S05]  /*17500*/  WARPSYNC.COLLECTIVE R15, `(.L_x_1584) ;  /* 0x000000000f087348 */ /* 0x000fea0003c00000 */
[----:B------:R0:W1:Y:S02]  /*17510*/  SHFL.IDX P6, R14, R13, R12, R11 ;  /* 0x0000000c0d0e7389 */ /* 0x00006400000c000b */
[----:B01----:R-:W-:Y:S01]  /*17520*/  ENDCOLLECTIVE ;  /* 0x000000000000791b */ /* 0x003fe20003800000 */
.L_x_1584:
        /* <DEDUP_REMOVED lines=19> */
.L_x_1585:
[----:B------:R-:W-:Y:S02]  /*17660*/  IMAD.MOV.U32 R13, RZ, RZ, R4 ;  /* 0x000000ffff0d7224 */ /* 0x000fe400078e0004 */
[----:B------:R-:W-:-:S07]  /*17670*/  IMAD.MOV.U32 R9, RZ, RZ, R14 ;  /* 0x000000ffff097224 */ /* 0x000fce00078e000e */
[----:B------:R-:W-:Y:S05]  /*17680*/  WARPSYNC.COLLECTIVE R15, `(.L_x_1586) ;  /* 0x000000000f087348 */ /* 0x000fea0003c00000 */
[----:B------:R0:W1:Y:S02]  /*17690*/  SHFL.IDX P6, R14, R13, R12, R11 ;  /* 0x0000000c0d0e7389 */ /* 0x00006400000c000b */
[----:B01----:R-:W-:Y:S01]  /*176a0*/  ENDCOLLECTIVE ;  /* 0x000000000000791b */ /* 0x003fe20003800000 */
.L_x_1586:
[----:B------:R-:W-:Y:S01]  /*176b0*/  ULDC.64 UR4, c[0x0][0x208] ;  /* 0x0000820000047ab9 */ /* 0x000fe20000000a00 */
[----:B------:R-:W-:Y:S02]  /*176c0*/  IMAD.MOV.U32 R13, RZ, RZ, R3 ;  /* 0x000000ffff0d7224 */ /* 0x000fe400078e0003 */
[----:B------:R-:W-:Y:S02]  /*176d0*/  IMAD.MOV.U32 R12, RZ, RZ, 0x2 ;  /* 0x00000002ff0c7424 */ /* 0x000fe400078e00ff */
[----:B------:R-:W-:-:S05]  /*176e0*/  IMAD.MOV.U32 R5, RZ, RZ, R14 ;  /* 0x000000ffff057224 */ /* 0x000fca00078e000e */
[----:B------:R-:W-:-:S05]  /*176f0*/  @!P3 LEA R8, P5, R8, R5, 0x1 ;  /* 0x000000050808b211 */ /* 0x000fca00078a08ff */
[----:B------:R-:W-:Y:S02]  /*17700*/  @!P3 IMAD.X R5, RZ, RZ, R9, P5 ;  /* 0x000000ffff05b224 */ /* 0x000fe400028e0609 */
[----:B------:R-:W-:Y:S01]  /*17710*/  @!P3 IMAD.MOV.U32 R6, RZ, RZ, R8 ;  /* 0x000000ffff06b224 */ /* 0x000fe200078e0008 */
[----:B------:R-:W0:Y:S01]  /*17720*/  S2R R9, SR_TID.X ;  /* 0x0000000000097919 */ /* 0x000e220000002100 */
        /* <DEDUP_REMOVED lines=9> */
[----:B01----:R-:W-:Y:S05]  /*177c0*/  WARPSYNC.COLLECTIVE R15, `(.L_x_1587) ;  /* 0x000000000f087348 */ /* 0x003fea0003c00000 */
[----:B------:R2:W3:Y:S02]  /*177d0*/  SHFL.IDX P6, R14, R13, R12, R11 ;  /* 0x0000000c0d0e7389 */ /* 0x0004e400000c000b */
[----:B0123--:R-:W-:Y:S01]  /*177e0*/  ENDCOLLECTIVE ;  /* 0x000000000000791b */ /* 0x00ffe20003800000 */
.L_x_1587:
[----:B------:R-:W-:Y:S02]  /*177f0*/  IMAD.MOV.U32 R13, RZ, RZ, R4 ;  /* 0x000000ffff0d7224 */ /* 0x000fe400078e0004 */
[----:B------:R-:W-:-:S05]  /*17800*/  IMAD.SHL.U32 R9, R9, 0x8, RZ ;  /* 0x0000000809097824 */ /* 0x000fca00078e00ff */
[----:B------:R-:W-:Y:S01]  /*17810*/  LOP3.LUT R9, R9, 0x38, RZ, 0xc0, !PT ;  /* 0x0000003809097812 */ /* 0x000fe200078ec0ff */
[----:B------:R-:W-:-:S07]  /*17820*/  IMAD.MOV.U32 R8, RZ, RZ, R14 ;  /* 0x000000ffff087224 */ /* 0x000fce00078e000e */
[----:B------:R-:W-:Y:S05]  /*17830*/  WARPSYNC.COLLECTIVE R15, `(.L_x_1588) ;  /* 0x000000000f087348 */ /* 0x000fea0003c00000 */
[----:B------:R0:W1:Y:S02]  /*17840*/  SHFL.IDX P6, R14, R13, R12, R11 ;  /* 0x0000000c0d0e7389 */ /* 0x00006400000c000b */
[----:B01----:R-:W-:Y:S01]  /*17850*/  ENDCOLLECTIVE ;  /* 0x000000000000791b */ /* 0x003fe20003800000 */
.L_x_1588:
[----:B------:R-:W-:Y:S01]  /*17860*/  ULDC.64 UR4, c[0x0][0x208] ;  /* 0x0000820000047ab9 */ /* 0x000fe20000000a00 */
[----:B------:R-:W-:Y:S02]  /*17870*/  IMAD.MOV.U32 R13, RZ, RZ, R3 ;  /* 0x000000ffff0d7224 */ /* 0x000fe400078e0003 */
[----:B------:R-:W-:Y:S02]  /*17880*/  IMAD.MOV.U32 R12, RZ, RZ, 0x3 ;  /* 0x00000003ff0c7424 */ /* 0x000fe400078e00ff */
[----:B------:R-:W-:-:S05]  /*17890*/  IMAD.MOV.U32 R5, RZ, RZ, R14 ;  /* 0x000000ffff057224 */ /* 0x000fca00078e000e */
        /* <DEDUP_REMOVED lines=15> */
.L_x_1589:
[----:B------:R-:W-:Y:S02]  /*17990*/  IMAD.MOV.U32 R13, RZ, RZ, R4 ;  /* 0x000000ffff0d7224 */ /* 0x000fe400078e0004 */
[----:B------:R-:W-:-:S07]  /*179a0*/  IMAD.MOV.U32 R6, RZ, RZ, R14 ;  /* 0x000000ffff067224 */ /* 0x000fce00078e000e */
[----:B------:R-:W-:Y:S05]  /*179b0*/  WARPSYNC.COLLECTIVE R15, `(.L_x_1590) ;  /* 0x000000000f087348 */ /* 0x000fea0003c00000 */
[----:B------:R0:W1:Y:S02]  /*179c0*/  SHFL.IDX P6, R14, R13, R12, R11 ;  /* 0x0000000c0d0e7389 */ /* 0x00006400000c000b */
[----:B01----:R-:W-:Y:S01]  /*179d0*/  ENDCOLLECTIVE ;  /* 0x000000000000791b */ /* 0x003fe20003800000 */
.L_x_1590:
        /* <DEDUP_REMOVED lines=19> */
.L_x_1591:
[----:B------:R-:W-:Y:S02]  /*17b10*/  IMAD.MOV.U32 R13, RZ, RZ, R4 ;  /* 0x000000ffff0d7224 */ /* 0x000fe400078e0004 */
[----:B------:R-:W-:-:S07]  /*17b20*/  IMAD.MOV.U32 R6, RZ, RZ, R14 ;  /* 0x000000ffff067224 */ /* 0x000fce00078e000e */
[----:B------:R-:W-:Y:S05]  /*17b30*/  WARPSYNC.COLLECTIVE R15, `(.L_x_1592) ;  /* 0x000000000f087348 */ /* 0x000fea0003c00000 */
[----:B------:R0:W1:Y:S02]  /*17b40*/  SHFL.IDX P6, R14, R13, R12, R11 ;  /* 0x0000000c0d0e7389 */ /* 0x00006400000c000b */
[----:B01----:R-:W-:Y:S01]  /*17b50*/  ENDCOLLECTIVE ;  /* 0x000000000000791b */ /* 0x003fe20003800000 */
.L_x_1592:
        /* <DEDUP_REMOVED lines=19> */
.L_x_1593:
[----:B------:R-:W-:Y:S02]  /*17c90*/  IMAD.MOV.U32 R13, RZ, RZ, R4 ;  /* 0x000000ffff0d7224 */ /* 0x000fe400078e0004 */
[----:B------:R-:W-:-:S07]  /*17ca0*/  IMAD.MOV.U32 R6, RZ, RZ, R14 ;  /* 0x000000ffff067224 */ /* 0x000fce00078e000e */
[----:B------:R-:W-:Y:S05]  /*17cb0*/  WARPSYNC.COLLECTIVE R15, `(.L_x_1594) ;  /* 0x000000000f087348 */ /* 0x000fea0003c00000 */
[----:B------:R0:W1:Y:S02]  /*17cc0*/  SHFL.IDX P6, R14, R13, R12, R11 ;  /* 0x0000000c0d0e7389 */ /* 0x00006400000c000b */
[----:B01----:R-:W-:Y:S01]  /*17cd0*/  ENDCOLLECTIVE ;  /* 0x000000000000791b */ /* 0x003fe20003800000 */
.L_x_1594:
        /* <DEDUP_REMOVED lines=17> */
.L_x_1595:
[----:B------:R-:W-:-:S05]  /*17df0*/  VIADD R7, R0, 0x60 ;  /* 0x0000006000077836 */ /* 0x000fca0000000000 */
[----:B------:R-:W-:Y:S01]  /*17e00*/  ISETP.GE.AND P4, PT, R7, R2, PT ;  /* 0x000000020700720c */ /* 0x000fe20003f86270 */
[----:B------:R-:W-:Y:S02]  /*17e10*/  IMAD.MOV.U32 R13, RZ, RZ, R4 ;  /* 0x000000ffff0d7224 */ /* 0x000fe400078e0004 */
[----:B------:R-:W-:-:S10]  /*17e20*/  IMAD.MOV.U32 R6, RZ, RZ, R14 ;  /* 0x000000ffff067224 */ /* 0x000fd400078e000e */
[----:B------:R-:W-:Y:S05]  /*17e30*/  WARPSYNC.COLLECTIVE R15, `(.L_x_1596) ;  /* 0x000000000f087348 */ /* 0x000fea0003c00000 */
[----:B------:R0:W1:Y:S02]  /*17e40*/  SHFL.IDX P6, R14, R13, R12, R11 ;  /* 0x0000000c0d0e7389 */ /* 0x00006400000c000b */
[----:B01----:R-:W-:Y:S01]  /*17e50*/  ENDCOLLECTIVE ;  /* 0x000000000000791b */ /* 0x003fe20003800000 */
.L_x_1596:
        /* <DEDUP_REMOVED lines=17> */
.L_x_1597:
[----:B------:R-:W-:Y:S02]  /*17f70*/  IMAD.MOV.U32 R13, RZ, RZ, R4 ;  /* 0x000000ffff0d7224 */ /* 0x000fe400078e0004 */
[----:B------:R-:W-:-:S07]  /*17f80*/  IMAD.MOV.U32 R3, RZ, RZ, R14 ;  /* 0x000000ffff037224 */ /* 0x000fce00078e000e */
[----:B------:R-:W-:Y:S05]  /*17f90*/  WARPSYNC.COLLECTIVE R15, `(.L_x_1598) ;  /* 0x000000000f087348 */ /* 0x000fea0003c00000 */
[----:B------:R0:W1:Y:S02]  /*17fa0*/  SHFL.IDX P6, R14, R13, R12, R11 ;  /* 0x0000000c0d0e7389 */ /* 0x00006400000c000b */
[----:B01----:R-:W-:Y:S01]  /*17fb0*/  ENDCOLLECTIVE ;  /* 0x000000000000791b */ /* 0x003fe20003800000 */
.L_x_1598:
[----:B------:R-:W-:Y:S01]  /*17fc0*/  IMAD.MOV.U32 R4, RZ, RZ, R14 ;  /* 0x000000ffff047224 */ /* 0x000fe200078e000e */
[----:B------:R-:W-:Y:S06]  /*17fd0*/  BRA `(.L_x_1599) ;  /* 0xffffffb000f87947 */ /* 0x000fec000383ffff */
.L_x_1485:
[----:B0-----:R-:W2:Y:S02]  /*17fe0*/  LDL R2, [R1] ;  /* 0x0000000001027983 */ /* 0x001ea40000100800 */
[----:B--2---:R0:W1:Y:S02]  /*17ff0*/  SYNCS.PHASECHK.TRANS64.TRYWAIT P0, [R2+URZ+0x2a820], R0 ;  /* 0x02a82000020075a7 */ /* 0x004064000800017f */
[----:B-1----:R-:W-:Y:S05]  /*18000*/  @!P0 NANOSLEEP.SYNCS 0x989680 ;  /* 0x009896800000895d */ /* 0x002fea0003900000 */
[----:B------:R-:W1:Y:S02]  /*18010*/  @!P0 SYNCS.PHASECHK.TRANS64 P0, [R2+URZ+0x2a820], R0 ;  /* 0x02a82000020085a7 */ /* 0x000e64000800007f */
[----:B-1----:R-:W-:Y:S05]  /*18020*/  @!P0 BRA `(.L_x_1485) ;  /* 0xfffffffc00ec8947 */ /* 0x002fea000383ffff */
[----:B------:R-:W-:Y:S05]  /*18030*/  BRA `(.L_x_1600) ;  /* 0xffffffb400807947 */ /* 0x000fea000383ffff */
.L_x_1494:
[----:B-1----:R1:W2:Y:S02]  /*18040*/  SYNCS.PHASECHK.TRANS64.TRYWAIT P0, [R3+URZ+0x2a840], R2 ;  /* 0x02a84002030075a7 */ /* 0x0022a4000800017f */
[----:B--2---:R-:W-:Y:S05]  /*18050*/  @!P0 NANOSLEEP.SYNCS 0x989680 ;  /* 0x009896800000895d */ /* 0x004fea0003900000 */
[----:B------:R-:W2:Y:S02]  /*18060*/  @!P0 SYNCS.PHASECHK.TRANS64 P0, [R3+URZ+0x2a840], R2 ;  /* 0x02a84002030085a7 */ /* 0x000ea4000800007f */
[----:B--2---:R-:W-:Y:S05]  /*18070*/  @!P0 BRA `(.L_x_1494) ;  /* 0xfffffffc00f08947 */ /* 0x004fea000383ffff */
[----:B------:R-:W-:Y:S05]  /*18080*/  BRA `(.L_x_1601) ;  /* 0xffffffb800507947 */ /* 0x000fea000383ffff */
.L_x_1501:
[----:B0-----:R0:W1:Y:S02]  /*18090*/  SYNCS.PHASECHK.TRANS64.TRYWAIT P0, [R3+URZ+0x60], R2 ;  /* 0x00006002030075a7 */ /* 0x001064000800017f */
[----:B-1----:R-:W-:Y:S05]  /*180a0*/  @!P0 NANOSLEEP.SYNCS 0x989680 ;  /* 0x009896800000895d */ /* 0x002fea0003900000 */
[----:B------:R-:W1:Y:S02]  /*180b0*/  @!P0 SYNCS.PHASECHK.TRANS64 P0, [R3+URZ+0x60], R2 ;  /* 0x00006002030085a7 */ /* 0x000e64000800007f */
[----:B-1----:R-:W-:Y:S05]  /*180c0*/  @!P0 BRA `(.L_x_1501) ;  /* 0xfffffffc00f08947 */ /* 0x002fea000383ffff */
[----:B------:R-:W-:Y:S05]  /*180d0*/  BRA `(.L_x_1602) ;  /* 0xffffffbc00687947 */ /* 0x000fea000383ffff */
.L_x_1510:
[----:B--2---:R2:W3:Y:S02]  /*180e0*/  SYNCS.PHASECHK.TRANS64.TRYWAIT P0, [R3+URZ+0x2a840], R2 ;  /* 0x02a84002030075a7 */ /* 0x0044e4000800017f */
[----:B---3--:R-:W-:Y:S05]  /*180f0*/  @!P0 NANOSLEEP.SYNCS 0x989680 ;  /* 0x009896800000895d */ /* 0x008fea0003900000 */
[----:B------:R-:W3:Y:S02]  /*18100*/  @!P0 SYNCS.PHASECHK.TRANS64 P0, [R3+URZ+0x2a840], R2 ;  /* 0x02a84002030085a7 */ /* 0x000ee4000800007f */
[----:B---3--:R-:W-:Y:S05]  /*18110*/  @!P0 BRA `(.L_x_1510) ;  /* 0xfffffffc00f08947 */ /* 0x008fea000383ffff */
[----:B------:R-:W-:Y:S05]  /*18120*/  BRA `(.L_x_1603) ;  /* 0xffffffc400147947 */ /* 0x000fea000383ffff */
.L_x_1517:
[----:B0-----:R0:W2:Y:S02]  /*18130*/  SYNCS.PHASECHK.TRANS64.TRYWAIT P0, [R2+URZ+0x60], R3 ;  /* 0x00006003020075a7 */ /* 0x0010a4000800017f */
[----:B--2---:R-:W-:Y:S05]  /*18140*/  @!P0 NANOSLEEP.SYNCS 0x989680 ;  /* 0x009896800000895d */ /* 0x004fea0003900000 */
[----:B------:R-:W2:Y:S02]  /*18150*/  @!P0 SYNCS.PHASECHK.TRANS64 P0, [R2+URZ+0x60], R3 ;  /* 0x00006003020085a7 */ /* 0x000ea4000800007f */
[----:B--2---:R-:W-:Y:S05]  /*18160*/  @!P0 BRA `(.L_x_1517) ;  /* 0xfffffffc00f08947 */ /* 0x004fea000383ffff */
[----:B------:R-:W-:Y:S05]  /*18170*/  BRA `(.L_x_1604) ;  /* 0xffffffc8002c7947 */ /* 0x000fea000383ffff */
.L_x_1526:
[----:B----4-:R4:W0:Y:S02]  /*18180*/  SYNCS.PHASECHK.TRANS64.TRYWAIT P0, [R2+URZ+0x2a840], R3 ;  /* 0x02a84003020075a7 */ /* 0x010824000800017f */
[----:B0-----:R-:W-:Y:S05]  /*18190*/  @!P0 NANOSLEEP.SYNCS 0x989680 ;  /* 0x009896800000895d */ /* 0x001fea0003900000 */
[----:B------:R-:W0:Y:S02]  /*181a0*/  @!P0 SYNCS.PHASECHK.TRANS64 P0, [R2+URZ+0x2a840], R3 ;  /* 0x02a84003020085a7 */ /* 0x000e24000800007f */
[----:B0-----:R-:W-:Y:S05]  /*181b0*/  @!P0 BRA `(.L_x_1526) ;  /* 0xfffffffc00f08947 */ /* 0x001fea000383ffff */
[----:B------:R-:W-:Y:S05]  /*181c0*/  BRA `(.L_x_1605) ;  /* 0xffffffcc00a07947 */ /* 0x000fea000383ffff */
.L_x_1533:
[----:B0-----:R0:W2:Y:S02]  /*181d0*/  SYNCS.PHASECHK.TRANS64.TRYWAIT P0, [R2+URZ+0x60], R5 ;  /* 0x00006005020075a7 */ /* 0x0010a4000800017f */
[----:B--2---:R-:W-:Y:S05]  /*181e0*/  @!P0 NANOSLEEP.SYNCS 0x989680 ;  /* 0x009896800000895d */ /* 0x004fea0003900000 */
[----:B------:R-:W2:Y:S02]  /*181f0*/  @!P0 SYNCS.PHASECHK.TRANS64 P0, [R2+URZ+0x60], R5 ;  /* 0x00006005020085a7 */ /* 0x000ea4000800007f */
[----:B--2---:R-:W-:Y:S05]  /*18200*/  @!P0 BRA `(.L_x_1533) ;  /* 0xfffffffc00f08947 */ /* 0x004fea000383ffff */
[----:B------:R-:W-:Y:S05]  /*18210*/  BRA `(.L_x_1606) ;  /* 0xffffffd000b87947 */ /* 0x000fea000383ffff */
.L_x_1544:
[----:B----4-:R4:W0:Y:S02]  /*18220*/  SYNCS.PHASECHK.TRANS64.TRYWAIT P0, [R0+URZ+0x2a860], R2 ;  /* 0x02a86002000075a7 */ /* 0x010824000800017f */
[----:B0-----:R-:W-:Y:S05]  /*18230*/  @!P0 NANOSLEEP.SYNCS 0x989680 ;  /* 0x009896800000895d */ /* 0x001fea0003900000 */
[----:B------:R-:W0:Y:S02]  /*18240*/  @!P0 SYNCS.PHASECHK.TRANS64 P0, [R0+URZ+0x2a860], R2 ;  /* 0x02a86002000085a7 */ /* 0x000e24000800007f */
[----:B0-----:R-:W-:Y:S05]  /*18250*/  @!P0 BRA `(.L_x_1544) ;  /* 0xfffffffc00f08947 */ /* 0x001fea000383ffff */
[----:B------:R-:W-:Y:S05]  /*18260*/  BRA `(.L_x_1607) ;  /* 0xffffffd800107947 */ /* 0x000fea000383ffff */
.L_x_1551:
[----:B------:R-:W-:Y:S01]  /*18270*/  BSSY B0, `(.L_x_1608) ;  /* 0x0000008000007945 */ /* 0x000fe20003800000 */
[----:B------:R-:W-:Y:S02]  /*18280*/  IMAD.MOV.U32 R13, RZ, RZ, R16 ;  /* 0x000000ffff0d7224 */ /* 0x000fe400078e0010 */
[----:B--2---:R-:W-:Y:S02]  /*18290*/  IMAD.MOV.U32 R12, RZ, RZ, RZ ;  /* 0x000000ffff0c7224 */ /* 0x004fe400078e00ff */
[----:B------:R-:W-:Y:S02]  /*182a0*/  IMAD.MOV.U32 R11, RZ, RZ, 0x1f ;  /* 0x0000001fff0b7424 */ /* 0x000fe400078e00ff */
[----:B------:R-:W-:-:S07]  /*182b0*/  IMAD.MOV.U32 R15, RZ, RZ, -0x1 ;  /* 0xffffffffff0f7424 */ /* 0x000fce00078e00ff */
[----:B01-3--:R-:W-:Y:S05]  /*182c0*/  WARPSYNC.COLLECTIVE R15, `(.L_x_1609) ;  /* 0x000000000f087348 */ /* 0x00bfea0003c00000 */
[----:B------:R2:W4:Y:S02]  /*182d0*/  SHFL.IDX P6, R14, R13, R12, R11 ;  /* 0x0000000c0d0e7389 */ /* 0x00052400000c000b */
[----:B01234-:R-:W-:Y:S01]  /*182e0*/  ENDCOLLECTIVE ;  /* 0x000000000000791b */ /* 0x01ffe20003800000 */
.L_x_1609:
[----:B------:R-:W-:Y:S05]  /*182f0*/  BSYNC B0 ;  /* 0x0000000000007941 */ /* 0x000fea0003800000 */
.L_x_1608:
        /* <DEDUP_REMOVED lines=9> */
.L_x_1610:
[----:B------:R-:W-:Y:S01]  /*18390*/  ULDC UR4, c[0x0][0xc3c] ;  /* 0x00030f0000047ab9 */ /* 0x000fe20000000800 */
[----:B------:R-:W-:Y:S01]  /*183a0*/  ULDC.64 UR6, c[0x0][0x208] ;  /* 0x0000820000067ab9 */ /* 0x000fe20000000a00 */
        /* <DEDUP_REMOVED lines=17> */
.L_x_1611:
[----:B------:R-:W-:Y:S01]  /*184c0*/  IMAD.MOV.U32 R12, RZ, RZ, 0x2 ;  /* 0x00000002ff0c7424 */ /* 0x000fe200078e00ff */
[----:B------:R-:W-:-:S05]  /*184d0*/  SEL R7, R14, RZ, P1 ;  /* 0x000000ff0e077207 */ /* 0x000fca0000800000 */
[----:B------:R-:W-:-:S04]  /*184e0*/  IMAD.IADD R3, R2, 0x1, R7 ;  /* 0x0000000102037824 */ /* 0x000fc800078e0207 */
[----:B------:R-:W-:-:S07]  /*184f0*/  IMAD.MOV.U32 R13, RZ, RZ, R3 ;  /* 0x000000ffff0d7224 */ /* 0x000fce00078e0003 */
[----:B------:R-:W-:Y:S05]  /*18500*/  WARPSYNC.COLLECTIVE R15, `(.L_x_1612) ;  /* 0x000000000f087348 */ /* 0x000fea0003c00000 */
[----:B------:R0:W1:Y:S02]  /*18510*/  SHFL.UP P6, R14, R13, R12, R11 ;  /* 0x0400000c0d0e7389 */ /* 0x00006400000c000b */
[----:B01----:R-:W-:Y:S01]  /*18520*/  ENDCOLLECTIVE ;  /* 0x000000000000791b */ /* 0x003fe20003800000 */
.L_x_1612:
        /* <DEDUP_REMOVED lines=8> */
.L_x_1613:
        /* <DEDUP_REMOVED lines=8> */
.L_x_1614:
        /* <DEDUP_REMOVED lines=8> */
.L_x_1615:
        /* <DEDUP_REMOVED lines=9> */
.L_x_1616:
[----:B------:R-:W-:Y:S01]  /*18740*/  IMAD.MOV.U32 R16, RZ, RZ, R14 ;  /* 0x000000ffff107224 */ /* 0x000fe200078e000e */
[----:B------:R-:W-:Y:S06]  /*18750*/  BRA `(.L_x_1617) ;  /* 0xffffffd800907947 */ /* 0x000fec000383ffff */
.L_x_1556:
[----:B------:R-:W-:Y:S01]  /*18760*/  BSSY B0, `(.L_x_1618) ;  /* 0x0000008000007945 */ /* 0x000fe20003800000 */
[----:B-----5:R-:W-:Y:S02]  /*18770*/  IMAD.MOV.U32 R13, RZ, RZ, R2 ;  /* 0x000000ffff0d7224 */ /* 0x020fe400078e0002 */
[----:B--2---:R-:W-:Y:S02]  /*18780*/  IMAD.MOV.U32 R12, RZ, RZ, 0x1 ;  /* 0x00000001ff0c7424 */ /* 0x004fe400078e00ff */
[----:B------:R-:W-:Y:S02]  /*18790*/  IMAD.MOV.U32 R11, RZ, RZ, RZ ;  /* 0x000000ffff0b7224 */ /* 0x000fe400078e00ff */
[----:B------:R-:W-:-:S07]  /*187a0*/  IMAD.MOV.U32 R15, RZ, RZ, -0x1 ;  /* 0xffffffffff0f7424 */ /* 0x000fce00078e00ff */
[----:B01-3--:R-:W-:Y:S05]  /*187b0*/  WARPSYNC.COLLECTIVE R15, `(.L_x_1619) ;  /* 0x000000000f087348 */ /* 0x00bfea0003c00000 */
[----:B------:R2:W4:Y:S02]  /*187c0*/  SHFL.UP P6, R14, R13, R12, R11 ;  /* 0x0400000c0d0e7389 */ /* 0x00052400000c000b */
[----:B01234-:R-:W-:Y:S01]  /*187d0*/  ENDCOLLECTIVE ;  /* 0x000000000000791b */ /* 0x01ffe20003800000 */
.L_x_1619:
[----:B------:R-:W-:Y:S05]  /*187e0*/  BSYNC B0 ;  /* 0x0000000000007941 */ /* 0x000fea0003800000 */
.L_x_1618:
[----:B------:R-:W-:Y:S01]  /*187f0*/  SEL R3, R14, RZ, P1 ;  /* 0x000000ff0e037207 */ /* 0x000fe20000800000 */
[----:B------:R-:W-:Y:S02]  /*18800*/  IMAD.MOV.U32 R12, RZ, RZ, 0x2 ;  /* 0x00000002ff0c7424 */ /* 0x000fe400078e00ff */
[----:B------:R-:W-:Y:S02]  /*18810*/  IMAD.MOV.U32 R11, RZ, RZ, RZ ;  /* 0x000000ffff0b7224 */ /* 0x000fe400078e00ff */
[----:B------:R-:W-:Y:S02]  /*18820*/  IMAD.IADD R3, R2, 0x1, R3 ;  /* 0x0000000102037824 */ /* 0x000fe400078e0203 */
[----:B------:R-:W-:Y:S02]  /*18830*/  IMAD.MOV.U32 R15, RZ, RZ, -0x1 ;  /* 0xffffffffff0f7424 */ /* 0x000fe400078e00ff */
[----:B------:R-:W-:-:S07]  /*18840*/  IMAD.MOV.U32 R13, RZ, RZ, R3 ;  /* 0x000000ffff0d7224 */ /* 0x000fce00078e0003 */
[----:B------:R-:W-:Y:S05]  /*18850*/  WARPSYNC.COLLECTIVE R15, `(.L_x_1620) ;  /* 0x000000000f087348 */ /* 0x000fea0003c00000 */
[----:B------:R0:W1:Y:S02]  /*18860*/  SHFL.UP P6, R14, R13, R12, R11 ;  /* 0x0400000c0d0e7389 */ /* 0x00006400000c000b */
[----:B01----:R-:W-:Y:S01]  /*18870*/  ENDCOLLECTIVE ;  /* 0x000000000000791b */ /* 0x003fe20003800000 */
.L_x_1620:
[----:B------:R-:W-:Y:S01]  /*18880*/  IMAD.MOV.U32 R12, RZ, RZ, 0x4 ;  /* 0x00000004ff0c7424 */ /* 0x000fe200078e00ff */
[----:B------:R-:W-:-:S05]  /*18890*/  SEL R14, R14, RZ, P2 ;  /* 0x000000ff0e0e7207 */ /* 0x000fca0001000000 */
[----:B------:R-:W-:-:S04]  /*188a0*/  IMAD.IADD R3, R3, 0x1, R14 ;  /* 0x0000000103037824 */ /* 0x000fc800078e020e */
[----:B------:R-:W-:-:S07]  /*188b0*/  IMAD.MOV.U32 R13, RZ, RZ, R3 ;  /* 0x000000ffff0d7224 */ /* 0x000fce00078e0003 */
[----:B------:R-:W-:Y:S05]  /*188c0*/  WARPSYNC.COLLECTIVE R15, `(.L_x_1621) ;  /* 0x000000000f087348 */ /* 0x000fea0003c00000 */
[----:B------:R0:W1:Y:S02]  /*188d0*/  SHFL.UP P6, R14, R13, R12, R11 ;  /* 0x0400000c0d0e7389 */ /* 0x00006400000c000b */
[----:B01----:R-:W-:Y:S01]  /*188e0*/  ENDCOLLECTIVE ;  /* 0x000000000000791b */ /* 0x003fe20003800000 */
.L_x_1621:
[----:B------:R-:W-:Y:S01]  /*188f0*/  IMAD.MOV.U32 R12, RZ, RZ, 0x8 ;  /* 0x00000008ff0c7424 */ /* 0x000fe200078e00ff */
[----:B------:R-:W-:-:S05]  /*18900*/  SEL R14, R14, RZ, P3 ;  /* 0x000000ff0e0e7207 */ /* 0x000fca0001800000 */
[----:B------:R-:W-:-:S04]  /*18910*/  IMAD.IADD R3, R3, 0x1, R14 ;  /* 0x0000000103037824 */ /* 0x000fc800078e020e */
[----:B------:R-:W-:-:S07]  /*18920*/  IMAD.MOV.U32 R13, RZ, RZ, R3 ;  /* 0x000000ffff0d7224 */ /* 0x000fce00078e0003 */
[----:B------:R-:W-:Y:S05]  /*18930*/  WARPSYNC.COLLECTIVE R15, `(.L_x_1622) ;  /* 0x000000000f087348 */ /* 0x000fea0003c00000 */
[----:B------:R0:W1:Y:S02]  /*18940*/  SHFL.UP P6, R14, R13, R12, R11 ;  /* 0x0400000c0d0e7389 */ /* 0x00006400000c000b */
[----:B01----:R-:W-:Y:S01]  /*18950*/  ENDCOLLECTIVE ;  /* 0x000000000000791b */ /* 0x003fe20003800000 */
.L_x_1622:
[----:B------:R-:W-:Y:S01]  /*18960*/  IMAD.MOV.U32 R12, RZ, RZ, 0x10 ;  /* 0x00000010ff0c7424 */ /* 0x000fe200078e00ff */
[----:B------:R-:W-:-:S05]  /*18970*/  SEL R14, R14, RZ, P4 ;  /* 0x000000ff0e0e7207 */ /* 0x000fca0002000000 */
[----:B------:R-:W-:-:S04]  /*18980*/  IMAD.IADD R3, R3, 0x1, R14 ;  /* 0x0000000103037824 */ /* 0x000fc800078e020e */
[----:B------:R-:W-:-:S07]  /*18990*/  IMAD.MOV.U32 R13, RZ, RZ, R3 ;  /* 0x000000ffff0d7224 */ /* 0x000fce00078e0003 */
[----:B------:R-:W-:Y:S05]  /*189a0*/  WARPSYNC.COLLECTIVE R15, `(.L_x_1623) ;  /* 0x000000000f087348 */ /* 0x000fea0003c00000 */
[----:B------:R0:W1:Y:S02]  /*189b0*/  SHFL.UP P6, R14, R13, R12, R11 ;  /* 0x0400000c0d0e7389 */ /* 0x00006400000c000b */
[----:B01----:R-:W-:Y:S01]  /*189c0*/  ENDCOLLECTIVE ;  /* 0x000000000000791b */ /* 0x003fe20003800000 */
.L_x_1623:
[----:B------:R-:W-:Y:S02]  /*189d0*/  IMAD.MOV.U32 R12, RZ, RZ, 0x1f ;  /* 0x0000001fff0c7424 */ /* 0x000fe400078e00ff */
[----:B------:R-:W-:Y:S01]  /*189e0*/  IMAD.MOV.U32 R11, RZ, RZ, 0x1f ;  /* 0x0000001fff0b7424 */ /* 0x000fe200078e00ff */
[----:B------:R-:W-:-:S05]  /*189f0*/  SEL R14, R14, RZ, P5 ;  /* 0x000000ff0e0e7207 */ /* 0x000fca0002800000 */
[----:B------:R-:W-:-:S04]  /*18a00*/  IMAD.IADD R3, R3, 0x1, R14 ;  /* 0x0000000103037824 */ /* 0x000fc800078e020e */
[----:B------:R-:W-:-:S07]  /*18a10*/  IMAD.MOV.U32 R13, RZ, RZ, R3 ;  /* 0x000000ffff0d7224 */ /* 0x000fce00078e0003 */
[----:B------:R-:W-:Y:S05]  /*18a20*/  WARPSYNC.COLLECTIVE R15, `(.L_x_1624) ;  /* 0x000000000f087348 */ /* 0x000fea0003c00000 */
[----:B------:R0:W1:Y:S02]  /*18a30*/  SHFL.IDX P6, R14, R13, R12, R11 ;  /* 0x0000000c0d0e7389 */ /* 0x00006400000c000b */
[----:B01----:R-:W-:Y:S01]  /*18a40*/  ENDCOLLECTIVE ;  /* 0x000000000000791b */ /* 0x003fe20003800000 */
.L_x_1624:
[----:B------:R-:W-:Y:S01]  /*18a50*/  IMAD.MOV.U32 R16, RZ, RZ, R14 ;  /* 0x000000ffff107224 */ /* 0x000fe200078e000e */
[----:B------:R-:W-:Y:S06]  /*18a60*/  BRA `(.L_x_1625) ;  /* 0xffffffd8006c7947 */ /* 0x000fec000383ffff */
.L_x_1558:
[----:B------:R-:W-:Y:S01]  /*18a70*/  BSSY B0, `(.L_x_1626) ;  /* 0x0000006000007945 */ /* 0x000fe20003800000 */
[----:B------:R-:W-:Y:S01]  /*18a80*/  PLOP3.LUT P6, PT, P6, PT, PT, 0x8, 0x0 ;  /* 0x000000000000781c */ /* 0x000fe200037ce170 */
[----:B------:R-:W-:-:S12]  /*18a90*/  IMAD.MOV.U32 R15, RZ, RZ, -0x1 ;  /* 0xffffffffff0f7424 */ /* 0x000fd800078e00ff */
[----:B01234-:R-:W-:Y:S05]  /*18aa0*/  WARPSYNC.COLLECTIVE R15, `(.L_x_1627) ;  /* 0x000000000f087348 */ /* 0x01ffea0003c00000 */
[----:B------:R-:W-:Y:S01]  /*18ab0*/  VOTE.ANY R14, PT, P6 ;  /* 0x00000000000e7806 */ /* 0x000fe200030e0100 */
[----:B01234-:R-:W-:Y:S06]  /*18ac0*/  ENDCOLLECTIVE ;  /* 0x000000000000791b */ /* 0x01ffec0003800000 */
.L_x_1627:
[----:B------:R-:W-:Y:S05]  /*18ad0*/  BSYNC B0 ;  /* 0x0000000000007941 */ /* 0x000fea0003800000 */
.L_x_1626:
        /* <DEDUP_REMOVED lines=9> */
.L_x_1628:
[----:B------:R-:W-:Y:S01]  /*18b70*/  IMAD.MOV.U32 R17, RZ, RZ, R14 ;  /* 0x000000ffff117224 */ /* 0x000fe200078e000e */
[----:B------:R-:W-:Y:S06]  /*18b80*/  BRA `(.L_x_1629) ;  /* 0xffffffd8005c7947 */ /* 0x000fec000383ffff */
.L_x_1560:
[----:B------:R-:W-:Y:S01]  /*18b90*/  BSSY B0, `(.L_x_1630) ;  /* 0x0000007000007945 */ /* 0x000fe20003800000 */
[----:B------:R-:W-:Y:S02]  /*18ba0*/  IMAD.MOV.U32 R13, RZ, RZ, R3 ;  /* 0x000000ffff0d7224 */ /* 0x000fe400078e0003 */
[----:B------:R-:W-:Y:S02]  /*18bb0*/  IMAD.MOV.U32 R11, RZ, RZ, 0x1f ;  /* 0x0000001fff0b7424 */ /* 0x000fe400078e00ff */
[----:B------:R-:W-:-:S07]  /*18bc0*/  IMAD.MOV.U32 R15, RZ, RZ, -0x1 ;  /* 0xffffffffff0f7424 */ /* 0x000fce00078e00ff */
[----:B01-34-:R-:W-:Y:S05]  /*18bd0*/  WARPSYNC.COLLECTIVE R15, `(.L_x_1631) ;  /* 0x000000000f087348 */ /* 0x01bfea0003c00000 */
[----:B------:R2:W0:Y:S02]  /*18be0*/  SHFL.IDX P6, R14, R13, R12, R11 ;  /* 0x0000000c0d0e7389 */ /* 0x00042400000c000b */
[----:B01234-:R-:W-:Y:S01]  /*18bf0*/  ENDCOLLECTIVE ;  /* 0x000000000000791b */ /* 0x01ffe20003800000 */
.L_x_1631:
[----:B------:R-:W-:Y:S05]  /*18c00*/  BSYNC B0 ;  /* 0x0000000000007941 */ /* 0x000fea0003800000 */
.L_x_1630:
[----:B------:R-:W-:Y:S01]  /*18c10*/  IMAD.MOV.U32 R3, RZ, RZ, R14 ;  /* 0x000000ffff037224 */ /* 0x000fe200078e000e */
[----:B------:R-:W-:Y:S06]  /*18c20*/  BRA `(.L_x_1632) ;  /* 0xffffffd800507947 */ /* 0x000fec000383ffff */
.L_x_1564:
[----:B0-----:R0:W4:Y:S02]  /*18c30*/  SYNCS.PHASECHK.TRANS64.TRYWAIT P0, [R0+URZ+0x2a820], R3 ;  /* 0x02a82003000075a7 */ /* 0x001124000800017f */
[----:B----4-:R-:W-:Y:S05]  /*18c40*/  @!P0 NANOSLEEP.SYNCS 0x989680 ;  /* 0x009896800000895d */ /* 0x010fea0003900000 */
[----:B------:R-:W4:Y:S02]  /*18c50*/  @!P0 SYNCS.PHASECHK.TRANS64 P0, [R0+URZ+0x2a820], R3 ;  /* 0x02a82003000085a7 */ /* 0x000f24000800007f */
[----:B----4-:R-:W-:Y:S05]  /*18c60*/  @!P0 BRA `(.L_x_1564) ;  /* 0xfffffffc00f08947 */ /* 0x010fea000383ffff */
[----:B------:R-:W-:Y:S05]  /*18c70*/  BRA `(.L_x_1633) ;  /* 0xffffffdc00d87947 */ /* 0x000fea000383ffff */
.L_x_1565:
[----:B------:R-:W4:Y:S01]  /*18c80*/  S2R R2, SR_TID.X ;  /* 0x0000000000027919 */ /* 0x000f220000002100 */
[----:B------:R-:W-:Y:S01]  /*18c90*/  BSSY B0, `(.L_x_1634) ;  /* 0x000000a000007945 */ /* 0x000fe20003800000 */
[----:B--2---:R-:W-:Y:S02]  /*18ca0*/  IMAD.MOV.U32 R12, RZ, RZ, RZ ;  /* 0x000000ffff0c7224 */ /* 0x004fe400078e00ff */
[----:B------:R-:W-:Y:S02]  /*18cb0*/  IMAD.MOV.U32 R11, RZ, RZ, 0x1f ;  /* 0x0000001fff0b7424 */ /* 0x000fe400078e00ff */
[----:B------:R-:W-:Y:S01]  /*18cc0*/  IMAD.MOV.U32 R15, RZ, RZ, -0x1 ;  /* 0xffffffffff0f7424 */ /* 0x000fe200078e00ff */
[----:B----4-:R-:W-:-:S04]  /*18cd0*/  SHF.R.U32.HI R2, RZ, 0x5, R2 ;  /* 0x00000005ff027819 */ /* 0x010fc80000011602 */
[----:B------:R-:W-:-:S05]  /*18ce0*/  LOP3.LUT R2, R2, 0x3, RZ, 0xc0, !PT ;  /* 0x0000000302027812 */ /* 0x000fca00078ec0ff */
[----:B------:R-:W-:-:S07]  /*18cf0*/  IMAD.MOV.U32 R13, RZ, RZ, R2 ;  /* 0x000000ffff0d7224 */ /* 0x000fce00078e0002 */
[----:B01-3--:R-:W-:Y:S05]  /*18d00*/  WARPSYNC.COLLECTIVE R15, `(.L_x_1635) ;  /* 0x000000000f087348 */ /* 0x00bfea0003c00000 */
[----:B------:R2:W4:Y:S02]  /*18d10*/  SHFL.IDX P6, R14, R13, R12, R11 ;  /* 0x0000000c0d0e7389 */ /* 0x00052400000c000b */
[----:B01234-:R-:W-:Y:S01]  /*18d20*/  ENDCOLLECTIVE ;  /* 0x000000000000791b */ /* 0x01ffe20003800000 */
.L_x_1635:
[----:B------:R-:W-:Y:S05]  /*18d30*/  BSYNC B0 ;  /* 0x0000000000007941 */ /* 0x000fea0003800000 */
.L_x_1634:
[----:B------:R-:W-:Y:S05]  /*18d40*/  BRA `(.L_x_1636) ;  /* 0xffffffdc00c07947 */ /* 0x000fea000383ffff */
.L_x_1568:
[----:B------:R-:W-:Y:S01]  /*18d50*/  BSSY B1, `(.L_x_1637) ;  /* 0x0000006000017945 */ /* 0x000fe20003800000 */
[----:B------:R-:W-:-:S07]  /*18d60*/  IMAD.MOV.U32 R15, RZ, RZ, -0x1 ;  /* 0xffffffffff0f7424 */ /* 0x000fce00078e00ff */
[----:B-1234-:R-:W-:Y:S05]  /*18d70*/  WARPSYNC.COLLECTIVE R15, `(.L_x_1638) ;  /* 0x000000000f0c7348 */ /* 0x01efea0003c00000 */
[----:B------:R-:W-:Y:S02]  /*18d80*/  ELECT P6, UR62, PT ;  /* 0x00000000003e782f */ /* 0x000fe400038c0000 */
[----:B------:R-:W-:Y:S01]  /*18d90*/  MOV R14, UR62 ;  /* 0x0000003e000e7c02 */ /* 0x000fe20008000f00 */
[----:B-1234-:R-:W-:Y:S10]  /*18da0*/  ENDCOLLECTIVE ;  /* 0x000000000000791b */ /* 0x01eff40003800000 */
.L_x_1638:
[----:B------:R-:W-:Y:S05]  /*18db0*/  BSYNC B1 ;  /* 0x0000000000017941 */ /* 0x000fea0003800000 */
.L_x_1637:
[----:B------:R-:W-:Y:S05]  /*18dc0*/  BRA `(.L_x_1639) ;  /* 0xffffffdc00b87947 */ /* 0x000fea000383ffff */
.L_x_1570:
[----:B0-----:R0:W2:Y:S02]  /*18dd0*/  SYNCS.PHASECHK.TRANS64.TRYWAIT P0, [R6+URZ], R5 ;  /* 0x00000005060075a7 */ /* 0x0010a4000800017f */
[----:B--2---:R-:W-:Y:S05]  /*18de0*/  @!P0 NANOSLEEP.SYNCS 0x989680 ;  /* 0x009896800000895d */ /* 0x004fea0003900000 */
[----:B------:R-:W2:Y:S02]  /*18df0*/  @!P0 SYNCS.PHASECHK.TRANS64 P0, [R6+URZ], R5 ;  /* 0x00000005060085a7 */ /* 0x000ea4000800007f */
[----:B--2---:R-:W-:Y:S05]  /*18e00*/  @!P0 BRA `(.L_x_1570) ;  /* 0xfffffffc00f08947 */ /* 0x004fea000383ffff */
[----:B------:R-:W-:Y:S05]  /*18e10*/  BRA `(.L_x_1640) ;  /* 0xffffffdc00fc7947 */ /* 0x000fea000383ffff */
.L_x_1571:
[----:B--2---:R2:W3:Y:S02]  /*18e20*/  SYNCS.PHASECHK.TRANS64.TRYWAIT P0, [R7+URZ], R2 ;  /* 0x00000002070075a7 */ /* 0x0044e4000800017f */
[----:B---3--:R-:W-:Y:S05]  /*18e30*/  @!P0 NANOSLEEP.SYNCS 0x989680 ;  /* 0x009896800000895d */ /* 0x008fea0003900000 */
[----:B------:R-:W3:Y:S02]  /*18e40*/  @!P0 SYNCS.PHASECHK.TRANS64 P0, [R7+URZ], R2 ;  /* 0x00000002070085a7 */ /* 0x000ee4000800007f */
[----:B---3--:R-:W-:Y:S05]  /*18e50*/  @!P0 BRA `(.L_x_1571) ;  /* 0xfffffffc00f08947 */ /* 0x008fea000383ffff */
[----:B------:R-:W-:Y:S05]  /*18e60*/  BRA `(.L_x_1641) ;  /* 0xffffffdc00f07947 */ /* 0x000fea000383ffff */
.L_x_1573:
[----:B---3--:R3:W4:Y:S02]  /*18e70*/  SYNCS.PHASECHK.TRANS64.TRYWAIT P0, [R4+URZ], R5 ;  /* 0x00000005040075a7 */ /* 0x008724000800017f */
[----:B----4-:R-:W-:Y:S05]  /*18e80*/  @!P0 NANOSLEEP.SYNCS 0x989680 ;  /* 0x009896800000895d */ /* 0x010fea0003900000 */
[----:B------:R-:W4:Y:S02]  /*18e90*/  @!P0 SYNCS.PHASECHK.TRANS64 P0, [R4+URZ], R5 ;  /* 0x00000005040085a7 */ /* 0x000f24000800007f */
[----:B----4-:R-:W-:Y:S05]  /*18ea0*/  @!P0 BRA `(.L_x_1573) ;  /* 0xfffffffc00f08947 */ /* 0x010fea000383ffff */
[----:B------:R-:W-:Y:S05]  /*18eb0*/  BRA `(.L_x_1642) ;  /* 0xffffffdc00f87947 */ /* 0x000fea000383ffff */
.L_x_1643:
        /* <DEDUP_REMOVED lines=12> */
.L_x_3198:


//--------------------- .text._ZN7cutlass13device_kernelIN5flash11enable_sm90INS1_16FlashAttnFwdSm90INS1_25CollectiveMainloopFwdSm90ILi2EN4cute5tupleIJNS5_1CILi1EEES8_S8_EEENS6_IJNS7_ILi128EEENS7_ILi96EEENS7_ILi192EEEEEELi128ENS_10bfloat16_tEfNS_4arch4Sm90ELb0ELb1ELb1ELb1ELb0ELb1ELb0ELb1ELb1ELb1ELb0ELb0EEENS1_21CollectiveEpilogueFwdINS6_IJSA_SA_SB_EEES9_SE_SG_Li256ELb1ELb1ELb0ELb0EEENS1_36VarlenDynamicPersistentTileSchedulerILi128ELi96ELi256ELi128ELb0ELb1ELb1ELb1ELb0ELb1EEEEEEEEEvNT_6ParamsE --------------------------
	.section	.text._ZN7cutlass13device_kernelIN5flash11enable_sm90INS1_16FlashAttnFwdSm90INS1_25CollectiveMainloopFwdSm90ILi2EN4cute5tupleIJNS5_1CILi1EEES8_S8_EEENS6_IJNS7_ILi128EEENS7_ILi96EEENS7_ILi192EEEEEELi128ENS_10bfloat16_tEfNS_4arch4Sm90ELb0ELb1ELb1ELb1ELb0ELb1ELb0ELb1ELb1ELb1ELb0ELb0EEENS1_21CollectiveEpilogueFwdINS6_IJSA_SA_SB_EEES9_SE_SG_Li256ELb1ELb1ELb0ELb0EEENS1_36VarlenDynamicPersistentTileSchedulerILi128ELi96ELi256ELi128ELb0ELb1ELb1ELb1ELb0ELb1EEEEEEEEEvNT_6ParamsE,"ax",@progbits
	.align	128
.text._ZN7cutlass13device_kernelIN5flash11enable_sm90INS1_16FlashAttnFwdSm90INS1_25CollectiveMainloopFwdSm90ILi2EN4cute5tupleIJNS5_1CILi1EEES8_S8_EEENS6_IJNS7_ILi128EEENS7_ILi96EEENS7_ILi192EEEEEELi128ENS_10bfloat16_tEfNS_4arch4Sm90ELb0ELb1ELb1ELb1ELb0ELb1ELb0ELb1ELb1ELb1ELb0ELb0EEENS1_21CollectiveEpilogueFwdINS6_IJSA_SA_SB_EEES9_SE_SG_Li256ELb1ELb1ELb0ELb0EEENS1_36VarlenDynamicPersistentTileSchedulerILi128ELi96ELi256ELi128ELb0ELb1ELb1ELb1ELb0ELb1EEEEEEEEEvNT_6ParamsE:
        .type           _ZN7cutlass13device_kernelIN5flash11enable_sm90INS1_16FlashAttnFwdSm90INS1_25CollectiveMainloopFwdSm90ILi2EN4cute5tupleIJNS5_1CILi1EEES8_S8_EEENS6_IJNS7_ILi128EEENS7_ILi96EEENS7_ILi192EEEEEELi128ENS_10bfloat16_tEfNS_4arch4Sm90ELb0ELb1ELb1ELb1ELb0ELb1ELb0ELb1ELb1ELb1ELb0ELb0EEENS1_21CollectiveEpilogueFwdINS6_IJSA_SA_SB_EEES9_SE_SG_Li256ELb1ELb1ELb0ELb0EEENS1_36VarlenDynamicPersistentTileSchedulerILi128ELi96ELi256ELi128ELb0ELb1ELb1ELb1ELb0ELb1EEEEEEEEEvNT_6ParamsE,@function
        .size           _ZN7cutlass13device_kernelIN5flash11enable_sm90INS1_16FlashAttnFwdSm90INS1_25CollectiveMainloopFwdSm90ILi2EN4cute5tupleIJNS5_1CILi1EEES8_S8_EEENS6_IJNS7_ILi128EEENS7_ILi96EEENS7_ILi192EEEEEELi128ENS_10bfloat16_tEfNS_4arch4Sm90ELb0ELb1ELb1ELb1ELb0ELb1ELb0ELb1ELb1ELb1ELb0ELb0EEENS1_21CollectiveEpilogueFwdINS6_IJSA_SA_SB_EEES9_SE_SG_Li256ELb1ELb1ELb0ELb0EEENS1_36VarlenDynamicPersistentTileSchedulerILi128ELi96ELi256ELi128ELb0ELb1ELb1ELb1ELb0ELb1EEEEEEEEEvNT_6ParamsE,(.L_x_3199 - _ZN7cutlass13device_kernelIN5flash11enable_sm90INS1_16FlashAttnFwdSm90INS1_25CollectiveMainloopFwdSm90ILi2EN4cute5tupleIJNS5_1CILi1EEES8_S8_EEENS6_IJNS7_ILi128EEENS7_ILi96EEENS7_ILi192EEEEEELi128ENS_10bfloat16_tEfNS_4arch4Sm90ELb0ELb1ELb1ELb1ELb0ELb1ELb0ELb1ELb1ELb1ELb0ELb0EEENS1_21CollectiveEpilogueFwdINS6_IJSA_SA_SB_EEES9_SE_SG_Li256ELb1ELb1ELb0ELb0EEENS1_36VarlenDynamicPersistentTileSchedulerILi128ELi96ELi256ELi128ELb0ELb1ELb1ELb1ELb0ELb1EEEEEEEEEvNT_6ParamsE)
        .other          _ZN7cutlass13device_kernelIN5flash11enable_sm90INS1_16FlashAttnFwdSm90INS1_25CollectiveMainloopFwdSm90ILi2EN4cute5tupleIJNS5_1CILi1EEES8_S8_EEENS6_IJNS7_ILi128EEENS7_ILi96EEENS7_ILi192EEEEEELi128ENS_10bfloat16_tEfNS_4arch4Sm90ELb0ELb1ELb1ELb1ELb0ELb1ELb0ELb1ELb1ELb1ELb0ELb0EEENS1_21CollectiveEpilogueFwdINS6_IJSA_SA_SB_EEES9_SE_SG_Li256ELb1ELb1ELb0ELb0EEENS1_36VarlenDynamicPersistentTileSchedulerILi128ELi96ELi256ELi128ELb0ELb1ELb1ELb1ELb0ELb1EEEEEEEEEvNT_6ParamsE,@"STO_CUDA_ENTRY STV_DEFAULT"
_ZN7cutlass13device_kernelIN5flash11enable_sm90INS1_16FlashAttnFwdSm90INS1_25CollectiveMainloopFwdSm90ILi2EN4cute5tupleIJNS5_1CILi1EEES8_S8_EEENS6_IJNS7_ILi128EEENS7_ILi96EEENS7_ILi192EEEEEELi128ENS_10bfloat16_tEfNS_4arch4Sm90ELb0ELb1ELb1ELb1ELb0ELb1ELb0ELb1ELb1ELb1ELb0ELb0EEENS1_21CollectiveEpilogueFwdINS6_IJSA_SA_SB_EEES9_SE_SG_Li256ELb1ELb1ELb0ELb0EEENS1_36VarlenDynamicPersistentTileSchedulerILi128ELi96ELi256ELi128ELb0ELb1ELb1ELb1ELb0ELb1EEEEEEEEEvNT_6ParamsE:
        /* <DEDUP_REMOVED lines=24> */
.L_x_1645:
[----:B------:R-:W-:Y:S05]  /*0180*/  BSYNC B0 ;  /* 0x0000000000007941 */ /* 0x000fea0003800000 */
.L_x_1644:
        /* <DEDUP_REMOVED lines=41> */
.L_x_1646:
        /* <DEDUP_REMOVED lines=22> */
.L_x_1647:
        /* <DEDUP_REMOVED lines=18> */
.L_x_1648:
        /* <DEDUP_REMOVED lines=22> */
.L_x_1649:
        /* <DEDUP_REMOVED lines=22> */
.L_x_1650:
[----:B------:R-:W-:Y:S01]  /*0960*/  PLOP3.LUT P0, PT, PT, PT, UP0, 0x80, 0x0 ;  /* 0x000000000000781c */ /* 0x000fe20003f0f008 */
[----:B------:R-:W-:Y:S01]  /*0970*/  UMOV UR60, 0x1 ;  /* 0x00000001003c7882 */ /* 0x000fe20000000000 */
[----:B------:R-:W-:Y:S01]  /*0980*/  NOP ;  /* 0x0000000000007918 */ /* 0x000fe20000000000 */
[----:B------:R-:W-:Y:S01]  /*0990*/  USEL UR60, UR60, 0x2, !UP0 ;  /* 0x000000023c3c7887 */ /* 0x000fe2000c000000 */
[----:B------:R-:W-:Y:S01]  /*09a0*/  BSSY B9, `(.L_x_1651) ;  /* 0x0002a13000097945 */ /* 0x000fe20003800000 */
[----:B012-4-:R-:W-:Y:S08]  /*09b0*/  BAR.SYNC.DEFER_BLOCKING 0x0 ;  /* 0x0000000000007b1d */ /* 0x017ff00000010000 */
[----:B------:R-:W-:Y:S05]  /*09c0*/  @!P0 BRA `(.L_x_1652) ;  /* 0x0000021c007c8947 */ /* 0x000fea0003800000 */
.L_x_1653:
[----:B------:R-:W-:-:S08]  /*09d0*/  NOP ;  /* 0x0000000000007918 */ /* 0x000fd00000000000 */
[----:B------:R-:W0:Y:S02]  /*09e0*/  USETMAXREG.TRY_ALLOC.CTAPOOL UP0, 0xf0 ;  /* 0x000000f0000079c8 */ /* 0x000e240008000600 */
[----:B0-----:R-:W-:-:S13]  /*09f0*/  PLOP3.LUT P0, PT, PT, PT, UP0, 0x80, 0x0 ;  /* 0x000000000000781c */ /* 0x001fda0003f0f008 */
[----:B------:R-:W-:Y:S05]  /*0a00*/  @!P0 BRA `(.L_x_1653) ;  /* 0xfffffffc00f08947 */ /* 0x000fea000383ffff */
[----:B------:R-:W0:Y:S08]  /*0a10*/  S2UR UR5, SR_CgaCtaId ;  /* 0x00000000000579c3 */ /* 0x000e300000008800 */
[----:B------:R-:W-:Y:S06]  /*0a20*/  BAR.ARV 0x8, 0x180 ;  /* 0x0206000000007b1d */ /* 0x000fec0000002000 */
[----:B------:R-:W-:-:S02]  /*0a30*/  UMOV UR4, 0x400 ;  /* 0x0000040000047882 */ /* 0x000fc40000000000 */
[----:B------:R-:W-:Y:S01]  /*0a40*/  BAR.SYNC.DEFER_BLOCKING 0x5, 0x180 ;  /* 0x0146000000007b1d */ /* 0x000fe20000010000 */
[----:B0-----:R-:W-:-:S06]  /*0a50*/  ULEA UR4, UR5, UR4, 0x18 ;  /* 0x0000000405047291 */ /* 0x001fcc000f8ec03f */
[----:B------:R-:W-:Y:S01]  /*0a60*/  IMAD.U32 R16, RZ, RZ, UR4 ;  /* 0x00000004ff107e24 */ /* 0x000fe2000f8e00ff */
[----:B------:R-:W-:-:S04]  /*0a70*/  ULDC UR4, c[0x0][0xc3c] ;  /* 0x00030f0000047ab9 */ /* 0x000fc80000000800 */
[----:B------:R-:W0:Y:S01]  /*0a80*/  LDS.128 R24, [R16+0x2a8d0] ;  /* 0x02a8d00010187984 */ /* 0x000e220000000c00 */
[----:B------:R-:W-:Y:S06]  /*0a90*/  BAR.ARV 0x4, 0x180 ;  /* 0x0106000000007b1d */ /* 0x000fec0000002000 */
[----:B0-----:R-:W-:-:S13]  /*0aa0*/  ISETP.GE.AND P0, PT, R27, UR4, PT ;  /* 0x000000041b007c0c */ /* 0x001fda000bf06270 */
[----:B------:R-:W-:Y:S05]  /*0ab0*/  @P0 BRA `(.L_x_1654) ;  /* 0x000002a000040947 */ /* 0x000fea0003800000 */
[----:B------:R-:W-:Y:S01]  /*0ac0*/  VIADD R4, R4, 0xffffff80 ;  /* 0xffffff8004047836 */ /* 0x000fe20000000000 */
[----:B------:R-:W-:Y:S01]  /*0ad0*/  R2UR UR4, R16 ;  /* 0x00000000100472ca */ /* 0x000fe200000e0000 */
[----:B------:R-:W-:Y:S01]  /*0ae0*/  ULOP3.LUT UR5, UR60, 0x1, URZ, 0xfc, !UPT ;  /* 0x000000013c057892 */ /* 0x000fe2000f8efc3f */
[----:B------:R-:W-:Y:S01]  /*0af0*/  IMAD.MOV.U32 R187, RZ, RZ, RZ ;  /* 0x000000ffffbb7224 */ /* 0x000fe200078e00ff */
[----:B------:R-:W-:Y:S02]  /*0b00*/  CS2R R22, SRZ ;  /* 0x0000000000167805 */ /* 0x000fe4000001ff00 */
[----:B------:R-:W-:Y:S01]  /*0b10*/  SHF.R.S32.HI R3, RZ, 0x1f, R4 ;  /* 0x0000001fff037819 */ /* 0x000fe20000011404 */
[----:B------:R-:W-:Y:S02]  /*0b20*/  IMAD.MOV.U32 R17, RZ, RZ, RZ ;  /* 0x000000ffff117224 */ /* 0x000fe400078e00ff */
[----:B------:R-:W-:Y:S01]  /*0b30*/  IMAD.MOV.U32 R167, RZ, RZ, RZ ;  /* 0x000000ffffa77224 */ /* 0x000fe200078e00ff */
[----:B------:R-:W-:-:S02]  /*0b40*/  LEA.HI R5, R3, R4, RZ, 0x7 ;  /* 0x0000000403057211 */ /* 0x000fc400078f38ff */
[-C--:B------:R-:W-:Y:S02]  /*0b50*/  LEA.HI R0, R3, R4.reuse, RZ, 0x4 ;  /* 0x0000000403007211 */ /* 0x080fe400078f20ff */
[----:B------:R-:W-:Y:S01]  /*0b60*/  LOP3.LUT R201, R5, 0xffffff80, RZ, 0xc0, !PT ;  /* 0xffffff8005c97812 */ /* 0x000fe200078ec0ff */
[----:B------:R-:W-:Y:S01]  /*0b70*/  UIADD3 UR4, UR4, 0xc400, URZ ;  /* 0x0000c40004047890 */ /* 0x000fe2000fffe03f */
[----:B------:R-:W-:Y:S02]  /*0b80*/  SHF.R.S32.HI R7, RZ, 0x4, R0 ;  /* 0x00000004ff077819 */ /* 0x000fe40000011400 */
[----:B------:R-:W-:Y:S01]  /*0b90*/  SHF.R.S32.HI R224, RZ, 0x7, R5 ;  /* 0x00000007ffe07819 */ /* 0x000fe20000011405 */
[----:B------:R-:W-:Y:S01]  /*0ba0*/  IMAD.IADD R201, R4, 0x1, -R201 ;  /* 0x0000000104c97824 */ /* 0x000fe200078e0ac9 */
[----:B------:R-:W-:Y:S02]  /*0bb0*/  LEA.HI R190, R3, R4, RZ, 0x3 ;  /* 0x0000000403be7211 */ /* 0x000fe400078f18ff */
[----:B------:R-:W-:-:S02]  /*0bc0*/  LEA.HI R5, R5, R224, RZ, 0x1 ;  /* 0x000000e005057211 */ /* 0x000fc400078f08ff */
[----:B------:R-:W-:Y:S02]  /*0bd0*/  SHF.R.S32.HI R6, RZ, 0x1f, R201 ;  /* 0x0000001fff067819 */ /* 0x000fe400000114c9 */
[----:B------:R-:W-:Y:S02]  /*0be0*/  LOP3.LUT R11, R5, 0x3fffffe, RZ, 0xc0, !PT ;  /* 0x03fffffe050b7812 */ /* 0x000fe400078ec0ff */
[CC--:B------:R-:W-:Y:S02]  /*0bf0*/  LEA.HI R8, R6.reuse, R201.reuse, RZ, 0x2 ;  /* 0x000000c906087211 */ /* 0x0c0fe400078f10ff */
[----:B------:R-:W-:Y:S01]  /*0c00*/  LEA.HI R6, R6, R201, RZ, 0x5 ;  /* 0x000000c906067211 */ /* 0x000fe200078f28ff */
[----:B------:R-:W-:Y:S01]  /*0c10*/  IMAD.IADD R11, R224, 0x1, -R11 ;  /* 0x00000001e00b7824 */ /* 0x000fe200078e0a0b */
[--C-:B------:R-:W-:Y:S02]  /*0c20*/  SHF.R.S32.HI R9, RZ, 0x2, R8.reuse ;  /* 0x00000002ff097819 */ /* 0x100fe40000011408 */
[----:B------:R-:W-:-:S02]  /*0c30*/  SHF.R.S32.HI R2, RZ, 0x1f, R8 ;  /* 0x0000001fff027819 */ /* 0x000fc40000011408 */
[----:B------:R-:W-:Y:S02]  /*0c40*/  SHF.R.S32.HI R6, RZ, 0x5, R6 ;  /* 0x00000005ff067819 */ /* 0x000fe40000011406 */
[----:B------:R-:W-:Y:S02]  /*0c50*/  LEA.HI R10, R2, R9, RZ, 0x3 ;  /* 0x00000009020a7211 */ /* 0x000fe400078f18ff */
[----:B------:R-:W-:Y:S02]  /*0c60*/  LEA.HI R2, R0, R7, RZ, 0x1 ;  /* 0x0000000700027211 */ /* 0x000fe400078f08ff */
[----:B------:R-:W-:Y:S02]  /*0c70*/  LOP3.LUT R10, R10, 0xfffffff8, RZ, 0xc0, !PT ;  /* 0xfffffff80a0a7812 */ /* 0x000fe400078ec0ff */
[----:B------:R-:W-:Y:S02]  /*0c80*/  LOP3.LUT R2, R2, 0x1ffffffe, RZ, 0xc0, !PT ;  /* 0x1ffffffe02027812 */ /* 0x000fe400078ec0ff */
[----:B------:R-:W-:Y:S01]  /*0c90*/  LOP3.LUT R180, R8, 0x7ffffffc, RZ, 0xc0, !PT ;  /* 0x7ffffffc08b47812 */ /* 0x000fe200078ec0ff */
[----:B------:R-:W-:-:S02]  /*0ca0*/  IMAD.IADD R9, R9, 0x1, -R10 ;  /* 0x0000000109097824 */ /* 0x000fc400078e0a0a */
[----:B------:R-:W-:Y:S01]  /*0cb0*/  IMAD.IADD R7, R7, 0x1, -R2 ;  /* 0x0000000107077824 */ /* 0x000fe200078e0a02 */
[CC--:B------:R-:W-:Y:S01]  /*0cc0*/  LEA.HI R2, R3.reuse, R4.reuse, RZ, 0x5 ;  /* 0x0000000403027211 */ /* 0x0c0fe200078f28ff */
[----:B------:R-:W-:Y:S01]  /*0cd0*/  IMAD R10, R6, 0x10, R9 ;  /* 0x00000010060a7824 */ /* 0x000fe200078e0209 */
[----:B------:R-:W-:Y:S01]  /*0ce0*/  LEA.HI R6, R3, R4, RZ, 0x2 ;  /* 0x0000000403067211 */ /* 0x000fe200078f10ff */
[----:B------:R-:W-:Y:S01]  /*0cf0*/  IMAD.IADD R180, R201, 0x1, -R180 ;  /* 0x00000001c9b47824 */ /* 0x000fe200078e0ab4 */
[----:B------:R-:W-:Y:S01]  /*0d00*/  LOP3.LUT R3, R0, 0x3fffff0, RZ, 0xc0, !PT ;  /* 0x03fffff000037812 */ /* 0x000fe200078ec0ff */
[----:B------:R-:W-:Y:S01]  /*0d10*/  IMAD R225, R11, 0x40, R10 ;  /* 0x000000400be17824 */ /* 0x000fe200078e020a */
[----:B------:R-:W-:Y:S02]  /*0d20*/  LOP3.LUT R189, R6, 0xfffffffc, RZ, 0xc0, !PT ;  /* 0xfffffffc06bd7812 */ /* 0x000fe400078ec0ff */
[--C-:B------:R-:W-:Y:S01]  /*0d30*/  SHF.R.S32.HI R162, RZ, 0x2, R6.reuse ;  /* 0x00000002ffa27819 */ /* 0x100fe20000011406 */
[C---:B------:R-:W-:Y:S01]  /*0d40*/  IMAD.IADD R3, R4.reuse, 0x1, -R3 ;  /* 0x0000000104037824 */ /* 0x040fe200078e0a03 */
[----:B------:R-:W-:Y:S01]  /*0d50*/  SHF.R.S32.HI R5, RZ, 0x1f, R6 ;  /* 0x0000001fff057819 */ /* 0x000fe20000011406 */
[----:B------:R-:W-:Y:S01]  /*0d60*/  IMAD.IADD R189, R4, 0x1, -R189 ;  /* 0x0000000104bd7824 */ /* 0x000fe200078e0abd */
[----:B------:R-:W-:Y:S01]  /*0d70*/  SHF.R.S32.HI R2, RZ, 0x5, R2 ;  /* 0x00000005ff027819 */ /* 0x000fe20000011402 */
[----:B------:R-:W-:Y:S01]  /*0d80*/  VIADD R188, R162, 0x40 ;  /* 0x00000040a2bc7836 */ /* 0x000fe20000000000 */
[----:B------:R-:W-:Y:S01]  /*0d90*/  LEA.HI R5, R5, R162, RZ, 0x3 ;  /* 0x000000a205057211 */ /* 0x000fe200078f18ff */
[----:B------:R-:W-:Y:S01]  /*0da0*/  IMAD.SHL.U32 R160, R189, 0x4, RZ ;  /* 0x00000004bda07824 */ /* 0x000fe200078e00ff */
[----:B------:R-:W-:Y:S01]  /*0db0*/  LOP3.LUT R9, R190, 0xfffffff8, RZ, 0xc0, !PT ;  /* 0xfffffff8be097812 */ /* 0x000fe200078ec0ff */
[----:B------:R-:W-:Y:S01]  /*0dc0*/  IMAD R0, R2, 0x10, R3 ;  /* 0x0000001002007824 */ /* 0x000fe200078e0203 */
[----:B------:R-:W-:Y:S01]  /*0dd0*/  LOP3.LUT R5, R5, 0xfffffff8, RZ, 0xc0, !PT ;  /* 0xfffffff805057812 */ /* 0x000fe200078ec0ff */
[----:B------:R-:W-:Y:S01]  /*0de0*/  VIADD R169, R160, 0x20 ;  /* 0x00000020a0a97836 */ /* 0x000fe20000000000 */
[----:B------:R-:W-:Y:S01]  /*0df0*/  SHF.R.S32.HI R3, RZ, 0x1f, R188 ;  /* 0x0000001fff037819 */ /* 0x000fe200000114bc */
[----:B------:R-:W-:Y:S01]  /*0e00*/  IMAD R226, R0, 0x8, R7 ;  /* 0x0000000800e27824 */ /* 0x000fe200078e0207 */
[----:B------:R-:W-:Y:S01]  /*0e10*/  SHF.R.S32.HI R190, RZ, 0x3, R190 ;  /* 0x00000003ffbe7819 */ /* 0x000fe200000114be */
[----:B------:R-:W-:Y:S01]  /*0e20*/  IMAD.IADD R165, R160, 0x1, R169 ;  /* 0x00000001a0a57824 */ /* 0x000fe200078e02a9 */
[----:B------:R-:W-:Y:S01]  /*0e30*/  LEA.HI R3, R3, R188, RZ, 0x3 ;  /* 0x000000bc03037211 */ /* 0x000fe200078f18ff */
[----:B------:R-:W-:Y:S01]  /*0e40*/  IMAD.IADD R200, R162, 0x1, -R5 ;  /* 0x00000001a2c87824 */ /* 0x000fe200078e0a05 */
[----:B------:R-:W-:Y:S01]  /*0e50*/  SHF.R.S32.HI R196, RZ, 0x1f, R169 ;  /* 0x0000001fffc47819 */ /* 0x000fe200000114a9 */
[----:B------:R-:W-:Y:S01]  /*0e60*/  VIADD R168, R160, 0x40 ;  /* 0x00000040a0a87836 */ /* 0x000fe20000000000 */
[----:B------:R-:W-:Y:S01]  /*0e70*/  SHF.R.S32.HI R0, RZ, 0x1f, R165 ;  /* 0x0000001fff007819 */ /* 0x000fe200000114a5 */
[----:B------:R-:W-:-:S02]  /*0e80*/  IMAD.SHL.U32 R174, R200, 0x40, RZ ;  /* 0x00000040c8ae7824 */ /* 0x000fc400078e00ff */
[----:B------:R-:W-:Y:S01]  /*0e90*/  IMAD.SHL.U32 R3, R3, 0x40, RZ ;  /* 0x0000004003037824 */ /* 0x000fe200078e00ff */
[-C--:B------:R-:W-:Y:S01]  /*0ea0*/  LEA.HI R191, R0, R165.reuse, RZ, 0x3 ;  /* 0x000000a500bf7211 */ /* 0x080fe200078f18ff */
[----:B------:R-:W-:Y:S01]  /*0eb0*/  IMAD.IADD R166, R160, 0x1, R168 ;  /* 0x00000001a0a67824 */ /* 0x000fe200078e02a8 */
[----:B------:R-:W-:Y:S01]  /*0ec0*/  LEA.HI R0, R0, R165, RZ, 0x6 ;  /* 0x000000a500007211 */ /* 0x000fe200078f30ff */
[----:B------:R-:W-:Y:S01]  /*0ed0*/  IMAD.SHL.U32 R176, R2, 0x200, RZ ;  /* 0x0000020002b07824 */ /* 0x000fe200078e00ff */
[----:B------:R-:W-:Y:S01]  /*0ee0*/  LOP3.LUT R174, R174, 0x1c0, RZ, 0xc0, !PT ;  /* 0x000001c0aeae7812 */ /* 0x000fe200078ec0ff */
[----:B------:R-:W-:Y:S01]  /*0ef0*/  IMAD.SHL.U32 R173, R188, 0x40, RZ ;  /* 0x00000040bcad7824 */ /* 0x000fe200078e00ff */
[----:B------:R-:W-:Y:S01]  /*0f00*/  LOP3.LUT R178, R3, 0xfffffe00, RZ, 0xc0, !PT ;  /* 0xfffffe0003b27812 */ /* 0x000fe200078ec0ff */
[----:B------:R-:W-:Y:S01]  /*0f10*/  IMAD.SHL.U32 R2, R0, 0x80, RZ ;  /* 0x0000008000027824 */ /* 0x000fe200078e00ff */
[----:B------:R-:W-:Y:S01]  /*0f20*/  SHF.R.U32.HI R175, RZ, 0x3, R174 ;  /* 0x00000003ffaf7819 */ /* 0x000fe200000116ae */
[----:B------:R-:W-:Y:S01]  /*0f30*/  IMAD.IADD R184, R4, 0x1, -R9 ;  /* 0x0000000104b87824 */ /* 0x000fe200078e0a09 */
[----:B------:R-:W-:Y:S01]  /*0f40*/  LOP3.LUT R0, R174, 0x38, R191, 0xf8, !PT ;  /* 0x00000038ae007812 */ /* 0x000fe200078ef8bf */
[----:B------:R-:W-:Y:S01]  /*0f50*/  IMAD.SHL.U32 R18, R189, 0x8, RZ ;  /* 0x00000008bd127824 */ /* 0x000fe200078e00ff */
[----:B------:R-:W-:Y:S01]  /*0f60*/  SHF.R.S32.HI R3, RZ, 0x1f, R166 ;  /* 0x0000001fff037819 */ /* 0x000fe200000114a6 */
[----:B------:R-:W-:Y:S01]  /*0f70*/  IMAD.SHL.U32 R182, R184, 0x8, RZ ;  /* 0x00000008b8b67824 */ /* 0x000fe200078e00ff */
[----:B------:R-:W-:Y:S01]  /*0f80*/  LOP3.LUT R5, R2, 0xffffe000, RZ, 0xc0, !PT ;  /* 0xffffe00002057812 */ /* 0x000fe200078ec0ff */
[----:B------:R-:W-:Y:S01]  /*0f90*/  IMAD.U32 R2, RZ, RZ, UR4 ;  /* 0x00000004ff027e24 */ /* 0x000fe2000f8e00ff */
[----:B------:R-:W-:Y:S01]  /*0fa0*/  LOP3.LUT R0, R0, R175, RZ, 0x3c, !PT ;  /* 0x000000af00007212 */ /* 0x000fe200078e3cff */
[----:B------:R-:W-:Y:S01]  /*0fb0*/  VIADD R171, R160, 0x10 ;  /* 0x00000010a0ab7836 */ /* 0x000fe20000000000 */
[-C--:B------:R-:W-:Y:S01]  /*0fc0*/  LEA.HI R4, R3, R166.reuse, RZ, 0x6 ;  /* 0x000000a603047211 */ /* 0x080fe200078f30ff */
[----:B------:R-:W-:Y:S01]  /*0fd0*/  VIADD R183, R182, 0x40 ;  /* 0x00000040b6b77836 */ /* 0x000fe20000000000 */
[----:B------:R-:W-:Y:S01]  /*0fe0*/  LOP3.LUT R173, R173, 0x1c0, RZ, 0xc0, !PT ;  /* 0x000001c0adad7812 */ /* 0x000fe200078ec0ff */
[----:B------:R0:W-:Y:S01]  /*0ff0*/  STL [R1+0x40], R2 ;  /* 0x0000400201007387 */ /* 0x0001e20000100800 */
[----:B------:R-:W-:Y:S01]  /*1000*/  LEA.HI R3, R3, R166, RZ, 0x3 ;  /* 0x000000a603037211 */ /* 0x000fe200078f18ff */
[----:B------:R-:W-:Y:S01]  /*1010*/  IMAD.SHL.U32 R6, R4, 0x80, RZ ;  /* 0x0000008004067824 */ /* 0x000fe200078e00ff */
[----:B------:R-:W-:Y:S01]  /*1020*/  IADD3 R222, R0, R5, R176 ;  /* 0x0000000500de7210 */ /* 0x000fe20007ffe0b0 */
[----:B------:R-:W-:Y:S01]  /*1030*/  IMAD.U32 R0, RZ, RZ, UR5 ;  /* 0x00000005ff007e24 */ /* 0x000fe2000f8e00ff */
[----:B------:R-:W-:Y:S01]  /*1040*/  LEA.HI R0, R189, R189, RZ, 0x1 ;  /* 0x000000bdbd007211 */ /* 0x000fe200078f08ff */
[C---:B------:R-:W-:Y:S01]  /*1050*/  VIADD R170, R160.reuse, 0x30 ;  /* 0x00000030a0aa7836 */ /* 0x040fe20000000000 */
[----:B------:R-:W-:Y:S01]  /*1060*/  SHF.R.U32.HI R223, RZ, 0x3, R173 ;  /* 0x00000003ffdf7819 */ /* 0x000fe200000116ad */
[----:B------:R-:W-:Y:S01]  /*1070*/  VIADD R172, R160, 0x50 ;  /* 0x00000050a0ac7836 */ /* 0x000fe20000000000 */
[----:B------:R-:W-:Y:S01]  /*1080*/  LOP3.LUT R10, R173, 0x38, R191, 0xf8, !PT ;  /* 0x00000038ad0a7812 */ /* 0x000fe200078ef8bf */
[----:B------:R-:W-:Y:S01]  /*1090*/  IMAD.SHL.U32 R226, R226, 0x8, RZ ;  /* 0x00000008e2e27824 */ /* 0x000fe200078e00ff */
[----:B------:R-:W-:-:S02]  /*10a0*/  LOP3.LUT R4, R174, 0x38, R3, 0xf8, !PT ;  /* 0x00000038ae047812 */ /* 0x000fc400078ef803 */
[----:B------:R-:W-:Y:S02]  /*10b0*/  LOP3.LUT R12, R173, 0x38, R3, 0xf8, !PT ;  /* 0x00000038ad0c7812 */ /* 0x000fe400078ef803 */
[----:B------:R-:W-:Y:S02]  /*10c0*/  LOP3.LUT R0, R0, 0x1ffffffe, RZ, 0xc0, !PT ;  /* 0x1ffffffe00007812 */ /* 0x000fe400078ec0ff */
[----:B------:R-:W-:Y:S02]  /*10d0*/  LOP3.LUT R10, R10, R223, RZ, 0x3c, !PT ;  /* 0x000000df0a0a7212 */ /* 0x000fe400078e3cff */
[----:B------:R-:W-:Y:S01]  /*10e0*/  LOP3.LUT R7, R6, 0xffffe000, RZ, 0xc0, !PT ;  /* 0xffffe00006077812 */ /* 0x000fe200078ec0ff */
[----:B------:R-:W-:Y:S01]  /*10f0*/  IMAD.IADD R0, R189, 0x1, -R0 ;  /* 0x00000001bd007824 */ /* 0x000fe200078e0a00 */
[----:B------:R-:W-:Y:S02]  /*1100*/  LOP3.LUT R4, R4, R175, RZ, 0x3c, !PT ;  /* 0x000000af04047212 */ /* 0x000fe400078e3cff */
[----:B------:R-:W-:Y:S01]  /*1110*/  LOP3.LUT R12, R12, R223, RZ, 0x3c, !PT ;  /* 0x000000df0c0c7212 */ /* 0x000fe200078e3cff */
[----:B------:R-:W-:Y:S01]  /*1120*/  IMAD R181, R0, 0x8, R225 ;  /* 0x0000000800b57824 */ /* 0x000fe200078e02e1 */
[----:B0-----:R-:W-:-:S02]  /*1130*/  LOP3.LUT R2, R173, 0x38, R18, 0xf8, !PT ;  /* 0x00000038ad027812 */ /* 0x001fc400078ef812 */
[----:B------:R-:W-:Y:S02]  /*1140*/  IADD3 R10, R10, R5, R178 ;  /* 0x000000050a0a7210 */ /* 0x000fe40007ffe0b2 */
[-C--:B------:R-:W-:Y:S02]  /*1150*/  IADD3 R4, R4, R7.reuse, R176 ;  /* 0x0000000704047210 */ /* 0x080fe40007ffe0b0 */
[----:B------:R-:W-:Y:S02]  /*1160*/  IADD3 R12, R12, R7, R178 ;  /* 0x000000070c0c7210 */ /* 0x000fe40007ffe0b2 */
[----:B------:R-:W-:Y:S02]  /*1170*/  LOP3.LUT R2, R178, R2, R223, 0xf6, !PT ;  /* 0x00000002b2027212 */ /* 0x000fe400078ef6df */
[----:B------:R-:W-:Y:S02]  /*1180*/  SHF.R.S32.HI R228, RZ, 0x1f, R182 ;  /* 0x0000001fffe47819 */ /* 0x000fe400000114b6 */
[----:B------:R-:W-:-:S02]  /*1190*/  SHF.R.S32.HI R197, RZ, 0x1f, R171 ;  /* 0x0000001fffc57819 */ /* 0x000fc400000114ab */
[----:B------:R-:W-:Y:S02]  /*11a0*/  SHF.R.S32.HI R227, RZ, 0x1f, R183 ;  /* 0x0000001fffe37819 */ /* 0x000fe400000114b7 */
[----:B------:R-:W-:Y:S02]  /*11b0*/  SHF.R.S32.HI R195, RZ, 0x1f, R170 ;  /* 0x0000001fffc37819 */ /* 0x000fe400000114aa */
[----:B------:R-:W-:Y:S02]  /*11c0*/  SHF.R.S32.HI R194, RZ, 0x1f, R168 ;  /* 0x0000001fffc27819 */ /* 0x000fe400000114a8 */
[----:B------:R-:W-:Y:S02]  /*11d0*/  SHF.R.S32.HI R193, RZ, 0x1f, R172 ;  /* 0x0000001fffc17819 */ /* 0x000fe400000114ac */
[----:B------:R-:W-:Y:S02]  /*11e0*/  SHF.R.S32.HI R191, RZ, 0x3, R191 ;  /* 0x00000003ffbf7819 */ /* 0x000fe400000114bf */
[----:B------:R-:W-:-:S02]  /*11f0*/  SHF.R.S32.HI R192, RZ, 0x3, R3 ;  /* 0x00000003ffc07819 */ /* 0x000fc40000011403 */
[----:B------:R-:W-:Y:S02]  /*1200*/  LEA R206, R2, UR4, 0x1 ;  /* 0x0000000402ce7c11 */ /* 0x000fe4000f8e08ff */
[----:B------:R-:W-:Y:S02]  /*1210*/  LEA R222, R222, UR4, 0x1 ;  /* 0x00000004dede7c11 */ /* 0x000fe4000f8e08ff */
[----:B------:R-:W-:Y:S02]  /*1220*/  LEA R204, R10, UR4, 0x1 ;  /* 0x000000040acc7c11 */ /* 0x000fe4000f8e08ff */
[----:B------:R-:W-:Y:S02]  /*1230*/  LEA R205, R4, UR4, 0x1 ;  /* 0x0000000404cd7c11 */ /* 0x000fe4000f8e08ff */
[----:B------:R-:W-:-:S07]  /*1240*/  LEA R203, R12, UR4, 0x1 ;  /* 0x000000040ccb7c11 */ /* 0x000fce000f8e08ff */
.L_x_1940:
[----:B------:R-:W-:Y:S01]  /*1250*/  ULDC.64 UR4, c[0x0][0xa28] ;  /* 0x00028a0000047ab9 */ /* 0x000fe20000000a00 */
[----:B0-2---:R-:W0:Y:S01]  /*1260*/  LDC.64 R4, c[0x0][0xa08] ;  /* 0x00028200ff047b82 */ /* 0x005e220000000a00 */
[----:B------:R-:W-:Y:S01]  /*1270*/  ISETP.NE.U32.AND P0, PT, RZ, UR4, PT ;  /* 0x00000004ff007c0c */ /* 0x000fe2000bf05070 */
[----:B------:R-:W-:Y:S01]  /*1280*/  IMAD.MOV.U32 R0, RZ, RZ, RZ ;  /* 0x000000ffff007224 */ /* 0x000fe200078e00ff */
[----:B------:R-:W-:Y:S01]  /*1290*/  ULDC.64 UR6, c[0x0][0x208] ;  /* 0x0000820000067ab9 */ /* 0x000fe20000000a00 */
[----:B------:R-:W-:Y:S01]  /*12a0*/  IMAD.MOV.U32 R28, RZ, RZ, RZ ;  /* 0x000000ffff1c7224 */ /* 0x000fe200078e00ff */
[----:B------:R-:W-:Y:S01]  /*12b0*/  ISETP.NE.AND.EX P0, PT, RZ, UR5, PT, P0 ;  /* 0x00000005ff007c0c */ /* 0x000fe2000bf05300 */
[----:B------:R-:W-:Y:S02]  /*12c0*/  ULDC.64 UR4, c[0x0][0xa18] ;  /* 0x0002860000047ab9 */ /* 0x000fe40000000a00 */
[----:B------:R-:W-:-:S04]  /*12d0*/  ISETP.NE.U32.AND P1, PT, RZ, UR4, PT ;  /* 0x00000004ff007c0c */ /* 0x000fc8000bf25070 */
[----:B------:R-:W-:Y:S01]  /*12e0*/  ISETP.NE.AND.EX P1, PT, RZ, UR5, PT, P1 ;  /* 0x00000005ff007c0c */ /* 0x000fe2000bf25310 */
[----:B------:R-:W-:Y:S02]  /*12f0*/  ULDC.64 UR4, c[0x0][0xa08] ;  /* 0x0002820000047ab9 */ /* 0x000fe40000000a00 */
[----:B------:R-:W-:-:S03]  /*1300*/  ISETP.NE.U32.AND P3, PT, RZ, UR4, PT ;  /* 0x00000004ff007c0c */ /* 0x000fc6000bf65070 */
[----:B---34-:R-:W1:Y:S01]  /*1310*/  @P0 LDC.64 R2, c[0x0][0xa28] ;  /* 0x00028a00ff020b82 */ /* 0x018e620000000a00 */
[----:B------:R-:W-:Y:S01]  /*1320*/  ISETP.NE.AND.EX P3, PT, RZ, UR5, PT, P3 ;  /* 0x00000005ff007c0c */ /* 0x000fe2000bf65330 */
[----:B0-----:R-:W-:-:S06]  /*1330*/  IMAD.WIDE R8, R27, 0x4, R4 ;  /* 0x000000041b087825 */ /* 0x001fcc00078e0204 */
[----:B------:R-:W0:Y:S01]  /*1340*/  @P1 LDC.64 R6, c[0x0][0xa18] ;  /* 0x00028600ff061b82 */ /* 0x000e220000000a00 */
[----:B------:R-:W-:Y:S02]  /*1350*/  ULDC UR4, c[0x0][0x288] ;  /* 0x0000a20000047ab9 */ /* 0x000fe40000000800 */
[----:B------:R-:W-:Y:S01]  /*1360*/  IMAD.U32 R163, RZ, RZ, UR4 ;  /* 0x00000004ffa37e24 */ /* 0x000fe2000f8e00ff */
[----:B------:R-:W-:Y:S02]  /*1370*/  ULDC.64 UR4, c[0x0][0x418] ;  /* 0x0001060000047ab9 */ /* 0x000fe40000000a00 */
[----:B------:R-:W-:Y:S01]  /*1380*/  UISETP.NE.U32.AND UP0, UPT, UR4, URZ, UPT ;  /* 0x0000003f0400728c */ /* 0x000fe2000bf05070 */
[----:B------:R2:W5:Y:S03]  /*1390*/  @P3 LDG.E R28, desc[UR6][R8.64] ;  /* 0x00000006081c3981 */ /* 0x000566000c1e1900 */
[----:B------:R-:W-:-:S03]  /*13a0*/  UISETP.NE.AND.EX UP0, UPT, UR5, URZ, UPT, UP0 ;  /* 0x0000003f0500728c */ /* 0x000fc6000bf05300 */
[----:B------:R-:W-:Y:S01]  /*13b0*/  ULDC.64 UR4, c[0x0][0xa20] ;  /* 0x0002880000047ab9 */ /* 0x000fe20000000a00 */
[----:B-1----:R-:W-:Y:S01]  /*13c0*/  @P0 IMAD.WIDE R2, R27, 0x4, R2 ;  /* 0x000000041b020825 */ /* 0x002fe200078e0202 */
[----:B------:R-:W-:-:S04]  /*13d0*/  ISETP.NE.U32.AND P2, PT, RZ, UR4, PT ;  /* 0x00000004ff007c0c */ /* 0x000fc8000bf45070 */
[----:B------:R2:W5:Y:S01]  /*13e0*/  @P0 LDG.E R0, desc[UR6][R2.64] ;  /* 0x0000000602000981 */ /* 0x000562000c1e1900 */
[----:B0-----:R-:W-:-:S05]  /*13f0*/  @P1 IMAD.WIDE R4, R27, 0x4, R6 ;  /* 0x000000041b041825 */ /* 0x001fca00078e0206 */
[----:B------:R2:W5:Y:S01]  /*1400*/  @P1 LDG.E R163, desc[UR6][R4.64] ;  /* 0x0000000604a31981 */ /* 0x000562000c1e1900 */
[----:B------:R-:W-:Y:S02]  /*1410*/  ULDC UR6, c[0x0][0x424] ;  /* 0x0001090000067ab9 */ /* 0x000fe40000000800 */
[----:B------:R-:W-:Y:S01]  /*1420*/  USEL UR4, UR6, 0x1, UP0 ;  /* 0x0000000106047887 */ /* 0x000fe20008000000 */
[----:B------:R-:W-:Y:S02]  /*1430*/  ISETP.NE.AND.EX P2, PT, RZ, UR5, PT, P2 ;  /* 0x00000005ff007c0c */ /* 0x000fe4000bf45320 */
[----:B------:R-:W-:Y:S01]  /*1440*/  ULDC UR6, c[0x0][0x2f0] ;  /* 0x0000bc0000067ab9 */ /* 0x000fe20000000800 */
[----:B------:R-:W-:Y:S01]  /*1450*/  ULDC UR7, c[0x0][0x348] ;  /* 0x0000d20000077ab9 */ /* 0x000fe20000000800 */
[----:B------:R-:W-:Y:S01]  /*1460*/  UIMAD UR6, UR4, UR6, URZ ;  /* 0x00000006040672a4 */ /* 0x000fe2000f8e023f */
[----:B------:R-:W-:Y:S02]  /*1470*/  IMAD.MOV.U32 R185, RZ, RZ, R26 ;  /* 0x000000ffffb97224 */ /* 0x000fe400078e001a */
[----:B------:R-:W-:Y:S01]  /*1480*/  IMAD.MOV.U32 R186, RZ, RZ, R27 ;  /* 0x000000ffffba7224 */ /* 0x000fe200078e001b */
[----:B--2---:R-:W-:Y:S08]  /*1490*/  @P1 BRA `(.L_x_1655) ;  /* 0x0000000000281947 */ /* 0x004ff00003800000 */
[----:B------:R-:W-:Y:S02]  /*14a0*/  ULDC.64 UR4, c[0x0][0xa00] ;  /* 0x0002800000047ab9 */ /* 0x000fe40000000a00 */
[----:B------:R-:W-:-:S04]  /*14b0*/  ISETP.NE.U32.AND P0, PT, RZ, UR4, PT ;  /* 0x00000004ff007c0c */ /* 0x000fc8000bf05070 */
[----:B------:R-:W-:-:S13]  /*14c0*/  ISETP.NE.AND.EX P0, PT, RZ, UR5, PT, P0 ;  /* 0x00000005ff007c0c */ /* 0x000fda000bf05300 */
[----:B------:R-:W-:Y:S05]  /*14d0*/  @!P0 BRA `(.L_x_1655) ;  /* 0x0000000000188947 */ /* 0x000fea0003800000 */
[----:B------:R-:W0:Y:S01]  /*14e0*/  LDC.64 R2, c[0x0][0xa00] ;  /* 0x00028000ff027b82 */ /* 0x000e220000000a00 */
[----:B------:R-:W-:Y:S01]  /*14f0*/  ULDC.64 UR4, c[0x0][0x208] ;  /* 0x0000820000047ab9 */ /* 0x000fe20000000a00 */
[----:B0-----:R-:W-:-:S05]  /*1500*/  IMAD.WIDE R2, R27, 0x4, R2 ;  /* 0x000000041b027825 */ /* 0x001fca00078e0202 */
[----:B-----5:R-:W2:Y:S04]  /*1510*/  LDG.E R163, desc[UR4][R2.64] ;  /* 0x0000000402a37981 */ /* 0x020ea8000c1e1900 */
[----:B------:R-:W2:Y:S02]  /*1520*/  LDG.E R4, desc[UR4][R2.64+0x4] ;  /* 0x0000040402047981 */ /* 0x000ea4000c1e1900 */
[----:B--2---:R-:W-:-:S07]  /*1530*/  IMAD.IADD R163, R4, 0x1, -R163 ;  /* 0x0000000104a37824 */ /* 0x004fce00078e0aa3 */
.L_x_1655:
[----:B------:R-:W-:Y:S02]  /*1540*/  IMAD.U32 R24, RZ, RZ, UR7 ;  /* 0x00000007ff187e24 */ /* 0x000fe4000f8e00ff */
[----:B------:R-:W-:Y:S01]  /*1550*/  IMAD.U32 R29, RZ, RZ, UR6 ;  /* 0x00000006ff1d7e24 */ /* 0x000fe2000f8e00ff */
[----:B------:R-:W-:Y:S06]  /*1560*/  @!P2 BRA `(.L_x_1656) ;  /* 0x000000000014a947 */ /* 0x000fec0003800000 */
[----:B------:R-:W0:Y:S01]  /*1570*/  LDC.64 R2, c[0x0][0xa20] ;  /* 0x00028800ff027b82 */ /* 0x000e220000000a00 */
[----:B------:R-:W-:Y:S01]  /*1580*/  ULDC.64 UR4, c[0x0][0x208] ;  /* 0x0000820000047ab9 */ /* 0x000fe20000000a00 */
[----:B0-----:R-:W-:-:S05]  /*1590*/  IMAD.WIDE R2, R27, 0x4, R2 ;  /* 0x000000041b027825 */ /* 0x001fca00078e0202 */
[----:B------:R0:W5:Y:S01]  /*15a0*/  LDG.E R29, desc[UR4][R2.64] ;  /* 0x00000004021d7981 */ /* 0x000162000c1e1900 */
[----:B------:R-:W-:Y:S05]  /*15b0*/  BRA `(.L_x_1657) ;  /* 0x0000000000147947 */ /* 0x000fea0003800000 */
.L_x_1656:
[----:B------:R-:W-:Y:S05]  /*15c0*/  @!P3 BRA `(.L_x_1657) ;  /* 0x000000000010b947 */ /* 0x000fea0003800000 */
[----:B------:R-:W-:Y:S02]  /*15d0*/  ULDC.64 UR4, c[0x0][0x208] ;  /* 0x0000820000047ab9 */ /* 0x000fe40000000a00 */
[----:B------:R-:W2:Y:S04]  /*15e0*/  LDG.E R2, desc[UR4][R8.64] ;  /* 0x0000000408027981 */ /* 0x000ea8000c1e1900 */
[----:B------:R-:W2:Y:S02]  /*15f0*/  LDG.E R29, desc[UR4][R8.64+0x4] ;  /* 0x00000404081d7981 */ /* 0x000ea4000c1e1900 */
[----:B--2---:R-:W-:-:S07]  /*1600*/  IMAD.IADD R29, R29, 0x1, -R2 ;  /* 0x000000011d1d7824 */ /* 0x004fce00078e0a02 */
.L_x_1657:
[----:B------:R-:W-:Y:S01]  /*1610*/  ULDC.64 UR4, c[0x0][0xa10] ;  /* 0x0002840000047ab9 */ /* 0x000fe20000000a00 */
[----:B------:R-:W-:Y:S01]  /*1620*/  ULDC.64 UR6, c[0x0][0x208] ;  /* 0x0000820000067ab9 */ /* 0x000fe20000000a00 */
[----:B------:R-:W-:Y:S01]  /*1630*/  ISETP.NE.U32.AND P0, PT, RZ, UR4, PT ;  /* 0x00000004ff007c0c */ /* 0x000fe2000bf05070 */
[----:B------:R-:W1:Y:S03]  /*1640*/  LDC R8, c[0x0][0x448] ;  /* 0x00011200ff087b82 */ /* 0x000e660000000800 */
[----:B------:R-:W-:Y:S01]  /*1650*/  ISETP.NE.AND.EX P0, PT, RZ, UR5, PT, P0 ;  /* 0x00000005ff007c0c */ /* 0x000fe2000bf05300 */
[----:B------:R-:W-:Y:S02]  /*1660*/  ULDC.64 UR4, c[0x0][0xa30] ;  /* 0x00028c0000047ab9 */ /* 0x000fe40000000a00 */
[----:B------:R-:W-:Y:S01]  /*1670*/  ISETP.NE.U32.AND P1, PT, RZ, UR4, PT ;  /* 0x00000004ff007c0c */ /* 0x000fe2000bf25070 */
[----:B-----5:R-:W-:Y:S01]  /*1680*/  IMAD.MOV.U32 R147, RZ, RZ, R29 ;  /* 0x000000ffff937224 */ /* 0x020fe200078e001d */
[----:B------:R-:W2:Y:S02]  /*1690*/  LDC.64 R10, c[0x0][0x9e0] ;  /* 0x00027800ff0a7b82 */ /* 0x000ea40000000a00 */
[----:B------:R-:W-:-:S06]  /*16a0*/  ISETP.NE.AND.EX P1, PT, RZ, UR5, PT, P1 ;  /* 0x00000005ff007c0c */ /* 0x000fcc000bf25310 */
[----:B0-----:R-:W0:Y:S08]  /*16b0*/  @P0 LDC.64 R2, c[0x0][0xa10] ;  /* 0x00028400ff020b82 */ /* 0x001e300000000a00 */
[----:B------:R-:W3:Y:S01]  /*16c0*/  @P1 LDC.64 R4, c[0x0][0xa30] ;  /* 0x00028c00ff041b82 */ /* 0x000ee20000000a00 */
[----:B0-----:R-:W-:-:S05]  /*16d0*/  @P0 IMAD.WIDE R2, R27, 0x4, R2 ;  /* 0x000000041b020825 */ /* 0x001fca00078e0202 */
[----:B------:R-:W4:Y:S04]  /*16e0*/  @P0 LDG.E R6, desc[UR6][R2.64] ;  /* 0x0000000602060981 */ /* 0x000f28000c1e1900 */
[----:B------:R0:W4:Y:S01]  /*16f0*/  @P0 LDG.E R7, desc[UR6][R2.64+0x4] ;  /* 0x0000040602070981 */ /* 0x000122000c1e1900 */
[----:B---3--:R-:W-:-:S05]  /*1700*/  @P1 IMAD.WIDE R4, R27, 0x4, R4 ;  /* 0x000000041b041825 */ /* 0x008fca00078e0204 */
[----:B------:R3:W5:Y:S01]  /*1710*/  @P1 LDG.E R147, desc[UR6][R4.64] ;  /* 0x0000000604931981 */ /* 0x000762000c1e1900 */
[----:B-1----:R-:W-:Y:S01]  /*1720*/  ISETP.NE.AND P1, PT, R8, 0x1, PT ;  /* 0x000000010800780c */ /* 0x002fe20003f25270 */
[----:B------:R-:W-:Y:S01]  /*1730*/  IMAD.SHL.U32 R177, R25, 0x80, RZ ;  /* 0x0000008019b17824 */ /* 0x000fe200078e00ff */
[----:B--2---:R-:W-:-:S03]  /*1740*/  ISETP.GE.AND P2, PT, R11, 0x1, PT ;  /* 0x000000010b00780c */ /* 0x004fc60003f46270 */
[----:B0-----:R-:W-:-:S08]  /*1750*/  VIADD R2, R177, 0x7f ;  /* 0x0000007fb1027836 */ /* 0x001fd00000000000 */
[----:B------:R-:W0:Y:S08]  /*1760*/  @P1 LDC R9, c[0x0][0x44c] ;  /* 0x00011300ff091b82 */ /* 0x000e300000000800 */
[----:B------:R-:W1:Y:S01]  /*1770*/  @P1 LDC R8, c[0x0][0x450] ;  /* 0x00011400ff081b82 */ /* 0x000e620000000800 */
[----:B0-----:R-:W-:-:S05]  /*1780*/  @P1 IMAD.HI.U32 R3, R2, R9, RZ ;  /* 0x0000000902031227 */ /* 0x001fca00078e00ff */
[----:B-1----:R-:W-:Y:S01]  /*1790*/  @P1 SHF.R.U32.HI R2, RZ, R8, R3 ;  /* 0x00000008ff021219 */ /* 0x002fe20000011603 */
[----:B----4-:R-:W-:Y:S02]  /*17a0*/  @P0 IMAD.IADD R24, R7, 0x1, -R6 ;  /* 0x0000000107180824 */ /* 0x010fe400078e0a06 */
[----:B------:R-:W-:-:S04]  /*17b0*/  IMAD.IADD R7, R29, 0x1, -R0 ;  /* 0x000000011d077824 */ /* 0x000fc800078e0a00 */
[----:B------:R-:W-:-:S04]  /*17c0*/  IMAD.IADD R164, R7, 0x1, R24 ;  /* 0x0000000107a47824 */ /* 0x000fc800078e0218 */
[C---:B------:R-:W-:Y:S01]  /*17d0*/  VIADD R0, R164.reuse, 0x5f ;  /* 0x0000005fa4007836 */ /* 0x040fe20000000000 */
[----:B------:R-:W-:-:S03]  /*17e0*/  IADD3 R3, R164, 0x1, -R163 ;  /* 0x00000001a4037810 */ /* 0x000fc60007ffe8a3 */
[----:B------:R-:W-:-:S04]  /*17f0*/  IMAD.HI R0, R0, 0x2aaaaaab, RZ ;  /* 0x2aaaaaab00007827 */ /* 0x000fc800078e02ff */
[----:B------:R-:W-:Y:S01]  /*1800*/  IMAD.IADD R3, R3, 0x1, R2 ;  /* 0x0000000103037824 */ /* 0x000fe200078e0202 */
[----:B------:R-:W-:-:S04]  /*1810*/  SHF.R.U32.HI R153, RZ, 0x1f, R0 ;  /* 0x0000001fff997819 */ /* 0x000fc80000011600 */
[----:B------:R-:W-:Y:S01]  /*1820*/  LEA.HI.SX32 R153, R0, R153, 0x1c ;  /* 0x0000009900997211 */ /* 0x000fe200078fe2ff */
[----:B------:R-:W-:Y:S01]  /*1830*/  IMAD.IADD R0, R3, 0x1, R10 ;  /* 0x0000000103007824 */ /* 0x000fe200078e020a */
[----:B---3--:R-:W-:Y:S06]  /*1840*/  @!P2 BRA `(.L_x_1658) ;  /* 0x000000000048a947 */ /* 0x008fec0003800000 */
[C---:B------:R-:W-:Y:S01]  /*1850*/  ISETP.GT.AND P0, PT, R3.reuse, RZ, PT ;  /* 0x000000ff0300720c */ /* 0x040fe20003f04270 */
[----:B------:R-:W-:Y:S01]  /*1860*/  BSSY B0, `(.L_x_1659) ;  /* 0x000000e000007945 */ /* 0x000fe20003800000 */
[----:B------:R-:W-:-:S11]  /*1870*/  VIADD R2, R3, 0xffffffff ;  /* 0xffffffff03027836 */ /* 0x000fd60000000000 */
        /* <DEDUP_REMOVED lines=8> */
.L_x_1660:
[----:B------:R-:W-:-:S13]  /*1900*/  ISETP.NE.AND P0, PT, R11, 0x1, PT ;  /* 0x000000010b00780c */ /* 0x000fda0003f05270 */
[----:B------:R-:W0:Y:S02]  /*1910*/  @P0 LDC.64 R4, c[0x0][0x9e8] ;  /* 0x00027a00ff040b82 */ /* 0x000e240000000a00 */
[----:B0-----:R-:W-:-:S05]  /*1920*/  @P0 IMAD.HI.U32 R4, R2, R4, RZ ;  /* 0x0000000402040227 */ /* 0x001fca00078e00ff */
[----:B------:R-:W-:-:S07]  /*1930*/  @P0 SHF.R.U32.HI R2, RZ, R5, R4 ;  /* 0x00000005ff020219 */ /* 0x000fce0000011604 */
.L_x_1661:
[----:B------:R-:W-:Y:S05]  /*1940*/  BSYNC B0 ;  /* 0x0000000000007941 */ /* 0x000fea0003800000 */
.L_x_1659:
[----:B------:R-:W-:-:S05]  /*1950*/  IMAD R3, R2, R11, R11 ;  /* 0x0000000b02037224 */ /* 0x000fca00078e020b */
[----:B------:R-:W-:-:S07]  /*1960*/  VIMNMX R0, R0, R3, PT ;  /* 0x0000000300007248 */ /* 0x000fce0003fe0100 */
.L_x_1658:
[----:B------:R-:W0:Y:S01]  /*1970*/  @P1 LDC R2, c[0x0][0x44c] ;  /* 0x00011300ff021b82 */ /* 0x000e220000000800 */
[----:B------:R-:W-:Y:S01]  /*1980*/  IMAD.MOV.U32 R3, RZ, RZ, R177 ;  /* 0x000000ffff037224 */ /* 0x000fe200078e00b1 */
[----:B------:R-:W-:Y:S01]  /*1990*/  ULDC UR4, c[0x0][0x9dc] ;  /* 0x0002770000047ab9 */ /* 0x000fe20000000800 */
[----:B------:R-:W-:-:S05]  /*19a0*/  IMAD.IADD R152, R164, 0x1, -R163 ;  /* 0x00000001a4987824 */ /* 0x000fca00078e0aa3 */
[----:B------:R-:W1:Y:S01]  /*19b0*/  @P1 LDC R5, c[0x0][0x450] ;  /* 0x00011400ff051b82 */ /* 0x000e620000000800 */
[----:B0-----:R-:W-:-:S05]  /*19c0*/  @P1 IMAD.HI.U32 R2, R177, R2, RZ ;  /* 0x00000002b1021227 */ /* 0x001fca00078e00ff */
[----:B-1----:R-:W-:-:S05]  /*19d0*/  @P1 SHF.R.U32.HI R3, RZ, R5, R2 ;  /* 0x00000005ff031219 */ /* 0x002fca0000011602 */
[----:B------:R-:W-:-:S04]  /*19e0*/  IMAD.IADD R2, R152, 0x1, R3 ;  /* 0x0000000198027824 */ /* 0x000fc800078e0203 */
[----:B------:R-:W-:Y:S01]  /*19f0*/  VIADD R3, R2, -UR4 ;  /* 0x8000000402037c36 */ /* 0x000fe20008000000 */
[----:B------:R-:W-:Y:S06]  /*1a00*/  @!P2 BRA `(.L_x_1662) ;  /* 0x000000000044a947 */ /* 0x000fec0003800000 */
[----:B------:R-:W-:Y:S01]  /*1a10*/  ISETP.GT.AND P0, PT, R2, -0x1, PT ;  /* 0xffffffff0200780c */ /* 0x000fe20003f04270 */
[----:B------:R-:W-:-:S12]  /*1a20*/  BSSY B0, `(.L_x_1663) ;  /* 0x000000d000007945 */ /* 0x000fd80003800000 */
        /* <DEDUP_REMOVED lines=8> */
.L_x_1664:
[----:B------:R-:W-:-:S13]  /*1ab0*/  ISETP.NE.AND P0, PT, R11, 0x1, PT ;  /* 0x000000010b00780c */ /* 0x000fda0003f05270 */
[----:B------:R-:W0:Y:S02]  /*1ac0*/  @P0 LDC.64 R4, c[0x0][0x9e8] ;  /* 0x00027a00ff040b82 */ /* 0x000e240000000a00 */
[----:B0-----:R-:W-:-:S05]  /*1ad0*/  @P0 IMAD.HI.U32 R4, R2, R4, RZ ;  /* 0x0000000402040227 */ /* 0x001fca00078e00ff */
[----:B------:R-:W-:-:S07]  /*1ae0*/  @P0 SHF.R.U32.HI R2, RZ, R5, R4 ;  /* 0x00000005ff020219 */ /* 0x000fce0000011604 */
.L_x_1665:
[----:B------:R-:W-:Y:S05]  /*1af0*/  BSYNC B0 ;  /* 0x0000000000007941 */ /* 0x000fea0003800000 */
.L_x_1663:
[----:B------:R-:W-:-:S05]  /*1b00*/  IMAD R2, R2, R11, RZ ;  /* 0x0000000b02027224 */ /* 0x000fca00078e02ff */
[----:B------:R-:W-:-:S07]  /*1b10*/  VIMNMX R3, R3, R2, !PT ;  /* 0x0000000203037248 */ /* 0x000fce0007fe0100 */
.L_x_1662:
[----:B------:R-:W-:Y:S01]  /*1b20*/  VIADD R0, R0, 0x5f ;  /* 0x0000005f00007836 */ /* 0x000fe20000000000 */
[----:B------:R-:W-:Y:S01]  /*1b30*/  PLOP3.LUT P2, PT, PT, PT, PT, 0x80, 0x0 ;  /* 0x000000000000781c */ /* 0x000fe20003f4f070 */
[----:B------:R-:W-:-:S04]  /*1b40*/  IMAD.HI R2, R3, 0x2aaaaaab, RZ ;  /* 0x2aaaaaab03027827 */ /* 0x000fc800078e02ff */
[----:B------:R-:W-:Y:S01]  /*1b50*/  IMAD.HI R0, R0, 0x2aaaaaab, RZ ;  /* 0x2aaaaaab00007827 */ /* 0x000fe200078e02ff */
[----:B------:R-:W-:-:S04]  /*1b60*/  SHF.R.U32.HI R5, RZ, 0x1f, R2 ;  /* 0x0000001fff057819 */ /* 0x000fc80000011602 */
[----:B------:R-:W-:Y:S02]  /*1b70*/  SHF.R.U32.HI R3, RZ, 0x1f, R0 ;  /* 0x0000001fff037819 */ /* 0x000fe40000011600 */
[----:B------:R-:W-:Y:S02]  /*1b80*/  LEA.HI.SX32 R5, R2, R5, 0x1c ;  /* 0x0000000502057211 */ /* 0x000fe400078fe2ff */
[----:B------:R-:W-:Y:S02]  /*1b90*/  LEA.HI.SX32 R0, R0, R3, 0x1c ;  /* 0x0000000300007211 */ /* 0x000fe400078fe2ff */
[----:B------:R-:W-:Y:S02]  /*1ba0*/  VIMNMX R5, RZ, R5, !PT ;  /* 0x00000005ff057248 */ /* 0x000fe40007fe0100 */
[----:B------:R-:W-:-:S03]  /*1bb0*/  VIMNMX R0, R153, R0, PT ;  /* 0x0000000099007248 */ /* 0x000fc60003fe0100 */
[--C-:B------:R-:W-:Y:S02]  /*1bc0*/  IMAD R5, R5, 0x60, -R7.reuse ;  /* 0x0000006005057824 */ /* 0x100fe400078e0a07 */
[----:B------:R-:W-:-:S03]  /*1bd0*/  IMAD R3, R0, 0x60, -R7 ;  /* 0x0000006000037824 */ /* 0x000fc600078e0a07 */
[----:B------:R-:W-:Y:S02]  /*1be0*/  VIMNMX R5, RZ, R5, !PT ;  /* 0x00000005ff057248 */ /* 0x000fe40007fe0100 */
[----:B------:R-:W-:-:S03]  /*1bf0*/  VIMNMX R0, R3, R24, PT ;  /* 0x0000001803007248 */ /* 0x000fc60003fe0100 */
[----:B------:R-:W-:Y:S01]  /*1c00*/  IMAD.WIDE.U32 R2, R5, -0x55555555, RZ ;  /* 0xaaaaaaab05027825 */ /* 0x000fe200078e00ff */
[----:B------:R-:W-:-:S04]  /*1c10*/  ISETP.GT.AND P0, PT, R0, R5, PT ;  /* 0x000000050000720c */ /* 0x000fc80003f04270 */
[----:B------:R-:W-:-:S05]  /*1c20*/  SHF.R.U32.HI R127, RZ, 0x6, R3 ;  /* 0x00000006ff7f7819 */ /* 0x000fca0000011603 */
[----:B------:R-:W-:-:S04]  /*1c30*/  IMAD.MOV.U32 R2, RZ, RZ, R127 ;  /* 0x000000ffff027224 */ /* 0x000fc800078e007f */
[----:B------:R-:W-:-:S04]  /*1c40*/  @P0 VIADD R0, R0, 0x5f ;  /* 0x0000005f00000836 */ /* 0x000fc80000000000 */
[----:B------:R-:W-:-:S05]  /*1c50*/  @P0 IMAD.HI R0, R0, 0x2aaaaaab, RZ ;  /* 0x2aaaaaab00000827 */ /* 0x000fca00078e02ff */
[----:B------:R-:W-:-:S04]  /*1c60*/  @P0 SHF.R.U32.HI R3, RZ, 0x1f, R0 ;  /* 0x0000001fff030819 */ /* 0x000fc80000011600 */
[----:B------:R-:W-:-:S04]  /*1c70*/  @P0 LEA.HI.SX32 R2, R0, R3, 0x1c ;  /* 0x0000000300020211 */ /* 0x000fc800078fe2ff */
[----:B------:R-:W-:-:S13]  /*1c80*/  ISETP.GT.AND P0, PT, R2, R127, PT ;  /* 0x0000007f0200720c */ /* 0x000fda0003f04270 */
[----:B------:R-:W-:Y:S05]  /*1c90*/  @!P0 BRA `(.L_x_1666) ;  /* 0x0000009000788947 */ /* 0x000fea0003800000 */
        /* <DEDUP_REMOVED lines=20> */
.L_x_1668:
[----:B------:R-:W-:Y:S05]  /*1de0*/  BSYNC B6 ;  /* 0x0000000000067941 */ /* 0x000fea0003800000 */
.L_x_1667:
        /* <DEDUP_REMOVED lines=20> */
.L_x_1670:
[----:B------:R-:W-:Y:S05]  /*1f30*/  BSYNC B6 ;  /* 0x0000000000067941 */ /* 0x000fea0003800000 */
.L_x_1669:
[----:B------:R-:W-:Y:S01]  /*1f40*/  ULDC.64 UR4, c[0x0][0x9f8] ;  /* 0x00027e0000047ab9 */ /* 0x000fe20000000a00 */
[----:B------:R-:W-:Y:S01]  /*1f50*/  ULDC.64 UR6, c[0x0][0x208] ;  /* 0x0000820000067ab9 */ /* 0x000fe20000000a00 */
[----:B------:R-:W-:Y:S01]  /*1f60*/  ISETP.NE.U32.AND P0, PT, RZ, UR4, PT ;  /* 0x00000004ff007c0c */ /* 0x000fe2000bf05070 */
[----:B------:R-:W2:Y:S01]  /*1f70*/  LDL.LU R20, [R1+0xc] ;  /* 0x00000c0001147983 */ /* 0x000ea20000300800 */
[----:B------:R-:W0:Y:S02]  /*1f80*/  LDC.64 R90, c[0x0][0x300] ;  /* 0x0000c000ff5a7b82 */ /* 0x000e240000000a00 */
[----:B------:R-:W-:Y:S01]  /*1f90*/  ISETP.NE.AND.EX P0, PT, RZ, UR5, PT, P0 ;  /* 0x00000005ff007c0c */ /* 0x000fe2000bf05300 */
[----:B------:R-:W-:Y:S01]  /*1fa0*/  ULDC.64 UR4, c[0x0][0x330] ;  /* 0x0000cc0000047ab9 */ /* 0x000fe20000000a00 */
[----:B------:R-:W-:Y:S01]  /*1fb0*/  SHF.R.S32.HI R8, RZ, 0x1f, R26 ;  /* 0x0000001fff087819 */ /* 0x000fe2000001141a */
[C---:B------:R-:W-:Y:S01]  /*1fc0*/  VIADD R0, R18.reuse, 0x80 ;  /* 0x0000008012007836 */ /* 0x040fe20000000000 */
[----:B------:R-:W-:Y:S01]  /*1fd0*/  SHF.R.S32.HI R19, RZ, 0x1f, R18 ;  /* 0x0000001fff137819 */ /* 0x000fe20000011412 */
[----:B------:R-:W-:Y:S01]  /*1fe0*/  VIADD R3, R18, 0xa0 ;  /* 0x000000a012037836 */ /* 0x000fe20000000000 */
[----:B------:R-:W1:Y:S08]  /*1ff0*/  LDC.64 R102, c[0x0][0x3f8] ;  /* 0x0000fe00ff667b82 */ /* 0x000e700000000a00 */
[----:B------:R-:W3:Y:S01]  /*2000*/  @P0 LDC.64 R4, c[0x0][0x9f8] ;  /* 0x00027e00ff040b82 */ /* 0x000ee20000000a00 */
[----:B------:R-:W-:-:S02]  /*2010*/  IMAD.IADD R121, R28, 0x1, R29 ;  /* 0x000000011c797824 */ /* 0x000fc400078e021d */
[----:B------:R-:W-:Y:S01]  /*2020*/  VIADD R85, R18, 0x60 ;  /* 0x0000006012557836 */ /* 0x000fe20000000000 */
[----:B------:R-:W-:-:S04]  /*2030*/  SHF.R.S32.HI R149, RZ, 0x1f, R162 ;  /* 0x0000001fff957819 */ /* 0x000fc800000114a2 */
[----:B------:R-:W4:Y:S08]  /*2040*/  LDC R21, c[0x0][0x3f4] ;  /* 0x0000fd00ff157b82 */ /* 0x000f300000000800 */
[----:B------:R-:W4:Y:S01]  /*2050*/  LDC.64 R96, c[0x0][0x408] ;  /* 0x00010200ff607b82 */ /* 0x000f220000000a00 */
[----:B---3--:R-:W-:-:S05]  /*2060*/  @P0 IMAD.WIDE R4, R27, 0x4, R4 ;  /* 0x000000041b040825 */ /* 0x008fca00078e0204 */
[----:B------:R3:W2:Y:S01]  /*2070*/  @P0 LDG.E R27, desc[UR6][R4.64] ;  /* 0x00000006041b0981 */ /* 0x0006a2000c1e1900 */
[----:B------:R-:W-:Y:S01]  /*2080*/  ULDC UR6, c[0x0][0x2f4] ;  /* 0x0000bd0000067ab9 */ /* 0x000fe20000000800 */
[----:B------:R-:W-:Y:S01]  /*2090*/  IMAD R7, R8, UR4, RZ ;  /* 0x0000000408077c24 */ /* 0x000fe2000f8e02ff */
[----:B------:R-:W-:Y:S01]  /*20a0*/  ISETP.GE.AND P1, PT, R165, UR6, PT ;  /* 0x00000006a5007c0c */ /* 0x000fe2000bf26270 */
[----:B------:R-:W-:Y:S01]  /*20b0*/  IMAD.WIDE.U32 R88, R26, UR4, R18 ;  /* 0x000000041a587c25 */ /* 0x000fe2000f8e0012 */
[----:B------:R-:W-:Y:S01]  /*20c0*/  ISETP.GE.AND P0, PT, R18, UR6, PT ;  /* 0x0000000612007c0c */ /* 0x000fe2000bf06270 */
[----:B------:R-:W4:Y:S01]  /*20d0*/  S2R R154, SR_TID.X ;  /* 0x00000000009a7919 */ /* 0x000f220000002100 */
[----:B------:R-:W-:Y:S01]  /*20e0*/  ISETP.GE.AND P3, PT, R0, UR6, PT ;  /* 0x0000000600007c0c */ /* 0x000fe2000bf66270 */
[----:B------:R-:W-:Y:S01]  /*20f0*/  IMAD R7, R26, UR5, R7 ;  /* 0x000000051a077c24 */ /* 0x000fe2000f8e0207 */
[----:B------:R-:W-:Y:S01]  /*2100*/  ISETP.GE.AND P2, PT, R3, UR6, PT ;  /* 0x0000000603007c0c */ /* 0x000fe2000bf46270 */
[----:B------:R-:W-:Y:S01]  /*2110*/  ULDC.64 UR4, c[0x0][0xa08] ;  /* 0x0002820000047ab9 */ /* 0x000fe20000000a00 */
[----:B---3--:R-:W-:Y:S01]  /*2120*/  SEL R4, RZ, 0xffffffff, P1 ;  /* 0xffffffffff047807 */ /* 0x008fe20000800000 */
[----:B------:R-:W-:Y:S01]  /*2130*/  IMAD.IADD R89, R89, 0x1, R7 ;  /* 0x0000000159597824 */ /* 0x000fe200078e0207 */
[----:B------:R-:W-:Y:S01]  /*2140*/  SHF.R.S32.HI R0, RZ, 0x1f, R121 ;  /* 0x0000001fff007819 */ /* 0x000fe20000011479 */
[----:B-1----:R-:W-:Y:S01]  /*2150*/  IMAD.WIDE.U32 R100, R162, R102, R18 ;  /* 0x00000066a2647225 */ /* 0x002fe200078e0012 */
[----:B------:R-:W-:-:S02]  /*2160*/  SEL R3, RZ, 0x1, P0 ;  /* 0x00000001ff037807 */ /* 0x000fc40000000000 */
[----:B------:R-:W-:Y:S01]  /*2170*/  ISETP.GE.AND P0, PT, R166, UR6, PT ;  /* 0x00000006a6007c0c */ /* 0x000fe2000bf06270 */
[----:B------:R-:W-:Y:S01]  /*2180*/  IMAD.SHL.U32 R4, R4, 0x2, RZ ;  /* 0x0000000204047824 */ /* 0x000fe200078e00ff */
[----:B------:R-:W-:Y:S01]  /*2190*/  ISETP.GE.AND P1, PT, R85, UR6, PT ;  /* 0x0000000655007c0c */ /* 0x000fe2000bf26270 */
[-C--:B0-----:R-:W-:Y:S01]  /*21a0*/  IMAD R10, R0, R90.reuse, RZ ;  /* 0x0000005a000a7224 */ /* 0x081fe200078e02ff */
[----:B------:R-:W-:Y:S01]  /*21b0*/  SEL R6, RZ, 0x4, P0 ;  /* 0x00000004ff067807 */ /* 0x000fe20000000000 */
[----:B------:R-:W-:Y:S01]  /*21c0*/  ULDC.64 UR6, c[0x0][0x308] ;  /* 0x0000c20000067ab9 */ /* 0x000fe20000000a00 */
[----:B------:R-:W-:Y:S01]  /*21d0*/  LOP3.LUT R3, R4, 0x2, R3, 0xe2, !PT ;  /* 0x0000000204037812 */ /* 0x000fe200078ee203 */
[C---:B------:R-:W-:Y:S01]  /*21e0*/  IMAD.WIDE.U32 R4, R121.reuse, R90, RZ ;  /* 0x0000005a79047225 */ /* 0x040fe200078e00ff */
[----:B------:R-:W-:Y:S02]  /*21f0*/  SEL R7, RZ, 0x8, P1 ;  /* 0x00000008ff077807 */ /* 0x000fe40000800000 */
[----:B------:R-:W-:Y:S01]  /*2200*/  ISETP.NE.U32.AND P0, PT, RZ, UR4, PT ;  /* 0x00000004ff007c0c */ /* 0x000fe2000bf05070 */
[----:B------:R-:W-:Y:S01]  /*2210*/  IMAD R9, R121, R91, R10 ;  /* 0x0000005b79097224 */ /* 0x000fe200078e020a */
[----:B------:R-:W-:Y:S01]  /*2220*/  LOP3.LUT R3, R7, R3, R6, 0xfe, !PT ;  /* 0x0000000307037212 */ /* 0x000fe200078efe06 */
[----:B------:R-:W-:Y:S01]  /*2230*/  IMAD R7, R8, UR6, RZ ;  /* 0x0000000608077c24 */ /* 0x000fe2000f8e02ff */
[----:B------:R-:W-:Y:S01]  /*2240*/  SEL R6, RZ, 0x10, P3 ;  /* 0x00000010ff067807 */ /* 0x000fe20001800000 */
[----:B------:R-:W-:Y:S01]  /*2250*/  IMAD.IADD R5, R5, 0x1, R9 ;  /* 0x0000000105057824 */ /* 0x000fe200078e0209 */
[----:B------:R-:W-:Y:S01]  /*2260*/  ISETP.NE.AND.EX P0, PT, RZ, UR5, PT, P0 ;  /* 0x00000005ff007c0c */ /* 0x000fe2000bf05300 */
[C---:B------:R-:W-:Y:S01]  /*2270*/  IMAD R7, R26.reuse, UR7, R7 ;  /* 0x000000071a077c24 */ /* 0x040fe2000f8e0207 */
[----:B------:R-:W-:Y:S01]  /*2280*/  LOP3.LUT R11, R3, R6, RZ, 0xfc, !PT ;  /* 0x00000006030b7212 */ /* 0x000fe200078efcff */
[----:B------:R-:W-:Y:S01]  /*2290*/  IMAD.WIDE.U32 R4, R26, UR6, R4 ;  /* 0x000000061a047c25 */ /* 0x000fe2000f8e0004 */
[----:B------:R-:W-:Y:S01]  /*22a0*/  ULDC.64 UR4, c[0x0][0x310] ;  /* 0x0000c40000047ab9 */ /* 0x000fe20000000a00 */
[----:B------:R-:W-:-:S02]  /*22b0*/  SHF.R.S32.HI R161, RZ, 0x1f, R160 ;  /* 0x0000001fffa17819 */ /* 0x000fc400000114a0 */
[----:B------:R-:W-:Y:S01]  /*22c0*/  IMAD.IADD R5, R5, 0x1, R7 ;  /* 0x0000000105057824 */ /* 0x000fe200078e0207 */
[-C--:B----4-:R-:W-:Y:S01]  /*22d0*/  ISETP.GE.AND P1, PT, R165, R21.reuse, PT ;  /* 0x00000015a500720c */ /* 0x090fe20003f26270 */
[----:B------:R-:W-:Y:S01]  /*22e0*/  IMAD R7, R149, R96, RZ ;  /* 0x0000006095077224 */ /* 0x000fe200078e02ff */
[----:B------:R-:W-:Y:S01]  /*22f0*/  ISETP.GE.AND P4, PT, R166, R21, PT ;  /* 0x00000015a600720c */ /* 0x000fe20003f86270 */
[----:B------:R-:W-:Y:S01]  /*2300*/  IMAD.WIDE.U32 R98, R162, R102, R160 ;  /* 0x00000066a2627225 */ /* 0x000fe200078e00a0 */
[----:B------:R-:W-:Y:S02]  /*2310*/  LOP3.LUT P3, RZ, R200, 0x4, RZ, 0xc0, !PT ;  /* 0x00000004c8ff7812 */ /* 0x000fe4000786c0ff */
[----:B------:R-:W-:Y:S01]  /*2320*/  SHF.L.U64.HI R138, R90, 0x6, R91 ;  /* 0x000000065a8a7819 */ /* 0x000fe2000001025b */
[----:B------:R-:W-:Y:S01]  /*2330*/  IMAD R7, R162, R97, R7 ;  /* 0x00000061a2077224 */ /* 0x000fe200078e0207 */
[----:B------:R-:W-:Y:S01]  /*2340*/  SHF.L.U64.HI R105, R96, 0x6, R97 ;  /* 0x0000000660697819 */ /* 0x000fe20000010261 */
[----:B------:R-:W-:Y:S01]  /*2350*/  IMAD.WIDE.U32 R92, R162, R96, R160 ;  /* 0x00000060a25c7225 */ /* 0x000fe200078e00a0 */
[----:B------:R-:W-:-:S02]  /*2360*/  SHF.L.U64.HI R107, R102, 0x6, R103 ;  /* 0x00000006666b7819 */ /* 0x000fc40000010267 */
[----:B------:R-:W-:Y:S01]  /*2370*/  SHF.R.S32.HI R151, RZ, 0x1f, R188 ;  /* 0x0000001fff977819 */ /* 0x000fe200000114bc */
[----:B------:R-:W-:Y:S01]  /*2380*/  IMAD.WIDE.U32 R94, R162, R96, R18 ;  /* 0x00000060a25e7225 */ /* 0x000fe200078e0012 */
[----:B------:R-:W-:-:S03]  /*2390*/  LEA.HI R154, R154, 0x8, RZ, 0x19 ;  /* 0x000000089a9a7811 */ /* 0x000fc600078fc8ff */
[----:B------:R-:W-:Y:S02]  /*23a0*/  IMAD.IADD R93, R93, 0x1, R7 ;  /* 0x000000015d5d7824 */ /* 0x000fe400078e0207 */
[----:B------:R-:W-:Y:S01]  /*23b0*/  IMAD.IADD R95, R7, 0x1, R95 ;  /* 0x00000001075f7824 */ /* 0x000fe200078e025f */
[----:B------:R-:W-:Y:S01]  /*23c0*/  SEL R7, R21, RZ, P4 ;  /* 0x000000ff15077207 */ /* 0x000fe20002000000 */
[----:B------:R-:W-:Y:S02]  /*23d0*/  IMAD.MOV.U32 R128, RZ, RZ, 0x20 ;  /* 0x00000020ff807424 */ /* 0x000fe400078e00ff */
[----:B------:R-:W-:Y:S02]  /*23e0*/  IMAD R129, R91, 0x60, RZ ;  /* 0x000000605b817824 */ /* 0x000fe400078e02ff */
[----:B------:R-:W-:Y:S01]  /*23f0*/  IMAD.IADD R10, R166, 0x1, R7 ;  /* 0x00000001a60a7824 */ /* 0x000fe200078e0207 */
[----:B------:R-:W-:Y:S01]  /*2400*/  SEL R128, R128, 0xffffffe0, !P3 ;  /* 0xffffffe080807807 */ /* 0x000fe20005800000 */
[----:B------:R-:W-:-:S02]  /*2410*/  IMAD.SHL.U32 R139, R90, 0x40, RZ ;  /* 0x000000405a8b7824 */ /* 0x000fc400078e00ff */
[----:B------:R-:W-:Y:S02]  /*2420*/  IMAD R133, R97, 0x60, RZ ;  /* 0x0000006061857824 */ /* 0x000fe400078e02ff */
[----:B------:R-:W-:Y:S02]  /*2430*/  IMAD.SHL.U32 R106, R96, 0x40, RZ ;  /* 0x00000040606a7824 */ /* 0x000fe400078e00ff */
[----:B-----5:R-:W-:-:S04]  /*2440*/  IMAD.WIDE.U32 R92, R147, R96, R92 ;  /* 0x00000060935c7225 */ /* 0x020fc800078e005c */
[----:B------:R-:W-:-:S04]  /*2450*/  IMAD.WIDE.U32 R94, R147, R96, R94 ;  /* 0x00000060935e7225 */ /* 0x000fc800078e005e */
[----:B------:R-:W-:Y:S02]  /*2460*/  IMAD.SHL.U32 R108, R102, 0x40, RZ ;  /* 0x00000040666c7824 */ /* 0x000fe400078e00ff */
[----:B------:R-:W-:Y:S01]  /*2470*/  IMAD.SHL.U32 R126, R21, 0x2, RZ ;  /* 0x00000002157e7824 */ /* 0x000fe200078e00ff */
[----:B--2---:R-:W-:-:S04]  /*2480*/  LOP3.LUT R20, R20, 0xfffffffe, RZ, 0xc0, !PT ;  /* 0xfffffffe14147812 */ /* 0x004fc800078ec0ff */
[----:B------:R-:W-:Y:S02]  /*2490*/  @P4 LOP3.LUT R20, R20, 0x1, RZ, 0xfc, !PT ;  /* 0x0000000114144812 */ /* 0x000fe400078efcff */
[----:B------:R-:W-:-:S03]  /*24a0*/  IADD3 R120, P4, R162, R121, RZ ;  /* 0x00000079a2787210 */ /* 0x000fc60007f9e0ff */
[----:B------:R0:W-:Y:S02]  /*24b0*/  STL [R1+0xc], R20 ;  /* 0x00000c1401007387 */ /* 0x0001e40000100800 */
[----:B------:R-:W-:Y:S01]  /*24c0*/  IMAD.X R121, R0, 0x1, R149, P4 ;  /* 0x0000000100797824 */ /* 0x000fe200020e0695 */
[----:B------:R-:W-:-:S04]  /*24d0*/  SEL R0, RZ, 0x20, P2 ;  /* 0x00000020ff007807 */ /* 0x000fc80001000000 */
[C---:B------:R-:W-:Y:S02]  /*24e0*/  LOP3.LUT R0, R11.reuse, R0, RZ, 0xfc, !PT ;  /* 0x000000000b007212 */ /* 0x040fe400078efcff */
[----:B------:R-:W-:Y:S02]  /*24f0*/  LOP3.LUT R11, R11, 0x1, RZ, 0xc0, !PT ;  /* 0x000000010b0b7812 */ /* 0x000fe400078ec0ff */
[----:B------:R-:W-:-:S04]  /*2500*/  SHF.R.S32.HI R3, RZ, 0x1f, R27 ;  /* 0x0000001fff037819 */ /* 0x000fc8000001141b */
[----:B------:R-:W-:Y:S02]  /*2510*/  SEL R6, R3, RZ, !P0 ;  /* 0x000000ff03067207 */ /* 0x000fe40004000000 */
[----:B------:R-:W-:-:S03]  /*2520*/  SEL R3, R27, RZ, !P0 ;  /* 0x000000ff1b037207 */ /* 0x000fc60004000000 */
[----:B------:R-:W-:Y:S02]  /*2530*/  IMAD R8, R6, UR4, RZ ;  /* 0x0000000406087c24 */ /* 0x000fe4000f8e02ff */
[----:B------:R-:W-:-:S04]  /*2540*/  IMAD.WIDE.U32 R86, R3, UR4, R4 ;  /* 0x0000000403567c25 */ /* 0x000fc8000f8e0004 */
[-C--:B------:R-:W-:Y:S02]  /*2550*/  IMAD R4, R149, R90.reuse, RZ ;  /* 0x0000005a95047224 */ /* 0x080fe400078e02ff */
[----:B------:R-:W-:Y:S01]  /*2560*/  IMAD R9, R3, UR5, R8 ;  /* 0x0000000503097c24 */ /* 0x000fe2000f8e0208 */
[----:B------:R-:W-:Y:S01]  /*2570*/  ULDC.64 UR4, c[0x0][0x338] ;  /* 0x0000ce0000047ab9 */ /* 0x000fe20000000a00 */
[C---:B------:R-:W-:Y:S02]  /*2580*/  IMAD R13, R162.reuse, R91, R4 ;  /* 0x0000005ba20d7224 */ /* 0x040fe400078e0204 */
[----:B------:R-:W-:-:S04]  /*2590*/  IMAD.WIDE.U32 R4, R162, R90, R18 ;  /* 0x0000005aa2047225 */ /* 0x000fc800078e0012 */
[----:B------:R-:W-:Y:S01]  /*25a0*/  IMAD R6, R6, UR4, RZ ;  /* 0x0000000406067c24 */ /* 0x000fe2000f8e02ff */
[----:B------:R-:W-:Y:S01]  /*25b0*/  IADD3 R27, P0, R86, R4, RZ ;  /* 0x00000004561b7210 */ /* 0x000fe20007f1e0ff */
[----:B------:R-:W-:Y:S01]  /*25c0*/  IMAD.IADD R84, R87, 0x1, R9 ;  /* 0x0000000157547824 */ /* 0x000fe200078e0209 */
[----:B------:R-:W-:Y:S01]  /*25d0*/  SEL R4, R21, RZ, P1 ;  /* 0x000000ff15047207 */ /* 0x000fe20000800000 */
[----:B------:R-:W-:-:S03]  /*25e0*/  IMAD.WIDE.U32 R88, R3, UR4, R88 ;  /* 0x0000000403587c25 */ /* 0x000fc6000f8e0058 */
[----:B------:R-:W-:Y:S01]  /*25f0*/  IADD3.X R26, R84, R5, R13, P0, !PT ;  /* 0x00000005541a7210 */ /* 0x000fe200007fe40d */
[----:B------:R-:W-:Y:S01]  /*2600*/  IMAD R29, R3, UR5, R6 ;  /* 0x00000005031d7c24 */ /* 0x000fe2000f8e0206 */
[----:B------:R-:W-:Y:S01]  /*2610*/  ISETP.GE.AND P0, PT, R18, R21, PT ;  /* 0x000000151200720c */ /* 0x000fe20003f06270 */
[----:B------:R-:W-:Y:S01]  /*2620*/  IMAD R3, R149, R102, RZ ;  /* 0x0000006695037224 */ /* 0x000fe200078e02ff */
[----:B------:R-:W-:Y:S01]  /*2630*/  SHF.R.S32.HI R13, RZ, 0x1f, R10 ;  /* 0x0000001fff0d7819 */ /* 0x000fe2000001140a */
[----:B------:R-:W-:-:S03]  /*2640*/  IMAD.WIDE.U32 R90, R90, 0x60, RZ ;  /* 0x000000605a5a7825 */ /* 0x000fc600078e00ff */
[-C--:B------:R-:W-:Y:S01]  /*2650*/  LEA.HI R12, R13, R10.reuse, RZ, 0x3 ;  /* 0x0000000a0d0c7211 */ /* 0x080fe200078f18ff */
[----:B------:R-:W-:Y:S01]  /*2660*/  IMAD R5, R162, R103, R3 ;  /* 0x00000067a2057224 */ /* 0x000fe200078e0203 */
[----:B------:R-:W-:Y:S01]  /*2670*/  SEL R3, R21, RZ, P0 ;  /* 0x000000ff15037207 */ /* 0x000fe20000000000 */
[----:B------:R-:W-:Y:S01]  /*2680*/  IMAD.IADD R129, R91, 0x1, R129 ;  /* 0x000000015b817824 */ /* 0x000fe200078e0281 */
[----:B------:R-:W-:Y:S01]  /*2690*/  LEA.HI R10, R13, R10, RZ, 0x6 ;  /* 0x0000000a0d0a7211 */ /* 0x000fe200078f30ff */
[----:B------:R-:W-:Y:S01]  /*26a0*/  IMAD.IADD R99, R99, 0x1, R5 ;  /* 0x0000000163637824 */ /* 0x000fe200078e0205 */
[----:B------:R-:W-:Y:S01]  /*26b0*/  SHF.R.S32.HI R112, RZ, 0x3, R12 ;  /* 0x00000003ff707819 */ /* 0x000fe2000001140c */
[----:B------:R-:W-:Y:S02]  /*26c0*/  IMAD.IADD R3, R18, 0x1, R3 ;  /* 0x0000000112037824 */ /* 0x000fe400078e0203 */
[----:B------:R-:W-:Y:S02]  /*26d0*/  IMAD.IADD R101, R5, 0x1, R101 ;  /* 0x0000000105657824 */ /* 0x000fe400078e0265 */
[----:B------:R-:W-:Y:S01]  /*26e0*/  IMAD.IADD R5, R165, 0x1, R4 ;  /* 0x00000001a5057824 */ /* 0x000fe200078e0204 */
[----:B------:R-:W-:Y:S01]  /*26f0*/  SHF.R.S32.HI R4, RZ, 0x1f, R3 ;  /* 0x0000001fff047819 */ /* 0x000fe20000011403 */
[----:B------:R-:W-:-:S03]  /*2700*/  IMAD.WIDE.U32 R98, R147, R102, R98 ;  /* 0x0000006693627225 */ /* 0x000fc600078e0062 */
[----:B------:R-:W-:Y:S01]  /*2710*/  SHF.R.S32.HI R6, RZ, 0x1f, R5 ;  /* 0x0000001fff067819 */ /* 0x000fe20000011405 */
[----:B------:R-:W-:Y:S01]  /*2720*/  IMAD.WIDE.U32 R100, R147, R102, R100 ;  /* 0x0000006693647225 */ /* 0x000fe200078e0064 */
[CC--:B------:R-:W-:Y:S02]  /*2730*/  LEA.HI R14, R4.reuse, R3.reuse, RZ, 0x3 ;  /* 0x00000003040e7211 */ /* 0x0c0fe400078f18ff */
[----:B------:R-:W-:Y:S02]  /*2740*/  LEA.HI R3, R4, R3, RZ, 0x6 ;  /* 0x0000000304037211 */ /* 0x000fe400078f30ff */
[----:B------:R-:W-:Y:S02]  /*2750*/  LEA.HI R4, R6, R5, RZ, 0x6 ;  /* 0x0000000506047211 */ /* 0x000fe400078f30ff */
[----:B------:R-:W-:Y:S02]  /*2760*/  SHF.R.S32.HI R3, RZ, 0x6, R3 ;  /* 0x00000006ff037819 */ /* 0x000fe40000011403 */
[----:B------:R-:W-:-:S02]  /*2770*/  SHF.R.S32.HI R7, RZ, 0x6, R4 ;  /* 0x00000006ff077819 */ /* 0x000fc40000011404 */
[----:B------:R-:W-:Y:S01]  /*2780*/  LOP3.LUT R4, R174, 0x38, R14, 0xf8, !PT ;  /* 0x00000038ae047812 */ /* 0x000fe200078ef80e */
[C---:B------:R-:W-:Y:S01]  /*2790*/  IMAD R146, R3.reuse, 0x1800, R176 ;  /* 0x0000180003927824 */ /* 0x040fe200078e02b0 */
[----:B------:R-:W-:Y:S01]  /*27a0*/  LEA.HI R5, R6, R5, RZ, 0x3 ;  /* 0x0000000506057211 */ /* 0x000fe200078f18ff */
[----:B------:R-:W-:Y:S01]  /*27b0*/  IMAD R144, R3, 0x1800, R178 ;  /* 0x0000180003907824 */ /* 0x000fe200078e02b2 */
[-C--:B------:R-:W-:Y:S01]  /*27c0*/  LOP3.LUT R3, R4, R175.reuse, RZ, 0x3c, !PT ;  /* 0x000000af04037212 */ /* 0x080fe200078e3cff */
[C---:B------:R-:W-:Y:S01]  /*27d0*/  IMAD R145, R7.reuse, 0x1800, R176 ;  /* 0x0000180007917824 */ /* 0x040fe200078e02b0 */
[C---:B------:R-:W-:Y:S01]  /*27e0*/  LOP3.LUT R6, R174.reuse, 0x38, R5, 0xf8, !PT ;  /* 0x00000038ae067812 */ /* 0x040fe200078ef805 */
[----:B------:R-:W-:Y:S01]  /*27f0*/  IMAD R142, R7, 0x1800, R178 ;  /* 0x00001800078e7824 */ /* 0x000fe200078e02b2 */
[----:B------:R-:W-:Y:S01]  /*2800*/  LOP3.LUT R4, R174, 0x38, R12, 0xf8, !PT ;  /* 0x00000038ae047812 */ /* 0x000fe200078ef80c */
[----:B------:R-:W-:Y:S01]  /*2810*/  IMAD.IADD R146, R146, 0x1, R3 ;  /* 0x0000000192927824 */ /* 0x000fe200078e0203 */
[----:B------:R-:W-:-:S02]  /*2820*/  LOP3.LUT R6, R6, R175, RZ, 0x3c, !PT ;  /* 0x000000af06067212 */ /* 0x000fc400078e3cff */
[----:B------:R-:W-:Y:S02]  /*2830*/  SHF.R.S32.HI R3, RZ, 0x6, R10 ;  /* 0x00000006ff037819 */ /* 0x000fe4000001140a */
[----:B------:R-:W-:Y:S01]  /*2840*/  LOP3.LUT R4, R4, R175, RZ, 0x3c, !PT ;  /* 0x000000af04047212 */ /* 0x000fe200078e3cff */
[----:B------:R-:W-:Y:S01]  /*2850*/  IMAD.IADD R145, R145, 0x1, R6 ;  /* 0x0000000191917824 */ /* 0x000fe200078e0206 */
[----:B------:R-:W-:Y:S01]  /*2860*/  LOP3.LUT R6, R173, 0x38, R5, 0xf8, !PT ;  /* 0x00000038ad067812 */ /* 0x000fe200078ef805 */
[----:B------:R-:W-:Y:S01]  /*2870*/  IMAD R143, R3, 0x1800, R176 ;  /* 0x00001800038f7824 */ /* 0x000fe200078e02b0 */
[----:B------:R-:W-:Y:S01]  /*2880*/  LOP3.LUT R8, R173, 0x38, R14, 0xf8, !PT ;  /* 0x00000038ad087812 */ /* 0x000fe200078ef80e */
[----:B------:R-:W-:Y:S01]  /*2890*/  IMAD R141, R3, 0x1800, R178 ;  /* 0x00001800038d7824 */ /* 0x000fe200078e02b2 */
[----:B------:R-:W-:Y:S01]  /*28a0*/  SHF.R.S32.HI R3, RZ, 0x1f, R147 ;  /* 0x0000001fff037819 */ /* 0x000fe20000011493 */
[----:B------:R-:W-:Y:S01]  /*28b0*/  IMAD.IADD R143, R143, 0x1, R4 ;  /* 0x000000018f8f7824 */ /* 0x000fe200078e0204 */
[----:B------:R-:W-:-:S02]  /*28c0*/  LOP3.LUT R7, R6, R223, RZ, 0x3c, !PT ;  /* 0x000000df06077212 */ /* 0x000fc400078e3cff */
[----:B------:R-:W-:Y:S01]  /*28d0*/  LOP3.LUT R9, R8, R223, RZ, 0x3c, !PT ;  /* 0x000000df08097212 */ /* 0x000fe200078e3cff */
[----:B------:R-:W-:Y:S01]  /*28e0*/  IMAD R4, R3, R96, RZ ;  /* 0x0000006003047224 */ /* 0x000fe200078e02ff */
[----:B------:R-:W-:Y:S01]  /*28f0*/  LOP3.LUT R8, R173, 0x38, R12, 0xf8, !PT ;  /* 0x00000038ad087812 */ /* 0x000fe200078ef80c */
[----:B------:R-:W-:Y:S01]  /*2900*/  IMAD.IADD R142, R142, 0x1, R7 ;  /* 0x000000018e8e7824 */ /* 0x000fe200078e0207 */
[----:B------:R-:W-:Y:S01]  /*2910*/  SHF.R.S32.HI R116, RZ, 0x3, R14 ;  /* 0x00000003ff747819 */ /* 0x000fe2000001140e */
[----:B------:R-:W-:Y:S01]  /*2920*/  IMAD R7, R147, R97, R4 ;  /* 0x0000006193077224 */ /* 0x000fe200078e0204 */
[----:B------:R-:W-:Y:S01]  /*2930*/  LOP3.LUT R8, R8, R223, RZ, 0x3c, !PT ;  /* 0x000000df08087212 */ /* 0x000fe200078e3cff */
[----:B------:R-:W-:Y:S01]  /*2940*/  IMAD R4, R3, R102, RZ ;  /* 0x0000006603047224 */ /* 0x000fe200078e02ff */
[----:B------:R-:W-:Y:S01]  /*2950*/  LOP3.LUT R14, R14, 0xfffffff8, RZ, 0xc0, !PT ;  /* 0xfffffff80e0e7812 */ /* 0x000fe200078ec0ff */
[----:B------:R-:W-:Y:S01]  /*2960*/  IMAD R3, R103, 0x60, RZ ;  /* 0x0000006067037824 */ /* 0x000fe200078e02ff */
[----:B------:R-:W-:Y:S01]  /*2970*/  LOP3.LUT R13, R5, 0xfffffff8, RZ, 0xc0, !PT ;  /* 0xfffffff8050d7812 */ /* 0x000fe200078ec0ff */
[----:B------:R-:W-:Y:S01]  /*2980*/  IMAD R15, R147, R103, R4 ;  /* 0x00000067930f7224 */ /* 0x000fe200078e0204 */
[----:B------:R-:W-:Y:S01]  /*2990*/  LOP3.LUT R4, R174, 0x18, R18, 0xf8, !PT ;  /* 0x00000018ae047812 */ /* 0x000fe200078ef812 */
[----:B------:R-:W-:Y:S01]  /*29a0*/  IMAD.WIDE.U32 R96, R96, 0x60, RZ ;  /* 0x0000006060607825 */ /* 0x000fe200078e00ff */
[----:B------:R-:W-:-:S02]  /*29b0*/  LOP3.LUT R12, R12, 0xfffffff8, RZ, 0xc0, !PT ;  /* 0xfffffff80c0c7812 */ /* 0x000fc400078ec0ff */
[----:B------:R-:W-:Y:S01]  /*29c0*/  LOP3.LUT R25, R4, R175, RZ, 0x3c, !PT ;  /* 0x000000af04197212 */ /* 0x000fe200078e3cff */
[----:B------:R-:W-:Y:S01]  /*29d0*/  IMAD.WIDE.U32 R102, R102, 0x60, RZ ;  /* 0x0000006066667825 */ /* 0x000fe200078e00ff */
[----:B------:R-:W-:Y:S02]  /*29e0*/  SHF.R.S32.HI R113, RZ, 0x3, R5 ;  /* 0x00000003ff717819 */ /* 0x000fe40000011405 */
[----:B------:R-:W-:Y:S01]  /*29f0*/  SHF.R.S32.HI R111, RZ, 0x1f, R14 ;  /* 0x0000001fff6f7819 */ /* 0x000fe2000001140e */
[----:B------:R-:W-:Y:S01]  /*2a00*/  IMAD.IADD R25, R176, 0x1, R25 ;  /* 0x00000001b0197824 */ /* 0x000fe200078e0219 */
[----:B------:R-:W-:Y:S01]  /*2a10*/  SHF.R.S32.HI R110, RZ, 0x1f, R13 ;  /* 0x0000001fff6e7819 */ /* 0x000fe2000001140d */
[----:B------:R-:W-:Y:S01]  /*2a20*/  IMAD.IADD R144, R144, 0x1, R9 ;  /* 0x0000000190907824 */ /* 0x000fe200078e0209 */
[----:B------:R-:W-:Y:S01]  /*2a30*/  SHF.R.S32.HI R109, RZ, 0x1f, R12 ;  /* 0x0000001fff6d7819 */ /* 0x000fe2000001140c */
[----:B------:R-:W-:Y:S01]  /*2a40*/  IMAD.IADD R141, R141, 0x1, R8 ;  /* 0x000000018d8d7824 */ /* 0x000fe200078e0208 */
[C---:B------:R-:W-:Y:S01]  /*2a50*/  LOP3.LUT R10, R0.reuse, 0x2, RZ, 0xc0, !PT ;  /* 0x00000002000a7812 */ /* 0x040fe200078ec0ff */
[----:B------:R-:W-:Y:S01]  /*2a60*/  IMAD.IADD R21, R93, 0x1, R7 ;  /* 0x000000015d157824 */ /* 0x000fe200078e0207 */
[C---:B------:R-:W-:Y:S01]  /*2a70*/  LOP3.LUT R9, R0.reuse, 0x4, RZ, 0xc0, !PT ;  /* 0x0000000400097812 */ /* 0x040fe200078ec0ff */
[----:B0-----:R-:W-:Y:S01]  /*2a80*/  IMAD.IADD R20, R7, 0x1, R95 ;  /* 0x0000000107147824 */ /* 0x001fe200078e025f */
[C---:B------:R-:W-:Y:S01]  /*2a90*/  LOP3.LUT R8, R0.reuse, 0x8, RZ, 0xc0, !PT ;  /* 0x0000000800087812 */ /* 0x040fe200078ec0ff */
[----:B------:R-:W-:Y:S01]  /*2aa0*/  IMAD.IADD R104, R99, 0x1, R15 ;  /* 0x0000000163687824 */ /* 0x000fe200078e020f */
[C---:B------:R-:W-:Y:S01]  /*2ab0*/  LOP3.LUT R7, R0.reuse, 0x10, RZ, 0xc0, !PT ;  /* 0x0000001000077812 */ /* 0x040fe200078ec0ff */
[----:B------:R-:W-:Y:S01]  /*2ac0*/  IMAD.IADD R133, R97, 0x1, R133 ;  /* 0x0000000161857824 */ /* 0x000fe200078e0285 */
[----:B------:R-:W-:Y:S01]  /*2ad0*/  LOP3.LUT R6, R0, 0x20, RZ, 0xc0, !PT ;  /* 0x0000002000067812 */ /* 0x000fe200078ec0ff */
[----:B------:R-:W-:-:S02]  /*2ae0*/  IMAD.IADD R132, R103, 0x1, R3 ;  /* 0x0000000167847824 */ /* 0x000fc400078e0203 */
[----:B------:R-:W-:Y:S02]  /*2af0*/  IMAD.IADD R140, R128, 0x1, R25 ;  /* 0x00000001808c7824 */ /* 0x000fe400078e0219 */
[----:B------:R-:W-:Y:S02]  /*2b00*/  IMAD.IADD R15, R15, 0x1, R101 ;  /* 0x000000010f0f7824 */ /* 0x000fe400078e0265 */
[----:B------:R-:W-:-:S07]  /*2b10*/  IMAD.IADD R5, R89, 0x1, R29 ;  /* 0x0000000159057824 */ /* 0x000fce00078e021d */
.L_x_1770:
        /* <DEDUP_REMOVED lines=11> */
[-C--:B------:R-:W-:Y:S01]  /*2bd0*/  IADD3 R0, P3, P4, R27, R124.reuse, R139 ;  /* 0x0000007c1b007210 */ /* 0x080fe20007c7e08b */
[----:B------:R-:W-:Y:S01]  /*2be0*/  IMAD R39, R39, 0x2, R118 ;  /* 0x0000000227277824 */ /* 0x000fe200078e0276 */
[----:B------:R-:W-:Y:S01]  /*2bf0*/  IADD3 R3, P5, R27, R124, RZ ;  /* 0x0000007c1b037210 */ /* 0x000fe20007fbe0ff */
[----:B------:R-:W-:-:S04]  /*2c00*/  IMAD.IADD R80, R125, 0x1, R29 ;  /* 0x000000017d507824 */ /* 0x000fc800078e021d */
[----:B------:R-:W-:Y:S01]  /*2c10*/  IMAD.X R4, R80, 0x1, R26, P5 ;  /* 0x0000000150047824 */ /* 0x000fe200028e061a */
[----:B------:R-:W-:Y:S02]  /*2c20*/  IADD3.X R2, R26, R80, R138, P3, P4 ;  /* 0x000000501a027210 */ /* 0x000fe40001fe848a */
[----:B------:R-:W-:Y:S02]  /*2c30*/  ISETP.GT.AND P3, PT, R31, R127, PT ;  /* 0x0000007f1f00720c */ /* 0x000fe40003f64270 */
[CC--:B0-----:R-:W-:Y:S02]  /*2c40*/  LEA R40, P2, R3.reuse, R114.reuse, 0x1 ;  /* 0x0000007203287211 */ /* 0x0c1fe400078408ff */
[----:B------:R-:W-:Y:S02]  /*2c50*/  LEA R36, P5, R0, R114, 0x1 ;  /* 0x0000007200247211 */ /* 0x000fe400078a08ff */
[----:B------:R-:W-:Y:S01]  /*2c60*/  LEA.HI.X R41, R3, R115, R4, 0x1, P2 ;  /* 0x0000007303297211 */ /* 0x000fe200010f0c04 */
[----:B------:R-:W-:Y:S01]  /*2c70*/  IMAD R3, R17, 0x4800, R140 ;  /* 0x0000480011037824 */ /* 0x000fe200078e028c */
[----:B-1----:R-:W-:-:S02]  /*2c80*/  ISETP.GE.AND P2, PT, R119, 0x1, PT ;  /* 0x000000017700780c */ /* 0x002fc40003f46270 */
[----:B------:R-:W-:Y:S01]  /*2c90*/  LEA.HI.X R37, R0, R115, R2, 0x1, P5 ;  /* 0x0000007300257211 */ /* 0x000fe200028f0c02 */
[----:B------:R-:W-:Y:S02]  /*2ca0*/  IMAD R38, R3, 0x2, R118 ;  /* 0x0000000203267824 */ /* 0x000fe400078e0276 */
[----:B------:R-:W-:Y:S01]  /*2cb0*/  IMAD.MOV.U32 R2, RZ, RZ, R31 ;  /* 0x000000ffff027224 */ /* 0x000fe200078e001f */
[----:B--2---:R-:W-:-:S04]  /*2cc0*/  LOP3.LUT R30, R30, 0xfffffffd, RZ, 0xc0, !PT ;  /* 0xfffffffd1e1e7812 */ /* 0x004fc800078ec0ff */
[----:B------:R-:W-:-:S05]  /*2cd0*/  @P3 LOP3.LUT R30, R30, 0x2, RZ, 0xfc, !PT ;  /* 0x000000021e1e3812 */ /* 0x000fca00078efcff */
[----:B------:R0:W-:Y:S01]  /*2ce0*/  STL [R1+0xc], R30 ;  /* 0x00000c1e01007387 */ /* 0x0001e20000100800 */
[----:B------:R-:W-:Y:S05]  /*2cf0*/  @!P2 BRA `(.L_x_1672) ;  /* 0x0000007400e8a947 */ /* 0x000fea0003800000 */
[----:B------:R-:W-:Y:S01]  /*2d00*/  ULDC.U8 UR4, c[0x0][0x410] ;  /* 0x0001040000047ab9 */ /* 0x000fe20000000000 */
[-C--:B------:R-:W-:Y:S01]  /*2d10*/  IMAD R3, R132, R31.reuse, RZ ;  /* 0x0000001f84037224 */ /* 0x080fe200078e02ff */
[----:B------:R-:W-:Y:S01]  /*2d20*/  ISETP.NE.AND P2, PT, RZ, UR4, PT ;  /* 0x00000004ff007c0c */ /* 0x000fe2000bf45270 */
[-C--:B------:R-:W-:Y:S02]  /*2d30*/  IMAD R29, R133, R31.reuse, RZ ;  /* 0x0000001f851d7224 */ /* 0x080fe400078e02ff */
        /* <DEDUP_REMOVED lines=38> */
[----:B------:R-:W-:Y:S01]  /*2fa0*/  CS2R R114, SRZ ;  /* 0x0000000000727805 */ /* 0x000fe2000001ff00 */
[----:B------:R-:W-:Y:S01]  /*2fb0*/  ULDC.64 UR8, c[0x0][0x208] ;  /* 0x0000820000087ab9 */ /* 0x000fe20000000a00 */
        /* <DEDUP_REMOVED lines=26> */
.L_x_1675:
[----:B------:R-:W-:Y:S05]  /*3160*/  BSYNC B1 ;  /* 0x0000000000017941 */ /* 0x000fea0003800000 */
.L_x_1674:
        /* <DEDUP_REMOVED lines=22> */
[----:B------:R-:W-:Y:S01]  /*32d0*/  IADD3 R76, P2, P5, R92, R76, R106 ;  /* 0x0000004c5c4c7210 */ /* 0x000fe20007d5e06a */
[----:B------:R-:W-:-:S03]  /*32e0*/  ULDC.64 UR8, c[0x0][0x208] ;  /* 0x0000820000087ab9 */ /* 0x000fc60000000a00 */
        /* <DEDUP_REMOVED lines=33> */
.L_x_1677:
[----:B------:R-:W-:Y:S05]  /*3500*/  BSYNC B1 ;  /* 0x0000000000017941 */ /* 0x000fea0003800000 */
.L_x_1676:
        /* <DEDUP_REMOVED lines=57> */
[----:B------:R-:W-:Y:S01]  /*38a0*/  ULOP3.LUT UR4, UR60, 0x1, URZ, 0xfc, !UPT ;  /* 0x000000013c047892 */ /* 0x000fe2000f8efc3f */
        /* <DEDUP_REMOVED lines=41> */
.L_x_1678:
[----:B------:R-:W-:Y:S01]  /*3b40*/  IMAD R3, R17, 0x8, R16 ;  /* 0x0000000811037824 */ /* 0x000fe200078e0210 */
[----:B------:R-:W-:Y:S01]  /*3b50*/  SHF.L.U32 R0, R167, 0x1f, RZ ;  /* 0x0000001fa7007819 */ /* 0x000fe200000006ff */
[----:B------:R-:W-:Y:S03]  /*3b60*/  BSSY B1, `(.L_x_1679) ;  /* 0x0000003000017945 */ /* 0x000fe60003800000 */
[----:B------:R-:W1:Y:S02]  /*3b70*/  SYNCS.PHASECHK.TRANS64.TRYWAIT P5, [R3+URZ+0x2a890], R0 ;  /* 0x02a89000030075a7 */ /* 0x000e6400080a017f */
[----:B-1----:R-:W-:Y:S05]  /*3b80*/  @!P5 BRA `(.L_x_1680) ;  /* 0x0000026c00d8d947 */ /* 0x002fea0003800000 */
.L_x_2117:
[----:B------:R-:W-:Y:S05]  /*3b90*/  BSYNC B1 ;  /* 0x0000000000017941 */ /* 0x000fea0003800000 */
.L_x_1679:
        /* <DEDUP_REMOVED lines=9> */
[----:B------:R-:W-:Y:S01]  /*3c30*/  SHF.R.U64 R124, R124, 0x10, R125 ;  /* 0x000000107c7c7819 */ /* 0x000fe2000000127d */
[----:B--2---:R-:W-:Y:S01]  /*3c40*/  IMAD.U32 R202, R29, 0x10000, RZ ;  /* 0x000100001dca7824 */ /* 0x004fe200078e00ff */
[----:B------:R-:W-:Y:S02]  /*3c50*/  SHF.R.U64 R122, R122, 0x10, R123 ;  /* 0x000000107a7a7819 */ /* 0x000fe4000000127b */
[----:B------:R-:W-:Y:S02]  /*3c60*/  PRMT R124, R137, 0x5432, R124 ;  /* 0x00005432897c7816 */ /* 0x000fe4000000007c */
[----:B------:R-:W-:Y:S02]  /*3c70*/  PRMT R122, R78, 0x5432, R122 ;  /* 0x000054324e7a7816 */ /* 0x000fe4000000007a */
[----:B------:R-:W-:Y:S02]  /*3c80*/  LOP3.LUT R198, R29, 0xffff0000, RZ, 0xc0, !PT ;  /* 0xffff00001dc67812 */ /* 0x000fe400078ec0ff */
[C---:B------:R-:W-:Y:S01]  /*3c90*/  LOP3.LUT R159, R124.reuse, 0xffff0000, RZ, 0xc0, !PT ;  /* 0xffff00007c9f7812 */ /* 0x040fe200078ec0ff */
[----:B------:R-:W-:Y:S01]  /*3ca0*/  IMAD.U32 R124, R124, 0x10000, RZ ;  /* 0x000100007c7c7824 */ /* 0x000fe200078e00ff */
[C---:B------:R-:W-:Y:S01]  /*3cb0*/  LOP3.LUT R179, R122.reuse, 0xffff0000, RZ, 0xc0, !PT ;  /* 0xffff00007ab37812 */ /* 0x040fe200078ec0ff */
[----:B------:R-:W-:Y:S01]  /*3cc0*/  IMAD.U32 R122, R122, 0x10000, RZ ;  /* 0x000100007a7a7824 */ /* 0x000fe200078e00ff */
[----:B------:R-:W-:Y:S01]  /*3cd0*/  SHF.R.U32.HI R125, RZ, 0x10, R125 ;  /* 0x00000010ff7d7819 */ /* 0x000fe2000001167d */
[C---:B------:R-:W-:Y:S01]  /*3ce0*/  FMUL.FTZ R29, R198.reuse, R159 ;  /* 0x0000009fc61d7220 */ /* 0x040fe20000410000 */
[----:B------:R-:W-:Y:S01]  /*3cf0*/  SHF.R.U32.HI R123, RZ, 0x10, R123 ;  /* 0x00000010ff7b7819 */ /* 0x000fe2000001167b */
[-C--:B------:R-:W-:Y:S01]  /*3d00*/  FMUL.FTZ R198, R198, R179.reuse ;  /* 0x000000b3c6c67220 */ /* 0x080fe20000410000 */
[----:B------:R-:W-:Y:S01]  /*3d10*/  PRMT R125, R210, 0x5410, R125 ;  /* 0x00005410d27d7816 */ /* 0x000fe2000000007d */
[C---:B------:R-:W-:Y:S01]  /*3d20*/  FFMA.FTZ R29, R202.reuse, R179, -R29 ;  /* 0x000000b3ca1d7223 */ /* 0x040fe2000001081d */
[----:B------:R-:W-:Y:S01]  /*3d30*/  PRMT R123, R211, 0x5410, R123 ;  /* 0x00005410d37b7816 */ /* 0x000fe2000000007b */
[----:B------:R-:W-:Y:S01]  /*3d40*/  FFMA.FTZ R198, R202, R159, R198 ;  /* 0x0000009fcac67223 */ /* 0x000fe200000100c6 */
[C---:B------:R-:W-:Y:S01]  /*3d50*/  LOP3.LUT R159, R30.reuse, 0xffff0000, RZ, 0xc0, !PT ;  /* 0xffff00001e9f7812 */ /* 0x040fe200078ec0ff */
[C---:B------:R-:W-:Y:S01]  /*3d60*/  IMAD.U32 R210, R125.reuse, 0x10000, RZ ;  /* 0x000100007dd27824 */ /* 0x040fe200078e00ff */
[----:B------:R-:W-:Y:S01]  /*3d70*/  LOP3.LUT R125, R125, 0xffff0000, RZ, 0xc0, !PT ;  /* 0xffff00007d7d7812 */ /* 0x000fe200078ec0ff */
[C---:B------:R-:W-:Y:S01]  /*3d80*/  IMAD.U32 R212, R123.reuse, 0x10000, RZ ;  /* 0x000100007bd47824 */ /* 0x040fe200078e00ff */
[----:B------:R-:W-:Y:S01]  /*3d90*/  LOP3.LUT R123, R123, 0xffff0000, RZ, 0xc0, !PT ;  /* 0xffff00007b7b7812 */ /* 0x000fe200078ec0ff */
[----:B------:R-:W-:Y:S01]  /*3da0*/  IMAD.U32 R179, R30, 0x10000, RZ ;  /* 0x000100001eb37824 */ /* 0x000fe200078e00ff */
[C---:B------:R-:W-:Y:S01]  /*3db0*/  LOP3.LUT R30, R31.reuse, 0xffff0000, RZ, 0xc0, !PT ;  /* 0xffff00001f1e7812 */ /* 0x040fe200078ec0ff */
[----:B------:R-:W-:-:S02]  /*3dc0*/  IMAD.U32 R202, R31, 0x10000, RZ ;  /* 0x000100001fca7824 */ /* 0x000fc400078e00ff */
[C---:B------:R-:W-:Y:S01]  /*3dd0*/  FMUL.FTZ R214, R159.reuse, R210 ;  /* 0x000000d29fd67220 */ /* 0x040fe20000410000 */
[C---:B------:R-:W-:Y:S02]  /*3de0*/  IMAD.U32 R31, R28.reuse, 0x10000, RZ ;  /* 0x000100001c1f7824 */ /* 0x040fe400078e00ff */
[-C--:B------:R-:W-:Y:S01]  /*3df0*/  FMUL.FTZ R216, R159, R212.reuse ;  /* 0x000000d49fd87220 */ /* 0x080fe20000410000 */
[----:B------:R-:W-:Y:S01]  /*3e00*/  LOP3.LUT R28, R28, 0xffff0000, RZ, 0xc0, !PT ;  /* 0xffff00001c1c7812 */ /* 0x000fe200078ec0ff */
        /* <DEDUP_REMOVED lines=15> */
.L_x_1686:
[----:B------:R-:W-:Y:S05]  /*3f00*/  BSYNC B3 ;  /* 0x0000000000037941 */ /* 0x000fea0003800000 */
.L_x_1685:
[----:B------:R-:W-:Y:S02]  /*3f10*/  ULDC.64 UR4, c[0x0][0x208] ;  /* 0x0000820000047ab9 */ /* 0x000fe40000000a00 */
[----:B--2---:R2:W-:Y:S03]  /*3f20*/  STG.E.128 desc[UR4][R40.64], R28 ;  /* 0x0000001c28007986 */ /* 0x0045e6000c101d04 */
.L_x_1684:
[----:B------:R-:W-:Y:S05]  /*3f30*/  BSYNC B2 ;  /* 0x0000000000027941 */ /* 0x000fea0003800000 */
.L_x_1683:
        /* <DEDUP_REMOVED lines=52> */
.L_x_1690:
[----:B------:R-:W-:Y:S05]  /*4280*/  BSYNC B3 ;  /* 0x0000000000037941 */ /* 0x000fea0003800000 */
.L_x_1689:
[----:B------:R-:W-:Y:S02]  /*4290*/  ULDC.64 UR4, c[0x0][0x208] ;  /* 0x0000820000047ab9 */ /* 0x000fe40000000a00 */
[----:B--2---:R3:W-:Y:S03]  /*42a0*/  STG.E.128 desc[UR4][R40.64+0x40], R28 ;  /* 0x0000401c28007986 */ /* 0x0047e6000c101d04 */
.L_x_1688:
[----:B------:R-:W-:Y:S05]  /*42b0*/  BSYNC B2 ;  /* 0x0000000000027941 */ /* 0x000fea0003800000 */
.L_x_1687:
        /* <DEDUP_REMOVED lines=52> */
.L_x_1694:
[----:B------:R-:W-:Y:S05]  /*4600*/  BSYNC B3 ;  /* 0x0000000000037941 */ /* 0x000fea0003800000 */
.L_x_1693:
[----:B------:R-:W-:Y:S02]  /*4610*/  ULDC.64 UR4, c[0x0][0x208] ;  /* 0x0000820000047ab9 */ /* 0x000fe40000000a00 */
[----:B--2---:R4:W-:Y:S03]  /*4620*/  STG.E.128 desc[UR4][R40.64+0x80], R28 ;  /* 0x0000801c28007986 */ /* 0x0049e6000c101d04 */
.L_x_1692:
[----:B------:R-:W-:Y:S05]  /*4630*/  BSYNC B2 ;  /* 0x0000000000027941 */ /* 0x000fea0003800000 */
.L_x_1691:
        /* <DEDUP_REMOVED lines=52> */
.L_x_1698:
[----:B------:R-:W-:Y:S05]  /*4980*/  BSYNC B3 ;  /* 0x0000000000037941 */ /* 0x000fea0003800000 */
.L_x_1697:
[----:B------:R-:W-:Y:S02]  /*4990*/  ULDC.64 UR4, c[0x0][0x208] ;  /* 0x0000820000047ab9 */ /* 0x000fe40000000a00 */
[----:B--2---:R0:W-:Y:S03]  /*49a0*/  STG.E.128 desc[UR4][R40.64+0xc0], R28 ;  /* 0x0000c01c28007986 */ /* 0x0041e6000c101d04 */
.L_x_1696:
[----:B------:R-:W-:Y:S05]  /*49b0*/  BSYNC B2 ;  /* 0x0000000000027941 */ /* 0x000fea0003800000 */
.L_x_1695:
[----:B------:R-:W-:Y:S01]  /*49c0*/  ISETP.NE.AND P3, PT, R7, RZ, PT ;  /* 0x000000ff0700720c */ /* 0x000fe20003f65270 */
[----:B------:R-:W-:-:S12]  /*49d0*/  BSSY B2, `(.L_x_1699) ;  /* 0x0000037000027945 */ /* 0x000fd80003800000 */
[----:B------:R-:W-:Y:S05]  /*49e0*/  @!P3 BRA `(.L_x_1700) ;  /* 0x0000000000d4b947 */ /* 0x000fea0003800000 */
[----:B0-234-:R0:W2:Y:S01]  /*49f0*/  LDS.128 R28, [R39+0x6000] ;  /* 0x00600000271c7984 */ /* 0x01d0a20000000c00 */
[----:B------:R-:W-:Y:S01]  /*4a00*/  ISETP.GE.AND P3, PT, R168, R119, PT ;  /* 0x00000077a800720c */ /* 0x000fe20003f66270 */
[----:B------:R-:W-:-:S12]  /*4a10*/  BSSY B3, `(.L_x_1701) ;  /* 0x0000030000037945 */ /* 0x000fd80003800000 */
[----:B0-----:R-:W-:Y:S05]  /*4a20*/  @P3 BRA `(.L_x_1702) ;  /* 0x0000000000b83947 */ /* 0x001fea0003800000 */
[--C-:B------:R-:W-:Y:S02]  /*4a30*/  SHF.R.U64 R68, R68, 0x10, R69.reuse ;  /* 0x0000001044447819 */ /* 0x100fe40000001245 */
[----:B------:R-:W-:Y:S02]  /*4a40*/  SHF.R.U32.HI R69, RZ, 0x10, R69 ;  /* 0x00000010ff457819 */ /* 0x000fe40000011645 */
[--C-:B------:R-:W-:Y:S02]  /*4a50*/  SHF.R.U32.HI R71, RZ, 0x10, R67.reuse ;  /* 0x00000010ff477819 */ /* 0x100fe40000011643 */
[----:B------:R-:W-:Y:S01]  /*4a60*/  SHF.R.U64 R70, R66, 0x10, R67 ;  /* 0x0000001042467819 */ /* 0x000fe20000001243 */
[----:B--2---:R-:W-:Y:S01]  /*4a70*/  IMAD.U32 R66, R30, 0x10000, RZ ;  /* 0x000100001e427824 */ /* 0x004fe200078e00ff */
[----:B------:R-:W-:Y:S02]  /*4a80*/  PRMT R230, R230, 0x5410, R69 ;  /* 0x00005410e6e67816 */ /* 0x000fe40000000045 */
[----:B------:R-:W-:-:S02]  /*4a90*/  PRMT R232, R232, 0x5410, R71 ;  /* 0x00005410e8e87816 */ /* 0x000fc40000000047 */
[----:B------:R-:W-:Y:S01]  /*4aa0*/  PRMT R231, R231, 0x5410, R68 ;  /* 0x00005410e7e77816 */ /* 0x000fe20000000044 */
[----:B------:R-:W-:Y:S01]  /*4ab0*/  IMAD.U32 R68, R230, 0x10000, RZ ;  /* 0x00010000e6447824 */ /* 0x000fe200078e00ff */
[----:B------:R-:W-:Y:S01]  /*4ac0*/  LOP3.LUT R67, R30, 0xffff0000, RZ, 0xc0, !PT ;  /* 0xffff00001e437812 */ /* 0x000fe200078ec0ff */
[----:B------:R-:W-:Y:S01]  /*4ad0*/  IMAD.U32 R71, R232, 0x10000, RZ ;  /* 0x00010000e8477824 */ /* 0x000fe200078e00ff */
[----:B------:R-:W-:Y:S01]  /*4ae0*/  PRMT R233, R233, 0x5410, R70 ;  /* 0x00005410e9e97816 */ /* 0x000fe20000000046 */
[C---:B------:R-:W-:Y:S01]  /*4af0*/  IMAD.U32 R70, R29.reuse, 0x10000, RZ ;  /* 0x000100001d467824 */ /* 0x040fe200078e00ff */
[----:B------:R-:W-:Y:S01]  /*4b00*/  LOP3.LUT R69, R29, 0xffff0000, RZ, 0xc0, !PT ;  /* 0xffff00001d457812 */ /* 0x000fe200078ec0ff */
[----:B------:R-:W-:Y:S01]  /*4b10*/  FMUL.FTZ R81, R67, R68 ;  /* 0x0000004443517220 */ /* 0x000fe20000410000 */
[----:B------:R-:W-:Y:S01]  /*4b20*/  LOP3.LUT R73, R231, 0xffff0000, RZ, 0xc0, !PT ;  /* 0xffff0000e7497812 */ /* 0x000fe200078ec0ff */
[----:B------:R-:W-:Y:S01]  /*4b30*/  IMAD.U32 R29, R28, 0x10000, RZ ;  /* 0x000100001c1d7824 */ /* 0x000fe200078e00ff */
[----:B------:R-:W-:Y:S01]  /*4b40*/  LOP3.LUT R72, R233, 0xffff0000, RZ, 0xc0, !PT ;  /* 0xffff0000e9487812 */ /* 0x000fe200078ec0ff */
[----:B------:R-:W-:Y:S01]  /*4b50*/  FMUL.FTZ R67, R67, R71 ;  /* 0x0000004743437220 */ /* 0x000fe20000410000 */
[----:B------:R-:W-:Y:S01]  /*4b60*/  LOP3.LUT R30, R31, 0xffff0000, RZ, 0xc0, !PT ;  /* 0xffff00001f1e7812 */ /* 0x000fe200078ec0ff */
[----:B------:R-:W-:Y:S01]  /*4b70*/  FMUL.FTZ R75, R69, R73 ;  /* 0x00000049454b7220 */ /* 0x000fe20000410000 */
[----:B------:R-:W-:Y:S01]  /*4b80*/  LOP3.LUT R230, R230, 0xffff0000, RZ, 0xc0, !PT ;  /* 0xffff0000e6e67812 */ /* 0x000fe200078ec0ff */
[----:B------:R-:W-:Y:S01]  /*4b90*/  IMAD.U32 R231, R231, 0x10000, RZ ;  /* 0x00010000e7e77824 */ /* 0x000fe200078e00ff */
[----:B------:R-:W-:Y:S01]  /*4ba0*/  LOP3.LUT R232, R232, 0xffff0000, RZ, 0xc0, !PT ;  /* 0xffff0000e8e87812 */ /* 0x000fe200078ec0ff */
[----:B------:R-:W-:Y:S01]  /*4bb0*/  FMUL.FTZ R74, R69, R72 ;  /* 0x00000048454a7220 */ /* 0x000fe20000410000 */
[----:B------:R-:W-:Y:S01]  /*4bc0*/  LOP3.LUT R28, R28, 0xffff0000, RZ, 0xc0, !PT ;  /* 0xffff00001c1c7812 */ /* 0x000fe200078ec0ff */
[----:B------:R-:W-:Y:S01]  /*4bd0*/  FFMA.FTZ R71, R66, R71, -R81 ;  /* 0x0000004742477223 */ /* 0x000fe20000010851 */
[----:B------:R-:W-:-:S02]  /*4be0*/  IMAD.U32 R233, R233, 0x10000, RZ ;  /* 0x00010000e9e97824 */ /* 0x000fc400078e00ff */
[----:B------:R-:W-:Y:S01]  /*4bf0*/  FFMA.FTZ R66, R66, R68, R67 ;  /* 0x0000004442427223 */ /* 0x000fe20000010043 */
[C---:B------:R-:W-:Y:S01]  /*4c00*/  FMUL.FTZ R68, R30.reuse, R230 ;  /* 0x000000e61e447220 */ /* 0x040fe20000410000 */
[----:B------:R-:W-:Y:S01]  /*4c10*/  FMUL.FTZ R67, R30, R232 ;  /* 0x000000e81e437220 */ /* 0x000fe20000410000 */
[----:B------:R-:W-:Y:S01]  /*4c20*/  FFMA.FTZ R69, R70, R72, -R75 ;  /* 0x0000004846457223 */ /* 0x000fe2000001084b */
[----:B------:R-:W-:Y:S01]  /*4c30*/  FMUL.FTZ R30, R28, R231 ;  /* 0x000000e71c1e7220 */ /* 0x000fe20000410000 */
[----:B------:R-:W-:Y:S01]  /*4c40*/  FFMA.FTZ R70, R70, R73, R74 ;  /* 0x0000004946467223 */ /* 0x000fe2000001004a */
[-C--:B------:R-:W-:Y:S01]  /*4c50*/  FMUL.FTZ R28, R28, R233.reuse ;  /* 0x000000e91c1c7220 */ /* 0x080fe20000410000 */
[----:B------:R-:W-:Y:S02]  /*4c60*/  IMAD.U32 R31, R31, 0x10000, RZ ;  /* 0x000100001f1f7824 */ /* 0x000fe400078e00ff */
[C---:B------:R-:W-:Y:S01]  /*4c70*/  FFMA.FTZ R30, R29.reuse, R233, -R30 ;  /* 0x000000e91d1e7223 */ /* 0x040fe2000001081e */
[----:B------:R-:W-:Y:S01]  /*4c80*/  F2FP.BF16.F32.PACK_AB R66, R66, R71 ;  /* 0x000000474242723e */ /* 0x000fe200000010ff */
[----:B------:R-:W-:Y:S01]  /*4c90*/  FFMA.FTZ R29, R29, R231, R28 ;  /* 0x000000e71d1d7223 */ /* 0x000fe2000001001c */
[C---:B------:R-:W-:Y:S01]  /*4ca0*/  FFMA.FTZ R68, R31.reuse, R232, -R68 ;  /* 0x000000e81f447223 */ /* 0x040fe20000010844 */
[----:B------:R-:W-:Y:S01]  /*4cb0*/  FFMA.FTZ R67, R31, R230, R67 ;  /* 0x000000e61f437223 */ /* 0x000fe20000010043 */
[----:B------:R-:W-:-:S02]  /*4cc0*/  F2FP.BF16.F32.PACK_AB R69, R70, R69 ;  /* 0x000000454645723e */ /* 0x000fc400000010ff */
[----:B------:R-:W-:Y:S01]  /*4cd0*/  F2FP.BF16.F32.PACK_AB R28, R29, R30 ;  /* 0x0000001e1d1c723e */ /* 0x000fe200000010ff */
[----:B------:R-:W-:Y:S01]  /*4ce0*/  IMAD.MOV.U32 R30, RZ, RZ, R66 ;  /* 0x000000ffff1e7224 */ /* 0x000fe200078e0042 */
[----:B------:R-:W-:Y:S01]  /*4cf0*/  F2FP.BF16.F32.PACK_AB R31, R67, R68 ;  /* 0x00000044431f723e */ /* 0x000fe200000010ff */
[----:B------:R-:W-:-:S07]  /*4d00*/  IMAD.MOV.U32 R29, RZ, RZ, R69 ;  /* 0x000000ffff1d7224 */ /* 0x000fce00078e0045 */
.L_x_1702:
[----:B------:R-:W-:Y:S05]  /*4d10*/  BSYNC B3 ;  /* 0x0000000000037941 */ /* 0x000fea0003800000 */
.L_x_1701:
[----:B------:R-:W-:Y:S02]  /*4d20*/  ULDC.64 UR4, c[0x0][0x208] ;  /* 0x0000820000047ab9 */ /* 0x000fe40000000a00 */
[----:B--2---:R0:W-:Y:S03]  /*4d30*/  STG.E.128 desc[UR4][R40.64+0x100], R28 ;  /* 0x0001001c28007986 */ /* 0x0041e6000c101d04 */
.L_x_1700:
[----:B------:R-:W-:Y:S05]  /*4d40*/  BSYNC B2 ;  /* 0x0000000000027941 */ /* 0x000fea0003800000 */
.L_x_1699:
[----:B------:R-:W-:-:S13]  /*4d50*/  ISETP.NE.AND P3, PT, R6, RZ, PT ;  /* 0x000000ff0600720c */ /* 0x000fda0003f65270 */
[----:B------:R-:W-:Y:S05]  /*4d60*/  @!P3 BRA `(.L_x_1682) ;  /* 0x0000000000d0b947 */ /* 0x000fea0003800000 */
[----:B0-234-:R0:W2:Y:S01]  /*4d70*/  LDS.128 R28, [R38+0x6000] ;  /* 0x00600000261c7984 */ /* 0x01d0a20000000c00 */
[----:B------:R-:W-:Y:S01]  /*4d80*/  ISETP.GE.AND P3, PT, R172, R119, PT ;  /* 0x00000077ac00720c */ /* 0x000fe20003f66270 */
[----:B------:R-:W-:-:S12]  /*4d90*/  BSSY B2, `(.L_x_1703) ;  /* 0x000002f000027945 */ /* 0x000fd80003800000 */
[----:B0-----:R-:W-:Y:S05]  /*4da0*/  @P3 BRA `(.L_x_1704) ;  /* 0x0000000000b43947 */ /* 0x001fea0003800000 */
[----:B------:R-:W-:Y:S02]  /*4db0*/  SHF.R.U64 R67, R64, 0x10, R65 ;  /* 0x0000001040437819 */ /* 0x000fe40000001241 */
[----:B------:R-:W-:Y:S01]  /*4dc0*/  SHF.R.U64 R68, R62, 0x10, R63 ;  /* 0x000000103e447819 */ /* 0x000fe2000000123f */
[----:B--2---:R-:W-:Y:S01]  /*4dd0*/  IMAD.U32 R62, R30, 0x10000, RZ ;  /* 0x000100001e3e7824 */ /* 0x004fe200078e00ff */
[----:B------:R-:W-:Y:S01]  /*4de0*/  SHF.R.U32.HI R64, RZ, 0x10, R65 ;  /* 0x00000010ff407819 */ /* 0x000fe20000011641 */
[----:B------:R-:W-:Y:S01]  /*4df0*/  IMAD.U32 R65, R29, 0x10000, RZ ;  /* 0x000100001d417824 */ /* 0x000fe200078e00ff */
        /* <DEDUP_REMOVED lines=10> */
[----:B------:R-:W-:Y:S01]  /*4ea0*/  FMUL.FTZ R73, R63, R69 ;  /* 0x000000453f497220 */ /* 0x000fe20000410000 */
[----:B------:R-:W-:Y:S01]  /*4eb0*/  LOP3.LUT R66, R199, 0xffff0000, RZ, 0xc0, !PT ;  /* 0xffff0000c7427812 */ /* 0x000fe200078ec0ff */
[----:B------:R-:W-:Y:S01]  /*4ec0*/  FMUL.FTZ R63, R63, R67 ;  /* 0x000000433f3f7220 */ /* 0x000fe20000410000 */
[----:B------:R-:W-:Y:S01]  /*4ed0*/  LOP3.LUT R30, R31, 0xffff0000, RZ, 0xc0, !PT ;  /* 0xffff00001f1e7812 */ /* 0x000fe200078ec0ff */
[C---:B------:R-:W-:Y:S01]  /*4ee0*/  FMUL.FTZ R70, R64.reuse, R68 ;  /* 0x0000004440467220 */ /* 0x040fe20000410000 */
[----:B------:R-:W-:Y:S01]  /*4ef0*/  LOP3.LUT R209, R209, 0xffff0000, RZ, 0xc0, !PT ;  /* 0xffff0000d1d17812 */ /* 0x000fe200078ec0ff */
[----:B------:R-:W-:Y:S01]  /*4f00*/  FMUL.FTZ R71, R64, R66 ;  /* 0x0000004240477220 */ /* 0x000fe20000410000 */
[----:B------:R-:W-:Y:S01]  /*4f10*/  LOP3.LUT R207, R207, 0xffff0000, RZ, 0xc0, !PT ;  /* 0xffff0000cfcf7812 */ /* 0x000fe200078ec0ff */
[----:B------:R-:W-:Y:S01]  /*4f20*/  IMAD.U32 R208, R208, 0x10000, RZ ;  /* 0x00010000d0d07824 */ /* 0x000fe200078e00ff */
[----:B------:R-:W-:Y:S01]  /*4f30*/  LOP3.LUT R64, R28, 0xffff0000, RZ, 0xc0, !PT ;  /* 0xffff00001c407812 */ /* 0x000fe200078ec0ff */
[----:B------:R-:W-:-:S02]  /*4f40*/  IMAD.U32 R199, R199, 0x10000, RZ ;  /* 0x00010000c7c77824 */ /* 0x000fc400078e00ff */
[C---:B------:R-:W-:Y:S01]  /*4f50*/  FFMA.FTZ R71, R65.reuse, R68, R71 ;  /* 0x0000004441477223 */ /* 0x040fe20000010047 */
[----:B------:R-:W-:Y:S02]  /*4f60*/  IMAD.U32 R29, R28, 0x10000, RZ ;  /* 0x000100001c1d7824 */ /* 0x000fe400078e00ff */
[----:B------:R-:W-:Y:S01]  /*4f70*/  FFMA.FTZ R28, R65, R66, -R70 ;  /* 0x00000042411c7223 */ /* 0x000fe20000010846 */
[C---:B------:R-:W-:Y:S01]  /*4f80*/  FFMA.FTZ R73, R62.reuse, R67, -R73 ;  /* 0x000000433e497223 */ /* 0x040fe20000010849 */
[----:B------:R-:W-:Y:S01]  /*4f90*/  FFMA.FTZ R62, R62, R69, R63 ;  /* 0x000000453e3e7223 */ /* 0x000fe2000001003f */
[C---:B------:R-:W-:Y:S01]  /*4fa0*/  FMUL.FTZ R66, R30.reuse, R209 ;  /* 0x000000d11e427220 */ /* 0x040fe20000410000 */
[----:B------:R-:W-:Y:S01]  /*4fb0*/  FMUL.FTZ R68, R30, R207 ;  /* 0x000000cf1e447220 */ /* 0x000fe20000410000 */
[----:B------:R-:W-:Y:S02]  /*4fc0*/  IMAD.U32 R31, R31, 0x10000, RZ ;  /* 0x000100001f1f7824 */ /* 0x000fe400078e00ff */
[CC--:B------:R-:W-:Y:S01]  /*4fd0*/  FMUL.FTZ R30, R64.reuse, R208.reuse ;  /* 0x000000d0401e7220 */ /* 0x0c0fe20000410000 */
[----:B------:R-:W-:Y:S01]  /*4fe0*/  FMUL.FTZ R63, R64, R199 ;  /* 0x000000c7403f7220 */ /* 0x000fe20000410000 */
[----:B------:R-:W-:Y:S01]  /*4ff0*/  F2FP.BF16.F32.PACK_AB R62, R62, R73 ;  /* 0x000000493e3e723e */ /* 0x000fe200000010ff */
[----:B------:R-:W-:Y:S01]  /*5000*/  FFMA.FTZ R66, R31, R207, -R66 ;  /* 0x000000cf1f427223 */ /* 0x000fe20000010842 */
[C---:B------:R-:W-:Y:S01]  /*5010*/  FFMA.FTZ R30, R29.reuse, R199, -R30 ;  /* 0x000000c71d1e7223 */ /* 0x040fe2000001081e */
[----:B------:R-:W-:Y:S01]  /*5020*/  FFMA.FTZ R63, R29, R208, R63 ;  /* 0x000000d01d3f7223 */ /* 0x000fe2000001003f */
[----:B------:R-:W-:Y:S01]  /*5030*/  FFMA.FTZ R31, R31, R209, R68 ;  /* 0x000000d11f1f7223 */ /* 0x000fe20000010044 */
[----:B------:R-:W-:-:S03]  /*5040*/  F2FP.BF16.F32.PACK_AB R29, R71, R28 ;  /* 0x0000001c471d723e */ /* 0x000fc600000010ff */
[----:B------:R-:W-:Y:S01]  /*5050*/  F2FP.BF16.F32.PACK_AB R28, R63, R30 ;  /* 0x0000001e3f1c723e */ /* 0x000fe200000010ff */
[----:B------:R-:W-:Y:S01]  /*5060*/  IMAD.MOV.U32 R30, RZ, RZ, R62 ;  /* 0x000000ffff1e7224 */ /* 0x000fe200078e003e */
[----:B------:R-:W-:-:S07]  /*5070*/  F2FP.BF16.F32.PACK_AB R31, R31, R66 ;  /* 0x000000421f1f723e */ /* 0x000fce00000010ff */
.L_x_1704:
[----:B------:R-:W-:Y:S05]  /*5080*/  BSYNC B2 ;  /* 0x0000000000027941 */ /* 0x000fea0003800000 */
.L_x_1703:
[----:B------:R-:W-:Y:S02]  /*5090*/  ULDC.64 UR4, c[0x0][0x208] ;  /* 0x0000820000047ab9 */ /* 0x000fe40000000a00 */
[----:B--2---:R0:W-:Y:S03]  /*50a0*/  STG.E.128 desc[UR4][R40.64+0x140], R28 ;  /* 0x0001401c28007986 */ /* 0x0041e6000c101d04 */
.L_x_1682:
[----:B------:R-:W-:Y:S05]  /*50b0*/  BSYNC B1 ;  /* 0x0000000000017941 */ /* 0x000fea0003800000 */
.L_x_1681:
        /* <DEDUP_REMOVED lines=8> */
[----:B------:R-:W-:Y:S02]  /*5140*/  SHF.R.U64 R62, R60, 0x10, R61 ;  /* 0x000000103c3e7819 */ /* 0x000fe4000000123d */
[--C-:B------:R-:W-:Y:S01]  /*5150*/  SHF.R.U64 R66, R58, 0x10, R59.reuse ;  /* 0x000000103a427819 */ /* 0x100fe2000000123b */
[----:B--2---:R-:W-:Y:S01]  /*5160*/  IMAD.U32 R58, R30, 0x10000, RZ ;  /* 0x000100001e3a7824 */ /* 0x004fe200078e00ff */
        /* <DEDUP_REMOVED lines=13> */
[C---:B------:R-:W-:Y:S01]  /*5240*/  IMAD.U32 R30, R31.reuse, 0x10000, RZ ;  /* 0x000100001f1e7824 */ /* 0x040fe200078e00ff */
[----:B------:R-:W-:Y:S01]  /*5250*/  LOP3.LUT R40, R31, 0xffff0000, RZ, 0xc0, !PT ;  /* 0xffff00001f287812 */ /* 0x000fe200078ec0ff */
[----:B------:R-:W-:-:S02]  /*5260*/  IMAD.U32 R31, R29, 0x10000, RZ ;  /* 0x000100001d1f7824 */ /* 0x000fc400078e00ff */
[C---:B------:R-:W-:Y:S01]  /*5270*/  FMUL.FTZ R64, R41.reuse, R62 ;  /* 0x0000003e29407220 */ /* 0x040fe20000410000 */
[C---:B------:R-:W-:Y:S02]  /*5280*/  IMAD.U32 R29, R28.reuse, 0x10000, RZ ;  /* 0x000100001c1d7824 */ /* 0x040fe400078e00ff */
[-C--:B------:R-:W-:Y:S01]  /*5290*/  FMUL.FTZ R41, R41, R60.reuse ;  /* 0x0000003c29297220 */ /* 0x080fe20000410000 */
[----:B------:R-:W-:Y:S01]  /*52a0*/  LOP3.LUT R229, R229, 0xffff0000, RZ, 0xc0, !PT ;  /* 0xffff0000e5e57812 */ /* 0x000fe200078ec0ff */
[----:B------:R-:W-:Y:S01]  /*52b0*/  IMAD.U32 R213, R213, 0x10000, RZ ;  /* 0x00010000d5d57824 */ /* 0x000fe200078e00ff */
[----:B------:R-:W-:Y:S01]  /*52c0*/  LOP3.LUT R217, R217, 0xffff0000, RZ, 0xc0, !PT ;  /* 0xffff0000d9d97812 */ /* 0x000fe200078ec0ff */
[C---:B------:R-:W-:Y:S01]  /*52d0*/  FFMA.FTZ R64, R31.reuse, R60, -R64 ;  /* 0x0000003c1f407223 */ /* 0x040fe20000010840 */
[----:B------:R-:W-:Y:S01]  /*52e0*/  LOP3.LUT R28, R28, 0xffff0000, RZ, 0xc0, !PT ;  /* 0xffff00001c1c7812 */ /* 0x000fe200078ec0ff */
[----:B------:R-:W-:Y:S01]  /*52f0*/  FFMA.FTZ R41, R31, R62, R41 ;  /* 0x0000003e1f297223 */ /* 0x000fe20000010029 */
[C---:B------:R-:W-:Y:S01]  /*5300*/  FMUL.FTZ R31, R40.reuse, R229 ;  /* 0x000000e5281f7220 */ /* 0x040fe20000410000 */
[----:B------:R-:W-:Y:S01]  /*5310*/  FMUL.FTZ R60, R40, R217 ;  /* 0x000000d9283c7220 */ /* 0x000fe20000410000 */
[C---:B------:R-:W-:Y:S01]  /*5320*/  FMUL.FTZ R65, R59.reuse, R63 ;  /* 0x0000003f3b417220 */ /* 0x040fe20000410000 */
[C---:B------:R-:W-:Y:S01]  /*5330*/  FMUL.FTZ R40, R28.reuse, R221 ;  /* 0x000000dd1c287220 */ /* 0x040fe20000410000 */
[----:B------:R-:W-:Y:S01]  /*5340*/  FMUL.FTZ R28, R28, R213 ;  /* 0x000000d51c1c7220 */ /* 0x000fe20000410000 */
[-C--:B------:R-:W-:Y:S01]  /*5350*/  FMUL.FTZ R59, R59, R61.reuse ;  /* 0x0000003d3b3b7220 */ /* 0x080fe20000410000 */
[C---:B------:R-:W-:Y:S01]  /*5360*/  FFMA.FTZ R65, R58.reuse, R61, -R65 ;  /* 0x0000003d3a417223 */ /* 0x040fe20000010841 */
[C---:B------:R-:W-:Y:S01]  /*5370*/  FFMA.FTZ R40, R29.reuse, R213, -R40 ;  /* 0x000000d51d287223 */ /* 0x040fe20000010828 */
[----:B------:R-:W-:Y:S01]  /*5380*/  FFMA.FTZ R29, R29, R221, R28 ;  /* 0x000000dd1d1d7223 */ /* 0x000fe2000001001c */
        /* <DEDUP_REMOVED lines=8> */
.L_x_1709:
[----:B------:R-:W-:Y:S05]  /*5410*/  BSYNC B2 ;  /* 0x0000000000027941 */ /* 0x000fea0003800000 */
.L_x_1708:
[----:B------:R-:W-:Y:S02]  /*5420*/  ULDC.64 UR4, c[0x0][0x208] ;  /* 0x0000820000047ab9 */ /* 0x000fe40000000a00 */
[----:B--2---:R0:W-:Y:S03]  /*5430*/  STG.E.128 desc[UR4][R36.64], R28 ;  /* 0x0000001c24007986 */ /* 0x0041e6000c101d04 */
.L_x_1707:
[----:B------:R-:W-:Y:S05]  /*5440*/  BSYNC B1 ;  /* 0x0000000000017941 */ /* 0x000fea0003800000 */
.L_x_1706:
        /* <DEDUP_REMOVED lines=22> */
[----:B------:R-:W-:Y:S01]  /*55b0*/  LOP3.LUT R56, R157, 0xffff0000, RZ, 0xc0, !PT ;  /* 0xffff00009d387812 */ /* 0x000fe200078ec0ff */
        /* <DEDUP_REMOVED lines=8> */
[----:B------:R-:W-:Y:S01]  /*5640*/  LOP3.LUT R220, R220, 0xffff0000, RZ, 0xc0, !PT ;  /* 0xffff0000dcdc7812 */ /* 0x000fe200078ec0ff */
[-C--:B------:R-:W-:Y:S01]  /*5650*/  FMUL.FTZ R41, R41, R57.reuse ;  /* 0x0000003929297220 */ /* 0x080fe20000410000 */
[----:B------:R-:W-:Y:S01]  /*5660*/  LOP3.LUT R158, R158, 0xffff0000, RZ, 0xc0, !PT ;  /* 0xffff00009e9e7812 */ /* 0x000fe200078ec0ff */
[----:B------:R-:W-:Y:S02]  /*5670*/  IMAD.U32 R157, R157, 0x10000, RZ ;  /* 0x000100009d9d7824 */ /* 0x000fe400078e00ff */
[C---:B------:R-:W-:Y:S01]  /*5680*/  FFMA.FTZ R61, R30.reuse, R56, -R61 ;  /* 0x000000381e3d7223 */ /* 0x040fe2000001083d */
[----:B------:R-:W-:Y:S01]  /*5690*/  FFMA.FTZ R58, R30, R58, R31 ;  /* 0x0000003a1e3a7223 */ /* 0x000fe2000001001f */
[----:B------:R-:W-:Y:S01]  /*56a0*/  FFMA.FTZ R63, R40, R57, -R63 ;  /* 0x00000039283f7223 */ /* 0x000fe2000001083f */
[----:B------:R-:W-:Y:S01]  /*56b0*/  FMUL.FTZ R30, R28, R219 ;  /* 0x000000db1c1e7220 */ /* 0x000fe20000410000 */
[----:B------:R-:W-:Y:S01]  /*56c0*/  FFMA.FTZ R40, R40, R59, R41 ;  /* 0x0000003b28287223 */ /* 0x000fe20000010029 */
[C---:B------:R-:W-:Y:S01]  /*56d0*/  FMUL.FTZ R31, R55.reuse, R220 ;  /* 0x000000dc371f7220 */ /* 0x040fe20000410000 */
[-C--:B------:R-:W-:Y:S01]  /*56e0*/  FMUL.FTZ R28, R28, R157.reuse ;  /* 0x0000009d1c1c7220 */ /* 0x080fe20000410000 */
        /* <DEDUP_REMOVED lines=10> */
[----:B------:R-:W-:-:S07]  /*5790*/  IMAD.MOV.U32 R30, RZ, RZ, R40 ;  /* 0x000000ffff1e7224 */ /* 0x000fce00078e0028 */
.L_x_1713:
[----:B------:R-:W-:Y:S05]  /*57a0*/  BSYNC B2 ;  /* 0x0000000000027941 */ /* 0x000fea0003800000 */
.L_x_1712:
[----:B------:R-:W-:Y:S02]  /*57b0*/  ULDC.64 UR4, c[0x0][0x208] ;  /* 0x0000820000047ab9 */ /* 0x000fe40000000a00 */
[----:B--2---:R0:W-:Y:S03]  /*57c0*/  STG.E.128 desc[UR4][R36.64+0x40], R28 ;  /* 0x0000401c24007986 */ /* 0x0041e6000c101d04 */
.L_x_1711:
[----:B------:R-:W-:Y:S05]  /*57d0*/  BSYNC B1 ;  /* 0x0000000000017941 */ /* 0x000fea0003800000 */
.L_x_1710:
        /* <DEDUP_REMOVED lines=53> */
.L_x_1717:
[----:B------:R-:W-:Y:S05]  /*5b30*/  BSYNC B2 ;  /* 0x0000000000027941 */ /* 0x000fea0003800000 */
.L_x_1716:
[----:B------:R-:W-:Y:S02]  /*5b40*/  ULDC.64 UR4, c[0x0][0x208] ;  /* 0x0000820000047ab9 */ /* 0x000fe40000000a00 */
[----:B--2---:R0:W-:Y:S03]  /*5b50*/  STG.E.128 desc[UR4][R36.64+0x80], R28 ;  /* 0x0000801c24007986 */ /* 0x0041e6000c101d04 */
.L_x_1715:
[----:B------:R-:W-:Y:S05]  /*5b60*/  BSYNC B1 ;  /* 0x0000000000017941 */ /* 0x000fea0003800000 */
.L_x_1714:
        /* <DEDUP_REMOVED lines=10> */
[----:B------:R-:W-:Y:S02]  /*5c10*/  SHF.R.U32.HI R53, RZ, 0x10, R47 ;  /* 0x00000010ff357819 */ /* 0x000fe4000001162f */
[----:B------:R-:W-:Y:S02]  /*5c20*/  PRMT R150, R150, 0x5410, R49 ;  /* 0x0000541096967816 */ /* 0x000fe40000000031 */
[----:B------:R-:W-:Y:S02]  /*5c30*/  PRMT R136, R136, 0x5410, R53 ;  /* 0x0000541088887816 */ /* 0x000fe40000000035 */
[----:B------:R-:W-:Y:S01]  /*5c40*/  SHF.R.U64 R50, R46, 0x10, R47 ;  /* 0x000000102e327819 */ /* 0x000fe2000000122f */
[----:B------:R-:W-:Y:S01]  /*5c50*/  IMAD.U32 R46, R31, 0x10000, RZ ;  /* 0x000100001f2e7824 */ /* 0x000fe200078e00ff */
[----:B------:R-:W-:Y:S01]  /*5c60*/  LOP3.LUT R41, R30, 0xffff0000, RZ, 0xc0, !PT ;  /* 0xffff00001e297812 */ /* 0x000fe200078ec0ff */
[----:B------:R-:W-:Y:S01]  /*5c70*/  IMAD.U32 R49, R136, 0x10000, RZ ;  /* 0x0001000088317824 */ /* 0x000fe200078e00ff */
[----:B------:R-:W-:Y:S01]  /*5c80*/  PRMT R148, R148, 0x5410, R51 ;  /* 0x0000541094947816 */ /* 0x000fe20000000033 */
[----:B------:R-:W-:Y:S01]  /*5c90*/  IMAD.U32 R51, R150, 0x10000, RZ ;  /* 0x0001000096337824 */ /* 0x000fe200078e00ff */
[----:B------:R-:W-:Y:S01]  /*5ca0*/  PRMT R137, R137, 0x5410, R50 ;  /* 0x0000541089897816 */ /* 0x000fe20000000032 */
[----:B------:R-:W-:Y:S01]  /*5cb0*/  IMAD.U32 R30, R29, 0x10000, RZ ;  /* 0x000100001d1e7824 */ /* 0x000fe200078e00ff */
[----:B------:R-:W-:Y:S01]  /*5cc0*/  LOP3.LUT R47, R31, 0xffff0000, RZ, 0xc0, !PT ;  /* 0xffff00001f2f7812 */ /* 0x000fe200078ec0ff */
[----:B------:R-:W-:Y:S01]  /*5cd0*/  FMUL.FTZ R55, R41, R51 ;  /* 0x0000003329377220 */ /* 0x000fe20000410000 */
[----:B------:R-:W-:Y:S01]  /*5ce0*/  LOP3.LUT R31, R29, 0xffff0000, RZ, 0xc0, !PT ;  /* 0xffff00001d1f7812 */ /* 0x000fe200078ec0ff */
[-C--:B------:R-:W-:Y:S01]  /*5cf0*/  FMUL.FTZ R41, R41, R49.reuse ;  /* 0x0000003129297220 */ /* 0x080fe20000410000 */
[----:B------:R-:W-:Y:S01]  /*5d00*/  LOP3.LUT R50, R148, 0xffff0000, RZ, 0xc0, !PT ;  /* 0xffff000094327812 */ /* 0x000fe200078ec0ff */
[----:B------:R-:W-:Y:S01]  /*5d10*/  FFMA.FTZ R55, R40, R49, -R55 ;  /* 0x0000003128377223 */ /* 0x000fe20000010837 */
[----:B------:R-:W-:Y:S01]  /*5d20*/  LOP3.LUT R48, R137, 0xffff0000, RZ, 0xc0, !PT ;  /* 0xffff000089307812 */ /* 0x000fe200078ec0ff */
[----:B------:R-:W-:Y:S01]  /*5d30*/  IMAD.U32 R29, R28, 0x10000, RZ ;  /* 0x000100001c1d7824 */ /* 0x000fe200078e00ff */
[----:B------:R-:W-:Y:S01]  /*5d40*/  LOP3.LUT R150, R150, 0xffff0000, RZ, 0xc0, !PT ;  /* 0xffff000096967812 */ /* 0x000fe200078ec0ff */
[C---:B------:R-:W-:Y:S01]  /*5d50*/  FMUL.FTZ R53, R31.reuse, R50 ;  /* 0x000000321f357220 */ /* 0x040fe20000410000 */
[----:B------:R-:W-:Y:S01]  /*5d60*/  LOP3.LUT R136, R136, 0xffff0000, RZ, 0xc0, !PT ;  /* 0xffff000088887812 */ /* 0x000fe200078ec0ff */
[----:B------:R-:W-:Y:S01]  /*5d70*/  FFMA.FTZ R40, R40, R51, R41 ;  /* 0x0000003328287223 */ /* 0x000fe20000010029 */
[----:B------:R-:W-:Y:S01]  /*5d80*/  FMUL.FTZ R31, R31, R48 ;  /* 0x000000301f1f7220 */ /* 0x000fe20000410000 */
[----:B------:R-:W-:Y:S01]  /*5d90*/  LOP3.LUT R28, R28, 0xffff0000, RZ, 0xc0, !PT ;  /* 0xffff00001c1c7812 */ /* 0x000fe200078ec0ff */
[----:B------:R-:W-:Y:S01]  /*5da0*/  FMUL.FTZ R41, R47, R150 ;  /* 0x000000962f297220 */ /* 0x000fe20000410000 */
[----:B------:R-:W-:-:S02]  /*5db0*/  IMAD.U32 R148, R148, 0x10000, RZ ;  /* 0x0001000094947824 */ /* 0x000fc400078e00ff */
[----:B------:R-:W-:Y:S01]  /*5dc0*/  FMUL.FTZ R47, R47, R136 ;  /* 0x000000882f2f7220 */ /* 0x000fe20000410000 */
[----:B------:R-:W-:Y:S02]  /*5dd0*/  IMAD.U32 R137, R137, 0x10000, RZ ;  /* 0x0001000089897824 */ /* 0x000fe400078e00ff */
[C---:B------:R-:W-:Y:S01]  /*5de0*/  FFMA.FTZ R53, R30.reuse, R48, -R53 ;  /* 0x000000301e357223 */ /* 0x040fe20000010835 */
[----:B------:R-:W-:Y:S01]  /*5df0*/  FFMA.FTZ R50, R30, R50, R31 ;  /* 0x000000321e327223 */ /* 0x000fe2000001001f */
[----:B------:R-:W-:Y:S01]  /*5e00*/  FFMA.FTZ R41, R46, R136, -R41 ;  /* 0x000000882e297223 */ /* 0x000fe20000010829 */
[C---:B------:R-:W-:Y:S01]  /*5e10*/  FMUL.FTZ R30, R28.reuse, R148 ;  /* 0x000000941c1e7220 */ /* 0x040fe20000410000 */
[----:B------:R-:W-:Y:S01]  /*5e20*/  FMUL.FTZ R31, R28, R137 ;  /* 0x000000891c1f7220 */ /* 0x000fe20000410000 */
[----:B------:R-:W-:Y:S01]  /*5e30*/  FFMA.FTZ R46, R46, R150, R47 ;  /* 0x000000962e2e7223 */ /* 0x000fe2000001002f */
[----:B------:R-:W-:Y:S01]  /*5e40*/  F2FP.BF16.F32.PACK_AB R40, R40, R55 ;  /* 0x000000372828723e */ /* 0x000fe200000010ff */
[C---:B------:R-:W-:Y:S01]  /*5e50*/  FFMA.FTZ R30, R29.reuse, R137, -R30 ;  /* 0x000000891d1e7223 */ /* 0x040fe2000001081e */
[----:B------:R-:W-:Y:S01]  /*5e60*/  FFMA.FTZ R31, R29, R148, R31 ;  /* 0x000000941d1f7223 */ /* 0x000fe2000001001f */
[----:B------:R-:W-:-:S02]  /*5e70*/  F2FP.BF16.F32.PACK_AB R29, R50, R53 ;  /* 0x00000035321d723e */ /* 0x000fc400000010ff */
[----:B------:R-:W-:Y:S02]  /*5e80*/  F2FP.BF16.F32.PACK_AB R41, R46, R41 ;  /* 0x000000292e29723e */ /* 0x000fe400000010ff */
[----:B------:R-:W-:Y:S01]  /*5e90*/  F2FP.BF16.F32.PACK_AB R28, R31, R30 ;  /* 0x0000001e1f1c723e */ /* 0x000fe200000010ff */
[----:B------:R-:W-:Y:S02]  /*5ea0*/  IMAD.MOV.U32 R30, RZ, RZ, R40 ;  /* 0x000000ffff1e7224 */ /* 0x000fe400078e0028 */
[----:B------:R-:W-:-:S07]  /*5eb0*/  IMAD.MOV.U32 R31, RZ, RZ, R41 ;  /* 0x000000ffff1f7224 */ /* 0x000fce00078e0029 */
.L_x_1721:
[----:B------:R-:W-:Y:S05]  /*5ec0*/  BSYNC B2 ;  /* 0x0000000000027941 */ /* 0x000fea0003800000 */
.L_x_1720:
[----:B------:R-:W-:Y:S02]  /*5ed0*/  ULDC.64 UR4, c[0x0][0x208] ;  /* 0x0000820000047ab9 */ /* 0x000fe40000000a00 */
[----:B--2---:R0:W-:Y:S03]  /*5ee0*/  STG.E.128 desc[UR4][R36.64+0xc0], R28 ;  /* 0x0000c01c24007986 */ /* 0x0041e6000c101d04 */
.L_x_1719:
[----:B------:R-:W-:Y:S05]  /*5ef0*/  BSYNC B1 ;  /* 0x0000000000017941 */ /* 0x000fea0003800000 */
.L_x_1718:
        /* <DEDUP_REMOVED lines=53> */
.L_x_1725:
[----:B------:R-:W-:Y:S05]  /*6250*/  BSYNC B2 ;  /* 0x0000000000027941 */ /* 0x000fea0003800000 */
.L_x_1724:
[----:B------:R-:W-:Y:S02]  /*6260*/  ULDC.64 UR4, c[0x0][0x208] ;  /* 0x0000820000047ab9 */ /* 0x000fe40000000a00 */
[----:B--2---:R0:W-:Y:S03]  /*6270*/  STG.E.128 desc[UR4][R36.64+0x100], R28 ;  /* 0x0001001c24007986 */ /* 0x0041e6000c101d04 */
.L_x_1723:
[----:B------:R-:W-:Y:S05]  /*6280*/  BSYNC B1 ;  /* 0x0000000000017941 */ /* 0x000fea0003800000 */
.L_x_1722:
        /* <DEDUP_REMOVED lines=52> */
.L_x_1727:
[----:B------:R-:W-:Y:S05]  /*65d0*/  BSYNC B1 ;  /* 0x0000000000017941 */ /* 0x000fea0003800000 */
.L_x_1726:
[----:B------:R-:W-:Y:S02]  /*65e0*/  ULDC.64 UR4, c[0x0][0x208] ;  /* 0x0000820000047ab9 */ /* 0x000fe40000000a00 */
[----:B--2---:R0:W-:Y:S01]  /*65f0*/  STG.E.128 desc[UR4][R36.64+0x140], R28 ;  /* 0x0001401c24007986 */ /* 0x0041e2000c101d04 */
[----:B------:R-:W-:Y:S05]  /*6600*/  BRA `(.L_x_1705) ;  /* 0x0000004000887947 */ /* 0x000fea0003800000 */
.L_x_1673:
        /* <DEDUP_REMOVED lines=20> */
[----:B------:R-:W-:Y:S01]  /*6750*/  CS2R R36, SRZ ;  /* 0x0000000000247805 */ /* 0x000fe2000001ff00 */
[----:B------:R-:W-:Y:S01]  /*6760*/  IMAD.X R30, R0, 0x1, R15, P2 ;  /* 0x00000001001e7824 */ /* 0x000fe200010e060f */
[----:B------:R-:W-:Y:S02]  /*6770*/  LEA R52, P2, R29, UR4, 0x1 ;  /* 0x000000041d347c11 */ /* 0x000fe4000f8408ff */
[----:B------:R-:W-:-:S02]  /*6780*/  CS2R R50, SRZ ;  /* 0x0000000000327805 */ /* 0x000fc4000001ff00 */
[----:B------:R-:W-:Y:S01]  /*6790*/  CS2R R48, SRZ ;  /* 0x0000000000307805 */ /* 0x000fe2000001ff00 */
[----:B------:R-:W-:Y:S01]  /*67a0*/  ULDC.64 UR6, c[0x0][0x208] ;  /* 0x0000820000067ab9 */ /* 0x000fe20000000a00 */
        /* <DEDUP_REMOVED lines=22> */
.L_x_1729:
[----:B------:R-:W-:Y:S05]  /*6910*/  BSYNC B1 ;  /* 0x0000000000017941 */ /* 0x000fea0003800000 */
.L_x_1728:
        /* <DEDUP_REMOVED lines=24> */
[----:B------:R-:W-:Y:S01]  /*6aa0*/  CS2R R72, SRZ ;  /* 0x0000000000487805 */ /* 0x000fe2000001ff00 */
[----:B------:R-:W-:Y:S01]  /*6ab0*/  ULDC.64 UR8, c[0x0][0x208] ;  /* 0x0000820000087ab9 */ /* 0x000fe20000000a00 */
        /* <DEDUP_REMOVED lines=22> */
.L_x_1731:
[----:B------:R-:W-:Y:S05]  /*6c20*/  BSYNC B1 ;  /* 0x0000000000017941 */ /* 0x000fea0003800000 */
.L_x_1730:
[----:B------:R-:W-:Y:S01]  /*6c30*/  IMAD.MOV.U32 R0, RZ, RZ, R28 ;  /* 0x000000ffff007224 */ /* 0x000fe200078e001c */
[----:B------:R-:W-:Y:S01]  /*6c40*/  PRMT R221, R221, 0x5410, R81 ;  /* 0x00005410dddd7816 */ /* 0x000fe20000000051 */
[----:B------:R-:W-:Y:S01]  /*6c50*/  IMAD.MOV.U32 R3, RZ, RZ, R29 ;  /* 0x000000ffff037224 */ /* 0x000fe200078e001d */
[----:B------:R-:W-:Y:S01]  /*6c60*/  ULOP3.LUT UR4, UR60, 0x1, URZ, 0xfc, !UPT ;  /* 0x000000013c047892 */ /* 0x000fe2000f8efc3f */
        /* <DEDUP_REMOVED lines=80> */
[----:B------:R-:W-:-:S02]  /*7170*/  IMAD.MOV.U32 R3, RZ, RZ, R72 ;  /* 0x000000ffff037224 */ /* 0x000fc400078e0048 */
[----:B------:R-:W-:Y:S01]  /*7180*/  IMAD.MOV.U32 R0, RZ, RZ, R73 ;  /* 0x000000ffff007224 */ /* 0x000fe200078e0049 */
[----:B------:R-:W-:-:S04]  /*7190*/  PRMT R216, R77, 0x5410, R76 ;  /* 0x000054104dd87816 */ /* 0x000fc8000000004c */
[----:B------:R-:W-:Y:S01]  /*71a0*/  PRMT R217, R3, 0x5410, R0 ;  /* 0x0000541003d97816 */ /* 0x000fe20000000000 */
[----:B------:R-:W-:Y:S06]  /*71b0*/  @!P2 BRA `(.L_x_1732) ;  /* 0x000000000004a947 */ /* 0x000fec0003800000 */
[----:B------:R-:W-:Y:S01]  /*71c0*/  BPT.TRAP 0x1 ;  /* 0x000000040000795c */ /* 0x000fe20000300000 */
.L_x_1732:
[----:B------:R-:W-:Y:S01]  /*71d0*/  IMAD R3, R17, 0x8, R16 ;  /* 0x0000000811037824 */ /* 0x000fe200078e0210 */
[----:B------:R-:W-:Y:S01]  /*71e0*/  SHF.L.U32 R0, R167, 0x1f, RZ ;  /* 0x0000001fa7007819 */ /* 0x000fe200000006ff */
[----:B------:R-:W0:Y:S01]  /*71f0*/  LDC R148, c[0x0][0x2f4] ;  /* 0x0000bd00ff947b82 */ /* 0x000e220000000800 */
[----:B------:R-:W-:Y:S02]  /*7200*/  BSSY B1, `(.L_x_1733) ;  /* 0x0000004000017945 */ /* 0x000fe40003800000 */
[----:B------:R-:W1:Y:S05]  /*7210*/  SYNCS.PHASECHK.TRANS64.TRYWAIT P5, [R3+URZ+0x2a890], R0 ;  /* 0x02a89000030075a7 */ /* 0x000e6a00080a017f */
[----:B------:R-:W2:Y:S01]  /*7220*/  LDC.64 R122, c[0x0][0x300] ;  /* 0x0000c000ff7a7b82 */ /* 0x000ea20000000a00 */
[----:B-1----:R-:W-:Y:S05]  /*7230*/  @!P5 BRA `(.L_x_1734) ;  /* 0x000002380040d947 */ /* 0x002fea0003800000 */
.L_x_2118:
[----:B------:R-:W-:Y:S05]  /*7240*/  BSYNC B1 ;  /* 0x0000000000017941 */ /* 0x000fea0003800000 */
.L_x_1733:
[----:B------:R-:W-:Y:S01]  /*7250*/  BSSY B1, `(.L_x_1735) ;  /* 0x0000194000017945 */ /* 0x000fe20003800000 */
[----:B0-----:R-:W-:Y:S02]  /*7260*/  IMAD.IADD R150, R148, 0x1, -R126 ;  /* 0x0000000194967824 */ /* 0x001fe400078e0a7e */
[----:B------:R-:W-:Y:S01]  /*7270*/  IMAD.MOV.U32 R125, RZ, RZ, R80 ;  /* 0x000000ffff7d7224 */ /* 0x000fe200078e0050 */
[----:B------:R-:W-:Y:S06]  /*7280*/  @P4 BRA `(.L_x_1736) ;  /* 0x0000001800404947 */ /* 0x000fec0003800000 */
        /* <DEDUP_REMOVED lines=8> */
[----:B------:R-:W-:Y:S03]  /*7310*/  BSSY B3, `(.L_x_1739) ;  /* 0x000007c000037945 */ /* 0x000fe60003800000 */
[----:B------:R-:W-:-:S04]  /*7320*/  SHF.R.S32.HI R77, RZ, 0x1f, R76 ;  /* 0x0000001fff4d7819 */ /* 0x000fc8000001144c */
[----:B------:R-:W-:-:S04]  /*7330*/  LEA.HI R77, R77, R76, RZ, 0x4 ;  /* 0x0000004c4d4d7211 */ /* 0x000fc800078f20ff */
[----:B------:R-:W-:-:S05]  /*7340*/  LEA.HI.SX32 R78, R77, R116, 0x1c ;  /* 0x000000744d4e7211 */ /* 0x000fca00078fe2ff */
[----:B------:R-:W-:-:S05]  /*7350*/  IMAD.SHL.U32 R77, R78, 0x8, RZ ;  /* 0x000000084e4d7824 */ /* 0x000fca00078e00ff */
[----:B------:R-:W-:-:S13]  /*7360*/  ISETP.GE.AND P4, PT, R77, R148, PT ;  /* 0x000000944d00720c */ /* 0x000fda0003f86270 */
[--C-:B------:R-:W-:Y:S02]  /*7370*/  @!P4 SHF.R.S32.HI R76, RZ, 0x1f, R77.reuse ;  /* 0x0000001fff4cc819 */ /* 0x100fe4000001144d */
[-CC-:B------:R-:W-:Y:S02]  /*7380*/  @!P4 IADD3 R79, P5, P6, R86, R130.reuse, R77.reuse ;  /* 0x00000082564fc210 */ /* 0x180fe40007ebe04d */
[----:B------:R-:W-:Y:S02]  /*7390*/  LOP3.LUT R77, R174, 0x38, R77, 0xf8, !PT ;  /* 0x00000038ae4d7812 */ /* 0x000fe400078ef84d */
[----:B------:R-:W-:Y:S02]  /*73a0*/  @!P4 IADD3.X R76, R84, R179, R76, P5, P6 ;  /* 0x000000b3544cc210 */ /* 0x000fe40002fec44c */
[----:B------:R-:W-:Y:S02]  /*73b0*/  IADD3 R80, P5, P6, R86, R130, R14 ;  /* 0x0000008256507210 */ /* 0x000fe40007ebe00e */
[----:B------:R-:W-:-:S02]  /*73c0*/  LOP3.LUT R77, R77, R175, RZ, 0x3c, !PT ;  /* 0x000000af4d4d7212 */ /* 0x000fc400078e3cff */
[----:B------:R-:W-:Y:S02]  /*73d0*/  IADD3.X R81, R84, R179, R111, P5, P6 ;  /* 0x000000b354517210 */ /* 0x000fe40002fec46f */
[----:B------:R-:W-:-:S04]  /*73e0*/  LEA R134, P5, R80, R114, 0x1 ;  /* 0x0000007250867211 */ /* 0x000fc800078a08ff */
[----:B------:R-:W-:Y:S02]  /*73f0*/  LEA.HI.X R135, R80, R115, R81, 0x1, P5 ;  /* 0x0000007350877211 */ /* 0x000fe400028f0c51 */
[----:B------:R-:W-:-:S04]  /*7400*/  @!P4 LEA R136, P5, R79, R114, 0x1 ;  /* 0x000000724f88c211 */ /* 0x000fc800078a08ff */
[----:B------:R-:W-:Y:S02]  /*7410*/  @!P4 LEA.HI.X R137, R79, R115, R76, 0x1, P5 ;  /* 0x000000734f89c211 */ /* 0x000fe400028f0c4c */
[----:B------:R-:W-:Y:S02]  /*7420*/  SHF.R.S32.HI R76, RZ, 0x1f, R78 ;  /* 0x0000001fff4c7819 */ /* 0x000fe4000001144e */
[----:B------:R-:W-:Y:S02]  /*7430*/  ISETP.GE.AND P5, PT, R18, R119, PT ;  /* 0x000000771200720c */ /* 0x000fe40003fa6270 */
[----:B------:R-:W-:-:S04]  /*7440*/  LEA.HI R76, R76, R78, RZ, 0x3 ;  /* 0x0000004e4c4c7211 */ /* 0x000fc800078f18ff */
[----:B------:R-:W-:-:S05]  /*7450*/  SHF.R.S32.HI R76, RZ, 0x3, R76 ;  /* 0x00000003ff4c7819 */ /* 0x000fca000001144c */
        /* <DEDUP_REMOVED lines=10> */
[----:B0-----:R-:W-:Y:S01]  /*7500*/  IMAD.U32 R210, R81, 0x10000, RZ ;  /* 0x0001000051d27824 */ /* 0x001fe200078e00ff */
[----:B------:R-:W-:Y:S02]  /*7510*/  SHF.R.U32.HI R208, RZ, 0x10, R37 ;  /* 0x00000010ffd07819 */ /* 0x000fe40000011625 */
[C---:B------:R-:W-:Y:S02]  /*7520*/  PRMT R207, R199.reuse, 0x5410, R207 ;  /* 0x00005410c7cf7816 */ /* 0x040fe400000000cf */
[----:B------:R-:W-:Y:S01]  /*7530*/  PRMT R208, R199, 0x5432, R208 ;  /* 0x00005432c7d07816 */ /* 0x000fe200000000d0 */
[----:B--2---:R-:W-:Y:S01]  /*7540*/  IMAD.U32 R199, R77, 0x10000, RZ ;  /* 0x000100004dc77824 */ /* 0x004fe200078e00ff */
[----:B------:R-:W-:Y:S01]  /*7550*/  SHF.R.U64 R36, R36, 0x10, R37 ;  /* 0x0000001024247819 */ /* 0x000fe20000001225 */
[C---:B------:R-:W-:Y:S01]  /*7560*/  IMAD.U32 R209, R207.reuse, 0x10000, RZ ;  /* 0x00010000cfd17824 */ /* 0x040fe200078e00ff */
[----:B------:R-:W-:Y:S01]  /*7570*/  SHF.R.U64 R37, R48, 0x10, R49 ;  /* 0x0000001030257819 */ /* 0x000fe20000001231 */
[----:B------:R-:W-:Y:S01]  /*7580*/  IMAD.U32 R202, R208, 0x10000, RZ ;  /* 0x00010000d0ca7824 */ /* 0x000fe200078e00ff */
[----:B------:R-:W-:Y:S01]  /*7590*/  LOP3.LUT R207, R207, 0xffff0000, RZ, 0xc0, !PT ;  /* 0xffff0000cfcf7812 */ /* 0x000fe200078ec0ff */
[C---:B------:R-:W-:Y:S01]  /*75a0*/  FMUL.FTZ R211, R210.reuse, R209 ;  /* 0x000000d1d2d37220 */ /* 0x040fe20000410000 */
[----:B------:R-:W-:Y:S01]  /*75b0*/  LOP3.LUT R49, R81, 0xffff0000, RZ, 0xc0, !PT ;  /* 0xffff000051317812 */ /* 0x000fe200078ec0ff */
[-C--:B------:R-:W-:Y:S01]  /*75c0*/  FMUL.FTZ R210, R210, R202.reuse ;  /* 0x000000cad2d27220 */ /* 0x080fe20000410000 */
[----:B------:R-:W-:Y:S01]  /*75d0*/  LOP3.LUT R208, R208, 0xffff0000, RZ, 0xc0, !PT ;  /* 0xffff0000d0d07812 */ /* 0x000fe200078ec0ff */
[----:B------:R-:W-:Y:S01]  /*75e0*/  FFMA.FTZ R202, R199, R202, -R211 ;  /* 0x000000cac7ca7223 */ /* 0x000fe200000108d3 */
[----:B------:R-:W-:Y:S01]  /*75f0*/  LOP3.LUT R48, R77, 0xffff0000, RZ, 0xc0, !PT ;  /* 0xffff00004d307812 */ /* 0x000fe200078ec0ff */
[----:B------:R-:W-:Y:S01]  /*7600*/  FMUL.FTZ R77, R49, R207 ;  /* 0x000000cf314d7220 */ /* 0x000fe20000410000 */
[----:B------:R-:W-:Y:S01]  /*7610*/  FFMA.FTZ R199, R199, R209, R210 ;  /* 0x000000d1c7c77223 */ /* 0x000fe200000100d2 */
[----:B------:R-:W-:Y:S01]  /*7620*/  FMUL.FTZ R49, R49, R208 ;  /* 0x000000d031317220 */ /* 0x000fe20000410000 */
[----:B------:R-:W-:-:S02]  /*7630*/  IMAD.U32 R210, R83, 0x10000, RZ ;  /* 0x0001000053d27824 */ /* 0x000fc400078e00ff */
[C---:B------:R-:W-:Y:S01]  /*7640*/  FFMA.FTZ R77, R48.reuse, R208, -R77 ;  /* 0x000000d0304d7223 */ /* 0x040fe2000001084d */
[----:B------:R-:W-:Y:S01]  /*7650*/  PRMT R208, R235, 0x5432, R36 ;  /* 0x00005432ebd07816 */ /* 0x000fe20000000024 */
[----:B------:R-:W-:Y:S01]  /*7660*/  FFMA.FTZ R48, R48, R207, R49 ;  /* 0x000000cf30307223 */ /* 0x000fe20000010031 */
[----:B------:R-:W-:Y:S01]  /*7670*/  SHF.R.U32.HI R36, RZ, 0x10, R51 ;  /* 0x00000010ff247819 */ /* 0x000fe20000011633 */
[----:B------:R-:W-:Y:S01]  /*7680*/  IMAD.U32 R81, R79, 0x10000, RZ ;  /* 0x000100004f517824 */ /* 0x000fe200078e00ff */
[----:B------:R-:W-:Y:S02]  /*7690*/  SHF.R.U32.HI R49, RZ, 0x10, R39 ;  /* 0x00000010ff317819 */ /* 0x000fe40000011627 */
[----:B------:R-:W-:Y:S02]  /*76a0*/  PRMT R36, R232, 0x5410, R36 ;  /* 0x00005410e8247816 */ /* 0x000fe40000000024 */
[----:B------:R-:W-:Y:S02]  /*76b0*/  PRMT R49, R230, 0x5410, R49 ;  /* 0x00005410e6317816 */ /* 0x000fe40000000031 */
[----:B------:R-:W-:Y:S01]  /*76c0*/  PRMT R37, R233, 0x5410, R37 ;  /* 0x00005410e9257816 */ /* 0x000fe20000000025 */
[----:B------:R-:W-:Y:S01]  /*76d0*/  IMAD.U32 R209, R36, 0x10000, RZ ;  /* 0x0001000024d17824 */ /* 0x000fe200078e00ff */
[----:B------:R-:W-:Y:S01]  /*76e0*/  SHF.R.U64 R38, R38, 0x10, R39 ;  /* 0x0000001026267819 */ /* 0x000fe20000001227 */
[C---:B------:R-:W-:Y:S01]  /*76f0*/  IMAD.U32 R207, R49.reuse, 0x10000, RZ ;  /* 0x0001000031cf7824 */ /* 0x040fe200078e00ff */
[----:B------:R-:W-:Y:S01]  /*7700*/  LOP3.LUT R49, R49, 0xffff0000, RZ, 0xc0, !PT ;  /* 0xffff000031317812 */ /* 0x000fe200078ec0ff */
[C---:B------:R-:W-:Y:S01]  /*7710*/  FMUL.FTZ R211, R210.reuse, R209 ;  /* 0x000000d1d2d37220 */ /* 0x040fe20000410000 */
[----:B------:R-:W-:Y:S01]  /*7720*/  LOP3.LUT R39, R37, 0xffff0000, RZ, 0xc0, !PT ;  /* 0xffff000025277812 */ /* 0x000fe200078ec0ff */
[-C--:B------:R-:W-:Y:S01]  /*7730*/  FMUL.FTZ R210, R210, R207.reuse ;  /* 0x000000cfd2d27220 */ /* 0x080fe20000410000 */
[----:B------:R-:W-:Y:S01]  /*7740*/  SHF.R.U64 R50, R50, 0x10, R51 ;  /* 0x0000001032327819 */ /* 0x000fe20000001233 */
[C---:B------:R-:W-:Y:S01]  /*7750*/  FFMA.FTZ R207, R81.reuse, R207, -R211 ;  /* 0x000000cf51cf7223 */ /* 0x040fe200000108d3 */
[----:B------:R-:W-:Y:S01]  /*7760*/  PRMT R38, R234, 0x5432, R38 ;  /* 0x00005432ea267816 */ /* 0x000fe20000000026 */
[----:B------:R-:W-:Y:S01]  /*7770*/  FFMA.FTZ R81, R81, R209, R210 ;  /* 0x000000d151517223 */ /* 0x000fe200000100d2 */
[----:B------:R-:W-:-:S02]  /*7780*/  LOP3.LUT R209, R36, 0xffff0000, RZ, 0xc0, !PT ;  /* 0xffff000024d17812 */ /* 0x000fc400078ec0ff */
[----:B------:R-:W-:Y:S02]  /*7790*/  LOP3.LUT R210, R83, 0xffff0000, RZ, 0xc0, !PT ;  /* 0xffff000053d27812 */ /* 0x000fe400078ec0ff */
[----:B------:R-:W-:Y:S02]  /*77a0*/  LOP3.LUT R36, R79, 0xffff0000, RZ, 0xc0, !PT ;  /* 0xffff00004f247812 */ /* 0x000fe400078ec0ff */
[----:B------:R-:W-:Y:S01]  /*77b0*/  PRMT R50, R231, 0x5410, R50 ;  /* 0x00005410e7327816 */ /* 0x000fe20000000032 */
[C---:B------:R-:W-:Y:S01]  /*77c0*/  FMUL.FTZ R83, R210.reuse, R209 ;  /* 0x000000d1d2537220 */ /* 0x040fe20000410000 */
[----:B------:R-:W-:Y:S01]  /*77d0*/  FMUL.FTZ R79, R210, R49 ;  /* 0x00000031d24f7220 */ /* 0x000fe20000410000 */
[----:B------:R-:W-:Y:S01]  /*77e0*/  IMAD.U32 R210, R208, 0x10000, RZ ;  /* 0x00010000d0d27824 */ /* 0x000fe200078e00ff */
[----:B------:R-:W-:Y:S01]  /*77f0*/  F2FP.BF16.F32.PACK_AB R48, R48, R199 ;  /* 0x000000c73030723e */ /* 0x000fe200000010ff */
[C---:B------:R-:W-:Y:S01]  /*7800*/  FFMA.FTZ R49, R36.reuse, R49, -R83 ;  /* 0x0000003124317223 */ /* 0x040fe20000010853 */
[----:B------:R-:W-:Y:S01]  /*7810*/  FFMA.FTZ R36, R36, R209, R79 ;  /* 0x000000d124247223 */ /* 0x000fe2000001004f */
[C---:B------:R-:W-:Y:S01]  /*7820*/  IMAD.U32 R209, R80.reuse, 0x10000, RZ ;  /* 0x0001000050d17824 */ /* 0x040fe200078e00ff */
[----:B------:R-:W-:Y:S01]  /*7830*/  LOP3.LUT R80, R80, 0xffff0000, RZ, 0xc0, !PT ;  /* 0xffff000050507812 */ /* 0x000fe200078ec0ff */
[----:B------:R-:W-:Y:S01]  /*7840*/  IMAD.U32 R83, R37, 0x10000, RZ ;  /* 0x0001000025537824 */ /* 0x000fe200078e00ff */
[----:B------:R-:W-:Y:S01]  /*7850*/  LOP3.LUT R37, R208, 0xffff0000, RZ, 0xc0, !PT ;  /* 0xffff0000d0257812 */ /* 0x000fe200078ec0ff */
[C---:B------:R-:W-:Y:S01]  /*7860*/  IMAD.U32 R79, R76.reuse, 0x10000, RZ ;  /* 0x000100004c4f7824 */ /* 0x040fe200078e00ff */
[----:B------:R-:W-:Y:S01]  /*7870*/  LOP3.LUT R76, R76, 0xffff0000, RZ, 0xc0, !PT ;  /* 0xffff00004c4c7812 */ /* 0x000fe200078ec0ff */
[C---:B------:R-:W-:Y:S01]  /*7880*/  FMUL.FTZ R211, R209.reuse, R83 ;  /* 0x00000053d1d37220 */ /* 0x040fe20000410000 */
[C---:B------:R-:W-:Y:S01]  /*7890*/  FMUL.FTZ R51, R80.reuse, R39 ;  /* 0x0000002750337220 */ /* 0x040fe20000410000 */
[-C--:B------:R-:W-:Y:S01]  /*78a0*/  FMUL.FTZ R209, R209, R210.reuse ;  /* 0x000000d2d1d17220 */ /* 0x080fe20000410000 */
[-C--:B------:R-:W-:Y:S01]  /*78b0*/  FMUL.FTZ R80, R80, R37.reuse ;  /* 0x0000002550507220 */ /* 0x080fe20000410000 */
[C---:B------:R-:W-:Y:S01]  /*78c0*/  FFMA.FTZ R211, R79.reuse, R210, -R211 ;  /* 0x000000d24fd37223 */ /* 0x040fe200000108d3 */
[C---:B------:R-:W-:Y:S01]  /*78d0*/  FFMA.FTZ R37, R76.reuse, R37, -R51 ;  /* 0x000000254c257223 */ /* 0x040fe20000010833 */
[----:B------:R-:W-:Y:S01]  /*78e0*/  FFMA.FTZ R209, R79, R83, R209 ;  /* 0x000000534fd17223 */ /* 0x000fe200000100d1 */
[----:B------:R-:W-:Y:S01]  /*78f0*/  FFMA.FTZ R39, R76, R39, R80 ;  /* 0x000000274c277223 */ /* 0x000fe20000010050 */
[C---:B------:R-:W-:Y:S01]  /*7900*/  IMAD.U32 R83, R82.reuse, 0x10000, RZ ;  /* 0x0001000052537824 */ /* 0x040fe200078e00ff */
[----:B------:R-:W-:Y:S01]  /*7910*/  LOP3.LUT R82, R82, 0xffff0000, RZ, 0xc0, !PT ;  /* 0xffff000052527812 */ /* 0x000fe200078ec0ff */
[C---:B------:R-:W-:Y:S01]  /*7920*/  IMAD.U32 R76, R50.reuse, 0x10000, RZ ;  /* 0x00010000324c7824 */ /* 0x040fe200078e00ff */
[----:B------:R-:W-:Y:S01]  /*7930*/  LOP3.LUT R50, R50, 0xffff0000, RZ, 0xc0, !PT ;  /* 0xffff000032327812 */ /* 0x000fe200078ec0ff */
[C---:B------:R-:W-:Y:S01]  /*7940*/  IMAD.U32 R79, R38.reuse, 0x10000, RZ ;  /* 0x00010000264f7824 */ /* 0x040fe200078e00ff */
[----:B------:R-:W-:Y:S01]  /*7950*/  LOP3.LUT R38, R38, 0xffff0000, RZ, 0xc0, !PT ;  /* 0xffff000026267812 */ /* 0x000fe200078ec0ff */
[----:B------:R-:W-:Y:S01]  /*7960*/  FMUL.FTZ R80, R83, R76 ;  /* 0x0000004c53507220 */ /* 0x000fe20000410000 */
[----:B------:R-:W-:-:S02]  /*7970*/  IMAD.U32 R51, R78, 0x10000, RZ ;  /* 0x000100004e337824 */ /* 0x000fc400078e00ff */
[-C--:B------:R-:W-:Y:S01]  /*7980*/  FMUL.FTZ R83, R83, R79.reuse ;  /* 0x0000004f53537220 */ /* 0x080fe20000410000 */
[----:B------:R-:W-:Y:S01]  /*7990*/  LOP3.LUT R78, R78, 0xffff0000, RZ, 0xc0, !PT ;  /* 0xffff00004e4e7812 */ /* 0x000fe200078ec0ff */
[C---:B------:R-:W-:Y:S02]  /*79a0*/  FFMA.FTZ R80, R51.reuse, R79, -R80 ;  /* 0x0000004f33507223 */ /* 0x040fe40000010850 */
[----:B------:R-:W-:Y:S01]  /*79b0*/  FFMA.FTZ R83, R51, R76, R83 ;  /* 0x0000004c33537223 */ /* 0x000fe20000010053 */
[C---:B------:R-:W-:Y:S01]  /*79c0*/  FMUL.FTZ R51, R82.reuse, R50 ;  /* 0x0000003252337220 */ /* 0x040fe20000410000 */
[-C--:B------:R-:W-:Y:S01]  /*79d0*/  FMUL.FTZ R82, R82, R38.reuse ;  /* 0x0000002652527220 */ /* 0x080fe20000410000 */
[----:B------:R-:W-:Y:S02]  /*79e0*/  F2FP.BF16.F32.PACK_AB R49, R49, R207 ;  /* 0x000000cf3131723e */ /* 0x000fe400000010ff */
[C---:B------:R-:W-:Y:S01]  /*79f0*/  FFMA.FTZ R51, R78.reuse, R38, -R51 ;  /* 0x000000264e337223 */ /* 0x040fe20000010833 */
[----:B------:R-:W-:Y:S01]  /*7a00*/  FFMA.FTZ R82, R78, R50, R82 ;  /* 0x000000324e527223 */ /* 0x000fe20000010052 */
[----:B------:R-:W-:Y:S01]  /*7a10*/  F2FP.BF16.F32.PACK_AB R36, R36, R81 ;  /* 0x000000512424723e */ /* 0x000fe200000010ff */
[----:B------:R-:W-:Y:S01]  /*7a20*/  IMAD.MOV.U32 R81, RZ, RZ, R48 ;  /* 0x000000ffff517224 */ /* 0x000fe200078e0030 */
        /* <DEDUP_REMOVED lines=8> */
[----:B------:R-:W-:Y:S02]  /*7ab0*/  IMAD.MOV.U32 R78, RZ, RZ, R51 ;  /* 0x000000ffff4e7224 */ /* 0x000fe400078e0033 */
[----:B------:R-:W-:-:S07]  /*7ac0*/  IMAD.MOV.U32 R83, RZ, RZ, R36 ;  /* 0x000000ffff537224 */ /* 0x000fce00078e0024 */
.L_x_1740:
[----:B------:R-:W-:Y:S05]  /*7ad0*/  BSYNC B3 ;  /* 0x0000000000037941 */ /* 0x000fea0003800000 */
.L_x_1739:
[----:B------:R-:W-:Y:S02]  /*7ae0*/  ULDC.64 UR4, c[0x0][0x208] ;  /* 0x0000820000047ab9 */ /* 0x000fe40000000a00 */
[----:B--2---:R2:W-:Y:S04]  /*7af0*/  STG.E.128 desc[UR4][R134.64], R76 ;  /* 0x0000004c86007986 */ /* 0x0045e8000c101d04 */
[----:B0-----:R2:W-:Y:S02]  /*7b00*/  @!P4 STG.E.128 desc[UR4][R136.64], R80 ;  /* 0x000000508800c986 */ /* 0x0015e4000c101d04 */
.L_x_1738:
[----:B------:R-:W-:Y:S05]  /*7b10*/  BSYNC B2 ;  /* 0x0000000000027941 */ /* 0x000fea0003800000 */
.L_x_1737:
[----:B------:R-:W-:Y:S01]  /*7b20*/  ISETP.NE.AND P4, PT, R10, RZ, PT ;  /* 0x000000ff0a00720c */ /* 0x000fe20003f85270 */
[----:B------:R-:W-:-:S12]  /*7b30*/  BSSY B2, `(.L_x_1741) ;  /* 0x0000082000027945 */ /* 0x000fd80003800000 */
[----:B------:R-:W-:Y:S05]  /*7b40*/  @!P4 BRA `(.L_x_1742) ;  /* 0x000000080000c947 */ /* 0x000fea0003800000 */
[----:B------:R-:W-:Y:S01]  /*7b50*/  SEL R36, R126, R150, !P1 ;  /* 0x000000967e247207 */ /* 0x000fe20004800000 */
        /* <DEDUP_REMOVED lines=12> */
[----:B--2---:R-:W-:Y:S02]  /*7c20*/  LEA R76, P5, R48, R114, 0x1 ;  /* 0x00000072304c7211 */ /* 0x004fe400078a08ff */
[----:B------:R-:W-:-:S02]  /*7c30*/  LOP3.LUT R37, R37, R175, RZ, 0x3c, !PT ;  /* 0x000000af25257212 */ /* 0x000fc400078e3cff */
        /* <DEDUP_REMOVED lines=20> */
[----:B------:R-:W-:Y:S01]  /*7d80*/  PRMT R80, R237, 0x5432, R80 ;  /* 0x00005432ed507816 */ /* 0x000fe20000000050 */
[----:B------:R-:W-:Y:S01]  /*7d90*/  IMAD.U32 R199, R51, 0x10000, RZ ;  /* 0x0001000033c77824 */ /* 0x000fe200078e00ff */
[----:B------:R-:W-:Y:S02]  /*7da0*/  PRMT R134, R233, 0x5432, R134 ;  /* 0x00005432e9867816 */ /* 0x000fe40000000086 */
[----:B------:R-:W-:Y:S01]  /*7db0*/  LOP3.LUT R37, R37, 0xffff0000, RZ, 0xc0, !PT ;  /* 0xffff000025257812 */ /* 0x000fe200078ec0ff */
[C---:B------:R-:W-:Y:S01]  /*7dc0*/  IMAD.U32 R83, R80.reuse, 0x10000, RZ ;  /* 0x0001000050537824 */ /* 0x040fe200078e00ff */
[----:B------:R-:W-:Y:S01]  /*7dd0*/  LOP3.LUT R80, R80, 0xffff0000, RZ, 0xc0, !PT ;  /* 0xffff000050507812 */ /* 0x000fe200078ec0ff */
[----:B------:R-:W-:Y:S01]  /*7de0*/  IMAD.U32 R82, R134, 0x10000, RZ ;  /* 0x0001000086527824 */ /* 0x000fe200078e00ff */
[----:B------:R-:W-:Y:S01]  /*7df0*/  SHF.R.U64 R46, R46, 0x10, R47 ;  /* 0x000000102e2e7819 */ /* 0x000fe2000000122f */
[CC--:B------:R-:W-:Y:S01]  /*7e00*/  FMUL.FTZ R136, R135.reuse, R83.reuse ;  /* 0x0000005387887220 */ /* 0x0c0fe20000410000 */
[----:B------:R-:W-:Y:S01]  /*7e10*/  SHF.R.U64 R44, R44, 0x10, R45 ;  /* 0x000000102c2c7819 */ /* 0x000fe2000000122d */
[-C--:B------:R-:W-:Y:S01]  /*7e20*/  FMUL.FTZ R135, R135, R82.reuse ;  /* 0x0000005287877220 */ /* 0x080fe20000410000 */
[----:B------:R-:W-:Y:S01]  /*7e30*/  LOP3.LUT R45, R39, 0xffff0000, RZ, 0xc0, !PT ;  /* 0xffff0000272d7812 */ /* 0x000fe200078ec0ff */
[C---:B------:R-:W-:Y:S01]  /*7e40*/  FFMA.FTZ R82, R81.reuse, R82, -R136 ;  /* 0x0000005251527223 */ /* 0x040fe20000010888 */
[----:B------:R-:W-:Y:S01]  /*7e50*/  SHF.R.U64 R32, R32, 0x10, R33 ;  /* 0x0000001020207819 */ /* 0x000fe20000001221 */
[----:B------:R-:W-:Y:S01]  /*7e60*/  FFMA.FTZ R81, R81, R83, R135 ;  /* 0x0000005351517223 */ /* 0x000fe20000010087 */
[----:B------:R-:W-:Y:S01]  /*7e70*/  LOP3.LUT R83, R49, 0xffff0000, RZ, 0xc0, !PT ;  /* 0xffff000031537812 */ /* 0x000fe200078ec0ff */
[----:B------:R-:W-:Y:S01]  /*7e80*/  IMAD.U32 R33, R36, 0x10000, RZ ;  /* 0x0001000024217824 */ /* 0x000fe200078e00ff */
[----:B------:R-:W-:-:S02]  /*7e90*/  LOP3.LUT R49, R134, 0xffff0000, RZ, 0xc0, !PT ;  /* 0xffff000086317812 */ /* 0x000fc400078ec0ff */
[----:B------:R-:W-:Y:S01]  /*7ea0*/  PRMT R44, R230, 0x5432, R44 ;  /* 0x00005432e62c7816 */ /* 0x000fe2000000002c */
[CC--:B------:R-:W-:Y:S01]  /*7eb0*/  FMUL.FTZ R134, R83.reuse, R80.reuse ;  /* 0x0000005053867220 */ /* 0x0c0fe20000410000 */
[----:B------:R-:W-:Y:S01]  /*7ec0*/  SHF.R.U64 R34, R34, 0x10, R35 ;  /* 0x0000001022227819 */ /* 0x000fe20000001223 */
[-C--:B------:R-:W-:Y:S01]  /*7ed0*/  FMUL.FTZ R83, R83, R49.reuse ;  /* 0x0000003153537220 */ /* 0x080fe20000410000 */
[----:B------:R-:W-:Y:S01]  /*7ee0*/  PRMT R32, R232, 0x5432, R32 ;  /* 0x00005432e8207816 */ /* 0x000fe20000000020 */
[----:B------:R-:W-:Y:S01]  /*7ef0*/  FFMA.FTZ R49, R37, R49, -R134 ;  /* 0x0000003125317223 */ /* 0x000fe20000010886 */
[----:B------:R-:W-:Y:S02]  /*7f00*/  IMAD.U32 R134, R39, 0x10000, RZ ;  /* 0x0001000027867824 */ /* 0x000fe400078e00ff */
[----:B------:R-:W-:Y:S01]  /*7f10*/  FFMA.FTZ R37, R37, R80, R83 ;  /* 0x0000005025257223 */ /* 0x000fe20000010053 */
[----:B------:R-:W-:Y:S01]  /*7f20*/  SHF.R.U32.HI R80, RZ, 0x10, R47 ;  /* 0x00000010ff507819 */ /* 0x000fe2000001162f */
[----:B------:R-:W-:Y:S01]  /*7f30*/  IMAD.U32 R39, R38, 0x10000, RZ ;  /* 0x0001000026277824 */ /* 0x000fe200078e00ff */
[----:B------:R-:W-:Y:S01]  /*7f40*/  SHF.R.U32.HI R83, RZ, 0x10, R35 ;  /* 0x00000010ff537819 */ /* 0x000fe20000011623 */
[----:B------:R-:W-:Y:S01]  /*7f50*/  IMAD.U32 R35, R48, 0x10000, RZ ;  /* 0x0001000030237824 */ /* 0x000fe200078e00ff */
[----:B------:R-:W-:-:S02]  /*7f60*/  PRMT R80, R236, 0x5432, R80 ;  /* 0x00005432ec507816 */ /* 0x000fc40000000050 */
[----:B------:R-:W-:Y:S02]  /*7f70*/  PRMT R83, R229, 0x5410, R83 ;  /* 0x00005410e5537816 */ /* 0x000fe40000000053 */
[----:B------:R-:W-:Y:S01]  /*7f80*/  LOP3.LUT R47, R51, 0xffff0000, RZ, 0xc0, !PT ;  /* 0xffff0000332f7812 */ /* 0x000fe200078ec0ff */
[C---:B------:R-:W-:Y:S01]  /*7f90*/  IMAD.U32 R135, R80.reuse, 0x10000, RZ ;  /* 0x0001000050877824 */ /* 0x040fe200078e00ff */
[----:B------:R-:W-:Y:S01]  /*7fa0*/  LOP3.LUT R80, R80, 0xffff0000, RZ, 0xc0, !PT ;  /* 0xffff000050507812 */ /* 0x000fe200078ec0ff */
[C---:B------:R-:W-:Y:S01]  /*7fb0*/  IMAD.U32 R136, R83.reuse, 0x10000, RZ ;  /* 0x0001000053887824 */ /* 0x040fe200078e00ff */
[----:B------:R-:W-:Y:S01]  /*7fc0*/  LOP3.LUT R83, R83, 0xffff0000, RZ, 0xc0, !PT ;  /* 0xffff000053537812 */ /* 0x000fe200078ec0ff */
[----:B------:R-:W-:Y:S01]  /*7fd0*/  FMUL.FTZ R137, R199, R135 ;  /* 0x00000087c7897220 */ /* 0x000fe20000410000 */
[----:B------:R-:W-:Y:S01]  /*7fe0*/  LOP3.LUT R48, R48, 0xffff0000, RZ, 0xc0, !PT ;  /* 0xffff000030307812 */ /* 0x000fe200078ec0ff */
[----:B------:R-:W-:Y:S01]  /*7ff0*/  FMUL.FTZ R51, R47, R80 ;  /* 0x000000502f337220 */ /* 0x000fe20000410000 */
[----:B------:R-:W-:Y:S01]  /*8000*/  FMUL.FTZ R199, R199, R136 ;  /* 0x00000088c7c77220 */ /* 0x000fe20000410000 */
[-C--:B------:R-:W-:Y:S01]  /*8010*/  FMUL.FTZ R47, R47, R83.reuse ;  /* 0x000000532f2f7220 */ /* 0x080fe20000410000 */
[----:B------:R-:W-:Y:S01]  /*8020*/  LOP3.LUT R36, R36, 0xffff0000, RZ, 0xc0, !PT ;  /* 0xffff000024247812 */ /* 0x000fe200078ec0ff */
[----:B------:R-:W-:Y:S01]  /*8030*/  FFMA.FTZ R51, R45, R83, -R51 ;  /* 0x000000532d337223 */ /* 0x000fe20000010833 */
[----:B------:R-:W-:-:S02]  /*8040*/  IMAD.U32 R83, R44, 0x10000, RZ ;  /* 0x000100002c537824 */ /* 0x000fc400078e00ff */
[----:B------:R-:W-:Y:S01]  /*8050*/  FFMA.FTZ R47, R45, R80, R47 ;  /* 0x000000502d2f7223 */ /* 0x000fe2000001002f */
[----:B------:R-:W-:Y:S01]  /*8060*/  IMAD.U32 R45, R32, 0x10000, RZ ;  /* 0x00010000202d7824 */ /* 0x000fe200078e00ff */
[----:B------:R-:W-:Y:S01]  /*8070*/  LOP3.LUT R44, R44, 0xffff0000, RZ, 0xc0, !PT ;  /* 0xffff00002c2c7812 */ /* 0x000fe200078ec0ff */
[C---:B------:R-:W-:Y:S01]  /*8080*/  FMUL.FTZ R80, R35.reuse, R83 ;  /* 0x0000005323507220 */ /* 0x040fe20000410000 */
[----:B------:R-:W-:Y:S01]  /*8090*/  LOP3.LUT R32, R32, 0xffff0000, RZ, 0xc0, !PT ;  /* 0xffff000020207812 */ /* 0x000fe200078ec0ff */
[-C--:B------:R-:W-:Y:S01]  /*80a0*/  FMUL.FTZ R35, R35, R45.reuse ;  /* 0x0000002d23237220 */ /* 0x080fe20000410000 */
[----:B------:R-:W-:Y:S01]  /*80b0*/  PRMT R46, R229, 0x5432, R46 ;  /* 0x00005432e52e7816 */ /* 0x000fe2000000002e */
[----:B------:R-:W-:Y:S01]  /*80c0*/  FFMA.FTZ R80, R33, R45, -R80 ;  /* 0x0000002d21507223 */ /* 0x000fe20000010850 */
[----:B------:R-:W-:Y:S01]  /*80d0*/  FMUL.FTZ R45, R48, R44 ;  /* 0x0000002c302d7220 */ /* 0x000fe20000410000 */
[----:B------:R-:W-:Y:S01]  /*80e0*/  PRMT R34, R231, 0x5432, R34 ;  /* 0x00005432e7227816 */ /* 0x000fe20000000022 */
[C---:B------:R-:W-:Y:S01]  /*80f0*/  FFMA.FTZ R137, R134.reuse, R136, -R137 ;  /* 0x0000008886897223 */ /* 0x040fe20000010889 */
[----:B------:R-:W-:Y:S01]  /*8100*/  FFMA.FTZ R199, R134, R135, R199 ;  /* 0x0000008786c77223 */ /* 0x000fe200000100c7 */
[----:B------:R-:W-:Y:S01]  /*8110*/  LOP3.LUT R134, R38, 0xffff0000, RZ, 0xc0, !PT ;  /* 0xffff000026867812 */ /* 0x000fe200078ec0ff */
[-C--:B------:R-:W-:Y:S01]  /*8120*/  FMUL.FTZ R48, R48, R32.reuse ;  /* 0x0000002030307220 */ /* 0x080fe20000410000 */
[----:B------:R-:W-:Y:S01]  /*8130*/  FFMA.FTZ R45, R36, R32, -R45 ;  /* 0x00000020242d7223 */ /* 0x000fe2000001082d */
[----:B------:R-:W-:-:S02]  /*8140*/  IMAD.U32 R38, R50, 0x10000, RZ ;  /* 0x0001000032267824 */ /* 0x000fc400078e00ff */
[----:B------:R-:W-:Y:S01]  /*8150*/  FFMA.FTZ R35, R33, R83, R35 ;  /* 0x0000005321237223 */ /* 0x000fe20000010023 */
[----:B------:R-:W-:Y:S01]  /*8160*/  IMAD.U32 R32, R46, 0x10000, RZ ;  /* 0x000100002e207824 */ /* 0x000fe200078e00ff */
[----:B------:R-:W-:Y:S01]  /*8170*/  LOP3.LUT R50, R50, 0xffff0000, RZ, 0xc0, !PT ;  /* 0xffff000032327812 */ /* 0x000fe200078ec0ff */
[----:B------:R-:W-:Y:S01]  /*8180*/  IMAD.U32 R33, R34, 0x10000, RZ ;  /* 0x0001000022217824 */ /* 0x000fe200078e00ff */
[----:B------:R-:W-:Y:S01]  /*8190*/  LOP3.LUT R46, R46, 0xffff0000, RZ, 0xc0, !PT ;  /* 0xffff00002e2e7812 */ /* 0x000fe200078ec0ff */
[----:B------:R-:W-:Y:S01]  /*81a0*/  FFMA.FTZ R48, R36, R44, R48 ;  /* 0x0000002c24307223 */ /* 0x000fe20000010030 */
[----:B------:R-:W-:Y:S01]  /*81b0*/  LOP3.LUT R34, R34, 0xffff0000, RZ, 0xc0, !PT ;  /* 0xffff000022227812 */ /* 0x000fe200078ec0ff */
[C---:B------:R-:W-:Y:S01]  /*81c0*/  FMUL.FTZ R36, R38.reuse, R32 ;  /* 0x0000002026247220 */ /* 0x040fe20000410000 */
[-C--:B------:R-:W-:Y:S01]  /*81d0*/  FMUL.FTZ R44, R38, R33.reuse ;  /* 0x00000021262c7220 */ /* 0x080fe20000410000 */
[C---:B------:R-:W-:Y:S01]  /*81e0*/  FMUL.FTZ R38, R50.reuse, R46 ;  /* 0x0000002e32267220 */ /* 0x040fe20000410000 */
[----:B------:R-:W-:Y:S01]  /*81f0*/  F2FP.BF16.F32.PACK_AB R49, R49, R82 ;  /* 0x000000523131723e */ /* 0x000fe200000010ff */
[-C--:B------:R-:W-:Y:S01]  /*8200*/  FMUL.FTZ R50, R50, R34.reuse ;  /* 0x0000002232327220 */ /* 0x080fe20000410000 */
[----:B------:R-:W-:Y:S01]  /*8210*/  FFMA.FTZ R36, R39, R33, -R36 ;  /* 0x0000002127247223 */ /* 0x000fe20000010824 */
[C---:B------:R-:W-:Y:S01]  /*8220*/  FFMA.FTZ R38, R134.reuse, R34, -R38 ;  /* 0x0000002286267223 */ /* 0x040fe20000010826 */
[----:B------:R-:W-:Y:S01]  /*8230*/  F2FP.BF16.F32.PACK_AB R51, R51, R137 ;  /* 0x000000893333723e */ /* 0x000fe200000010ff */
[----:B------:R-:W-:Y:S01]  /*8240*/  FFMA.FTZ R44, R39, R32, R44 ;  /* 0x00000020272c7223 */ /* 0x000fe2000001002c */
[----:B------:R-:W-:Y:S01]  /*8250*/  FFMA.FTZ R50, R134, R46, R50 ;  /* 0x0000002e86327223 */ /* 0x000fe20000010032 */
[----:B------:R-:W-:Y:S01]  /*8260*/  F2FP.BF16.F32.PACK_AB R81, R37, R81 ;  /* 0x000000512551723e */ /* 0x000fe200000010ff */
[----:B------:R-:W-:Y:S01]  /*8270*/  IMAD.MOV.U32 R37, RZ, RZ, R49 ;  /* 0x000000ffff257224 */ /* 0x000fe200078e0031 */
        /* <DEDUP_REMOVED lines=8> */
[----:B------:R-:W-:-:S07]  /*8300*/  F2FP.BF16.F32.PACK_AB R50, R50, R44 ;  /* 0x0000002c3232723e */ /* 0x000fce00000010ff */
.L_x_1744:
[----:B------:R-:W-:Y:S05]  /*8310*/  BSYNC B3 ;  /* 0x0000000000037941 */ /* 0x000fea0003800000 */
.L_x_1743:
[----:B------:R-:W-:Y:S02]  /*8320*/  ULDC.64 UR4, c[0x0][0x208] ;  /* 0x0000820000047ab9 */ /* 0x000fe40000000a00 */
[----:B0-----:R0:W-:Y:S04]  /*8330*/  STG.E.128 desc[UR4][R76.64], R36 ;  /* 0x000000244c007986 */ /* 0x0011e8000c101d04 */
[----:B--2---:R0:W-:Y:S02]  /*8340*/  @!P4 STG.E.128 desc[UR4][R78.64], R48 ;  /* 0x000000304e00c986 */ /* 0x0041e4000c101d04 */
.L_x_1742:
[----:B------:R-:W-:Y:S05]  /*8350*/  BSYNC B2 ;  /* 0x0000000000027941 */ /* 0x000fea0003800000 */
.L_x_1741:
[----:B------:R-:W-:-:S13]  /*8360*/  ISETP.NE.AND P4, PT, R9, RZ, PT ;  /* 0x000000ff0900720c */ /* 0x000fda0003f85270 */
[----:B------:R-:W-:Y:S05]  /*8370*/  @!P4 BRA `(.L_x_1736) ;  /* 0x000000080004c947 */ /* 0x000fea0003800000 */
[----:B------:R-:W3:Y:S01]  /*8380*/  LDL R32, [R1+0xc] ;  /* 0x00000c0001207983 */ /* 0x000ee20000100800 */
[----:B------:R-:W-:Y:S01]  /*8390*/  IADD3 R35, P4, P5, R86, R130, R12 ;  /* 0x0000008256237210 */ /* 0x000fe20007d9e00c */
[----:B------:R-:W-:Y:S01]  /*83a0*/  BSSY B2, `(.L_x_1745) ;  /* 0x000007b000027945 */ /* 0x000fe20003800000 */
[----:B---3--:R-:W-:Y:S02]  /*83b0*/  LOP3.LUT P6, RZ, R32, 0x1, RZ, 0xc0, !PT ;  /* 0x0000000120ff7812 */ /* 0x008fe400078cc0ff */
[----:B------:R-:W-:Y:S02]  /*83c0*/  IADD3.X R32, R84, R179, R109, P4, P5 ;  /* 0x000000b354207210 */ /* 0x000fe400027ea46d */
[----:B------:R-:W-:-:S04]  /*83d0*/  SEL R33, R126, R150, !P6 ;  /* 0x000000967e217207 */ /* 0x000fc80007000000 */
[----:B------:R-:W-:-:S04]  /*83e0*/  SHF.R.S32.HI R34, RZ, 0x1f, R33 ;  /* 0x0000001fff227819 */ /* 0x000fc80000011421 */
[----:B------:R-:W-:-:S04]  /*83f0*/  LEA.HI R33, R34, R33, RZ, 0x4 ;  /* 0x0000002122217211 */ /* 0x000fc800078f20ff */
[----:B------:R-:W-:-:S05]  /*8400*/  LEA.HI.SX32 R34, R33, R112, 0x1c ;  /* 0x0000007021227211 */ /* 0x000fca00078fe2ff */
[----:B------:R-:W-:-:S05]  /*8410*/  IMAD.SHL.U32 R33, R34, 0x8, RZ ;  /* 0x0000000822217824 */ /* 0x000fca00078e00ff */
[----:B------:R-:W-:-:S13]  /*8420*/  ISETP.GE.AND P4, PT, R33, R148, PT ;  /* 0x000000942100720c */ /* 0x000fda0003f86270 */
[--C-:B0-----:R-:W-:Y:S02]  /*8430*/  @!P4 SHF.R.S32.HI R36, RZ, 0x1f, R33.reuse ;  /* 0x0000001fff24c819 */ /* 0x101fe40000011421 */
[----:B------:R-:W-:-:S04]  /*8440*/  @!P4 IADD3 R130, P5, P6, R86, R130, R33 ;  /* 0x000000825682c210 */ /* 0x000fc80007ebe021 */
[----:B------:R-:W-:Y:S02]  /*8450*/  @!P4 IADD3.X R36, R84, R179, R36, P5, P6 ;  /* 0x000000b35424c210 */ /* 0x000fe40002fec424 */
[----:B------:R-:W-:-:S04]  /*8460*/  LEA R44, P5, R35, R114, 0x1 ;  /* 0x00000072232c7211 */ /* 0x000fc800078a08ff */
[----:B------:R-:W-:Y:S02]  /*8470*/  LEA.HI.X R45, R35, R115, R32, 0x1, P5 ;  /* 0x00000073232d7211 */ /* 0x000fe400028f0c20 */
[----:B------:R-:W-:Y:S02]  /*8480*/  SHF.R.S32.HI R35, RZ, 0x1f, R34 ;  /* 0x0000001fff237819 */ /* 0x000fe40000011422 */
[----:B------:R-:W-:Y:S01]  /*8490*/  LOP3.LUT R32, R174, 0x38, R33, 0xf8, !PT ;  /* 0x00000038ae207812 */ /* 0x000fe200078ef821 */
[----:B------:R-:W-:Y:S01]  /*84a0*/  IMAD R33, R17, 0x4800, R143 ;  /* 0x0000480011217824 */ /* 0x000fe200078e028f */
[----:B------:R-:W-:Y:S02]  /*84b0*/  LEA.HI R35, R35, R34, RZ, 0x3 ;  /* 0x0000002223237211 */ /* 0x000fe400078f18ff */
[----:B------:R-:W-:Y:S01]  /*84c0*/  LOP3.LUT R32, R32, R175, RZ, 0x3c, !PT ;  /* 0x000000af20207212 */ /* 0x000fe200078e3cff */
[----:B------:R-:W-:Y:S01]  /*84d0*/  IMAD R33, R33, 0x2, R16 ;  /* 0x0000000221217824 */ /* 0x000fe200078e0210 */
[----:B------:R-:W-:-:S02]  /*84e0*/  SHF.R.S32.HI R35, RZ, 0x3, R35 ;  /* 0x00000003ff237819 */ /* 0x000fc40000011423 */
[----:B------:R-:W-:-:S03]  /*84f0*/  @!P4 LEA R46, P5, R130, R114, 0x1 ;  /* 0x00000072822ec211 */ /* 0x000fc600078a08ff */
[----:B------:R-:W-:Y:S01]  /*8500*/  IMAD R35, R35, 0x1800, R176 ;  /* 0x0000180023237824 */ /* 0x000fe200078e02b0 */
[----:B------:R-:W-:Y:S02]  /*8510*/  @!P4 LEA.HI.X R47, R130, R115, R36, 0x1, P5 ;  /* 0x00000073822fc211 */ /* 0x000fe400028f0c24 */
[----:B------:R-:W-:Y:S01]  /*8520*/  ISETP.GE.AND P5, PT, R166, R119, PT ;  /* 0x00000077a600720c */ /* 0x000fe20003fa6270 */
[----:B------:R-:W-:-:S04]  /*8530*/  IMAD.IADD R32, R35, 0x1, R32 ;  /* 0x0000000123207824 */ /* 0x000fc800078e0220 */
[----:B------:R-:W-:-:S04]  /*8540*/  IMAD R35, R17, 0x4800, R32 ;  /* 0x0000480011237824 */ /* 0x000fc800078e0220 */
[----:B------:R-:W-:Y:S02]  /*8550*/  IMAD R36, R35, 0x2, R16 ;  /* 0x0000000223247824 */ /* 0x000fe400078e0210 */
[----:B------:R-:W0:Y:S04]  /*8560*/  LDS.128 R32, [R33+0x18400] ;  /* 0x0184000021207984 */ /* 0x000e280000000c00 */
[----:B------:R-:W3:Y:S01]  /*8570*/  LDS.128 R36, [R36+0x18400] ;  /* 0x0184000024247984 */ /* 0x000ee20000000c00 */
[----:B------:R-:W-:Y:S05]  /*8580*/  @P5 BRA `(.L_x_1746) ;  /* 0x0000000400705947 */ /* 0x000fea0003800000 */
[--C-:B------:R-:W-:Y:S01]  /*8590*/  SHF.R.U64 R30, R30, 0x10, R31.reuse ;  /* 0x000000101e1e7819 */ /* 0x100fe2000000121f */
[----:B---3--:R-:W-:Y:S01]  /*85a0*/  IMAD.U32 R50, R37, 0x10000, RZ ;  /* 0x0001000025327824 */ /* 0x008fe200078e00ff */
[----:B------:R-:W-:Y:S01]  /*85b0*/  SHF.R.U32.HI R48, RZ, 0x10, R31 ;  /* 0x00000010ff307819 */ /* 0x000fe2000001161f */
[----:B--2---:R-:W-:Y:S01]  /*85c0*/  IMAD.U32 R78, R39, 0x10000, RZ ;  /* 0x00010000274e7824 */ /* 0x004fe200078e00ff */
        /* <DEDUP_REMOVED lines=26> */
[----:B------:R-:W-:Y:S01]  /*8770*/  IMAD.U32 R81, R42, 0x10000, RZ ;  /* 0x000100002a517824 */ /* 0x000fe200078e00ff */
        /* <DEDUP_REMOVED lines=21> */
[C---:B------:R-:W-:Y:S01]  /*88d0*/  IMAD.U32 R33, R32.reuse, 0x10000, RZ ;  /* 0x0001000020217824 */ /* 0x040fe200078e00ff */
[----:B------:R-:W-:Y:S01]  /*88e0*/  LOP3.LUT R31, R31, 0xffff0000, RZ, 0xc0, !PT ;  /* 0xffff00001f1f7812 */ /* 0x000fe200078ec0ff */
[C---:B------:R-:W-:Y:S01]  /*88f0*/  FMUL.FTZ R28, R37.reuse, R43 ;  /* 0x0000002b251c7220 */ /* 0x040fe20000410000 */
[----:B------:R-:W-:Y:S01]  /*8900*/  FMUL.FTZ R37, R37, R40 ;  /* 0x0000002825257220 */ /* 0x000fe20000410000 */
[----:B------:R-:W-:Y:S01]  /*8910*/  LOP3.LUT R32, R32, 0xffff0000, RZ, 0xc0, !PT ;  /* 0xffff000020207812 */ /* 0x000fe200078ec0ff */
[----:B------:R-:W-:Y:S01]  /*8920*/  FFMA.FTZ R39, R35, R42, R39 ;  /* 0x0000002a23277223 */ /* 0x000fe20000010027 */
[----:B------:R-:W-:Y:S01]  /*8930*/  PRMT R30, R221, 0x5432, R30 ;  /* 0x00005432dd1e7816 */ /* 0x000fe2000000001e */
[C---:B------:R-:W-:Y:S01]  /*8940*/  FFMA.FTZ R28, R33.reuse, R40, -R28 ;  /* 0x00000028211c7223 */ /* 0x040fe2000001081c */
[----:B------:R-:W-:Y:S01]  /*8950*/  FMUL.FTZ R35, R36, R31 ;  /* 0x0000001f24237220 */ /* 0x000fe20000410000 */
[----:B------:R-:W-:Y:S01]  /*8960*/  FFMA.FTZ R37, R33, R43, R37 ;  /* 0x0000002b21257223 */ /* 0x000fe20000010025 */
[C---:B------:R-:W-:Y:S01]  /*8970*/  IMAD.U32 R40, R219.reuse, 0x10000, RZ ;  /* 0x00010000db287824 */ /* 0x040fe200078e00ff */
[----:B------:R-:W-:Y:S01]  /*8980*/  LOP3.LUT R38, R38, 0xffff0000, RZ, 0xc0, !PT ;  /* 0xffff000026267812 */ /* 0x000fe200078ec0ff */
[-C--:B------:R-:W-:Y:S01]  /*8990*/  FMUL.FTZ R33, R36, R48.reuse ;  /* 0x0000003024217220 */ /* 0x080fe20000410000 */
[----:B------:R-:W-:Y:S01]  /*89a0*/  LOP3.LUT R219, R219, 0xffff0000, RZ, 0xc0, !PT ;  /* 0xffff0000dbdb7812 */ /* 0x000fe200078ec0ff */
[----:B------:R-:W-:Y:S01]  /*89b0*/  FFMA.FTZ R35, R32, R48, -R35 ;  /* 0x0000003020237223 */ /* 0x000fe20000010823 */
[C---:B------:R-:W-:Y:S01]  /*89c0*/  LOP3.LUT R43, R30.reuse, 0xffff0000, RZ, 0xc0, !PT ;  /* 0xffff00001e2b7812 */ /* 0x040fe200078ec0ff */
[----:B------:R-:W-:Y:S01]  /*89d0*/  IMAD.U32 R36, R30, 0x10000, RZ ;  /* 0x000100001e247824 */ /* 0x000fe200078e00ff */
[----:B------:R-:W-:Y:S01]  /*89e0*/  LOP3.LUT R34, R34, 0xffff0000, RZ, 0xc0, !PT ;  /* 0xffff000022227812 */ /* 0x000fe200078ec0ff */
[----:B------:R-:W-:Y:S01]  /*89f0*/  FFMA.FTZ R32, R32, R31, R33 ;  /* 0x0000001f20207223 */ /* 0x000fe20000010021 */
[C---:B------:R-:W-:Y:S01]  /*8a00*/  FMUL.FTZ R33, R79.reuse, R40 ;  /* 0x000000284f217220 */ /* 0x040fe20000410000 */
[C---:B------:R-:W-:Y:S01]  /*8a10*/  FMUL.FTZ R31, R38.reuse, R219 ;  /* 0x000000db261f7220 */ /* 0x040fe20000410000 */
[-C--:B------:R-:W-:Y:S01]  /*8a20*/  FMUL.FTZ R79, R79, R36.reuse ;  /* 0x000000244f4f7220 */ /* 0x080fe20000410000 */
[-C--:B------:R-:W-:Y:S01]  /*8a30*/  FMUL.FTZ R38, R38, R43.reuse ;  /* 0x0000002b26267220 */ /* 0x080fe20000410000 */
[----:B------:R-:W-:Y:S01]  /*8a40*/  FFMA.FTZ R36, R76, R36, -R33 ;  /* 0x000000244c247223 */ /* 0x000fe20000010821 */
[----:B------:R-:W-:Y:S01]  /*8a50*/  FFMA.FTZ R31, R34, R43, -R31 ;  /* 0x0000002b221f7223 */ /* 0x000fe2000001081f */
[----:B------:R-:W-:Y:S01]  /*8a60*/  F2FP.BF16.F32.PACK_AB R28, R35, R28 ;  /* 0x0000001c231c723e */ /* 0x000fe200000010ff */
[----:B------:R-:W-:Y:S01]  /*8a70*/  FFMA.FTZ R78, R77, R81, R78 ;  /* 0x000000514d4e7223 */ /* 0x000fe2000001004e */
[----:B------:R-:W-:Y:S01]  /*8a80*/  F2FP.BF16.F32.PACK_AB R35, R32, R37 ;  /* 0x000000252023723e */ /* 0x000fe200000010ff */
[----:B------:R-:W-:Y:S01]  /*8a90*/  FFMA.FTZ R40, R76, R40, R79 ;  /* 0x000000284c287223 */ /* 0x000fe2000001004f */
        /* <DEDUP_REMOVED lines=10> */
[----:B------:R-:W-:-:S07]  /*8b40*/  F2FP.BF16.F32.PACK_AB R38, R219, R40 ;  /* 0x00000028db26723e */ /* 0x000fce00000010ff */
.L_x_1746:
[----:B------:R-:W-:Y:S05]  /*8b50*/  BSYNC B2 ;  /* 0x0000000000027941 */ /* 0x000fea0003800000 */
.L_x_1745:
[----:B------:R-:W-:Y:S02]  /*8b60*/  ULDC.64 UR4, c[0x0][0x208] ;  /* 0x0000820000047ab9 */ /* 0x000fe40000000a00 */
[----:B0-----:R4:W-:Y:S04]  /*8b70*/  STG.E.128 desc[UR4][R44.64], R32 ;  /* 0x000000202c007986 */ /* 0x0019e8000c101d04 */
[----:B---3--:R4:W-:Y:S02]  /*8b80*/  @!P4 STG.E.128 desc[UR4][R46.64], R36 ;  /* 0x000000242e00c986 */ /* 0x0089e4000c101d04 */
.L_x_1736:
[----:B------:R-:W-:Y:S05]  /*8b90*/  BSYNC B1 ;  /* 0x0000000000017941 */ /* 0x000fea0003800000 */
.L_x_1735:
[-C--:B--2---:R-:W-:Y:S02]  /*8ba0*/  IMAD R28, R151, R122.reuse, RZ ;  /* 0x0000007a971c7224 */ /* 0x084fe400078e02ff */
[----:B------:R-:W-:-:S04]  /*8bb0*/  IMAD.WIDE.U32 R124, R188, R122, R124 ;  /* 0x0000007abc7c7225 */ /* 0x000fc800078e007c */
[----:B------:R-:W-:Y:S01]  /*8bc0*/  IMAD R123, R188, R123, R28 ;  /* 0x0000007bbc7b7224 */ /* 0x000fe200078e021c */
[----:B------:R-:W-:Y:S06]  /*8bd0*/  @P3 BRA `(.L_x_1705) ;  /* 0x0000001c00143947 */ /* 0x000fec0003800000 */
[----:B------:R-:W-:Y:S01]  /*8be0*/  ISETP.NE.AND P3, PT, R11, RZ, PT ;  /* 0x000000ff0b00720c */ /* 0x000fe20003f65270 */
[----:B------:R-:W-:Y:S01]  /*8bf0*/  BSSY B1, `(.L_x_1747) ;  /* 0x0000082000017945 */ /* 0x000fe20003800000 */
[----:B------:R-:W-:-:S11]  /*8c00*/  IMAD.IADD R40, R125, 0x1, R123 ;  /* 0x000000017d287824 */ /* 0x000fd600078e027b */
[----:B------:R-:W-:Y:S05]  /*8c10*/  @!P3 BRA `(.L_x_1748) ;  /* 0x0000000400fcb947 */ /* 0x000fea0003800000 */
[----:B------:R-:W-:Y:S01]  /*8c20*/  SEL R28, R126, R150, !P0 ;  /* 0x000000967e1c7207 */ /* 0x000fe20004000000 */
[----:B------:R-:W-:Y:S01]  /*8c30*/  BSSY B2, `(.L_x_1749) ;  /* 0x000007a000027945 */ /* 0x000fe20003800000 */
[----:B----4-:R-:W-:Y:S02]  /*8c40*/  IADD3 R32, P3, P4, R86, R124, R14 ;  /* 0x0000007c56207210 */ /* 0x010fe40007c7e00e */
[----:B------:R-:W-:Y:S02]  /*8c50*/  SHF.R.S32.HI R29, RZ, 0x1f, R28 ;  /* 0x0000001fff1d7819 */ /* 0x000fe4000001141c */
[----:B------:R-:W-:Y:S02]  /*8c60*/  IADD3.X R34, R84, R40, R111, P3, P4 ;  /* 0x0000002854227210 */ /* 0x000fe40001fe846f */
[----:B------:R-:W-:-:S04]  /*8c70*/  LEA.HI R29, R29, R28, RZ, 0x4 ;  /* 0x0000001c1d1d7211 */ /* 0x000fc800078f20ff */
[----:B------:R-:W-:-:S04]  /*8c80*/  LEA.HI.SX32 R29, R29, R116, 0x1c ;  /* 0x000000741d1d7211 */ /* 0x000fc800078fe2ff */
[----:B------:R-:W-:Y:S01]  /*8c90*/  SHF.R.S32.HI R28, RZ, 0x1f, R29 ;  /* 0x0000001fff1c7819 */ /* 0x000fe2000001141d */
[----:B------:R-:W-:-:S03]  /*8ca0*/  IMAD.SHL.U32 R31, R29, 0x8, RZ ;  /* 0x000000081d1f7824 */ /* 0x000fc600078e00ff */
[----:B------:R-:W-:Y:S02]  /*8cb0*/  LEA.HI R28, R28, R29, RZ, 0x3 ;  /* 0x0000001d1c1c7211 */ /* 0x000fe400078f18ff */
[----:B------:R-:W-:Y:S02]  /*8cc0*/  ISETP.GE.AND P3, PT, R31, R148, PT ;  /* 0x000000941f00720c */ /* 0x000fe40003f66270 */
[----:B------:R-:W-:Y:S02]  /*8cd0*/  SHF.R.S32.HI R29, RZ, 0x3, R28 ;  /* 0x00000003ff1d7819 */ /* 0x000fe4000001141c */
[----:B------:R-:W-:-:S03]  /*8ce0*/  LOP3.LUT R28, R173, 0x38, R31, 0xf8, !PT ;  /* 0x00000038ad1c7812 */ /* 0x000fc600078ef81f */
[----:B------:R-:W-:Y:S01]  /*8cf0*/  IMAD R29, R29, 0x1800, R178 ;  /* 0x000018001d1d7824 */ /* 0x000fe200078e02b2 */
[----:B------:R-:W-:-:S05]  /*8d00*/  LOP3.LUT R28, R28, R223, RZ, 0x3c, !PT ;  /* 0x000000df1c1c7212 */ /* 0x000fca00078e3cff */
[--C-:B------:R-:W-:Y:S01]  /*8d10*/  @!P3 SHF.R.S32.HI R33, RZ, 0x1f, R31.reuse ;  /* 0x0000001fff21b819 */ /* 0x100fe2000001141f */
[----:B------:R-:W-:Y:S01]  /*8d20*/  IMAD.IADD R28, R29, 0x1, R28 ;  /* 0x000000011d1c7824 */ /* 0x000fe200078e021c */
[----:B------:R-:W-:Y:S01]  /*8d30*/  @!P3 IADD3 R30, P4, P5, R86, R124, R31 ;  /* 0x0000007c561eb210 */ /* 0x000fe20007d9e01f */
[C---:B------:R-:W-:Y:S02]  /*8d40*/  IMAD R29, R17.reuse, 0x4800, R144 ;  /* 0x00004800111d7824 */ /* 0x040fe400078e0290 */
[----:B------:R-:W-:Y:S01]  /*8d50*/  IMAD R31, R17, 0x4800, R28 ;  /* 0x00004800111f7824 */ /* 0x000fe200078e021c */
[----:B------:R-:W-:Y:S01]  /*8d60*/  @!P3 IADD3.X R33, R84, R40, R33, P4, P5 ;  /* 0x000000285421b210 */ /* 0x000fe200027ea421 */
[----:B------:R-:W-:Y:S01]  /*8d70*/  IMAD R29, R29, 0x2, R16 ;  /* 0x000000021d1d7824 */ /* 0x000fe200078e0210 */
[----:B0-----:R-:W-:-:S04]  /*8d80*/  LEA R36, P4, R32, R114, 0x1 ;  /* 0x0000007220247211 */ /* 0x001fc800078808ff */
[----:B------:R-:W-:Y:S01]  /*8d90*/  LEA.HI.X R37, R32, R115, R34, 0x1, P4 ;  /* 0x0000007320257211 */ /* 0x000fe200020f0c22 */
[----:B------:R-:W-:Y:S01]  /*8da0*/  IMAD R32, R31, 0x2, R16 ;  /* 0x000000021f207824 */ /* 0x000fe200078e0210 */
[----:B------:R-:W-:-:S04]  /*8db0*/  @!P3 LEA R38, P4, R30, R114, 0x1 ;  /* 0x000000721e26b211 */ /* 0x000fc800078808ff */
        /* <DEDUP_REMOVED lines=16> */
[----:B------:R-:W-:Y:S02]  /*8ec0*/  SHF.R.U64 R43, R74, 0x10, R75 ;  /* 0x000000104a2b7819 */ /* 0x000fe4000000124b */
[----:B------:R-:W-:Y:S01]  /*8ed0*/  SHF.R.U64 R41, R62, 0x10, R63 ;  /* 0x000000103e297819 */ /* 0x000fe2000000123f */
[----:B------:R-:W-:Y:S01]  /*8ee0*/  IMAD.U32 R62, R72, 0x10000, RZ ;  /* 0x00010000483e7824 */ /* 0x000fe200078e00ff */
[----:B------:R-:W-:Y:S02]  /*8ef0*/  SHF.R.U32.HI R75, RZ, 0x10, R75 ;  /* 0x00000010ff4b7819 */ /* 0x000fe4000001164b */
[----:B------:R-:W-:Y:S01]  /*8f00*/  PRMT R217, R217, 0x5410, R44 ;  /* 0x00005410d9d97816 */ /* 0x000fe2000000002c */
[----:B------:R-:W-:Y:S01]  /*8f10*/  IMAD.U32 R44, R60, 0x10000, RZ ;  /* 0x000100003c2c7824 */ /* 0x000fe200078e00ff */
[----:B------:R-:W-:Y:S01]  /*8f20*/  SHF.R.U32.HI R63, RZ, 0x10, R63 ;  /* 0x00000010ff3f7819 */ /* 0x000fe2000001163f */
[----:B------:R-:W-:Y:S01]  /*8f30*/  FMUL.FTZ R74, R47, R62 ;  /* 0x0000003e2f4a7220 */ /* 0x000fe20000410000 */
[----:B------:R-:W-:Y:S01]  /*8f40*/  LOP3.LUT R48, R33, 0xffff0000, RZ, 0xc0, !PT ;  /* 0xffff000021307812 */ /* 0x000fe200078ec0ff */
[-C--:B------:R-:W-:Y:S01]  /*8f50*/  FMUL.FTZ R76, R47, R44.reuse ;  /* 0x0000002c2f4c7220 */ /* 0x080fe20000410000 */
[----:B------:R-:W-:Y:S01]  /*8f60*/  LOP3.LUT R73, R72, 0xffff0000, RZ, 0xc0, !PT ;  /* 0xffff000048497812 */ /* 0x000fe200078ec0ff */
[----:B------:R-:W-:Y:S01]  /*8f70*/  IMAD.U32 R33, R32, 0x10000, RZ ;  /* 0x0001000020217824 */ /* 0x000fe200078e00ff */
[----:B------:R-:W-:Y:S01]  /*8f80*/  PRMT R75, R216, 0x5432, R75 ;  /* 0x00005432d84b7816 */ /* 0x000fe2000000004b */
[----:B------:R-:W-:Y:S01]  /*8f90*/  FFMA.FTZ R44, R45, R44, -R74 ;  /* 0x0000002c2d2c7223 */ /* 0x000fe2000001084a */
[----:B------:R-:W-:Y:S01]  /*8fa0*/  PRMT R63, R214, 0x5432, R63 ;  /* 0x00005432d63f7816 */ /* 0x000fe2000000003f */
[----:B------:R-:W-:Y:S01]  /*8fb0*/  FMUL.FTZ R77, R48, R73 ;  /* 0x00000049304d7220 */ /* 0x000fe20000410000 */
[----:B------:R-:W-:Y:S01]  /*8fc0*/  LOP3.LUT R47, R60, 0xffff0000, RZ, 0xc0, !PT ;  /* 0xffff00003c2f7812 */ /* 0x000fe200078ec0ff */
[----:B------:R-:W-:Y:S01]  /*8fd0*/  IMAD.U32 R72, R75, 0x10000, RZ ;  /* 0x000100004b487824 */ /* 0x000fe200078e00ff */
[----:B------:R-:W-:Y:S01]  /*8fe0*/  LOP3.LUT R46, R29, 0xffff0000, RZ, 0xc0, !PT ;  /* 0xffff00001d2e7812 */ /* 0x000fe200078ec0ff */
[----:B------:R-:W-:Y:S01]  /*8ff0*/  IMAD.U32 R60, R63, 0x10000, RZ ;  /* 0x000100003f3c7824 */ /* 0x000fe200078e00ff */
[----:B------:R-:W-:Y:S01]  /*9000*/  PRMT R42, R215, 0x5410, R42 ;  /* 0x00005410d72a7816 */ /* 0x000fe2000000002a */
[-C--:B------:R-:W-:Y:S01]  /*9010*/  FMUL.FTZ R79, R48, R47.reuse ;  /* 0x0000002f304f7220 */ /* 0x080fe20000410000 */
[----:B------:R-:W-:Y:S01]  /*9020*/  LOP3.LUT R32, R32, 0xffff0000, RZ, 0xc0, !PT ;  /* 0xffff000020207812 */ /* 0x000fe200078ec0ff */
[----:B------:R-:W-:Y:S01]  /*9030*/  FFMA.FTZ R47, R46, R47, -R77 ;  /* 0x0000002f2e2f7223 */ /* 0x000fe2000001084d */
[C---:B------:R-:W-:Y:S01]  /*9040*/  FMUL.FTZ R77, R61.reuse, R72 ;  /* 0x000000483d4d7220 */ /* 0x040fe20000410000 */
[----:B------:R-:W-:Y:S01]  /*9050*/  FMUL.FTZ R61, R61, R60 ;  /* 0x0000003c3d3d7220 */ /* 0x000fe20000410000 */
[----:B------:R-:W-:Y:S01]  /*9060*/  FFMA.FTZ R45, R45, R62, R76 ;  /* 0x0000003e2d2d7223 */ /* 0x000fe2000001004c */
[----:B------:R-:W-:Y:S01]  /*9070*/  PRMT R43, R216, 0x5410, R43 ;  /* 0x00005410d82b7816 */ /* 0x000fe2000000002b */
[C---:B------:R-:W-:Y:S01]  /*9080*/  FFMA.FTZ R48, R50.reuse, R60, -R77 ;  /* 0x0000003c32307223 */ /* 0x040fe2000001084d */
[----:B------:R-:W-:Y:S01]  /*9090*/  FFMA.FTZ R50, R50, R72, R61 ;  /* 0x0000004832327223 */ /* 0x000fe2000001003d */
[C---:B------:R-:W-:Y:S01]  /*90a0*/  IMAD.U32 R60, R42.reuse, 0x10000, RZ ;  /* 0x000100002a3c7824 */ /* 0x040fe200078e00ff */
[----:B------:R-:W-:Y:S01]  /*90b0*/  LOP3.LUT R61, R42, 0xffff0000, RZ, 0xc0, !PT ;  /* 0xffff00002a3d7812 */ /* 0x000fe200078ec0ff */
[C---:B------:R-:W-:Y:S01]  /*90c0*/  IMAD.U32 R72, R217.reuse, 0x10000, RZ ;  /* 0x00010000d9487824 */ /* 0x040fe200078e00ff */
[----:B------:R-:W-:Y:S01]  /*90d0*/  LOP3.LUT R217, R217, 0xffff0000, RZ, 0xc0, !PT ;  /* 0xffff0000d9d97812 */ /* 0x000fe200078ec0ff */
[----:B------:R-:W-:Y:S01]  /*90e0*/  IMAD.U32 R29, R28, 0x10000, RZ ;  /* 0x000100001c1d7824 */ /* 0x000fe200078e00ff */
[----:B------:R-:W-:Y:S01]  /*90f0*/  LOP3.LUT R62, R63, 0xffff0000, RZ, 0xc0, !PT ;  /* 0xffff00003f3e7812 */ /* 0x000fe200078ec0ff */
[----:B------:R-:W-:Y:S01]  /*9100*/  FMUL.FTZ R42, R33, R72 ;  /* 0x00000048212a7220 */ /* 0x000fe20000410000 */
[----:B------:R-:W-:Y:S01]  /*9110*/  LOP3.LUT R35, R35, 0xffff0000, RZ, 0xc0, !PT ;  /* 0xffff000023237812 */ /* 0x000fe200078ec0ff */
[-C--:B------:R-:W-:Y:S01]  /*9120*/  FMUL.FTZ R63, R33, R60.reuse ;  /* 0x0000003c213f7220 */ /* 0x080fe20000410000 */
[----:B------:R-:W-:Y:S01]  /*9130*/  PRMT R41, R214, 0x5410, R41 ;  /* 0x00005410d6297816 */ /* 0x000fe20000000029 */
[----:B------:R-:W-:Y:S01]  /*9140*/  FFMA.FTZ R46, R46, R73, R79 ;  /* 0x000000492e2e7223 */ /* 0x000fe2000001004f */
[----:B------:R-:W-:Y:S01]  /*9150*/  LOP3.LUT R74, R75, 0xffff0000, RZ, 0xc0, !PT ;  /* 0xffff00004b4a7812 */ /* 0x000fe200078ec0ff */
[----:B------:R-:W-:Y:S01]  /*9160*/  FMUL.FTZ R73, R32, R217 ;  /* 0x000000d920497220 */ /* 0x000fe20000410000 */
[----:B------:R-:W-:Y:S01]  /*9170*/  LOP3.LUT R28, R28, 0xffff0000, RZ, 0xc0, !PT ;  /* 0xffff00001c1c7812 */ /* 0x000fe200078ec0ff */
[-C--:B------:R-:W-:Y:S01]  /*9180*/  FMUL.FTZ R75, R32, R61.reuse ;  /* 0x0000003d204b7220 */ /* 0x080fe20000410000 */
[----:B------:R-:W-:Y:S01]  /*9190*/  LOP3.LUT R51, R30, 0xffff0000, RZ, 0xc0, !PT ;  /* 0xffff00001e337812 */ /* 0x000fe200078ec0ff */
[C---:B------:R-:W-:Y:S01]  /*91a0*/  IMAD.U32 R30, R34.reuse, 0x10000, RZ ;  /* 0x00010000221e7824 */ /* 0x040fe200078e00ff */
[----:B------:R-:W-:Y:S01]  /*91b0*/  LOP3.LUT R31, R31, 0xffff0000, RZ, 0xc0, !PT ;  /* 0xffff00001f1f7812 */ /* 0x000fe200078ec0ff */
[C---:B------:R-:W-:Y:S01]  /*91c0*/  FFMA.FTZ R33, R29.reuse, R60, -R42 ;  /* 0x0000003c1d217223 */ /* 0x040fe2000001082a */
[----:B------:R-:W-:Y:S01]  /*91d0*/  FFMA.FTZ R63, R29, R72, R63 ;  /* 0x000000481d3f7223 */ /* 0x000fe2000001003f */
[----:B------:R-:W-:Y:S01]  /*91e0*/  IMAD.U32 R32, R43, 0x10000, RZ ;  /* 0x000100002b207824 */ /* 0x000fe200078e00ff */
[----:B------:R-:W-:Y:S01]  /*91f0*/  LOP3.LUT R34, R34, 0xffff0000, RZ, 0xc0, !PT ;  /* 0xffff000022227812 */ /* 0x000fe200078ec0ff */
[----:B------:R-:W-:Y:S01]  /*9200*/  FMUL.FTZ R76, R35, R74 ;  /* 0x0000004a234c7220 */ /* 0x000fe20000410000 */
[----:B------:R-:W-:Y:S01]  /*9210*/  IMAD.U32 R29, R41, 0x10000, RZ ;  /* 0x00010000291d7824 */ /* 0x000fe200078e00ff */
[----:B------:R-:W-:Y:S01]  /*9220*/  LOP3.LUT R43, R43, 0xffff0000, RZ, 0xc0, !PT ;  /* 0xffff00002b2b7812 */ /* 0x000fe200078ec0ff */
[-C--:B------:R-:W-:Y:S01]  /*9230*/  FMUL.FTZ R78, R35, R62.reuse ;  /* 0x0000003e234e7220 */ /* 0x080fe20000410000 */
[----:B------:R-:W-:Y:S01]  /*9240*/  LOP3.LUT R41, R41, 0xffff0000, RZ, 0xc0, !PT ;  /* 0xffff000029297812 */ /* 0x000fe200078ec0ff */
[----:B------:R-:W-:Y:S01]  /*9250*/  FFMA.FTZ R42, R28, R61, -R73 ;  /* 0x0000003d1c2a7223 */ /* 0x000fe20000010849 */
[C---:B------:R-:W-:Y:S01]  /*9260*/  FFMA.FTZ R35, R31.reuse, R62, -R76 ;  /* 0x0000003e1f237223 */ /* 0x040fe2000001084c */
[C---:B------:R-:W-:Y:S01]  /*9270*/  FMUL.FTZ R60, R30.reuse, R32 ;  /* 0x000000201e3c7220 */ /* 0x040fe20000410000 */
[----:B------:R-:W-:Y:S01]  /*9280*/  FMUL.FTZ R61, R30, R29 ;  /* 0x0000001d1e3d7220 */ /* 0x000fe20000410000 */
[----:B------:R-:W-:Y:S01]  /*9290*/  FFMA.FTZ R31, R31, R74, R78 ;  /* 0x0000004a1f1f7223 */ /* 0x000fe2000001004e */
[C---:B------:R-:W-:Y:S01]  /*92a0*/  FMUL.FTZ R30, R34.reuse, R43 ;  /* 0x0000002b221e7220 */ /* 0x040fe20000410000 */
[----:B------:R-:W-:Y:S01]  /*92b0*/  FMUL.FTZ R34, R34, R41 ;  /* 0x0000002922227220 */ /* 0x000fe20000410000 */
[----:B------:R-:W-:Y:S01]  /*92c0*/  FFMA.FTZ R28, R28, R217, R75 ;  /* 0x000000d91c1c7223 */ /* 0x000fe2000001004b */
[----:B------:R-:W-:Y:S01]  /*92d0*/  F2FP.BF16.F32.PACK_AB R35, R35, R48 ;  /* 0x000000302323723e */ /* 0x000fe200000010ff */
[C---:B------:R-:W-:Y:S01]  /*92e0*/  FFMA.FTZ R60, R49.reuse, R29, -R60 ;  /* 0x0000001d313c7223 */ /* 0x040fe2000001083c */
[----:B------:R-:W-:Y:S01]  /*92f0*/  FFMA.FTZ R61, R49, R32, R61 ;  /* 0x00000020313d7223 */ /* 0x000fe2000001003d */
[C---:B------:R-:W-:Y:S01]  /*9300*/  FFMA.FTZ R41, R51.reuse, R41, -R30 ;  /* 0x0000002933297223 */ /* 0x040fe2000001081e */
[----:B------:R-:W-:Y:S01]  /*9310*/  FFMA.FTZ R34, R51, R43, R34 ;  /* 0x0000002b33227223 */ /* 0x000fe20000010022 */
        /* <DEDUP_REMOVED lines=9> */
[----:B------:R-:W-:Y:S02]  /*93b0*/  F2FP.BF16.F32.PACK_AB R30, R41, R60 ;  /* 0x0000003c291e723e */ /* 0x000fe400000010ff */
[----:B------:R-:W-:-:S07]  /*93c0*/  F2FP.BF16.F32.PACK_AB R34, R34, R61 ;  /* 0x0000003d2222723e */ /* 0x000fce00000010ff */
.L_x_1750:
[----:B------:R-:W-:Y:S05]  /*93d0*/  BSYNC B2 ;  /* 0x0000000000027941 */ /* 0x000fea0003800000 */
.L_x_1749:
[----:B------:R-:W-:Y:S02]  /*93e0*/  ULDC.64 UR4, c[0x0][0x208] ;  /* 0x0000820000047ab9 */ /* 0x000fe40000000a00 */
[----:B0-----:R3:W-:Y:S04]  /*93f0*/  STG.E.128 desc[UR4][R36.64], R28 ;  /* 0x0000001c24007986 */ /* 0x0017e8000c101d04 */
[----:B--2---:R3:W-:Y:S02]  /*9400*/  @!P3 STG.E.128 desc[UR4][R38.64], R32 ;  /* 0x000000202600b986 */ /* 0x0047e4000c101d04 */
.L_x_1748:
[----:B------:R-:W-:Y:S05]  /*9410*/  BSYNC B1 ;  /* 0x0000000000017941 */ /* 0x000fea0003800000 */
.L_x_1747:
[----:B------:R-:W-:Y:S01]  /*9420*/  ISETP.NE.AND P3, PT, R10, RZ, PT ;  /* 0x000000ff0a00720c */ /* 0x000fe20003f65270 */
[----:B------:R-:W-:-:S12]  /*9430*/  BSSY B1, `(.L_x_1751) ;  /* 0x0000081000017945 */ /* 0x000fd80003800000 */
[----:B------:R-:W-:Y:S05]  /*9440*/  @!P3 BRA `(.L_x_1752) ;  /* 0x0000000400fcb947 */ /* 0x000fea0003800000 */
[----:B---3--:R-:W-:Y:S01]  /*9450*/  SEL R28, R126, R150, !P1 ;  /* 0x000000967e1c7207 */ /* 0x008fe20004800000 */
        /* <DEDUP_REMOVED lines=11> */
[----:B------:R-:W-:-:S04]  /*9510*/  LOP3.LUT R28, R173, 0x38, R29, 0xf8, !PT ;  /* 0x00000038ad1c7812 */ /* 0x000fc800078ef81d */
[----:B------:R-:W-:-:S05]  /*9520*/  LOP3.LUT R28, R28, R223, RZ, 0x3c, !PT ;  /* 0x000000df1c1c7212 */ /* 0x000fca00078e3cff */
[--C-:B------:R-:W-:Y:S02]  /*9530*/  @!P3 SHF.R.S32.HI R33, RZ, 0x1f, R29.reuse ;  /* 0x0000001fff21b819 */ /* 0x100fe4000001141d */
[----:B------:R-:W-:Y:S01]  /*9540*/  @!P3 IADD3 R30, P4, P5, R86, R124, R29 ;  /* 0x0000007c561eb210 */ /* 0x000fe20007d9e01d */
[----:B------:R-:W-:-:S03]  /*9550*/  IMAD R29, R31, 0x1800, R178 ;  /* 0x000018001f1d7824 */ /* 0x000fc600078e02b2 */
[----:B------:R-:W-:Y:S01]  /*9560*/  @!P3 IADD3.X R33, R84, R40, R33, P4, P5 ;  /* 0x000000285421b210 */ /* 0x000fe200027ea421 */
[----:B------:R-:W-:Y:S01]  /*9570*/  IMAD.IADD R28, R29, 0x1, R28 ;  /* 0x000000011d1c7824 */ /* 0x000fe200078e021c */
[CC--:B0-----:R-:W-:Y:S01]  /*9580*/  LEA R36, P4, R32.reuse, R114.reuse, 0x1 ;  /* 0x0000007220247211 */ /* 0x0c1fe200078808ff */
[C---:B------:R-:W-:Y:S02]  /*9590*/  IMAD R29, R17.reuse, 0x4800, R142 ;  /* 0x00004800111d7824 */ /* 0x040fe400078e028e */
[----:B------:R-:W-:Y:S01]  /*95a0*/  IMAD R31, R17, 0x4800, R28 ;  /* 0x00004800111f7824 */ /* 0x000fe200078e021c */
[----:B------:R-:W-:Y:S01]  /*95b0*/  LEA.HI.X R37, R32, R115, R34, 0x1, P4 ;  /* 0x0000007320257211 */ /* 0x000fe200020f0c22 */
[--C-:B------:R-:W-:Y:S01]  /*95c0*/  IMAD R29, R29, 0x2, R16.reuse ;  /* 0x000000021d1d7824 */ /* 0x100fe200078e0210 */
        /* <DEDUP_REMOVED lines=10> */
[----:B------:R-:W-:Y:S01]  /*9670*/  IMAD.U32 R56, R35, 0x10000, RZ ;  /* 0x0001000023387824 */ /* 0x000fe200078e00ff */
[----:B------:R-:W-:Y:S01]  /*9680*/  SHF.R.U32.HI R57, RZ, 0x10, R57 ;  /* 0x00000010ff397819 */ /* 0x000fe20000011639 */
[----:B0-----:R-:W-:Y:S01]  /*9690*/  IMAD.U32 R44, R29, 0x10000, RZ ;  /* 0x000100001d2c7824 */ /* 0x001fe200078e00ff */
[--C-:B------:R-:W-:Y:S01]  /*96a0*/  SHF.R.U64 R58, R68, 0x10, R69.reuse ;  /* 0x00000010443a7819 */ /* 0x100fe20000001245 */
[----:B------:R-:W-:Y:S01]  /*96b0*/  IMAD.U32 R50, R31, 0x10000, RZ ;  /* 0x000100001f327824 */ /* 0x000fe200078e00ff */
[----:B------:R-:W-:Y:S01]  /*96c0*/  SHF.R.U32.HI R68, RZ, 0x10, R69 ;  /* 0x00000010ff447819 */ /* 0x000fe20000011645 */
[----:B------:R-:W-:Y:S01]  /*96d0*/  IMAD.U32 R42, R32, 0x10000, RZ ;  /* 0x00010000202a7824 */ /* 0x000fe200078e00ff */
[----:B------:R-:W-:Y:S01]  /*96e0*/  PRMT R49, R198, 0x5410, R49 ;  /* 0x00005410c6317816 */ /* 0x000fe20000000031 */
[----:B------:R-:W-:Y:S01]  /*96f0*/  IMAD.U32 R41, R28, 0x10000, RZ ;  /* 0x000100001c297824 */ /* 0x000fe200078e00ff */
[----:B------:R-:W-:-:S02]  /*9700*/  PRMT R198, R198, 0x5432, R57 ;  /* 0x00005432c6c67816 */ /* 0x000fc40000000039 */
[----:B------:R-:W-:Y:S02]  /*9710*/  PRMT R57, R213, 0x5432, R68 ;  /* 0x00005432d5397816 */ /* 0x000fe40000000044 */
[----:B------:R-:W-:Y:S02]  /*9720*/  SHF.R.U32.HI R60, RZ, 0x10, R59 ;  /* 0x00000010ff3c7819 */ /* 0x000fe4000001163b */
[--C-:B------:R-:W-:Y:S01]  /*9730*/  SHF.R.U64 R45, R70, 0x10, R71.reuse ;  /* 0x00000010462d7819 */ /* 0x100fe20000001247 */
[----:B------:R-:W-:Y:S01]  /*9740*/  IMAD.U32 R59, R57, 0x10000, RZ ;  /* 0x00010000393b7824 */ /* 0x000fe200078e00ff */
[----:B------:R-:W-:Y:S02]  /*9750*/  SHF.R.U32.HI R71, RZ, 0x10, R71 ;  /* 0x00000010ff477819 */ /* 0x000fe40000011647 */
[----:B------:R-:W-:Y:S01]  /*9760*/  LOP3.LUT R48, R35, 0xffff0000, RZ, 0xc0, !PT ;  /* 0xffff000023307812 */ /* 0x000fe200078ec0ff */
[----:B------:R-:W-:Y:S01]  /*9770*/  IMAD.U32 R35, R198, 0x10000, RZ ;  /* 0x00010000c6237824 */ /* 0x000fe200078e00ff */
[----:B------:R-:W-:Y:S01]  /*9780*/  LOP3.LUT R51, R33, 0xffff0000, RZ, 0xc0, !PT ;  /* 0xffff000021337812 */ /* 0x000fe200078ec0ff */
[----:B------:R-:W-:Y:S01]  /*9790*/  FMUL.FTZ R61, R46, R59 ;  /* 0x0000003b2e3d7220 */ /* 0x000fe20000410000 */
[----:B------:R-:W-:-:S02]  /*97a0*/  PRMT R213, R213, 0x5410, R58 ;  /* 0x00005410d5d57816 */ /* 0x000fc4000000003a */
[C---:B------:R-:W-:Y:S02]  /*97b0*/  PRMT R45, R212.reuse, 0x5410, R45 ;  /* 0x00005410d42d7816 */ /* 0x040fe4000000002d */
[----:B------:R-:W-:Y:S02]  /*97c0*/  PRMT R33, R159, 0x5410, R62 ;  /* 0x000054109f217816 */ /* 0x000fe4000000003e */
[----:B------:R-:W-:Y:S02]  /*97d0*/  PRMT R212, R212, 0x5432, R71 ;  /* 0x00005432d4d47816 */ /* 0x000fe40000000047 */
[----:B------:R-:W-:Y:S01]  /*97e0*/  LOP3.LUT R58, R57, 0xffff0000, RZ, 0xc0, !PT ;  /* 0xffff0000393a7812 */ /* 0x000fe200078ec0ff */
[-C--:B------:R-:W-:Y:S01]  /*97f0*/  FMUL.FTZ R57, R46, R35.reuse ;  /* 0x000000232e397220 */ /* 0x080fe20000410000 */
[----:B------:R-:W-:Y:S01]  /*9800*/  PRMT R159, R159, 0x5432, R60 ;  /* 0x000054329f9f7816 */ /* 0x000fe2000000003c */
[----:B------:R-:W-:Y:S01]  /*9810*/  FFMA.FTZ R35, R44, R35, -R61 ;  /* 0x000000232c237223 */ /* 0x000fe2000001083d */
[----:B------:R-:W-:Y:S01]  /*9820*/  LOP3.LUT R46, R198, 0xffff0000, RZ, 0xc0, !PT ;  /* 0xffff0000c62e7812 */ /* 0x000fe200078ec0ff */
[----:B------:R-:W-:-:S02]  /*9830*/  IMAD.U32 R61, R212, 0x10000, RZ ;  /* 0x00010000d43d7824 */ /* 0x000fc400078e00ff */
[----:B------:R-:W-:Y:S01]  /*9840*/  FFMA.FTZ R44, R44, R59, R57 ;  /* 0x0000003b2c2c7223 */ /* 0x000fe20000010039 */
[----:B------:R-:W-:Y:S02]  /*9850*/  IMAD.U32 R57, R159, 0x10000, RZ ;  /* 0x000100009f397824 */ /* 0x000fe400078e00ff */
[C---:B------:R-:W-:Y:S01]  /*9860*/  FMUL.FTZ R60, R51.reuse, R58 ;  /* 0x0000003a333c7220 */ /* 0x040fe20000410000 */
[----:B------:R-:W-:Y:S01]  /*9870*/  FMUL.FTZ R62, R51, R46 ;  /* 0x0000002e333e7220 */ /* 0x000fe20000410000 */
[C---:B------:R-:W-:Y:S01]  /*9880*/  FMUL.FTZ R51, R56.reuse, R61 ;  /* 0x0000003d38337220 */ /* 0x040fe20000410000 */
[----:B------:R-:W-:Y:S01]  /*9890*/  LOP3.LUT R47, R29, 0xffff0000, RZ, 0xc0, !PT ;  /* 0xffff00001d2f7812 */ /* 0x000fe200078ec0ff */
[-C--:B------:R-:W-:Y:S01]  /*98a0*/  FMUL.FTZ R56, R56, R57.reuse ;  /* 0x0000003938387220 */ /* 0x080fe20000410000 */
[----:B------:R-:W-:Y:S01]  /*98b0*/  LOP3.LUT R212, R212, 0xffff0000, RZ, 0xc0, !PT ;  /* 0xffff0000d4d47812 */ /* 0x000fe200078ec0ff */
[C---:B------:R-:W-:Y:S01]  /*98c0*/  FFMA.FTZ R57, R50.reuse, R57, -R51 ;  /* 0x0000003932397223 */ /* 0x040fe20000010833 */
[----:B------:R-:W-:Y:S01]  /*98d0*/  LOP3.LUT R159, R159, 0xffff0000, RZ, 0xc0, !PT ;  /* 0xffff00009f9f7812 */ /* 0x000fe200078ec0ff */
[----:B------:R-:W-:Y:S01]  /*98e0*/  FFMA.FTZ R56, R50, R61, R56 ;  /* 0x0000003d32387223 */ /* 0x000fe20000010038 */
[----:B------:R-:W-:-:S02]  /*98f0*/  IMAD.U32 R51, R213, 0x10000, RZ ;  /* 0x00010000d5337824 */ /* 0x000fc400078e00ff */
[----:B------:R-:W-:Y:S01]  /*9900*/  FFMA.FTZ R46, R47, R46, -R60 ;  /* 0x0000002e2f2e7223 */ /* 0x000fe2000001083c */
[----:B------:R-:W-:Y:S02]  /*9910*/  IMAD.U32 R50, R49, 0x10000, RZ ;  /* 0x0001000031327824 */ /* 0x000fe400078e00ff */
[----:B------:R-:W-:Y:S01]  /*9920*/  FFMA.FTZ R47, R47, R58, R62 ;  /* 0x0000003a2f2f7223 */ /* 0x000fe2000001003e */
[C---:B------:R-:W-:Y:S01]  /*9930*/  FMUL.FTZ R58, R48.reuse, R212 ;  /* 0x000000d4303a7220 */ /* 0x040fe20000410000 */
[----:B------:R-:W-:Y:S01]  /*9940*/  FMUL.FTZ R60, R48, R159 ;  /* 0x0000009f303c7220 */ /* 0x000fe20000410000 */
[CC--:B------:R-:W-:Y:S01]  /*9950*/  FMUL.FTZ R48, R42.reuse, R51.reuse ;  /* 0x000000332a307220 */ /* 0x0c0fe20000410000 */
[----:B------:R-:W-:Y:S01]  /*9960*/  LOP3.LUT R43, R31, 0xffff0000, RZ, 0xc0, !PT ;  /* 0xffff00001f2b7812 */ /* 0x000fe200078ec0ff */
[-C--:B------:R-:W-:Y:S01]  /*9970*/  FMUL.FTZ R42, R42, R50.reuse ;  /* 0x000000322a2a7220 */ /* 0x080fe20000410000 */
[----:B------:R-:W-:Y:S01]  /*9980*/  LOP3.LUT R32, R32, 0xffff0000, RZ, 0xc0, !PT ;  /* 0xffff000020207812 */ /* 0x000fe200078ec0ff */
[C---:B------:R-:W-:Y:S01]  /*9990*/  IMAD.U32 R29, R30.reuse, 0x10000, RZ ;  /* 0x000100001e1d7824 */ /* 0x040fe200078e00ff */
[----:B------:R-:W-:Y:S01]  /*99a0*/  LOP3.LUT R213, R213, 0xffff0000, RZ, 0xc0, !PT ;  /* 0xffff0000d5d57812 */ /* 0x000fe200078ec0ff */
[----:B------:R-:W-:Y:S01]  /*99b0*/  FFMA.FTZ R48, R41, R50, -R48 ;  /* 0x0000003229307223 */ /* 0x000fe20000010830 */
[----:B------:R-:W-:Y:S01]  /*99c0*/  LOP3.LUT R49, R49, 0xffff0000, RZ, 0xc0, !PT ;  /* 0xffff000031317812 */ /* 0x000fe200078ec0ff */
[----:B------:R-:W-:Y:S01]  /*99d0*/  FFMA.FTZ R42, R41, R51, R42 ;  /* 0x00000033292a7223 */ /* 0x000fe2000001002a */
[----:B------:R-:W-:Y:S01]  /*99e0*/  LOP3.LUT R31, R30, 0xffff0000, RZ, 0xc0, !PT ;  /* 0xffff00001e1f7812 */ /* 0x000fe200078ec0ff */
[----:B------:R-:W-:Y:S01]  /*99f0*/  IMAD.U32 R30, R34, 0x10000, RZ ;  /* 0x00010000221e7824 */ /* 0x000fe200078e00ff */
[----:B------:R-:W-:Y:S01]  /*9a00*/  LOP3.LUT R28, R28, 0xffff0000, RZ, 0xc0, !PT ;  /* 0xffff00001c1c7812 */ /* 0x000fe200078ec0ff */
[C---:B------:R-:W-:Y:S01]  /*9a10*/  FFMA.FTZ R58, R43.reuse, R159, -R58 ;  /* 0x0000009f2b3a7223 */ /* 0x040fe2000001083a */
[----:B------:R-:W-:Y:S01]  /*9a20*/  FFMA.FTZ R59, R43, R212, R60 ;  /* 0x000000d42b3b7223 */ /* 0x000fe2000001003c */
[C---:B------:R-:W-:Y:S01]  /*9a30*/  IMAD.U32 R41, R45.reuse, 0x10000, RZ ;  /* 0x000100002d297824 */ /* 0x040fe200078e00ff */
[----:B------:R-:W-:Y:S01]  /*9a40*/  LOP3.LUT R34, R34, 0xffff0000, RZ, 0xc0, !PT ;  /* 0xffff000022227812 */ /* 0x000fe200078ec0ff */
[C---:B------:R-:W-:Y:S01]  /*9a50*/  FMUL.FTZ R43, R32.reuse, R213 ;  /* 0x000000d5202b7220 */ /* 0x040fe20000410000 */
[-C--:B------:R-:W-:Y:S01]  /*9a60*/  FMUL.FTZ R51, R32, R49.reuse ;  /* 0x0000003120337220 */ /* 0x080fe20000410000 */
[----:B------:R-:W-:Y:S01]  /*9a70*/  LOP3.LUT R45, R45, 0xffff0000, RZ, 0xc0, !PT ;  /* 0xffff00002d2d7812 */ /* 0x000fe200078ec0ff */
[C---:B------:R-:W-:Y:S01]  /*9a80*/  IMAD.U32 R32, R33.reuse, 0x10000, RZ ;  /* 0x0001000021207824 */ /* 0x040fe200078e00ff */
[----:B------:R-:W-:Y:S01]  /*9a90*/  LOP3.LUT R33, R33, 0xffff0000, RZ, 0xc0, !PT ;  /* 0xffff000021217812 */ /* 0x000fe200078ec0ff */
[C---:B------:R-:W-:Y:S01]  /*9aa0*/  FFMA.FTZ R43, R28.reuse, R49, -R43 ;  /* 0x000000311c2b7223 */ /* 0x040fe2000001082b */
[----:B------:R-:W-:Y:S01]  /*9ab0*/  FFMA.FTZ R51, R28, R213, R51 ;  /* 0x000000d51c337223 */ /* 0x000fe20000010033 */
[----:B------:R-:W-:Y:S01]  /*9ac0*/  FMUL.FTZ R28, R30, R41 ;  /* 0x000000291e1c7220 */ /* 0x000fe20000410000 */
[----:B------:R-:W-:Y:S01]  /*9ad0*/  FMUL.FTZ R50, R34, R45 ;  /* 0x0000002d22327220 */ /* 0x000fe20000410000 */
[-C--:B------:R-:W-:Y:S01]  /*9ae0*/  FMUL.FTZ R30, R30, R32.reuse ;  /* 0x000000201e1e7220 */ /* 0x080fe20000410000 */
[-C--:B------:R-:W-:Y:S01]  /*9af0*/  FMUL.FTZ R34, R34, R33.reuse ;  /* 0x0000002122227220 */ /* 0x080fe20000410000 */
[----:B------:R-:W-:Y:S01]  /*9b00*/  FFMA.FTZ R28, R29, R32, -R28 ;  /* 0x000000201d1c7223 */ /* 0x000fe2000001081c */
        /* <DEDUP_REMOVED lines=13> */
[----:B------:R-:W-:-:S02]  /*9be0*/  IMAD.MOV.U32 R30, RZ, RZ, R56 ;  /* 0x000000ffff1e7224 */ /* 0x000fc400078e0038 */
[----:B------:R-:W-:-:S07]  /*9bf0*/  IMAD.MOV.U32 R31, RZ, RZ, R57 ;  /* 0x000000ffff1f7224 */ /* 0x000fce00078e0039 */
.L_x_1754:
[----:B------:R-:W-:Y:S05]  /*9c00*/  BSYNC B2 ;  /* 0x0000000000027941 */ /* 0x000fea0003800000 */
.L_x_1753:
[----:B------:R-:W-:Y:S02]  /*9c10*/  ULDC.64 UR4, c[0x0][0x208] ;  /* 0x0000820000047ab9 */ /* 0x000fe40000000a00 */
[----:B0-----:R0:W-:Y:S04]  /*9c20*/  STG.E.128 desc[UR4][R36.64], R28 ;  /* 0x0000001c24007986 */ /* 0x0011e8000c101d04 */
[----:B--2---:R0:W-:Y:S02]  /*9c30*/  @!P3 STG.E.128 desc[UR4][R38.64], R32 ;  /* 0x000000202600b986 */ /* 0x0041e4000c101d04 */
.L_x_1752:
[----:B------:R-:W-:Y:S05]  /*9c40*/  BSYNC B1 ;  /* 0x0000000000017941 */ /* 0x000fea0003800000 */
.L_x_1751:
[----:B------:R-:W-:-:S13]  /*9c50*/  ISETP.NE.AND P3, PT, R9, RZ, PT ;  /* 0x000000ff0900720c */ /* 0x000fda0003f65270 */
[----:B------:R-:W-:Y:S05]  /*9c60*/  @!P3 BRA `(.L_x_1705) ;  /* 0x0000000800f0b947 */ /* 0x000fea0003800000 */
[----:B0--3--:R-:W2:Y:S01]  /*9c70*/  LDL R28, [R1+0xc] ;  /* 0x00000c00011c7983 */ /* 0x009ea20000100800 */
[----:B------:R-:W-:Y:S01]  /*9c80*/  BSSY B1, `(.L_x_1755) ;  /* 0x0000075000017945 */ /* 0x000fe20003800000 */
[----:B--2---:R-:W-:-:S04]  /*9c90*/  LOP3.LUT P4, RZ, R28, 0x1, RZ, 0xc0, !PT ;  /* 0x000000011cff7812 */ /* 0x004fc8000788c0ff */
[----:B------:R-:W-:Y:S02]  /*9ca0*/  SEL R150, R126, R150, !P4 ;  /* 0x000000967e967207 */ /* 0x000fe40006000000 */
[----:B----4-:R-:W-:Y:S02]  /*9cb0*/  IADD3 R37, P3, P4, R86, R124, R12 ;  /* 0x0000007c56257210 */ /* 0x010fe40007c7e00c */
        /* <DEDUP_REMOVED lines=9> */
[----:B------:R-:W-:-:S04]  /*9d50*/  LEA.HI R28, R28, R29, RZ, 0x3 ;  /* 0x0000001d1c1c7211 */ /* 0x000fc800078f18ff */
[----:B------:R-:W-:Y:S02]  /*9d60*/  SHF.R.S32.HI R29, RZ, 0x3, R28 ;  /* 0x00000003ff1d7819 */ /* 0x000fe4000001141c */
[----:B------:R-:W-:-:S03]  /*9d70*/  LOP3.LUT R28, R173, 0x38, R39, 0xf8, !PT ;  /* 0x00000038ad1c7812 */ /* 0x000fc600078ef827 */
[----:B------:R-:W-:Y:S01]  /*9d80*/  IMAD R29, R29, 0x1800, R178 ;  /* 0x000018001d1d7824 */ /* 0x000fe200078e02b2 */
[----:B------:R-:W-:-:S05]  /*9d90*/  LOP3.LUT R28, R28, R223, RZ, 0x3c, !PT ;  /* 0x000000df1c1c7212 */ /* 0x000fca00078e3cff */
        /* <DEDUP_REMOVED lines=8> */
[----:B------:R-:W-:Y:S01]  /*9e20*/  SHF.R.U64 R57, R52, 0x10, R53 ;  /* 0x0000001034397819 */ /* 0x000fe20000001235 */
[----:B--2---:R-:W-:Y:S01]  /*9e30*/  IMAD.U32 R45, R33, 0x10000, RZ ;  /* 0x00010000212d7824 */ /* 0x004fe200078e00ff */
[----:B------:R-:W-:Y:S01]  /*9e40*/  SHF.R.U32.HI R51, RZ, 0x10, R65 ;  /* 0x00000010ff337819 */ /* 0x000fe20000011641 */
[----:B0-----:R-:W-:Y:S01]  /*9e50*/  IMAD.U32 R41, R29, 0x10000, RZ ;  /* 0x000100001d297824 */ /* 0x001fe200078e00ff */
[----:B------:R-:W-:Y:S01]  /*9e60*/  SHF.R.U32.HI R49, RZ, 0x10, R53 ;  /* 0x00000010ff317819 */ /* 0x000fe20000011635 */
[----:B------:R-:W-:Y:S01]  /*9e70*/  IMAD.U32 R47, R35, 0x10000, RZ ;  /* 0x00010000232f7824 */ /* 0x000fe200078e00ff */
[----:B------:R-:W-:Y:S01]  /*9e80*/  SHF.R.U64 R52, R54, 0x10, R55 ;  /* 0x0000001036347819 */ /* 0x000fe20000001237 */
[----:B------:R-:W-:Y:S01]  /*9e90*/  IMAD.U32 R44, R32, 0x10000, RZ ;  /* 0x00010000202c7824 */ /* 0x000fe200078e00ff */
[----:B------:R-:W-:Y:S01]  /*9ea0*/  PRMT R48, R156, 0x5410, R57 ;  /* 0x000054109c307816 */ /* 0x000fe20000000039 */
[----:B------:R-:W-:Y:S01]  /*9eb0*/  IMAD.U32 R38, R28, 0x10000, RZ ;  /* 0x000100001c267824 */ /* 0x000fe200078e00ff */
[----:B------:R-:W-:-:S02]  /*9ec0*/  PRMT R51, R158, 0x5432, R51 ;  /* 0x000054329e337816 */ /* 0x000fc40000000033 */
[----:B------:R-:W-:Y:S02]  /*9ed0*/  SHF.R.U32.HI R50, RZ, 0x10, R55 ;  /* 0x00000010ff327819 */ /* 0x000fe40000011637 */
[----:B------:R-:W-:Y:S02]  /*9ee0*/  PRMT R156, R156, 0x5432, R49 ;  /* 0x000054329c9c7816 */ /* 0x000fe40000000031 */
[----:B------:R-:W-:Y:S02]  /*9ef0*/  SHF.R.U64 R53, R64, 0x10, R65 ;  /* 0x0000001040357819 */ /* 0x000fe40000001241 */
[--C-:B------:R-:W-:Y:S02]  /*9f00*/  SHF.R.U64 R54, R66, 0x10, R67.reuse ;  /* 0x0000001042367819 */ /* 0x100fe40000001243 */
[----:B------:R-:W-:Y:S01]  /*9f10*/  PRMT R49, R155, 0x5410, R52 ;  /* 0x000054109b317816 */ /* 0x000fe20000000034 */
[----:B------:R-:W-:Y:S01]  /*9f20*/  IMAD.U32 R52, R51, 0x10000, RZ ;  /* 0x0001000033347824 */ /* 0x000fe200078e00ff */
[----:B------:R-:W-:-:S02]  /*9f30*/  SHF.R.U32.HI R66, RZ, 0x10, R67 ;  /* 0x00000010ff427819 */ /* 0x000fc40000011643 */
[----:B------:R-:W-:Y:S01]  /*9f40*/  PRMT R155, R155, 0x5432, R50 ;  /* 0x000054329b9b7816 */ /* 0x000fe20000000032 */
[----:B------:R-:W-:Y:S01]  /*9f50*/  IMAD.U32 R50, R156, 0x10000, RZ ;  /* 0x000100009c327824 */ /* 0x000fe200078e00ff */
[----:B------:R-:W-:Y:S02]  /*9f60*/  PRMT R158, R158, 0x5410, R53 ;  /* 0x000054109e9e7816 */ /* 0x000fe40000000035 */
[----:B------:R-:W-:Y:S01]  /*9f70*/  PRMT R53, R157, 0x5410, R54 ;  /* 0x000054109d357816 */ /* 0x000fe20000000036 */
[----:B------:R-:W-:Y:S01]  /*9f80*/  FMUL.FTZ R54, R45, R52 ;  /* 0x000000342d367220 */ /* 0x000fe20000410000 */
[----:B------:R-:W-:Y:S01]  /*9f90*/  PRMT R157, R157, 0x5432, R66 ;  /* 0x000054329d9d7816 */ /* 0x000fe20000000042 */
[-C--:B------:R-:W-:Y:S01]  /*9fa0*/  FMUL.FTZ R56, R45, R50.reuse ;  /* 0x000000322d387220 */ /* 0x080fe20000410000 */
[----:B------:R-:W-:Y:S01]  /*9fb0*/  LOP3.LUT R46, R33, 0xffff0000, RZ, 0xc0, !PT ;  /* 0xffff0000212e7812 */ /* 0x000fe200078ec0ff */
[----:B------:R-:W-:Y:S01]  /*9fc0*/  FFMA.FTZ R55, R41, R50, -R54 ;  /* 0x0000003229377223 */ /* 0x000fe20000010836 */
[----:B------:R-:W-:Y:S01]  /*9fd0*/  LOP3.LUT R51, R51, 0xffff0000, RZ, 0xc0, !PT ;  /* 0xffff000033337812 */ /* 0x000fe200078ec0ff */
[----:B------:R-:W-:Y:S01]  /*9fe0*/  IMAD.U32 R54, R157, 0x10000, RZ ;  /* 0x000100009d367824 */ /* 0x000fe200078e00ff */
[----:B------:R-:W-:Y:S01]  /*9ff0*/  LOP3.LUT R45, R156, 0xffff0000, RZ, 0xc0, !PT ;  /* 0xffff00009c2d7812 */ /* 0x000fe200078ec0ff */
[----:B------:R-:W-:Y:S01]  /*a000*/  FFMA.FTZ R56, R41, R52, R56 ;  /* 0x0000003429387223 */ /* 0x000fe20000010038 */
[----:B------:R-:W-:Y:S01]  /*a010*/  LOP3.LUT R42, R29, 0xffff0000, RZ, 0xc0, !PT ;  /* 0xffff00001d2a7812 */ /* 0x000fe200078ec0ff */
[----:B------:R-:W-:-:S02]  /*a020*/  IMAD.U32 R50, R155, 0x10000, RZ ;  /* 0x000100009b327824 */ /* 0x000fc400078e00ff */
[C---:B------:R-:W-:Y:S01]  /*a030*/  FMUL.FTZ R57, R46.reuse, R51 ;  /* 0x000000332e397220 */ /* 0x040fe20000410000 */
[-C--:B------:R-:W-:Y:S01]  /*a040*/  FMUL.FTZ R41, R46, R45.reuse ;  /* 0x0000002d2e297220 */ /* 0x080fe20000410000 */
[----:B------:R-:W-:Y:S01]  /*a050*/  FMUL.FTZ R58, R47, R54 ;  /* 0x000000362f3a7220 */ /* 0x000fe20000410000 */
[----:B------:R-:W-:Y:S02]  /*a060*/  IMAD.U32 R33, R31, 0x10000, RZ ;  /* 0x000100001f217824 */ /* 0x000fe400078e00ff */
[-C--:B------:R-:W-:Y:S01]  /*a070*/  FMUL.FTZ R47, R47, R50.reuse ;  /* 0x000000322f2f7220 */ /* 0x080fe20000410000 */
[C---:B------:R-:W-:Y:S01]  /*a080*/  FFMA.FTZ R52, R42.reuse, R45, -R57 ;  /* 0x0000002d2a347223 */ /* 0x040fe20000010839 */
[----:B------:R-:W-:Y:S01]  /*a090*/  FFMA.FTZ R51, R42, R51, R41 ;  /* 0x000000332a337223 */ /* 0x000fe20000010029 */
[----:B------:R-:W-:Y:S01]  /*a0a0*/  LOP3.LUT R35, R35, 0xffff0000, RZ, 0xc0, !PT ;  /* 0xffff000023237812 */ /* 0x000fe200078ec0ff */
[----:B------:R-:W-:Y:S01]  /*a0b0*/  FFMA.FTZ R58, R33, R50, -R58 ;  /* 0x00000032213a7223 */ /* 0x000fe2000001083a */
[----:B------:R-:W-:Y:S01]  /*a0c0*/  LOP3.LUT R46, R157, 0xffff0000, RZ, 0xc0, !PT ;  /* 0xffff00009d2e7812 */ /* 0x000fe200078ec0ff */
[----:B------:R-:W-:Y:S01]  /*a0d0*/  FFMA.FTZ R47, R33, R54, R47 ;  /* 0x00000036212f7223 */ /* 0x000fe2000001002f */
[----:B------:R-:W-:Y:S01]  /*a0e0*/  LOP3.LUT R42, R155, 0xffff0000, RZ, 0xc0, !PT ;  /* 0xffff00009b2a7812 */ /* 0x000fe200078ec0ff */
[----:B------:R-:W-:Y:S01]  /*a0f0*/  IMAD.U32 R41, R158, 0x10000, RZ ;  /* 0x000100009e297824 */ /* 0x000fe200078e00ff */
[----:B------:R-:W-:Y:S01]  /*a100*/  LOP3.LUT R43, R31, 0xffff0000, RZ, 0xc0, !PT ;  /* 0xffff00001f2b7812 */ /* 0x000fe200078ec0ff */
[----:B------:R-:W-:-:S02]  /*a110*/  IMAD.U32 R33, R48, 0x10000, RZ ;  /* 0x0001000030217824 */ /* 0x000fc400078e00ff */
[C---:B------:R-:W-:Y:S01]  /*a120*/  FMUL.FTZ R50, R35.reuse, R46 ;  /* 0x0000002e23327220 */ /* 0x040fe20000410000 */
[-C--:B------:R-:W-:Y:S01]  /*a130*/  FMUL.FTZ R54, R35, R42.reuse ;  /* 0x0000002a23367220 */ /* 0x080fe20000410000 */
[----:B------:R-:W-:Y:S01]  /*a140*/  LOP3.LUT R32, R32, 0xffff0000, RZ, 0xc0, !PT ;  /* 0xffff000020207812 */ /* 0x000fe200078ec0ff */
[----:B------:R-:W-:Y:S01]  /*a150*/  FMUL.FTZ R35, R44, R41 ;  /* 0x000000292c237220 */ /* 0x000fe20000410000 */
[----:B------:R-:W-:Y:S01]  /*a160*/  LOP3.LUT R158, R158, 0xffff0000, RZ, 0xc0, !PT ;  /* 0xffff00009e9e7812 */ /* 0x000fe200078ec0ff */
[-C--:B------:R-:W-:Y:S01]  /*a170*/  FMUL.FTZ R44, R44, R33.reuse ;  /* 0x000000212c2c7220 */ /* 0x080fe20000410000 */
[----:B------:R-:W-:Y:S01]  /*a180*/  LOP3.LUT R48, R48, 0xffff0000, RZ, 0xc0, !PT ;  /* 0xffff000030307812 */ /* 0x000fe200078ec0ff */
[----:B------:R-:W-:Y:S01]  /*a190*/  FFMA.FTZ R45, R43, R42, -R50 ;  /* 0x0000002a2b2d7223 */ /* 0x000fe20000010832 */
[----:B------:R-:W-:Y:S01]  /*a1a0*/  LOP3.LUT R29, R28, 0xffff0000, RZ, 0xc0, !PT ;  /* 0xffff00001c1d7812 */ /* 0x000fe200078ec0ff */
[----:B------:R-:W-:Y:S01]  /*a1b0*/  FMUL.FTZ R42, R32, R158 ;  /* 0x0000009e202a7220 */ /* 0x000fe20000410000 */
[C---:B------:R-:W-:Y:S01]  /*a1c0*/  FFMA.FTZ R35, R38.reuse, R33, -R35 ;  /* 0x0000002126237223 */ /* 0x040fe20000010823 */
[----:B------:R-:W-:Y:S01]  /*a1d0*/  FFMA.FTZ R44, R38, R41, R44 ;  /* 0x00000029262c7223 */ /* 0x000fe2000001002c */
[----:B------:R-:W-:-:S02]  /*a1e0*/  IMAD.U32 R31, R34, 0x10000, RZ ;  /* 0x00010000221f7824 */ /* 0x000fc400078e00ff */
[-C--:B------:R-:W-:Y:S01]  /*a1f0*/  FMUL.FTZ R38, R32, R48.reuse ;  /* 0x0000003020267220 */ /* 0x080fe20000410000 */
[----:B------:R-:W-:Y:S01]  /*a200*/  IMAD.U32 R33, R53, 0x10000, RZ ;  /* 0x0001000035217824 */ /* 0x000fe200078e00ff */
[----:B------:R-:W-:Y:S01]  /*a210*/  LOP3.LUT R34, R34, 0xffff0000, RZ, 0xc0, !PT ;  /* 0xffff000022227812 */ /* 0x000fe200078ec0ff */
[----:B------:R-:W-:Y:S01]  /*a220*/  IMAD.U32 R32, R49, 0x10000, RZ ;  /* 0x0001000031207824 */ /* 0x000fe200078e00ff */
[----:B------:R-:W-:Y:S01]  /*a230*/  LOP3.LUT R53, R53, 0xffff0000, RZ, 0xc0, !PT ;  /* 0xffff000035357812 */ /* 0x000fe200078ec0ff */
[----:B------:R-:W-:Y:S01]  /*a240*/  FFMA.FTZ R42, R29, R48, -R42 ;  /* 0x000000301d2a7223 */ /* 0x000fe2000001082a */
[----:B------:R-:W-:Y:S01]  /*a250*/  LOP3.LUT R49, R49, 0xffff0000, RZ, 0xc0, !PT ;  /* 0xffff000031317812 */ /* 0x000fe200078ec0ff */
[C---:B------:R-:W-:Y:S02]  /*a260*/  IMAD.U32 R28, R30.reuse, 0x10000, RZ ;  /* 0x000100001e1c7824 */ /* 0x040fe400078e00ff */
[----:B------:R-:W-:Y:S01]  /*a270*/  FFMA.FTZ R29, R29, R158, R38 ;  /* 0x0000009e1d1d7223 */ /* 0x000fe20000010026 */
[----:B------:R-:W-:Y:S01]  /*a280*/  LOP3.LUT R30, R30, 0xffff0000, RZ, 0xc0, !PT ;  /* 0xffff00001e1e7812 */ /* 0x000fe200078ec0ff */
[C---:B------:R-:W-:Y:S01]  /*a290*/  FMUL.FTZ R41, R31.reuse, R33 ;  /* 0x000000211f297220 */ /* 0x040fe20000410000 */
[----:B------:R-:W-:Y:S01]  /*a2a0*/  FMUL.FTZ R38, R31, R32 ;  /* 0x000000201f267220 */ /* 0x000fe20000410000 */
[C---:B------:R-:W-:Y:S01]  /*a2b0*/  FMUL.FTZ R31, R34.reuse, R53 ;  /* 0x00000035221f7220 */ /* 0x040fe20000410000 */
[----:B------:R-:W-:Y:S01]  /*a2c0*/  FFMA.FTZ R54, R43, R46, R54 ;  /* 0x0000002e2b367223 */ /* 0x000fe20000010036 */
[----:B------:R-:W-:Y:S01]  /*a2d0*/  FMUL.FTZ R34, R34, R49 ;  /* 0x0000003122227220 */ /* 0x000fe20000410000 */
[C---:B------:R-:W-:Y:S01]  /*a2e0*/  FFMA.FTZ R41, R28.reuse, R32, -R41 ;  /* 0x000000201c297223 */ /* 0x040fe20000010829 */
[----:B------:R-:W-:Y:S01]  /*a2f0*/  FFMA.FTZ R38, R28, R33, R38 ;  /* 0x000000211c267223 */ /* 0x000fe20000010026 */
[----:B------:R-:W-:Y:S01]  /*a300*/  FFMA.FTZ R28, R30, R49, -R31 ;  /* 0x000000311e1c7223 */ /* 0x000fe2000001081f */
[----:B------:R-:W-:Y:S01]  /*a310*/  F2FP.BF16.F32.PACK_AB R35, R42, R35 ;  /* 0x000000232a23723e */ /* 0x000fe200000010ff */
        /* <DEDUP_REMOVED lines=11> */
.L_x_1756:
[----:B------:R-:W-:Y:S05]  /*a3d0*/  BSYNC B1 ;  /* 0x0000000000017941 */ /* 0x000fea0003800000 */
.L_x_1755:
[----:B------:R-:W-:Y:S01]  /*a3e0*/  ISETP.GE.AND P3, PT, R39, R148, PT ;  /* 0x000000942700720c */ /* 0x000fe20003f66270 */
[----:B------:R-:W-:Y:S02]  /*a3f0*/  ULDC.64 UR4, c[0x0][0x208] ;  /* 0x0000820000047ab9 */ /* 0x000fe40000000a00 */
[----:B0-----:R0:W-:Y:S10]  /*a400*/  STG.E.128 desc[UR4][R36.64], R28 ;  /* 0x0000001c24007986 */ /* 0x0011f4000c101d04 */
[----:B------:R-:W-:Y:S05]  /*a410*/  @P3 BRA `(.L_x_1705) ;  /* 0x0000000400043947 */ /* 0x000fea0003800000 */
[--C-:B------:R-:W-:Y:S01]  /*a420*/  IADD3 R124, P3, P4, R86, R124, R39.reuse ;  /* 0x0000007c567c7210 */ /* 0x100fe20007c7e027 */
[----:B------:R-:W-:Y:S01]  /*a430*/  ULDC.64 UR4, c[0x0][0x208] ;  /* 0x0000820000047ab9 */ /* 0x000fe20000000a00 */
[----:B------:R-:W-:-:S04]  /*a440*/  SHF.R.S32.HI R39, RZ, 0x1f, R39 ;  /* 0x0000001fff277819 */ /* 0x000fc80000011427 */
[----:B------:R-:W-:Y:S02]  /*a450*/  IADD3.X R40, R84, R40, R39, P3, P4 ;  /* 0x0000002854287210 */ /* 0x000fe40001fe8427 */
[----:B------:R-:W-:-:S04]  /*a460*/  LEA R114, P3, R124, R114, 0x1 ;  /* 0x000000727c727211 */ /* 0x000fc800078608ff */
[----:B------:R-:W-:-:S05]  /*a470*/  LEA.HI.X R115, R124, R115, R40, 0x1, P3 ;  /* 0x000000737c737211 */ /* 0x000fca00018f0c28 */
[----:B--2---:R2:W-:Y:S01]  /*a480*/  STG.E.128 desc[UR4][R114.64], R32 ;  /* 0x0000002072007986 */ /* 0x0045e2000c101d04 */
[----:B------:R-:W-:Y:S05]  /*a490*/  BRA `(.L_x_1705) ;  /* 0x0000000000e47947 */ /* 0x000fea0003800000 */
.L_x_1672:
[----:B------:R-:W-:-:S04]  /*a4a0*/  ULOP3.LUT UR4, UR60, 0x1, URZ, 0xfc, !UPT ;  /* 0x000000013c047892 */ /* 0x000fc8000f8efc3f */
[----:B------:R-:W-:-:S06]  /*a4b0*/  UISETP.NE.AND UP0, UPT, UR4, 0x3, UPT ;  /* 0x000000030400788c */ /* 0x000fcc000bf05270 */
[----:B------:R-:W-:-:S13]  /*a4c0*/  PLOP3.LUT P2, PT, PT, PT, UP0, 0x80, 0x0 ;  /* 0x000000000000781c */ /* 0x000fda0003f4f008 */
[----:B------:R-:W-:Y:S05]  /*a4d0*/  @!P2 BRA `(.L_x_1757) ;  /* 0x000000000004a947 */ /* 0x000fea0003800000 */
[----:B------:R-:W-:Y:S01]  /*a4e0*/  BPT.TRAP 0x1 ;  /* 0x000000040000795c */ /* 0x000fe20000300000 */
.L_x_1757:
        /* <DEDUP_REMOVED lines=8> */
.L_x_2119:
[----:B------:R-:W-:Y:S05]  /*a570*/  BSYNC B1 ;  /* 0x0000000000017941 */ /* 0x000fea0003800000 */
.L_x_1758:
[----:B------:R-:W-:Y:S04]  /*a580*/  BSSY B1, `(.L_x_1760) ;  /* 0x0000015000017945 */ /* 0x000fe80003800000 */
[----:B------:R-:W-:Y:S05]  /*a590*/  @P3 BRA `(.L_x_1761) ;  /* 0x00000000004c3947 */ /* 0x000fea0003800000 */
[----:B------:R-:W-:Y:S01]  /*a5a0*/  ISETP.NE.AND P4, PT, R11, RZ, PT ;  /* 0x000000ff0b00720c */ /* 0x000fe20003f85270 */
[----:B------:R-:W-:Y:S01]  /*a5b0*/  ULDC.64 UR4, c[0x0][0x208] ;  /* 0x0000820000047ab9 */ /* 0x000fe20000000a00 */
        /* <DEDUP_REMOVED lines=17> */
.L_x_1761:
[----:B------:R-:W-:Y:S05]  /*a6d0*/  BSYNC B1 ;  /* 0x0000000000017941 */ /* 0x000fea0003800000 */
.L_x_1760:
[----:B------:R-:W-:-:S13]  /*a6e0*/  ISETP.GE.AND P3, PT, R188, R4, PT ;  /* 0x00000004bc00720c */ /* 0x000fda0003f66270 */
[----:B------:R-:W-:Y:S05]  /*a6f0*/  @P3 BRA `(.L_x_1705) ;  /* 0x00000000004c3947 */ /* 0x000fea0003800000 */
[----:B------:R-:W-:Y:S01]  /*a700*/  ISETP.NE.AND P4, PT, R11, RZ, PT ;  /* 0x000000ff0b00720c */ /* 0x000fe20003f85270 */
[----:B------:R-:W-:Y:S01]  /*a710*/  ULDC.64 UR4, c[0x0][0x208] ;  /* 0x0000820000047ab9 */ /* 0x000fe20000000a00 */
        /* <DEDUP_REMOVED lines=17> */
.L_x_1705:
[----:B------:R-:W-:Y:S05]  /*a830*/  BSYNC B0 ;  /* 0x0000000000007941 */ /* 0x000fea0003800000 */
.L_x_1671:
        /* <DEDUP_REMOVED lines=17> */
.L_x_1763:
[----:B------:R-:W-:Y:S05]  /*a950*/  BSYNC B0 ;  /* 0x0000000000007941 */ /* 0x000fea0003800000 */
.L_x_1762:
        /* <DEDUP_REMOVED lines=9> */
.L_x_2120:
[----:B------:R-:W-:Y:S05]  /*a9f0*/  BSYNC B0 ;  /* 0x0000000000007941 */ /* 0x000fea0003800000 */
.L_x_1764:
[----:B------:R-:W-:Y:S01]  /*aa00*/  BSSY B0, `(.L_x_1766) ;  /* 0x000001a000007945 */ /* 0x000fe20003800000 */
[----:B01----:R-:W-:Y:S02]  /*aa10*/  IMAD R0, R28, 0x2, R117 ;  /* 0x000000021c007824 */ /* 0x003fe400078e0275 */
[----:B------:R-:W-:-:S04]  /*aa20*/  IMAD.WIDE R36, R2, 0x60, R120 ;  /* 0x0000006002247825 */ /* 0x000fc800078e0278 */
[----:B------:R-:W-:Y:S01]  /*aa30*/  IMAD R40, R30, 0x2, R117 ;  /* 0x000000021e287824 */ /* 0x000fe200078e0275 */
[----:B------:R-:W-:Y:S06]  /*aa40*/  @P2 BRA `(.L_x_1767) ;  /* 0x0000000000542947 */ /* 0x000fec0003800000 */
[----:B------:R-:W-:Y:S01]  /*aa50*/  IMAD R31, R37, UR56, RZ ;  /* 0x00000038251f7c24 */ /* 0x000fe2000f8e02ff */
[----:B------:R-:W-:Y:S01]  /*aa60*/  ISETP.GE.AND P4, PT, R18, UR61, PT ;  /* 0x0000003d12007c0c */ /* 0x000fe2000bf86270 */
[----:B------:R-:W-:Y:S01]  /*aa70*/  IMAD.MOV.U32 R28, RZ, RZ, R88 ;  /* 0x000000ffff1c7224 */ /* 0x000fe200078e0058 */
[----:B------:R-:W-:Y:S01]  /*aa80*/  ULDC.64 UR4, c[0x0][0x208] ;  /* 0x0000820000047ab9 */ /* 0x000fe20000000a00 */
        /* <DEDUP_REMOVED lines=17> */
.L_x_1767:
[----:B------:R-:W-:Y:S05]  /*aba0*/  BSYNC B0 ;  /* 0x0000000000007941 */ /* 0x000fea0003800000 */
.L_x_1766:
[----:B------:R-:W-:Y:S01]  /*abb0*/  ISETP.GE.AND P2, PT, R188, R4, PT ;  /* 0x00000004bc00720c */ /* 0x000fe20003f46270 */
[----:B------:R-:W-:-:S12]  /*abc0*/  BSSY B0, `(.L_x_1768) ;  /* 0x0000018000007945 */ /* 0x000fd80003800000 */
[----:B------:R-:W-:Y:S05]  /*abd0*/  @P2 BRA `(.L_x_1769) ;  /* 0x0000000000582947 */ /* 0x000fea0003800000 */
[----:B0-----:R-:W-:Y:S01]  /*abe0*/  IADD3 R31, P2, R36, 0x40, RZ ;  /* 0x00000040241f7810 */ /* 0x001fe20007f5e0ff */
[----:B------:R-:W-:Y:S01]  /*abf0*/  IMAD.MOV.U32 R4, RZ, RZ, R88 ;  /* 0x000000ffff047224 */ /* 0x000fe200078e0058 */
[----:B------:R-:W-:Y:S01]  /*ac00*/  ISETP.GE.AND P4, PT, R18, UR61, PT ;  /* 0x0000003d12007c0c */ /* 0x000fe2000bf86270 */
[----:B------:R-:W-:Y:S02]  /*ac10*/  ULDC.64 UR4, c[0x0][0x208] ;  /* 0x0000820000047ab9 */ /* 0x000fe40000000a00 */
        /* <DEDUP_REMOVED lines=18> */
.L_x_1769:
[----:B------:R-:W-:Y:S05]  /*ad40*/  BSYNC B0 ;  /* 0x0000000000007941 */ /* 0x000fea0003800000 */
.L_x_1768:
        /* <DEDUP_REMOVED lines=15> */
[----:B---3--:R-:W-:Y:S02]  /*ae40*/  LOP3.LUT P4, RZ, R0, 0x2, RZ, 0xc0, !PT ;  /* 0x0000000200ff7812 */ /* 0x008fe4000788c0ff */
[----:B------:R-:W-:-:S04]  /*ae50*/  SEL R0, RZ, 0x1, P3 ;  /* 0x00000001ff007807 */ /* 0x000fc80001800000 */
[----:B------:R-:W-:-:S07]  /*ae60*/  LOP3.LUT R167, R167, R0, RZ, 0x3c, !PT ;  /* 0x00000000a7a77212 */ /* 0x000fce00078e3cff */
[----:B-1----:R-:W-:Y:S05]  /*ae70*/  @P4 BRA `(.L_x_1770) ;  /* 0xffffff7c00284947 */ /* 0x002fea000383ffff */
.L_x_1666:
[----:B------:R-:W1:Y:S01]  /*ae80*/  LDC R0, c[0x0][0x448] ;  /* 0x00011200ff007b82 */ /* 0x000e620000000800 */
[----:B------:R-:W-:Y:S01]  /*ae90*/  IADD3 R5, R164, 0x1, -R163 ;  /* 0x00000001a4057810 */ /* 0x000fe20007ffe8a3 */
[----:B------:R-:W-:Y:S06]  /*aea0*/  BSSY B0, `(.L_x_1771) ;  /* 0x000000d000007945 */ /* 0x000fec0003800000 */
[----:B------:R-:W3:Y:S01]  /*aeb0*/  LDC.64 R6, c[0x0][0x9e0] ;  /* 0x00027800ff067b82 */ /* 0x000ee20000000a00 */
[----:B-1----:R-:W-:Y:S01]  /*aec0*/  ISETP.NE.AND P1, PT, R0, 0x1, PT ;  /* 0x000000010000780c */ /* 0x002fe20003f25270 */
[----:B------:R-:W-:Y:S01]  /*aed0*/  VIADD R0, R177, 0x7f ;  /* 0x0000007fb1007836 */ /* 0x000fe20000000000 */
[----:B---3--:R-:W-:-:S11]  /*aee0*/  ISETP.GE.AND P3, PT, R7, 0x1, PT ;  /* 0x000000010700780c */ /* 0x008fd60003f66270 */
[----:B------:R-:W1:Y:S08]  /*aef0*/  @P1 LDC R3, c[0x0][0x44c] ;  /* 0x00011300ff031b82 */ /* 0x000e700000000800 */
[----:B------:R-:W3:Y:S01]  /*af00*/  @P1 LDC R2, c[0x0][0x450] ;  /* 0x00011400ff021b82 */ /* 0x000ee20000000800 */
[----:B-1----:R-:W-:-:S05]  /*af10*/  @P1 IMAD.HI.U32 R3, R0, R3, RZ ;  /* 0x0000000300031227 */ /* 0x002fca00078e00ff */
[----:B---3--:R-:W-:-:S05]  /*af20*/  @P1 SHF.R.U32.HI R0, RZ, R2, R3 ;  /* 0x00000002ff001219 */ /* 0x008fca0000011603 */
[----:B------:R-:W-:Y:S01]  /*af30*/  IMAD.IADD R3, R5, 0x1, R0 ;  /* 0x0000000105037824 */ /* 0x000fe200078e0200 */
[----:B------:R-:W-:Y:S06]  /*af40*/  @P2 BRA `(.L_x_1772) ;  /* 0x0000000000082947 */ /* 0x000fec0003800000 */
[----:B------:R-:W1:Y:S02]  /*af50*/  FENCE.VIEW.ASYNC.G ;  /* 0x00000000000073c6 */ /* 0x000e640000000100 */
[----:B-1----:R-:W-:Y:S06]  /*af60*/  BAR.ARV 0xc, 0x180 ;  /* 0x0306000000007b1d */ /* 0x002fec0000002000 */
.L_x_1772:
[----:B------:R-:W-:Y:S05]  /*af70*/  BSYNC B0 ;  /* 0x0000000000007941 */ /* 0x000fea0003800000 */
.L_x_1771:
[----:B------:R-:W-:Y:S01]  /*af80*/  IMAD.IADD R0, R3, 0x1, R6 ;  /* 0x0000000103007824 */ /* 0x000fe200078e0206 */
[----:B------:R-:W-:Y:S06]  /*af90*/  @!P3 BRA `(.L_x_1773) ;  /* 0x000000000048b947 */ /* 0x000fec0003800000 */
[C---:B------:R-:W-:Y:S01]  /*afa0*/  ISETP.GT.AND P0, PT, R3.reuse, RZ, PT ;  /* 0x000000ff0300720c */ /* 0x040fe20003f04270 */
[----:B------:R-:W-:Y:S01]  /*afb0*/  BSSY B0, `(.L_x_1774) ;  /* 0x000000e000007945 */ /* 0x000fe20003800000 */
[----:B------:R-:W-:-:S11]  /*afc0*/  VIADD R2, R3, 0xffffffff ;  /* 0xffffffff03027836 */ /* 0x000fd60000000000 */
[----:B------:R-:W-:Y:S05]  /*afd0*/  @P0 BRA `(.L_x_1775) ;  /* 0x00000000001c0947 */ /* 0x000fea0003800000 */
[----:B------:R-:W-:Y:S01]  /*afe0*/  ISETP.NE.AND P0, PT, R7, 0x1, PT ;  /* 0x000000010700780c */ /* 0x000fe20003f05270 */
[----:B------:R-:W-:-:S12]  /*aff0*/  IMAD.MOV R3, RZ, RZ, -R3 ;  /* 0x000000ffff037224 */ /* 0x000fd800078e0a03 */
[----:B------:R-:W1:Y:S02]  /*b000*/  @P0 LDC.64 R4, c[0x0][0x9e8] ;  /* 0x00027a00ff040b82 */ /* 0x000e640000000a00 */
[----:B-1----:R-:W-:-:S05]  /*b010*/  @P0 IMAD.HI.U32 R2, R3, R4, RZ ;  /* 0x0000000403020227 */ /* 0x002fca00078e00ff */
[----:B------:R-:W-:-:S04]  /*b020*/  @P0 SHF.R.U32.HI R3, RZ, R5, R2 ;  /* 0x00000005ff030219 */ /* 0x000fc80000011602 */
[----:B------:R-:W-:Y:S01]  /*b030*/  LOP3.LUT R2, RZ, R3, RZ, 0x33, !PT ;  /* 0x00000003ff027212 */ /* 0x000fe200078e33ff */
[----:B------:R-:W-:Y:S06]  /*b040*/  BRA `(.L_x_1776) ;  /* 0x0000000000107947 */ /* 0x000fec0003800000 */
.L_x_1775:
[----:B------:R-:W-:-:S13]  /*b050*/  ISETP.NE.AND P0, PT, R7, 0x1, PT ;  /* 0x000000010700780c */ /* 0x000fda0003f05270 */
[----:B------:R-:W1:Y:S02]  /*b060*/  @P0 LDC.64 R4, c[0x0][0x9e8] ;  /* 0x00027a00ff040b82 */ /* 0x000e640000000a00 */
[----:B-1----:R-:W-:-:S05]  /*b070*/  @P0 IMAD.HI.U32 R4, R2, R4, RZ ;  /* 0x0000000402040227 */ /* 0x002fca00078e00ff */
[----:B------:R-:W-:-:S07]  /*b080*/  @P0 SHF.R.U32.HI R2, RZ, R5, R4 ;  /* 0x00000005ff020219 */ /* 0x000fce0000011604 */
.L_x_1776:
[----:B------:R-:W-:Y:S05]  /*b090*/  BSYNC B0 ;  /* 0x0000000000007941 */ /* 0x000fea0003800000 */
.L_x_1774:
[----:B------:R-:W-:-:S05]  /*b0a0*/  IMAD R3, R2, R7, R7 ;  /* 0x0000000702037224 */ /* 0x000fca00078e0207 */
[----:B------:R-:W-:-:S07]  /*b0b0*/  VIMNMX R0, R0, R3, PT ;  /* 0x0000000300007248 */ /* 0x000fce0003fe0100 */
.L_x_1773:
[----:B------:R-:W1:Y:S01]  /*b0c0*/  @P1 LDC R2, c[0x0][0x44c] ;  /* 0x00011300ff021b82 */ /* 0x000e620000000800 */
[----:B------:R-:W-:Y:S01]  /*b0d0*/  VIADD R0, R0, 0x5f ;  /* 0x0000005f00007836 */ /* 0x000fe20000000000 */
[----:B------:R-:W-:Y:S01]  /*b0e0*/  ULDC UR4, c[0x0][0x9dc] ;  /* 0x0002770000047ab9 */ /* 0x000fe20000000800 */
[----:B------:R-:W-:Y:S02]  /*b0f0*/  IMAD.MOV.U32 R5, RZ, RZ, R177 ;  /* 0x000000ffff057224 */ /* 0x000fe400078e00b1 */
[----:B------:R-:W-:-:S03]  /*b100*/  IMAD.HI R0, R0, 0x2aaaaaab, RZ ;  /* 0x2aaaaaab00007827 */ /* 0x000fc600078e02ff */
[----:B------:R-:W3:Y:S02]  /*b110*/  @P1 LDC R9, c[0x0][0x450] ;  /* 0x00011400ff091b82 */ /* 0x000ee40000000800 */
[----:B------:R-:W-:Y:S01]  /*b120*/  SHF.R.U32.HI R3, RZ, 0x1f, R0 ;  /* 0x0000001fff037819 */ /* 0x000fe20000011600 */
[----:B-1----:R-:W-:-:S05]  /*b130*/  @P1 IMAD.HI.U32 R2, R177, R2, RZ ;  /* 0x00000002b1021227 */ /* 0x002fca00078e00ff */
[----:B---3--:R-:W-:Y:S02]  /*b140*/  @P1 SHF.R.U32.HI R5, RZ, R9, R2 ;  /* 0x00000009ff051219 */ /* 0x008fe40000011602 */
[----:B------:R-:W-:-:S03]  /*b150*/  LEA.HI.SX32 R2, R0, R3, 0x1c ;  /* 0x0000000300027211 */ /* 0x000fc600078fe2ff */
[----:B------:R-:W-:Y:S01]  /*b160*/  IMAD.IADD R0, R152, 0x1, R5 ;  /* 0x0000000198007824 */ /* 0x000fe200078e0205 */
[----:B------:R-:W-:-:S03]  /*b170*/  VIMNMX R2, R153, R2, PT ;  /* 0x0000000299027248 */ /* 0x000fc60003fe0100 */
[----:B------:R-:W-:Y:S01]  /*b180*/  VIADD R3, R0, -UR4 ;  /* 0x8000000400037c36 */ /* 0x000fe20008000000 */
[----:B------:R-:W-:Y:S06]  /*b190*/  @!P3 BRA `(.L_x_1777) ;  /* 0x000000000044b947 */ /* 0x000fec0003800000 */
[----:B------:R-:W-:Y:S01]  /*b1a0*/  ISETP.GT.AND P0, PT, R0, -0x1, PT ;  /* 0xffffffff0000780c */ /* 0x000fe20003f04270 */
[----:B------:R-:W-:-:S12]  /*b1b0*/  BSSY B0, `(.L_x_1778) ;  /* 0x000000d000007945 */ /* 0x000fd80003800000 */
        /* <DEDUP_REMOVED lines=8> */
.L_x_1779:
[----:B------:R-:W-:-:S13]  /*b240*/  ISETP.NE.AND P0, PT, R7, 0x1, PT ;  /* 0x000000010700780c */ /* 0x000fda0003f05270 */
[----:B------:R-:W1:Y:S02]  /*b250*/  @P0 LDC.64 R4, c[0x0][0x9e8] ;  /* 0x00027a00ff040b82 */ /* 0x000e640000000a00 */
[----:B-1----:R-:W-:-:S05]  /*b260*/  @P0 IMAD.HI.U32 R4, R0, R4, RZ ;  /* 0x0000000400040227 */ /* 0x002fca00078e00ff */
[----:B------:R-:W-:-:S07]  /*b270*/  @P0 SHF.R.U32.HI R0, RZ, R5, R4 ;  /* 0x00000005ff000219 */ /* 0x000fce0000011604 */
.L_x_1780:
[----:B------:R-:W-:Y:S05]  /*b280*/  BSYNC B0 ;  /* 0x0000000000007941 */ /* 0x000fea0003800000 */
.L_x_1778:
[----:B------:R-:W-:-:S05]  /*b290*/  IMAD R0, R0, R7, RZ ;  /* 0x0000000700007224 */ /* 0x000fca00078e02ff */
[----:B------:R-:W-:-:S07]  /*b2a0*/  VIMNMX R3, R3, R0, !PT ;  /* 0x0000000003037248 */ /* 0x000fce0007fe0100 */
.L_x_1777:
        /* <DEDUP_REMOVED lines=9> */
[----:B------:R-:W-:Y:S01]  /*b340*/  LEA.HI.SX32 R179, R3, R0, 0x1c ;  /* 0x0000000003b37211 */ /* 0x000fe200078fe2ff */
[----:B------:R-:W-:Y:S01]  /*b350*/  IMAD.MOV.U32 R0, RZ, RZ, RZ ;  /* 0x000000ffff007224 */ /* 0x000fe200078e00ff */
[----:B0-----:R-:W-:Y:S02]  /*b360*/  CS2R R38, SRZ ;  /* 0x0000000000267805 */ /* 0x001fe4000001ff00 */
[----:B------:R-:W-:Y:S02]  /*b370*/  CS2R R76, SRZ ;  /* 0x00000000004c7805 */ /* 0x000fe4000001ff00 */
[----:B------:R-:W-:-:S02]  /*b380*/  VIMNMX R179, RZ, R179, !PT ;  /* 0x000000b3ffb37248 */ /* 0x000fc40007fe0100 */
[----:B--2---:R-:W-:Y:S02]  /*b390*/  CS2R R36, SRZ ;  /* 0x0000000000247805 */ /* 0x004fe4000001ff00 */
[----:B------:R-:W-:Y:S02]  /*b3a0*/  CS2R R72, SRZ ;  /* 0x0000000000487805 */ /* 0x000fe4000001ff00 */
[----:B------:R-:W-:Y:S02]  /*b3b0*/  CS2R R46, SRZ ;  /* 0x00000000002e7805 */ /* 0x000fe4000001ff00 */
[----:B------:R-:W-:Y:S02]  /*b3c0*/  ISETP.GT.AND P1, PT, R2, R179, PT ;  /* 0x000000b30200720c */ /* 0x000fe40003f24270 */
        /* <DEDUP_REMOVED lines=18> */
[----:B------:R-:W-:Y:S01]  /*b4f0*/  IMAD.MOV.U32 R30, RZ, RZ, RZ ;  /* 0x000000ffff1e7224 */ /* 0x000fe200078e00ff */
[----:B------:R-:W-:Y:S01]  /*b500*/  CS2R R6, SRZ ;  /* 0x0000000000067805 */ /* 0x000fe2000001ff00 */
[----:B------:R-:W-:Y:S02]  /*b510*/  IMAD.MOV.U32 R97, RZ, RZ, RZ ;  /* 0x000000ffff617224 */ /* 0x000fe400078e00ff */
[----:B------:R-:W-:-:S02]  /*b520*/  IMAD.MOV.U32 R28, RZ, RZ, RZ ;  /* 0x000000ffff1c7224 */ /* 0x000fc400078e00ff */
[----:B------:R-:W-:Y:S02]  /*b530*/  IMAD.MOV.U32 R32, RZ, RZ, RZ ;  /* 0x000000ffff207224 */ /* 0x000fe400078e00ff */
[----:B------:R-:W-:Y:S01]  /*b540*/  IMAD.MOV.U32 R99, RZ, RZ, RZ ;  /* 0x000000ffff637224 */ /* 0x000fe200078e00ff */
[----:B------:R-:W-:Y:S06]  /*b550*/  @!P1 BRA `(.L_x_1781) ;  /* 0x0000015000709947 */ /* 0x000fec0003800000 */
[----:B------:R-:W2:Y:S04]  /*b560*/  LDL R4, [R1+0x40] ;  /* 0x0000400001047983 */ /* 0x000ea80000100800 */
[----:B------:R-:W0:Y:S02]  /*b570*/  SHFL.IDX PT, R0, R224, RZ, 0x1f ;  /* 0x00001fffe0007589 */ /* 0x000e2400000e0000 */
[----:B0-----:R-:W-:-:S04]  /*b580*/  LEA.HI R3, R0, R0, RZ, 0x1 ;  /* 0x0000000000037211 */ /* 0x001fc800078f08ff */
[----:B------:R-:W-:-:S05]  /*b590*/  LOP3.LUT R3, R3, 0x1e, RZ, 0xc0, !PT ;  /* 0x0000001e03037812 */ /* 0x000fca00078ec0ff */
[----:B------:R-:W-:Y:S01]  /*b5a0*/  IMAD.IADD R3, R0, 0x1, -R3 ;  /* 0x0000000100037824 */ /* 0x000fe200078e0a03 */
[----:B--2---:R-:W-:-:S13]  /*b5b0*/  R2UR UR4, R4 ;  /* 0x00000000040472ca */ /* 0x004fda00000e0000 */
[----:B------:R-:W-:Y:S02]  /*b5c0*/  ULOP3.LUT UP0, URZ, UR4, 0x1bf, URZ, 0xc0, !UPT ;  /* 0x000001bf043f7892 */ /* 0x000fe4000f80c03f */
[----:B------:R-:W-:-:S04]  /*b5d0*/  LEA R3, R3, UR4, 0xd ;  /* 0x0000000403037c11 */ /* 0x000fc8000f8e68ff */
[----:B------:R-:W-:Y:S02]  /*b5e0*/  SHF.R.U32.HI R3, RZ, 0x4, R3 ;  /* 0x00000004ff037819 */ /* 0x000fe40000011603 */
[----:B------:R-:W-:Y:S02]  /*b5f0*/  PLOP3.LUT P0, PT, PT, PT, UP0, 0x80, 0x0 ;  /* 0x000000000000781c */ /* 0x000fe40003f0f008 */
[----:B------:R-:W-:-:S11]  /*b600*/  LOP3.LUT R68, R3, 0x3fff, RZ, 0xc0, !PT ;  /* 0x00003fff03447812 */ /* 0x000fd600078ec0ff */
        /* <DEDUP_REMOVED lines=17> */
.L_x_1782:
        /* <DEDUP_REMOVED lines=12> */
.L_x_1786:
[----:B-1----:R1:W2:Y:S02]  /*b7e0*/  SYNCS.PHASECHK.TRANS64.TRYWAIT P0, [R16+URZ+0x2a800], R3 ;  /* 0x02a80003100075a7 */ /* 0x0022a4000800017f */
[----:B--2---:R-:W-:Y:S05]  /*b7f0*/  @!P0 NANOSLEEP.SYNCS 0x989680 ;  /* 0x009896800000895d */ /* 0x004fea0003900000 */
[----:B------:R-:W2:Y:S02]  /*b800*/  @!P0 SYNCS.PHASECHK.TRANS64 P0, [R16+URZ+0x2a800], R3 ;  /* 0x02a80003100085a7 */ /* 0x000ea4000800007f */
[----:B--2---:R-:W-:Y:S05]  /*b810*/  @!P0 BRA `(.L_x_1786) ;  /* 0xfffffffc00f08947 */ /* 0x004fea000383ffff */
.L_x_1785:
[----:B------:R-:W-:Y:S05]  /*b820*/  BSYNC B0 ;  /* 0x0000000000007941 */ /* 0x000fea0003800000 */
.L_x_1784:
[----:B------:R-:W-:Y:S05]  /*b830*/  BRA `(.L_x_1787) ;  /* 0x00000074001c7947 */ /* 0x000fea0003800000 */
.L_x_1783:
[----:B------:R-:W2:Y:S01]  /*b840*/  LDL R0, [R1+0x40] ;  /* 0x0000400001007983 */ /* 0x000ea20000100800 */
[----:B------:R-:W-:Y:S02]  /*b850*/  ULDC.64 UR6, c[0x0][0x408] ;  /* 0x0001020000067ab9 */ /* 0x000fe40000000a00 */
[----:B-----5:R-:W-:Y:S01]  /*b860*/  IMAD.WIDE.U32 R26, R147, UR6, RZ ;  /* 0x00000006931a7c25 */ /* 0x020fe2000f8e00ff */
[----:B--2---:R-:W-:Y:S02]  /*b870*/  R2UR UR4, R0 ;  /* 0x00000000000472ca */ /* 0x004fe400000e0000 */
[----:B------:R-:W-:-:S11]  /*b880*/  SHF.R.S32.HI R0, RZ, 0x1f, R147 ;  /* 0x0000001fff007819 */ /* 0x000fd60000011493 */
[----:B------:R-:W-:-:S03]  /*b890*/  ULOP3.LUT UP0, URZ, UR4, 0x3ff, URZ, 0xc0, !UPT ;  /* 0x000003ff043f7892 */ /* 0x000fc6000f80c03f */
[----:B------:R-:W-:Y:S02]  /*b8a0*/  ULDC.64 UR4, c[0x0][0x3f8] ;  /* 0x0000fe0000047ab9 */ /* 0x000fe40000000a00 */
[C---:B------:R-:W-:Y:S01]  /*b8b0*/  IMAD R4, R0.reuse, UR4, RZ ;  /* 0x0000000400047c24 */ /* 0x040fe2000f8e02ff */
[----:B------:R-:W-:Y:S01]  /*b8c0*/  PLOP3.LUT P0, PT, PT, PT, UP0, 0x80, 0x0 ;  /* 0x000000000000781c */ /* 0x000fe20003f0f008 */
[----:B------:R-:W-:Y:S02]  /*b8d0*/  IMAD R0, R0, UR6, RZ ;  /* 0x0000000600007c24 */ /* 0x000fe4000f8e02ff */
[----:B------:R-:W-:-:S04]  /*b8e0*/  IMAD.WIDE.U32 R24, R147, UR4, RZ ;  /* 0x0000000493187c25 */ /* 0x000fc8000f8e00ff */
[C---:B------:R-:W-:Y:S02]  /*b8f0*/  IMAD R29, R147.reuse, UR5, R4 ;  /* 0x00000005931d7c24 */ /* 0x040fe4000f8e0204 */
[----:B------:R-:W-:Y:S02]  /*b900*/  IMAD R31, R147, UR7, R0 ;  /* 0x00000007931f7c24 */ /* 0x000fe4000f8e0200 */
[----:B------:R-:W-:Y:S02]  /*b910*/  IMAD.IADD R29, R29, 0x1, R25 ;  /* 0x000000011d1d7824 */ /* 0x000fe400078e0219 */
[----:B------:R-:W-:Y:S01]  /*b920*/  IMAD.IADD R31, R31, 0x1, R27 ;  /* 0x000000011f1f7824 */ /* 0x000fe200078e021b */
        /* <DEDUP_REMOVED lines=17> */
.L_x_1788:
[----:B------:R-:W-:Y:S01]  /*ba40*/  ULDC.U8 UR4, c[0x0][0x410] ;  /* 0x0001040000047ab9 */ /* 0x000fe20000000000 */
[----:B------:R-:W-:Y:S01]  /*ba50*/  BSSY B0, `(.L_x_1789) ;  /* 0x000071d000007945 */ /* 0x000fe20003800000 */
[----:B------:R-:W-:Y:S01]  /*ba60*/  ISETP.NE.AND P0, PT, RZ, UR4, PT ;  /* 0x00000004ff007c0c */ /* 0x000fe2000bf05270 */
[----:B------:R-:W-:-:S12]  /*ba70*/  IMAD.IADD R10, R162, 0x1, R177 ;  /* 0x00000001a20a7824 */ /* 0x000fd800078e02b1 */
[----:B------:R-:W-:Y:S05]  /*ba80*/  @!P0 BRA `(.L_x_1790) ;  /* 0x0000003800748947 */ /* 0x000fea0003800000 */
[----:B------:R-:W0:Y:S01]  /*ba90*/  LDC R20, c[0x0][0x448] ;  /* 0x00011200ff147b82 */ /* 0x000e220000000800 */
[----:B------:R-:W-:Y:S01]  /*baa0*/  IMAD R3, R189, 0x40, R10 ;  /* 0x00000040bd037824 */ /* 0x000fe200078e020a */
[----:B------:R-:W-:Y:S01]  /*bab0*/  ULDC.64 UR4, c[0x0][0x3f8] ;  /* 0x0000fe0000047ab9 */ /* 0x000fe20000000a00 */
[----:B------:R-:W-:Y:S01]  /*bac0*/  ULDC.64 UR6, c[0x0][0x408] ;  /* 0x0001020000067ab9 */ /* 0x000fe20000000a00 */
[----:B------:R-:W-:Y:S02]  /*bad0*/  IMAD.MOV.U32 R8, RZ, RZ, R24 ;  /* 0x000000ffff087224 */ /* 0x000fe400078e0018 */
[----:B------:R-:W-:Y:S02]  /*bae0*/  IMAD.MOV.U32 R9, RZ, RZ, R29 ;  /* 0x000000ffff097224 */ /* 0x000fe400078e001d */
[----:B------:R-:W-:Y:S02]  /*baf0*/  IMAD.MOV.U32 R12, RZ, RZ, R26 ;  /* 0x000000ffff0c7224 */ /* 0x000fe400078e001a */
[----:B------:R-:W-:Y:S01]  /*bb00*/  IMAD.MOV.U32 R13, RZ, RZ, R31 ;  /* 0x000000ffff0d7224 */ /* 0x000fe200078e001f */
[----:B0-----:R-:W-:-:S13]  /*bb10*/  ISETP.NE.AND P0, PT, R20, 0x1, PT ;  /* 0x000000011400780c */ /* 0x001fda0003f05270 */
[----:B------:R-:W0:Y:S08]  /*bb20*/  @P0 LDC R0, c[0x0][0x44c] ;  /* 0x00011300ff000b82 */ /* 0x000e300000000800 */
[----:B------:R-:W1:Y:S01]  /*bb30*/  @P0 LDC R5, c[0x0][0x450] ;  /* 0x00011400ff050b82 */ /* 0x000e620000000800 */
[----:B0-----:R-:W-:-:S05]  /*bb40*/  @P0 IMAD.HI.U32 R0, R3, R0, RZ ;  /* 0x0000000003000227 */ /* 0x001fca00078e00ff */
[----:B-1----:R-:W-:-:S04]  /*bb50*/  @P0 SHF.R.U32.HI R3, RZ, R5, R0 ;  /* 0x00000005ff030219 */ /* 0x002fc80000011600 */
[----:B------:R-:W-:Y:S01]  /*bb60*/  SHF.R.S32.HI R0, RZ, 0x1f, R3 ;  /* 0x0000001fff007819 */ /* 0x000fe20000011403 */
[----:B------:R-:W-:-:S04]  /*bb70*/  IMAD.WIDE.U32 R8, R3, UR4, R8 ;  /* 0x0000000403087c25 */ /* 0x000fc8000f8e0008 */
[C---:B------:R-:W-:Y:S02]  /*bb80*/  IMAD R4, R0.reuse, UR4, RZ ;  /* 0x0000000400047c24 */ /* 0x040fe4000f8e02ff */
[----:B------:R-:W-:Y:S02]  /*bb90*/  IMAD R0, R0, UR6, RZ ;  /* 0x0000000600007c24 */ /* 0x000fe4000f8e02ff */
[C---:B------:R-:W-:Y:S01]  /*bba0*/  IMAD R7, R3.reuse, UR5, R4 ;  /* 0x0000000503077c24 */ /* 0x040fe2000f8e0204 */
[----:B------:R-:W-:Y:S01]  /*bbb0*/  ULDC.64 UR4, c[0x0][0x3e8] ;  /* 0x0000fa0000047ab9 */ /* 0x000fe20000000a00 */
[C---:B------:R-:W-:Y:S01]  /*bbc0*/  IMAD.WIDE.U32 R12, R3.reuse, UR6, R12 ;  /* 0x00000006030c7c25 */ /* 0x040fe2000f8e000c */
[----:B------:R-:W-:Y:S01]  /*bbd0*/  LEA R6, P0, R8, UR4, 0x1 ;  /* 0x0000000408067c11 */ /* 0x000fe2000f8008ff */
[----:B------:R-:W-:Y:S02]  /*bbe0*/  UMOV UR4, 0xffffffff ;  /* 0xffffffff00047882 */ /* 0x000fe40000000000 */
[----:B------:R-:W-:Y:S01]  /*bbf0*/  IMAD R3, R3, UR7, R0 ;  /* 0x0000000703037c24 */ /* 0x000fe2000f8e0200 */
[----:B------:R-:W-:Y:S01]  /*bc00*/  ULDC.64 UR6, c[0x0][0x400] ;  /* 0x0001000000067ab9 */ /* 0x000fe20000000a00 */
[----:B------:R-:W-:Y:S01]  /*bc10*/  IMAD.IADD R7, R9, 0x1, R7 ;  /* 0x0000000109077824 */ /* 0x000fe200078e0207 */
[----:B------:R-:W-:Y:S01]  /*bc20*/  LEA R4, P1, R12, UR6, 0x1 ;  /* 0x000000060c047c11 */ /* 0x000fe2000f8208ff */
[----:B------:R-:W-:-:S03]  /*bc30*/  IMAD.IADD R3, R13, 0x1, R3 ;  /* 0x000000010d037824 */ /* 0x000fc600078e0203 */
[----:B------:R-:W-:Y:S02]  /*bc40*/  LEA.HI.X R7, R8, UR5, R7, 0x1, P0 ;  /* 0x0000000508077c11 */ /* 0x000fe400080f0c07 */
[----:B------:R-:W-:Y:S01]  /*bc50*/  LEA.HI.X R8, R12, UR7, R3, 0x1, P1 ;  /* 0x000000070c087c11 */ /* 0x000fe200088f0c03 */
[----:B------:R-:W-:Y:S06]  /*bc60*/  BRA.DIV UR4, `(.L_x_1791) ;  /* 0x000001ee04f07947 */ /* 0x000fec000b800000 */
[----:B------:R0:W1:Y:S04]  /*bc70*/  SHFL.IDX PT, R3, R7, RZ, 0x1c1f ;  /* 0x001c1fff07037589 */ /* 0x00006800000e0000 */
[----:B------:R0:W2:Y:S04]  /*bc80*/  SHFL.IDX PT, R0, R6, RZ, 0x1c1f ;  /* 0x001c1fff06007589 */ /* 0x0000a800000e0000 */
[----:B------:R0:W3:Y:S04]  /*bc90*/  SHFL.IDX PT, R5, R8, RZ, 0x1c1f ;  /* 0x001c1fff08057589 */ /* 0x0000e800000e0000 */
[----:B------:R0:W4:Y:S02]  /*bca0*/  SHFL.IDX PT, R14, R4, RZ, 0x1c1f ;  /* 0x001c1fff040e7589 */ /* 0x00012400000e0000 */
.L_x_2126:
[----:B------:R-:W-:Y:S01]  /*bcb0*/  IMAD R81, R163, R20, RZ ;  /* 0x00000014a3517224 */ /* 0x000fe200078e02ff */
[----:B------:R-:W-:Y:S01]  /*bcc0*/  BSSY B1, `(.L_x_1792) ;  /* 0x0000052000017945 */ /* 0x000fe20003800000 */
[----:B------:R-:W-:Y:S02]  /*bcd0*/  CS2R R58, SRZ ;  /* 0x00000000003a7805 */ /* 0x000fe4000001ff00 */
[----:B------:R-:W-:Y:S02]  /*bce0*/  CS2R R56, SRZ ;  /* 0x0000000000387805 */ /* 0x000fe4000001ff00 */
[----:B------:R-:W-:Y:S02]  /*bcf0*/  CS2R R50, SRZ ;  /* 0x0000000000327805 */ /* 0x000fe4000001ff00 */
[----:B------:R-:W-:Y:S02]  /*bd00*/  ISETP.GE.AND P0, PT, R10, R81, PT ;  /* 0x000000510a00720c */ /* 0x000fe40003f06270 */
        /* <DEDUP_REMOVED lines=10> */
[----:B------:R-:W-:Y:S01]  /*bdb0*/  ULDC UR4, c[0x0][0x3f4] ;  /* 0x0000fd0000047ab9 */ /* 0x000fe20000000800 */
[----:B------:R-:W-:Y:S02]  /*bdc0*/  CS2R R60, SRZ ;  /* 0x00000000003c7805 */ /* 0x000fe4000001ff00 */
[----:B------:R-:W-:Y:S02]  /*bdd0*/  ISETP.GE.AND P3, PT, R171, UR4, PT ;  /* 0x00000004ab007c0c */ /* 0x000fe4000bf66270 */
[----:B------:R-:W-:Y:S02]  /*bde0*/  CS2R R58, SRZ ;  /* 0x00000000003a7805 */ /* 0x000fe4000001ff00 */
[----:B------:R-:W-:Y:S01]  /*bdf0*/  ISETP.GE.AND P2, PT, R169, UR4, PT ;  /* 0x00000004a9007c0c */ /* 0x000fe2000bf46270 */
[----:B------:R-:W-:Y:S01]  /*be00*/  ULDC.64 UR6, c[0x0][0x208] ;  /* 0x0000820000067ab9 */ /* 0x000fe20000000a00 */
[----:B------:R-:W-:Y:S02]  /*be10*/  ISETP.GE.AND P1, PT, R170, UR4, PT ;  /* 0x00000004aa007c0c */ /* 0x000fe4000bf26270 */
[----:B------:R-:W-:-:S02]  /*be20*/  ISETP.GE.AND P0, PT, R168, UR4, PT ;  /* 0x00000004a8007c0c */ /* 0x000fc4000bf06270 */
[----:B------:R-:W-:-:S03]  /*be30*/  ISETP.GE.AND P4, PT, R160, UR4, PT ;  /* 0x00000004a0007c0c */ /* 0x000fc6000bf86270 */
[C---:B------:R-:W-:Y:S01]  /*be40*/  @!P3 IMAD.SHL.U32 R27, R171.reuse, 0x2, RZ ;  /* 0x00000002ab1bb824 */ /* 0x040fe200078e00ff */
[----:B------:R-:W-:-:S03]  /*be50*/  @!P3 SHF.L.U64.HI R20, R171, 0x1, R197 ;  /* 0x00000001ab14b819 */ /* 0x000fc600000102c5 */
[C---:B------:R-:W-:Y:S01]  /*be60*/  @!P2 IMAD.SHL.U32 R31, R169.reuse, 0x2, RZ ;  /* 0x00000002a91fa824 */ /* 0x040fe200078e00ff */
[----:B------:R-:W-:Y:S01]  /*be70*/  @!P2 SHF.L.U64.HI R12, R169, 0x1, R196 ;  /* 0x00000001a90ca819 */ /* 0x000fe200000102c4 */
[----:B------:R-:W-:Y:S01]  /*be80*/  @!P1 IMAD.SHL.U32 R39, R170, 0x2, RZ ;  /* 0x00000002aa279824 */ /* 0x000fe200078e00ff */
[-C--:B--2---:R-:W-:Y:S01]  /*be90*/  @!P3 IADD3 R24, P6, R0, R27.reuse, RZ ;  /* 0x0000001b0018b210 */ /* 0x084fe20007fde0ff */
[----:B------:R-:W-:Y:S01]  /*bea0*/  @!P0 IMAD.SHL.U32 R63, R168, 0x2, RZ ;  /* 0x00000002a83f8824 */ /* 0x000fe200078e00ff */
[----:B----4-:R-:W-:Y:S01]  /*beb0*/  @!P3 IADD3 R26, P5, R14, R27, RZ ;  /* 0x0000001b0e1ab210 */ /* 0x010fe20007fbe0ff */
[----:B-1----:R-:W-:Y:S01]  /*bec0*/  @!P4 IMAD.MOV.U32 R13, RZ, RZ, R3 ;  /* 0x000000ffff0dc224 */ /* 0x002fe200078e0003 */
[----:B------:R-:W-:Y:S01]  /*bed0*/  @!P0 SHF.L.U64.HI R34, R168, 0x1, R194 ;  /* 0x00000001a8228819 */ /* 0x000fe200000102c2 */
[--C-:B------:R-:W-:Y:S01]  /*bee0*/  @!P3 IMAD.X R25, R3, 0x1, R20.reuse, P6 ;  /* 0x000000010319b824 */ /* 0x100fe200030e0614 */
[-C--:B------:R-:W-:Y:S01]  /*bef0*/  @!P2 IADD3 R28, P6, R0, R31.reuse, RZ ;  /* 0x0000001f001ca210 */ /* 0x080fe20007fde0ff */
[----:B---3--:R-:W-:Y:S01]  /*bf00*/  @!P3 IMAD.X R27, R5, 0x1, R20, P5 ;  /* 0x00000001051bb824 */ /* 0x008fe200028e0614 */
[----:B------:R-:W-:Y:S01]  /*bf10*/  @!P2 IADD3 R30, P5, R14, R31, RZ ;  /* 0x0000001f0e1ea210 */ /* 0x000fe20007fbe0ff */
[----:B------:R-:W-:Y:S01]  /*bf20*/  @!P4 IMAD.MOV.U32 R15, RZ, RZ, R5 ;  /* 0x000000ffff0fc224 */ /* 0x000fe200078e0005 */
[----:B------:R-:W-:Y:S01]  /*bf30*/  @!P1 SHF.L.U64.HI R20, R170, 0x1, R195 ;  /* 0x00000001aa149819 */ /* 0x000fe200000102c3 */
[--C-:B------:R-:W-:Y:S01]  /*bf40*/  @!P2 IMAD.X R29, R3, 0x1, R12.reuse, P6 ;  /* 0x00000001031da824 */ /* 0x100fe200030e060c */
[----:B------:R-:W-:Y:S01]  /*bf50*/  @!P1 IADD3 R36, P6, R0, R39, RZ ;  /* 0x0000002700249210 */ /* 0x000fe20007fde0ff */
[----:B------:R-:W-:Y:S01]  /*bf60*/  @!P2 IMAD.X R31, R5, 0x1, R12, P5 ;  /* 0x00000001051fa824 */ /* 0x000fe200028e060c */
[----:B------:R-:W-:Y:S01]  /*bf70*/  ISETP.GE.AND P5, PT, R172, UR4, PT ;  /* 0x00000004ac007c0c */ /* 0x000fe2000bfa6270 */
[----:B------:R-:W-:-:S02]  /*bf80*/  @!P4 IMAD.MOV.U32 R12, RZ, RZ, R0 ;  /* 0x000000ffff0cc224 */ /* 0x000fc400078e0000 */
[----:B------:R-:W-:Y:S01]  /*bf90*/  @!P1 IMAD.X R37, R3, 0x1, R20, P6 ;  /* 0x0000000103259824 */ /* 0x000fe200030e0614 */
[----:B------:R-:W-:Y:S01]  /*bfa0*/  @!P1 IADD3 R38, P6, R14, R39, RZ ;  /* 0x000000270e269210 */ /* 0x000fe20007fde0ff */
[----:B------:R-:W-:-:S04]  /*bfb0*/  @!P4 IMAD.WIDE R12, R160, 0x2, R12 ;  /* 0x00000002a00cc825 */ /* 0x000fc800078e020c */
[----:B------:R-:W-:Y:S01]  /*bfc0*/  @!P1 IMAD.X R39, R5, 0x1, R20, P6 ;  /* 0x0000000105279824 */ /* 0x000fe200030e0614 */
[-C--:B------:R-:W-:Y:S01]  /*bfd0*/  @!P0 IADD3 R48, P6, R0, R63.reuse, RZ ;  /* 0x0000003f00308210 */ /* 0x080fe20007fde0ff */
[----:B------:R-:W-:Y:S01]  /*bfe0*/  @!P4 IMAD.WIDE R20, R160, 0x2, R14 ;  /* 0x00000002a014c825 */ /* 0x000fe200078e020e */
[----:B------:R1:W5:Y:S03]  /*bff0*/  @!P4 LD.E.64 R60, desc[UR6][R12.64] ;  /* 0x000000060c3cc980 */ /* 0x000366000c101b00 */
[----:B------:R-:W-:Y:S01]  /*c000*/  @!P0 IMAD.X R49, R3, 0x1, R34, P6 ;  /* 0x0000000103318824 */ /* 0x000fe200030e0622 */
[----:B------:R-:W-:Y:S01]  /*c010*/  @!P0 IADD3 R62, P6, R14, R63, RZ ;  /* 0x0000003f0e3e8210 */ /* 0x000fe20007fde0ff */
[C---:B------:R-:W-:Y:S01]  /*c020*/  @!P5 IMAD.SHL.U32 R15, R172.reuse, 0x2, RZ ;  /* 0x00000002ac0fd824 */ /* 0x040fe200078e00ff */
[----:B------:R1:W5:Y:S01]  /*c030*/  @!P4 LD.E.64 R58, desc[UR6][R20.64] ;  /* 0x00000006143ac980 */ /* 0x000362000c101b00 */
[----:B------:R-:W-:-:S02]  /*c040*/  @!P5 SHF.L.U64.HI R32, R172, 0x1, R193 ;  /* 0x00000001ac20d819 */ /* 0x000fc400000102c1 */
[----:B------:R-:W-:Y:S01]  /*c050*/  CS2R R54, SRZ ;  /* 0x0000000000367805 */ /* 0x000fe2000001ff00 */
[----:B------:R-:W-:Y:S01]  /*c060*/  @!P0 IMAD.X R63, R5, 0x1, R34, P6 ;  /* 0x00000001053f8824 */ /* 0x000fe200030e0622 */
[-C--:B------:R-:W-:Y:S02]  /*c070*/  @!P5 IADD3 R64, P4, R0, R15.reuse, RZ ;  /* 0x0000000f0040d210 */ /* 0x080fe40007f9e0ff */
[----:B------:R-:W-:Y:S02]  /*c080*/  CS2R R56, SRZ ;  /* 0x0000000000387805 */ /* 0x000fe4000001ff00 */
[----:B------:R-:W-:Y:S02]  /*c090*/  @!P5 IADD3 R14, P6, R14, R15, RZ ;  /* 0x0000000f0e0ed210 */ /* 0x000fe40007fde0ff */
[----:B------:R-:W-:Y:S02]  /*c0a0*/  CS2R R52, SRZ ;  /* 0x0000000000347805 */ /* 0x000fe4000001ff00 */
[----:B------:R-:W-:Y:S01]  /*c0b0*/  CS2R R50, SRZ ;  /* 0x0000000000327805 */ /* 0x000fe2000001ff00 */
[--C-:B------:R-:W-:Y:S01]  /*c0c0*/  @!P5 IMAD.X R65, R3, 0x1, R32.reuse, P4 ;  /* 0x000000010341d824 */ /* 0x100fe200020e0620 */
[----:B------:R-:W-:Y:S01]  /*c0d0*/  CS2R R44, SRZ ;  /* 0x00000000002c7805 */ /* 0x000fe2000001ff00 */
[----:B------:R-:W-:Y:S01]  /*c0e0*/  @!P5 IMAD.X R15, R5, 0x1, R32, P6 ;  /* 0x00000001050fd824 */ /* 0x000fe200030e0620 */
[----:B------:R-:W-:-:S02]  /*c0f0*/  CS2R R46, SRZ ;  /* 0x00000000002e7805 */ /* 0x000fc4000001ff00 */
[----:B------:R-:W-:Y:S02]  /*c100*/  CS2R R42, SRZ ;  /* 0x00000000002a7805 */ /* 0x000fe4000001ff00 */
[----:B------:R-:W-:Y:S02]  /*c110*/  CS2R R40, SRZ ;  /* 0x0000000000287805 */ /* 0x000fe4000001ff00 */
[----:B------:R-:W-:Y:S02]  /*c120*/  CS2R R32, SRZ ;  /* 0x0000000000207805 */ /* 0x000fe4000001ff00 */
[----:B------:R-:W-:Y:S01]  /*c130*/  CS2R R34, SRZ ;  /* 0x0000000000227805 */ /* 0x000fe2000001ff00 */
[----:B------:R1:W5:Y:S04]  /*c140*/  @!P3 LD.E.64 R54, desc[UR6][R24.64] ;  /* 0x000000061836b980 */ /* 0x000368000c101b00 */
        /* <DEDUP_REMOVED lines=8> */
[----:B------:R1:W5:Y:S02]  /*c1d0*/  @!P5 LD.E.64 R34, desc[UR6][R14.64] ;  /* 0x000000060e22d980 */ /* 0x000364000c101b00 */
.L_x_1793:
[----:B------:R-:W-:Y:S05]  /*c1e0*/  BSYNC B1 ;  /* 0x0000000000017941 */ /* 0x000fea0003800000 */
.L_x_1792:
[----:B--2--5:R-:W-:Y:S01]  /*c1f0*/  IMAD.MOV.U32 R0, RZ, RZ, R58 ;  /* 0x000000ffff007224 */ /* 0x024fe200078e003a */
[----:B------:R-:W-:Y:S01]  /*c200*/  UMOV UR4, 0xffffffff ;  /* 0xffffffff00047882 */ /* 0x000fe20000000000 */
[----:B-1----:R-:W-:Y:S01]  /*c210*/  IMAD.MOV.U32 R3, RZ, RZ, R59 ;  /* 0x000000ffff037224 */ /* 0x002fe200078e003b */
[----:B------:R-:W-:Y:S01]  /*c220*/  CS2R R30, SRZ ;  /* 0x00000000001e7805 */ /* 0x000fe2000001ff00 */
[----:B---3--:R-:W-:Y:S01]  /*c230*/  IMAD.MOV.U32 R5, RZ, RZ, R56 ;  /* 0x000000ffff057224 */ /* 0x008fe200078e0038 */
        /* <DEDUP_REMOVED lines=44> */
[----:B------:R-:W-:Y:S01]  /*c500*/  PRMT R80, R9, 0x7610, R80 ;  /* 0x0000761009507816 */ /* 0x000fe20000000050 */
[----:B------:R-:W-:Y:S06]  /*c510*/  BRA.DIV UR4, `(.L_x_1794) ;  /* 0x000001ea04347947 */ /* 0x000fec000b800000 */
[----:B------:R1:W2:Y:S04]  /*c520*/  SHFL.IDX PT, R3, R7, 0x1, 0x1c1f ;  /* 0x003c1f0007037f89 */ /* 0x0002a800000e0000 */
[----:B------:R1:W3:Y:S04]  /*c530*/  SHFL.IDX PT, R0, R6, 0x1, 0x1c1f ;  /* 0x003c1f0006007f89 */ /* 0x0002e800000e0000 */
[----:B------:R1:W1:Y:S04]  /*c540*/  SHFL.IDX PT, R5, R8, 0x1, 0x1c1f ;  /* 0x003c1f0008057f89 */ /* 0x00026800000e0000 */
[----:B0-----:R-:W0:Y:S02]  /*c550*/  SHFL.IDX PT, R4, R4, 0x1, 0x1c1f ;  /* 0x003c1f0004047f89 */ /* 0x001e2400000e0000 */
.L_x_2132:
[----:B------:R-:W-:Y:S01]  /*c560*/  VIADD R10, R10, 0x40 ;  /* 0x000000400a0a7836 */ /* 0x000fe20000000000 */
[----:B-1----:R-:W-:Y:S01]  /*c570*/  LOP3.LUT R6, R174, 0x18, R18, 0xf8, !PT ;  /* 0x00000018ae067812 */ /* 0x002fe200078ef812 */
[----:B------:R-:W-:Y:S01]  /*c580*/  BSSY B1, `(.L_x_1795) ;  /* 0x0000054000017945 */ /* 0x000fe20003800000 */
[----:B------:R-:W-:Y:S02]  /*c590*/  LOP3.LUT P0, RZ, R200, 0x4, RZ, 0xc0, !PT ;  /* 0x00000004c8ff7812 */ /* 0x000fe4000780c0ff */
[----:B------:R-:W-:Y:S02]  /*c5a0*/  CS2R R36, SRZ ;  /* 0x0000000000247805 */ /* 0x000fe4000001ff00 */
[----:B------:R-:W-:Y:S02]  /*c5b0*/  ISETP.GE.AND P1, PT, R10, R81, PT ;  /* 0x000000510a00720c */ /* 0x000fe40003f26270 */
[----:B------:R-:W-:Y:S02]  /*c5c0*/  CS2R R26, SRZ ;  /* 0x00000000001a7805 */ /* 0x000fe4000001ff00 */
[----:B------:R-:W-:-:S02]  /*c5d0*/  LOP3.LUT R7, R6, R175, RZ, 0x3c, !PT ;  /* 0x000000af06077212 */ /* 0x000fc400078e3cff */
[----:B------:R-:W-:Y:S02]  /*c5e0*/  CS2R R20, SRZ ;  /* 0x0000000000147805 */ /* 0x000fe4000001ff00 */
[----:B------:R-:W-:Y:S02]  /*c5f0*/  CS2R R12, SRZ ;  /* 0x00000000000c7805 */ /* 0x000fe4000001ff00 */
[----:B------:R-:W-:Y:S02]  /*c600*/  CS2R R8, SRZ ;  /* 0x0000000000087805 */ /* 0x000fe4000001ff00 */
[----:B------:R-:W-:Y:S01]  /*c610*/  CS2R R48, SRZ ;  /* 0x0000000000307805 */ /* 0x000fe2000001ff00 */
[----:B------:R-:W-:Y:S01]  /*c620*/  IMAD.IADD R7, R176, 0x1, R7 ;  /* 0x00000001b0077824 */ /* 0x000fe200078e0207 */
[----:B------:R-:W-:Y:S02]  /*c630*/  CS2R R38, SRZ ;  /* 0x0000000000267805 */ /* 0x000fe4000001ff00 */
[----:B------:R-:W-:-:S02]  /*c640*/  CS2R R28, SRZ ;  /* 0x00000000001c7805 */ /* 0x000fc4000001ff00 */
[----:B------:R-:W-:Y:S02]  /*c650*/  CS2R R24, SRZ ;  /* 0x0000000000187805 */ /* 0x000fe4000001ff00 */
[----:B----4-:R-:W-:Y:S01]  /*c660*/  CS2R R14, SRZ ;  /* 0x00000000000e7805 */ /* 0x010fe2000001ff00 */
[----:B------:R-:W-:Y:S01]  /*c670*/  IMAD R62, R7, 0x2, R16 ;  /* 0x00000002073e7824 */ /* 0x000fe200078e0210 */
        /* <DEDUP_REMOVED lines=9> */
[----:B------:R-:W-:-:S05]  /*c710*/  ISETP.GE.AND P1, PT, R168, UR4, PT ;  /* 0x00000004a8007c0c */ /* 0x000fca000bf26270 */
[C---:B------:R-:W-:Y:S01]  /*c720*/  @!P4 IMAD.SHL.U32 R9, R171.reuse, 0x2, RZ ;  /* 0x00000002ab09c824 */ /* 0x040fe200078e00ff */
[----:B------:R-:W-:-:S03]  /*c730*/  @!P4 SHF.L.U64.HI R6, R171, 0x1, R197 ;  /* 0x00000001ab06c819 */ /* 0x000fc600000102c5 */
[C---:B------:R-:W-:Y:S01]  /*c740*/  @!P3 IMAD.SHL.U32 R73, R169.reuse, 0x2, RZ ;  /* 0x00000002a949b824 */ /* 0x040fe200078e00ff */
[----:B------:R-:W-:Y:S01]  /*c750*/  @!P3 SHF.L.U64.HI R12, R169, 0x1, R196 ;  /* 0x00000001a90cb819 */ /* 0x000fe200000102c4 */
[----:B------:R-:W-:Y:S01]  /*c760*/  @!P2 IMAD.SHL.U32 R67, R170, 0x2, RZ ;  /* 0x00000002aa43a824 */ /* 0x000fe200078e00ff */
[-C--:B---3--:R-:W-:Y:S01]  /*c770*/  @!P4 IADD3 R10, P5, R0, R9.reuse, RZ ;  /* 0x00000009000ac210 */ /* 0x088fe20007fbe0ff */
[----:B------:R-:W-:Y:S01]  /*c780*/  @!P1 IMAD.SHL.U32 R7, R168, 0x2, RZ ;  /* 0x00000002a8079824 */ /* 0x000fe200078e00ff */
[----:B0-----:R-:W-:Y:S02]  /*c790*/  @!P4 IADD3 R8, P6, R4, R9, RZ ;  /* 0x000000090408c210 */ /* 0x001fe40007fde0ff */
[----:B------:R-:W-:Y:S01]  /*c7a0*/  @!P2 SHF.L.U64.HI R14, R170, 0x1, R195 ;  /* 0x00000001aa0ea819 */ /* 0x000fe200000102c3 */
[--C-:B--2---:R-:W-:Y:S01]  /*c7b0*/  @!P4 IMAD.X R11, R3, 0x1, R6.reuse, P5 ;  /* 0x00000001030bc824 */ /* 0x104fe200028e0606 */
[-C--:B------:R-:W-:Y:S01]  /*c7c0*/  @!P3 IADD3 R76, P5, R0, R73.reuse, RZ ;  /* 0x00000049004cb210 */ /* 0x080fe20007fbe0ff */
[----:B------:R-:W-:Y:S01]  /*c7d0*/  @!P4 IMAD.X R9, R5, 0x1, R6, P6 ;  /* 0x000000010509c824 */ /* 0x000fe200030e0606 */
[----:B------:R-:W-:-:S02]  /*c7e0*/  @!P3 IADD3 R72, P6, R4, R73, RZ ;  /* 0x000000490448b210 */ /* 0x000fc40007fde0ff */
[----:B------:R-:W-:Y:S01]  /*c7f0*/  @!P1 SHF.L.U64.HI R20, R168, 0x1, R194 ;  /* 0x00000001a8149819 */ /* 0x000fe200000102c2 */
[--C-:B------:R-:W-:Y:S01]  /*c800*/  @!P3 IMAD.X R77, R3, 0x1, R12.reuse, P5 ;  /* 0x00000001034db824 */ /* 0x100fe200028e060c */
[-C--:B------:R-:W-:Y:S01]  /*c810*/  @!P2 IADD3 R70, P5, R0, R67.reuse, RZ ;  /* 0x000000430046a210 */ /* 0x080fe20007fbe0ff */
[----:B------:R-:W-:Y:S01]  /*c820*/  @!P3 IMAD.X R73, R5, 0x1, R12, P6 ;  /* 0x000000010549b824 */ /* 0x000fe200030e060c */
[----:B------:R-:W-:-:S03]  /*c830*/  @!P2 IADD3 R66, P6, R4, R67, RZ ;  /* 0x000000430442a210 */ /* 0x000fc60007fde0ff */
[--C-:B------:R-:W-:Y:S01]  /*c840*/  @!P2 IMAD.X R71, R3, 0x1, R14.reuse, P5 ;  /* 0x000000010347a824 */ /* 0x100fe200028e060e */
[----:B------:R-:W-:Y:S01]  /*c850*/  @!P1 IADD3 R64, P5, R0, R7, RZ ;  /* 0x0000000700409210 */ /* 0x000fe20007fbe0ff */
[----:B------:R-:W-:Y:S01]  /*c860*/  @!P2 IMAD.X R67, R5, 0x1, R14, P6 ;  /* 0x000000010543a824 */ /* 0x000fe200030e060e */
[----:B------:R-:W-:-:S03]  /*c870*/  ISETP.GE.AND P6, PT, R160, UR4, PT ;  /* 0x00000004a0007c0c */ /* 0x000fc6000bfc6270 */
[----:B------:R-:W-:Y:S01]  /*c880*/  @!P1 IMAD.X R65, R3, 0x1, R20, P5 ;  /* 0x0000000103419824 */ /* 0x000fe200028e0614 */
[----:B------:R-:W-:-:S05]  /*c890*/  @!P1 IADD3 R6, P5, R4, R7, RZ ;  /* 0x0000000704069210 */ /* 0x000fca0007fbe0ff */
[----:B------:R-:W-:Y:S01]  /*c8a0*/  @!P1 IMAD.X R7, R5, 0x1, R20, P5 ;  /* 0x0000000105079824 */ /* 0x000fe200028e0614 */
[----:B------:R-:W-:-:S03]  /*c8b0*/  ISETP.GE.AND P5, PT, R172, UR4, PT ;  /* 0x00000004ac007c0c */ /* 0x000fc6000bfa6270 */
[----:B------:R-:W-:Y:S02]  /*c8c0*/  @!P6 IMAD.MOV.U32 R12, RZ, RZ, R0 ;  /* 0x000000ffff0ce224 */ /* 0x000fe400078e0000 */
[----:B------:R-:W-:Y:S02]  /*c8d0*/  @!P6 IMAD.MOV.U32 R13, RZ, RZ, R3 ;  /* 0x000000ffff0de224 */ /* 0x000fe400078e0003 */
[----:B------:R-:W-:-:S04]  /*c8e0*/  @!P6 IMAD.WIDE R14, R160, 0x2, R4 ;  /* 0x00000002a00ee825 */ /* 0x000fc800078e0204 */
[----:B------:R-:W-:Y:S01]  /*c8f0*/  @!P6 IMAD.WIDE R12, R160, 0x2, R12 ;  /* 0x00000002a00ce825 */ /* 0x000fe200078e020c */
[----:B------:R0:W5:Y:S03]  /*c900*/  @!P6 LD.E.64 R30, desc[UR6][R14.64] ;  /* 0x000000060e1ee980 */ /* 0x000166000c101b00 */
[C---:B------:R-:W-:Y:S01]  /*c910*/  @!P5 IMAD.SHL.U32 R21, R172.reuse, 0x2, RZ ;  /* 0x00000002ac15d824 */ /* 0x040fe200078e00ff */
[----:B------:R1:W5:Y:S01]  /*c920*/  @!P6 LD.E.64 R48, desc[UR6][R12.64] ;  /* 0x000000060c30e980 */ /* 0x000362000c101b00 */
[----:B------:R-:W-:-:S03]  /*c930*/  @!P5 SHF.L.U64.HI R20, R172, 0x1, R193 ;  /* 0x00000001ac14d819 */ /* 0x000fc600000102c1 */
[-C--:B------:R-:W-:Y:S02]  /*c940*/  @!P5 IADD3 R74, P6, R0, R21.reuse, RZ ;  /* 0x00000015004ad210 */ /* 0x080fe40007fde0ff */
[----:B------:R-:W-:Y:S02]  /*c950*/  CS2R R38, SRZ ;  /* 0x0000000000267805 */ /* 0x000fe4000001ff00 */
[----:B------:R-:W-:Y:S01]  /*c960*/  CS2R R36, SRZ ;  /* 0x0000000000247805 */ /* 0x000fe2000001ff00 */
[----:B------:R-:W-:Y:S01]  /*c970*/  @!P5 IMAD.X R75, R3, 0x1, R20, P6 ;  /* 0x00000001034bd824 */ /* 0x000fe200030e0614 */
[----:B------:R-:W-:Y:S02]  /*c980*/  @!P5 IADD3 R4, P6, R4, R21, RZ ;  /* 0x000000150404d210 */ /* 0x000fe40007fde0ff */
[----:B------:R2:W5:Y:S01]  /*c990*/  @!P4 LD.E.64 R38, desc[UR6][R10.64] ;  /* 0x000000060a26c980 */ /* 0x000562000c101b00 */
[----:B------:R-:W-:Y:S02]  /*c9a0*/  CS2R R28, SRZ ;  /* 0x00000000001c7805 */ /* 0x000fe4000001ff00 */
[----:B------:R-:W-:-:S02]  /*c9b0*/  CS2R R26, SRZ ;  /* 0x00000000001a7805 */ /* 0x000fc4000001ff00 */
[----:B------:R-:W-:Y:S01]  /*c9c0*/  CS2R R24, SRZ ;  /* 0x0000000000187805 */ /* 0x000fe2000001ff00 */
[----:B------:R-:W-:Y:S01]  /*c9d0*/  @!P5 IMAD.X R5, R5, 0x1, R20, P6 ;  /* 0x000000010505d824 */ /* 0x000fe200030e0614 */
[----:B------:R3:W5:Y:S01]  /*c9e0*/  @!P4 LD.E.64 R36, desc[UR6][R8.64] ;  /* 0x000000060824c980 */ /* 0x000762000c101b00 */
[----:B------:R-:W-:Y:S02]  /*c9f0*/  CS2R R20, SRZ ;  /* 0x0000000000147805 */ /* 0x000fe4000001ff00 */
[----:B0-----:R-:W-:Y:S02]  /*ca00*/  CS2R R14, SRZ ;  /* 0x00000000000e7805 */ /* 0x001fe4000001ff00 */
[----:B-1----:R-:W-:Y:S01]  /*ca10*/  CS2R R12, SRZ ;  /* 0x00000000000c7805 */ /* 0x002fe2000001ff00 */
[----:B------:R1:W5:Y:S01]  /*ca20*/  @!P3 LD.E.64 R28, desc[UR6][R76.64] ;  /* 0x000000064c1cb980 */ /* 0x000362000c101b00 */
[----:B--2---:R-:W-:-:S03]  /*ca30*/  CS2R R10, SRZ ;  /* 0x00000000000a7805 */ /* 0x004fc6000001ff00 */
[----:B------:R1:W5:Y:S01]  /*ca40*/  @!P3 LD.E.64 R26, desc[UR6][R72.64] ;  /* 0x00000006481ab980 */ /* 0x000362000c101b00 */
[----:B---3--:R-:W-:-:S03]  /*ca50*/  CS2R R8, SRZ ;  /* 0x0000000000087805 */ /* 0x008fc6000001ff00 */
[----:B------:R1:W5:Y:S04]  /*ca60*/  @!P2 LD.E.64 R24, desc[UR6][R70.64] ;  /* 0x000000064618a980 */ /* 0x000368000c101b00 */
[----:B------:R1:W5:Y:S04]  /*ca70*/  @!P2 LD.E.64 R20, desc[UR6][R66.64] ;  /* 0x000000064214a980 */ /* 0x000368000c101b00 */
[----:B------:R1:W5:Y:S04]  /*ca80*/  @!P1 LD.E.64 R14, desc[UR6][R64.64] ;  /* 0x00000006400e9980 */ /* 0x000368000c101b00 */
[----:B------:R1:W5:Y:S04]  /*ca90*/  @!P1 LD.E.64 R12, desc[UR6][R6.64] ;  /* 0x00000006060c9980 */ /* 0x000368000c101b00 */
[----:B------:R1:W5:Y:S04]  /*caa0*/  @!P5 LD.E.64 R10, desc[UR6][R74.64] ;  /* 0x000000064a0ad980 */ /* 0x000368000c101b00 */
[----:B------:R1:W5:Y:S02]  /*cab0*/  @!P5 LD.E.64 R8, desc[UR6][R4.64] ;  /* 0x000000060408d980 */ /* 0x000364000c101b00 */
.L_x_1796:
[----:B------:R-:W-:Y:S05]  /*cac0*/  BSYNC B1 ;  /* 0x0000000000017941 */ /* 0x000fea0003800000 */
.L_x_1795:
[----:B01---5:R-:W-:Y:S01]  /*cad0*/  IMAD.MOV.U32 R4, RZ, RZ, R30 ;  /* 0x000000ffff047224 */ /* 0x023fe200078e001e */
[----:B--2---:R-:W-:Y:S01]  /*cae0*/  LEA.HI R3, R187, R187, RZ, 0x1 ;  /* 0x000000bbbb037211 */ /* 0x004fe200078f08ff */
[C---:B------:R-:W-:Y:S01]  /*caf0*/  VIADD R5, R62.reuse, 0xc400 ;  /* 0x0000c4003e057836 */ /* 0x040fe20000000000 */
[----:B------:R-:W-:Y:S01]  /*cb00*/  VIADDMNMX R81, R81, -R177, 0x80, PT ;  /* 0x0000008051517446 */ /* 0x000fe200038009b1 */
[----:B---3--:R-:W-:Y:S01]  /*cb10*/  VIADD R0, R62, 0xc440 ;  /* 0x0000c4403e007836 */ /* 0x008fe20000000000 */
[----:B------:R-:W-:Y:S01]  /*cb20*/  PRMT R104, R4, 0x7610, R104 ;  /* 0x0000761004687816 */ /* 0x000fe20000000068 */
[----:B------:R-:W-:Y:S01]  /*cb30*/  @P0 VIADD R0, R5, 0xffffffc0 ;  /* 0xffffffc005000836 */ /* 0x000fe20000000000 */
[----:B------:R-:W-:Y:S01]  /*cb40*/  LOP3.LUT R4, R3, 0xfffffffe, RZ, 0xc0, !PT ;  /* 0xfffffffe03047812 */ /* 0x000fe200078ec0ff */
[----:B------:R-:W-:Y:S01]  /*cb50*/  IMAD.MOV.U32 R5, RZ, RZ, R31 ;  /* 0x000000ffff057224 */ /* 0x000fe200078e001f */
[----:B------:R-:W-:Y:S01]  /*cb60*/  BSSY B1, `(.L_x_1797) ;  /* 0x0000031000017945 */ /* 0x000fe20003800000 */
[----:B------:R-:W-:Y:S01]  /*cb70*/  IMAD.MOV.U32 R6, RZ, RZ, R36 ;  /* 0x000000ffff067224 */ /* 0x000fe200078e0024 */
[----:B------:R-:W-:Y:S01]  /*cb80*/  ISETP.GE.AND P1, PT, R162, R81, PT ;  /* 0x00000051a200720c */ /* 0x000fe20003f26270 */
[----:B------:R-:W-:Y:S01]  /*cb90*/  IMAD.IADD R4, R187, 0x1, -R4 ;  /* 0x00000001bb047824 */ /* 0x000fe200078e0a04 */
[----:B------:R-:W-:Y:S01]  /*cba0*/  PRMT R105, R5, 0x7610, R105 ;  /* 0x0000761005697816 */ /* 0x000fe20000000069 */
[----:B------:R-:W-:Y:S01]  /*cbb0*/  IMAD.MOV.U32 R7, RZ, RZ, R37 ;  /* 0x000000ffff077224 */ /* 0x000fe200078e0025 */
[----:B------:R-:W-:Y:S01]  /*cbc0*/  PRMT R96, R6, 0x7610, R96 ;  /* 0x0000761006607816 */ /* 0x000fe20000000060 */
[----:B------:R-:W-:Y:S01]  /*cbd0*/  IMAD.MOV.U32 R3, RZ, RZ, R26 ;  /* 0x000000ffff037224 */ /* 0x000fe200078e001a */
[----:B------:R-:W-:Y:S01]  /*cbe0*/  SHF.L.U32 R5, R4, 0x1f, RZ ;  /* 0x0000001f04057819 */ /* 0x000fe200000006ff */
[----:B------:R-:W-:Y:S01]  /*cbf0*/  IMAD.MOV.U32 R6, RZ, RZ, R27 ;  /* 0x000000ffff067224 */ /* 0x000fe200078e001b */
[----:B------:R-:W-:Y:S01]  /*cc00*/  PRMT R97, R7, 0x7610, R97 ;  /* 0x0000761007617816 */ /* 0x000fe20000000061 */
[----:B------:R-:W-:Y:S01]  /*cc10*/  IMAD.MOV.U32 R7, RZ, RZ, R20 ;  /* 0x000000ffff077224 */ /* 0x000fe200078e0014 */
[----:B------:R-:W0:Y:S01]  /*cc20*/  SYNCS.PHASECHK.TRANS64.TRYWAIT P0, [R16+URZ+0x2a800], R5 ;  /* 0x02a80005100075a7 */ /* 0x000e22000800017f */
        /* <DEDUP_REMOVED lines=35> */
[----:B0-----:R-:W-:Y:S06]  /*ce60*/  @!P0 BRA `(.L_x_1798) ;  /* 0x000001e000548947 */ /* 0x001fec0003800000 */
.L_x_2133:
[----:B------:R-:W-:Y:S05]  /*ce70*/  BSYNC B1 ;  /* 0x0000000000017941 */ /* 0x000fea0003800000 */
.L_x_1797:
[----:B------:R-:W-:Y:S01]  /*ce80*/  BSSY B1, `(.L_x_1799) ;  /* 0x000012f000017945 */ /* 0x000fe20003800000 */
        /* <DEDUP_REMOVED lines=13> */
[--C-:B------:R-:W-:Y:S02]  /*cf60*/  SHF.R.U64 R113, R60, 0x10, R61.reuse ;  /* 0x000000103c717819 */ /* 0x100fe4000000123d */
[----:B------:R-:W-:Y:S02]  /*cf70*/  SHF.R.U32.HI R60, RZ, 0x10, R61 ;  /* 0x00000010ff3c7819 */ /* 0x000fe4000001163d */
[--C-:B------:R-:W-:Y:S02]  /*cf80*/  SHF.R.U64 R61, R58, 0x10, R59.reuse ;  /* 0x000000103a3d7819 */ /* 0x100fe4000000123b */
[----:B------:R-:W-:Y:S02]  /*cf90*/  SHF.R.U32.HI R58, RZ, 0x10, R59 ;  /* 0x00000010ff3a7819 */ /* 0x000fe4000001163b */
[----:B------:R-:W-:Y:S02]  /*cfa0*/  PRMT R111, R111, 0x5410, R60 ;  /* 0x000054106f6f7816 */ /* 0x000fe4000000003c */
[----:B------:R-:W-:-:S02]  /*cfb0*/  PRMT R109, R109, 0x5410, R58 ;  /* 0x000054106d6d7816 */ /* 0x000fc4000000003a */
[----:B------:R-:W-:Y:S02]  /*cfc0*/  PRMT R110, R110, 0x5410, R113 ;  /* 0x000054106e6e7816 */ /* 0x000fe40000000071 */
[----:B------:R-:W-:Y:S01]  /*cfd0*/  PRMT R112, R108, 0x5410, R61 ;  /* 0x000054106c707816 */ /* 0x000fe2000000003d */
[C---:B------:R-:W-:Y:S01]  /*cfe0*/  IMAD.U32 R113, R109.reuse, 0x10000, RZ ;  /* 0x000100006d717824 */ /* 0x040fe200078e00ff */
[----:B------:R-:W-:Y:S01]  /*cff0*/  LOP3.LUT R109, R109, 0xffff0000, RZ, 0xc0, !PT ;  /* 0xffff00006d6d7812 */ /* 0x000fe200078ec0ff */
[C---:B------:R-:W-:Y:S01]  /*d000*/  IMAD.U32 R108, R111.reuse, 0x10000, RZ ;  /* 0x000100006f6c7824 */ /* 0x040fe200078e00ff */
[----:B------:R-:W-:Y:S02]  /*d010*/  LOP3.LUT R111, R111, 0xffff0000, RZ, 0xc0, !PT ;  /* 0xffff00006f6f7812 */ /* 0x000fe400078ec0ff */
[C---:B0-----:R-:W-:Y:S01]  /*d020*/  LOP3.LUT R59, R6.reuse, 0xffff0000, RZ, 0xc0, !PT ;  /* 0xffff0000063b7812 */ /* 0x041fe200078ec0ff */
[----:B------:R-:W-:Y:S01]  /*d030*/  IMAD.U32 R58, R6, 0x10000, RZ ;  /* 0x00010000063a7824 */ /* 0x000fe200078e00ff */
[C---:B------:R-:W-:Y:S01]  /*d040*/  LOP3.LUT R61, R7.reuse, 0xffff0000, RZ, 0xc0, !PT ;  /* 0xffff0000073d7812 */ /* 0x040fe200078ec0ff */
[----:B------:R-:W-:-:S02]  /*d050*/  IMAD.U32 R60, R7, 0x10000, RZ ;  /* 0x00010000073c7824 */ /* 0x000fc400078e00ff */
[C---:B------:R-:W-:Y:S01]  /*d060*/  FMUL.FTZ R115, R59.reuse, R113 ;  /* 0x000000713b737220 */ /* 0x040fe20000410000 */
[-C--:B------:R-:W-:Y:S01]  /*d070*/  FMUL.FTZ R114, R59, R108.reuse ;  /* 0x0000006c3b727220 */ /* 0x080fe20000410000 */
[C---:B------:R-:W-:Y:S01]  /*d080*/  FMUL.FTZ R59, R61.reuse, R109 ;  /* 0x0000006d3d3b7220 */ /* 0x040fe20000410000 */
[----:B------:R-:W-:Y:S02]  /*d090*/  IMAD.U32 R6, R4, 0x10000, RZ ;  /* 0x0001000004067824 */ /* 0x000fe400078e00ff */
[C---:B------:R-:W-:Y:S01]  /*d0a0*/  FFMA.FTZ R115, R58.reuse, R108, -R115 ;  /* 0x0000006c3a737223 */ /* 0x040fe20000010873 */
[----:B------:R-:W-:Y:S01]  /*d0b0*/  FFMA.FTZ R114, R58, R113, R114 ;  /* 0x000000713a727223 */ /* 0x000fe20000010072 */
[-C--:B------:R-:W-:Y:S01]  /*d0c0*/  FMUL.FTZ R113, R61, R111.reuse ;  /* 0x0000006f3d717220 */ /* 0x080fe20000410000 */
[----:B------:R-:W-:Y:S01]  /*d0d0*/  FFMA.FTZ R108, R60, R111, -R59 ;  /* 0x0000006f3c6c7223 */ /* 0x000fe2000001083b */
[C---:B------:R-:W-:Y:S01]  /*d0e0*/  IMAD.U32 R7, R5.reuse, 0x10000, RZ ;  /* 0x0001000005077824 */ /* 0x040fe200078e00ff */
[----:B------:R-:W-:Y:S01]  /*d0f0*/  LOP3.LUT R4, R4, 0xffff0000, RZ, 0xc0, !PT ;  /* 0xffff000004047812 */ /* 0x000fe200078ec0ff */
[----:B------:R-:W-:Y:S01]  /*d100*/  IMAD.U32 R61, R112, 0x10000, RZ ;  /* 0x00010000703d7824 */ /* 0x000fe200078e00ff */
[----:B------:R-:W-:Y:S01]  /*d110*/  LOP3.LUT R5, R5, 0xffff0000, RZ, 0xc0, !PT ;  /* 0xffff000005057812 */ /* 0x000fe200078ec0ff */
[----:B------:R-:W-:Y:S01]  /*d120*/  IMAD.U32 R59, R110, 0x10000, RZ ;  /* 0x000100006e3b7824 */ /* 0x000fe200078e00ff */
        /* <DEDUP_REMOVED lines=16> */
.L_x_1802:
[----:B------:R-:W-:Y:S05]  /*d230*/  BSYNC B2 ;  /* 0x0000000000027941 */ /* 0x000fea0003800000 */
.L_x_1801:
[----:B------:R-:W-:Y:S04]  /*d240*/  BSSY B2, `(.L_x_1803) ;  /* 0x0000030000027945 */ /* 0x000fe80003800000 */
[----:B------:R-:W-:Y:S05]  /*d250*/  @P1 BRA `(.L_x_1804) ;  /* 0x0000000000b81947 */ /* 0x000fea0003800000 */
[----:B0-----:R-:W0:Y:S01]  /*d260*/  LDS.128 R4, [R0] ;  /* 0x0000000000047984 */ /* 0x001e220000000c00 */
[--C-:B------:R-:W-:Y:S02]  /*d270*/  SHF.R.U64 R59, R54, 0x10, R55.reuse ;  /* 0x00000010363b7819 */ /* 0x100fe40000001237 */
[----:B------:R-:W-:Y:S02]  /*d280*/  SHF.R.U32.HI R54, RZ, 0x10, R55 ;  /* 0x00000010ff367819 */ /* 0x000fe40000011637 */
[--C-:B------:R-:W-:Y:S02]  /*d290*/  SHF.R.U64 R55, R56, 0x10, R57.reuse ;  /* 0x0000001038377819 */ /* 0x100fe40000001239 */
[----:B------:R-:W-:Y:S02]  /*d2a0*/  SHF.R.U32.HI R56, RZ, 0x10, R57 ;  /* 0x00000010ff387819 */ /* 0x000fe40000011639 */
[----:B------:R-:W-:Y:S02]  /*d2b0*/  PRMT R103, R103, 0x5410, R54 ;  /* 0x0000541067677816 */ /* 0x000fe40000000036 */
[----:B------:R-:W-:-:S02]  /*d2c0*/  PRMT R101, R101, 0x5410, R56 ;  /* 0x0000541065657816 */ /* 0x000fc40000000038 */
[----:B------:R-:W-:Y:S01]  /*d2d0*/  PRMT R100, R100, 0x5410, R55 ;  /* 0x0000541064647816 */ /* 0x000fe20000000037 */
[----:B------:R-:W-:Y:S01]  /*d2e0*/  IMAD.U32 R58, R103, 0x10000, RZ ;  /* 0x00010000673a7824 */ /* 0x000fe200078e00ff */
[----:B------:R-:W-:Y:S01]  /*d2f0*/  PRMT R102, R102, 0x5410, R59 ;  /* 0x0000541066667816 */ /* 0x000fe2000000003b */
[C---:B------:R-:W-:Y:S01]  /*d300*/  IMAD.U32 R59, R101.reuse, 0x10000, RZ ;  /* 0x00010000653b7824 */ /* 0x040fe200078e00ff */
[----:B------:R-:W-:Y:S02]  /*d310*/  LOP3.LUT R101, R101, 0xffff0000, RZ, 0xc0, !PT ;  /* 0xffff000065657812 */ /* 0x000fe400078ec0ff */
[----:B------:R-:W-:Y:S02]  /*d320*/  LOP3.LUT R103, R103, 0xffff0000, RZ, 0xc0, !PT ;  /* 0xffff000067677812 */ /* 0x000fe400078ec0ff */
[C---:B0-----:R-:W-:Y:S01]  /*d330*/  LOP3.LUT R55, R6.reuse, 0xffff0000, RZ, 0xc0, !PT ;  /* 0xffff000006377812 */ /* 0x041fe200078ec0ff */
[----:B------:R-:W-:Y:S01]  /*d340*/  IMAD.U32 R54, R6, 0x10000, RZ ;  /* 0x0001000006367824 */ /* 0x000fe200078e00ff */
[C---:B------:R-:W-:Y:S01]  /*d350*/  LOP3.LUT R57, R7.reuse, 0xffff0000, RZ, 0xc0, !PT ;  /* 0xffff000007397812 */ /* 0x040fe200078ec0ff */
[----:B------:R-:W-:-:S02]  /*d360*/  IMAD.U32 R56, R7, 0x10000, RZ ;  /* 0x0001000007387824 */ /* 0x000fc400078e00ff */
[CC--:B------:R-:W-:Y:S01]  /*d370*/  FMUL.FTZ R60, R55.reuse, R58.reuse ;  /* 0x0000003a373c7220 */ /* 0x0c0fe20000410000 */
[----:B------:R-:W-:Y:S01]  /*d380*/  FMUL.FTZ R61, R55, R59 ;  /* 0x0000003b373d7220 */ /* 0x000fe20000410000 */
[C---:B------:R-:W-:Y:S01]  /*d390*/  FMUL.FTZ R55, R57.reuse, R101 ;  /* 0x0000006539377220 */ /* 0x040fe20000410000 */
[----:B------:R-:W-:Y:S02]  /*d3a0*/  IMAD.U32 R6, R4, 0x10000, RZ ;  /* 0x0001000004067824 */ /* 0x000fe400078e00ff */
        /* <DEDUP_REMOVED lines=9> */
[----:B------:R-:W-:Y:S01]  /*d440*/  FFMA.FTZ R58, R54, R58, -R61 ;  /* 0x0000003a363a7223 */ /* 0x000fe2000001083d */
[----:B------:R-:W-:Y:S01]  /*d450*/  LOP3.LUT R102, R102, 0xffff0000, RZ, 0xc0, !PT ;  /* 0xffff000066667812 */ /* 0x000fe200078ec0ff */
        /* <DEDUP_REMOVED lines=14> */
.L_x_1804:
[----:B------:R-:W-:Y:S05]  /*d540*/  BSYNC B2 ;  /* 0x0000000000027941 */ /* 0x000fea0003800000 */
.L_x_1803:
[----:B------:R-:W-:Y:S04]  /*d550*/  BSSY B2, `(.L_x_1805) ;  /* 0x0000030000027945 */ /* 0x000fe80003800000 */
[----:B------:R-:W-:Y:S05]  /*d560*/  @P2 BRA `(.L_x_1806) ;  /* 0x0000000000b82947 */ /* 0x000fea0003800000 */
[----:B01----:R-:W0:Y:S01]  /*d570*/  LDS.128 R4, [R62+0x10400] ;  /* 0x010400003e047984 */ /* 0x003e220000000c00 */
        /* <DEDUP_REMOVED lines=45> */
.L_x_1806:
[----:B------:R-:W-:Y:S05]  /*d850*/  BSYNC B2 ;  /* 0x0000000000027941 */ /* 0x000fea0003800000 */
.L_x_1805:
[----:B------:R-:W-:Y:S04]  /*d860*/  BSSY B2, `(.L_x_1807) ;  /* 0x0000030000027945 */ /* 0x000fe80003800000 */
[----:B------:R-:W-:Y:S05]  /*d870*/  @P3 BRA `(.L_x_1808) ;  /* 0x0000000000b83947 */ /* 0x000fea0003800000 */
[----:B012---:R-:W0:Y:S01]  /*d880*/  LDS.128 R4, [R0+0x4000] ;  /* 0x0040000000047984 */ /* 0x007e220000000c00 */
        /* <DEDUP_REMOVED lines=45> */
.L_x_1808:
[----:B------:R-:W-:Y:S05]  /*db60*/  BSYNC B2 ;  /* 0x0000000000027941 */ /* 0x000fea0003800000 */
.L_x_1807:
[----:B------:R-:W-:Y:S04]  /*db70*/  BSSY B2, `(.L_x_1809) ;  /* 0x0000030000027945 */ /* 0x000fe80003800000 */
[----:B------:R-:W-:Y:S05]  /*db80*/  @P4 BRA `(.L_x_1810) ;  /* 0x0000000000b84947 */ /* 0x000fea0003800000 */
[----:B0123--:R-:W0:Y:S01]  /*db90*/  LDS.128 R4, [R62+0x14400] ;  /* 0x014400003e047984 */ /* 0x00fe220000000c00 */
        /* <DEDUP_REMOVED lines=45> */
.L_x_1810:
[----:B------:R-:W-:Y:S05]  /*de70*/  BSYNC B2 ;  /* 0x0000000000027941 */ /* 0x000fea0003800000 */
.L_x_1809:
[----:B------:R-:W-:Y:S05]  /*de80*/  @P5 BRA `(.L_x_1800) ;  /* 0x0000000000b85947 */ /* 0x000fea0003800000 */
[----:B01234-:R-:W0:Y:S01]  /*de90*/  LDS.128 R4, [R0+0x8000] ;  /* 0x0080000000047984 */ /* 0x01fe220000000c00 */
[----:B------:R-:W-:Y:S02]  /*dea0*/  SHF.R.U64 R40, R32, 0x10, R33 ;  /* 0x0000001020287819 */ /* 0x000fe40000001221 */
[----:B------:R-:W-:Y:S02]  /*deb0*/  SHF.R.U64 R32, R34, 0x10, R35 ;  /* 0x0000001022207819 */ /* 0x000fe40000001223 */
[----:B------:R-:W-:Y:S02]  /*dec0*/  SHF.R.U32.HI R33, RZ, 0x10, R33 ;  /* 0x00000010ff217819 */ /* 0x000fe40000011621 */
        /* <DEDUP_REMOVED lines=13> */
[C---:B------:R-:W-:Y:S01]  /*dfa0*/  FMUL.FTZ R42, R33.reuse, R40 ;  /* 0x00000028212a7220 */ /* 0x040fe20000410000 */
[-C--:B------:R-:W-:Y:S01]  /*dfb0*/  FMUL.FTZ R43, R33, R41.reuse ;  /* 0x00000029212b7220 */ /* 0x080fe20000410000 */
[----:B------:R-:W-:Y:S01]  /*dfc0*/  FMUL.FTZ R33, R35, R78 ;  /* 0x0000004e23217220 */ /* 0x000fe20000410000 */
[----:B------:R-:W-:Y:S02]  /*dfd0*/  IMAD.U32 R6, R4, 0x10000, RZ ;  /* 0x0001000004067824 */ /* 0x000fe400078e00ff */
[C---:B------:R-:W-:Y:S01]  /*dfe0*/  FFMA.FTZ R45, R32.reuse, R41, R42 ;  /* 0x00000029202d7223 */ /* 0x040fe2000001002a */
[----:B------:R-:W-:Y:S02]  /*dff0*/  IMAD.U32 R7, R5, 0x10000, RZ ;  /* 0x0001000005077824 */ /* 0x000fe400078e00ff */
[----:B------:R-:W-:Y:S01]  /*e000*/  FFMA.FTZ R44, R32, R40, -R43 ;  /* 0x00000028202c7223 */ /* 0x000fe2000001082b */
[-C--:B------:R-:W-:Y:S01]  /*e010*/  FMUL.FTZ R41, R35, R80.reuse ;  /* 0x0000005023297220 */ /* 0x080fe20000410000 */
[----:B------:R-:W-:Y:S01]  /*e020*/  LOP3.LUT R4, R4, 0xffff0000, RZ, 0xc0, !PT ;  /* 0xffff000004047812 */ /* 0x000fe200078ec0ff */
[C---:B------:R-:W-:Y:S01]  /*e030*/  FFMA.FTZ R80, R34.reuse, R80, -R33 ;  /* 0x0000005022507223 */ /* 0x040fe20000010821 */
[----:B------:R-:W-:Y:S01]  /*e040*/  LOP3.LUT R5, R5, 0xffff0000, RZ, 0xc0, !PT ;  /* 0xffff000005057812 */ /* 0x000fe200078ec0ff */
[C---:B------:R-:W-:Y:S01]  /*e050*/  IMAD.U32 R35, R69.reuse, 0x10000, RZ ;  /* 0x0001000045237824 */ /* 0x040fe200078e00ff */
[----:B------:R-:W-:Y:S01]  /*e060*/  LOP3.LUT R40, R69, 0xffff0000, RZ, 0xc0, !PT ;  /* 0xffff000045287812 */ /* 0x000fe200078ec0ff */
[C---:B------:R-:W-:Y:S01]  /*e070*/  IMAD.U32 R33, R79.reuse, 0x10000, RZ ;  /* 0x000100004f217824 */ /* 0x040fe200078e00ff */
        /* <DEDUP_REMOVED lines=15> */
.L_x_1800:
[----:B------:R-:W-:Y:S05]  /*e170*/  BSYNC B1 ;  /* 0x0000000000017941 */ /* 0x000fea0003800000 */
.L_x_1799:
        /* <DEDUP_REMOVED lines=57> */
.L_x_1813:
[----:B------:R-:W-:Y:S05]  /*e510*/  BSYNC B1 ;  /* 0x0000000000017941 */ /* 0x000fea0003800000 */
.L_x_1812:
[----:B------:R-:W-:Y:S04]  /*e520*/  BSSY B1, `(.L_x_1814) ;  /* 0x0000030000017945 */ /* 0x000fe80003800000 */
[----:B------:R-:W-:Y:S05]  /*e530*/  @P1 BRA `(.L_x_1815) ;  /* 0x0000000000b81947 */ /* 0x000fea0003800000 */
[----:B0-----:R-:W0:Y:S01]  /*e540*/  LDS.128 R4, [R0+0x2000] ;  /* 0x0020000000047984 */ /* 0x001e220000000c00 */
        /* <DEDUP_REMOVED lines=45> */
.L_x_1815:
[----:B------:R-:W-:Y:S05]  /*e820*/  BSYNC B1 ;  /* 0x0000000000017941 */ /* 0x000fea0003800000 */
.L_x_1814:
        /* <DEDUP_REMOVED lines=48> */
.L_x_1817:
[----:B------:R-:W-:Y:S05]  /*eb30*/  BSYNC B1 ;  /* 0x0000000000017941 */ /* 0x000fea0003800000 */
.L_x_1816:
        /* <DEDUP_REMOVED lines=48> */
.L_x_1819:
[----:B------:R-:W-:Y:S05]  /*ee40*/  BSYNC B1 ;  /* 0x0000000000017941 */ /* 0x000fea0003800000 */
.L_x_1818:
        /* <DEDUP_REMOVED lines=48> */
.L_x_1821:
[----:B------:R-:W-:Y:S05]  /*f150*/  BSYNC B1 ;  /* 0x0000000000017941 */ /* 0x000fea0003800000 */
.L_x_1820:
        /* <DEDUP_REMOVED lines=9> */
[C---:B------:R-:W-:Y:S01]  /*f1f0*/  IMAD.U32 R13, R63.reuse, 0x10000, RZ ;  /* 0x000100003f0d7824 */ /* 0x040fe200078e00ff */
[----:B------:R-:W-:Y:S01]  /*f200*/  LOP3.LUT R63, R63, 0xffff0000, RZ, 0xc0, !PT ;  /* 0xffff00003f3f7812 */ /* 0x000fe200078ec0ff */
[C---:B------:R-:W-:Y:S01]  /*f210*/  IMAD.U32 R11, R65.reuse, 0x10000, RZ ;  /* 0x00010000410b7824 */ /* 0x040fe200078e00ff */
[----:B------:R-:W-:Y:S02]  /*f220*/  LOP3.LUT R65, R65, 0xffff0000, RZ, 0xc0, !PT ;  /* 0xffff000041417812 */ /* 0x000fe400078ec0ff */
[----:B------:R-:W-:Y:S02]  /*f230*/  PRMT R12, R3, 0x5410, R12 ;  /* 0x00005410030c7816 */ /* 0x000fe4000000000c */
[C---:B0-----:R-:W-:Y:S01]  /*f240*/  LOP3.LUT R9, R6.reuse, 0xffff0000, RZ, 0xc0, !PT ;  /* 0xffff000006097812 */ /* 0x041fe200078ec0ff */
[C---:B------:R-:W-:Y:S01]  /*f250*/  IMAD.U32 R10, R7.reuse, 0x10000, RZ ;  /* 0x00010000070a7824 */ /* 0x040fe200078e00ff */
[----:B------:R-:W-:Y:S01]  /*f260*/  LOP3.LUT R7, R7, 0xffff0000, RZ, 0xc0, !PT ;  /* 0xffff000007077812 */ /* 0x000fe200078ec0ff */
[----:B------:R-:W-:-:S02]  /*f270*/  IMAD.U32 R8, R6, 0x10000, RZ ;  /* 0x0001000006087824 */ /* 0x000fc400078e00ff */
[C---:B------:R-:W-:Y:S01]  /*f280*/  FMUL.FTZ R15, R9.reuse, R13 ;  /* 0x0000000d090f7220 */ /* 0x040fe20000410000 */
[----:B------:R-:W-:Y:S01]  /*f290*/  FMUL.FTZ R14, R9, R11 ;  /* 0x0000000b090e7220 */ /* 0x000fe20000410000 */
[C---:B------:R-:W-:Y:S01]  /*f2a0*/  FMUL.FTZ R9, R7.reuse, R63 ;  /* 0x0000003f07097220 */ /* 0x040fe20000410000 */
[----:B------:R-:W-:Y:S02]  /*f2b0*/  IMAD.U32 R3, R4, 0x10000, RZ ;  /* 0x0001000004037824 */ /* 0x000fe400078e00ff */
[C---:B------:R-:W-:Y:S01]  /*f2c0*/  FFMA.FTZ R15, R8.reuse, R11, -R15 ;  /* 0x0000000b080f7223 */ /* 0x040fe2000001080f */
[----:B------:R-:W-:Y:S01]  /*f2d0*/  FFMA.FTZ R14, R8, R13, R14 ;  /* 0x0000000d080e7223 */ /* 0x000fe2000001000e */
[-C--:B------:R-:W-:Y:S01]  /*f2e0*/  FMUL.FTZ R11, R7, R65.reuse ;  /* 0x00000041070b7220 */ /* 0x080fe20000410000 */
        /* <DEDUP_REMOVED lines=21> */
[----:B------:R0:W-:Y:S01]  /*f440*/  STS.128 [R0+0xa000], R4 ;  /* 0x00a0000400007388 */ /* 0x0001e20000000c00 */
[----:B------:R-:W-:Y:S05]  /*f450*/  BRA `(.L_x_1811) ;  /* 0x0000003400f07947 */ /* 0x000fea0003800000 */
.L_x_1790:
[----:B------:R-:W0:Y:S01]  /*f460*/  LDC R28, c[0x0][0x448] ;  /* 0x00011200ff1c7b82 */ /* 0x000e220000000800 */
[----:B------:R-:W-:Y:S01]  /*f470*/  IMAD R3, R189, 0x40, R10 ;  /* 0x00000040bd037824 */ /* 0x000fe200078e020a */
[----:B------:R-:W-:Y:S01]  /*f480*/  ULDC.64 UR4, c[0x0][0x3f8] ;  /* 0x0000fe0000047ab9 */ /* 0x000fe20000000a00 */
[----:B------:R-:W-:Y:S01]  /*f490*/  ULDC.64 UR6, c[0x0][0x408] ;  /* 0x0001020000067ab9 */ /* 0x000fe20000000a00 */
[----:B------:R-:W-:Y:S02]  /*f4a0*/  IMAD.MOV.U32 R8, RZ, RZ, R24 ;  /* 0x000000ffff087224 */ /* 0x000fe400078e0018 */
[----:B------:R-:W-:Y:S02]  /*f4b0*/  IMAD.MOV.U32 R9, RZ, RZ, R29 ;  /* 0x000000ffff097224 */ /* 0x000fe400078e001d */
[----:B------:R-:W-:Y:S01]  /*f4c0*/  IMAD.MOV.U32 R4, RZ, RZ, R26 ;  /* 0x000000ffff047224 */ /* 0x000fe200078e001a */
[----:B0-----:R-:W-:-:S13]  /*f4d0*/  ISETP.NE.AND P0, PT, R28, 0x1, PT ;  /* 0x000000011c00780c */ /* 0x001fda0003f05270 */
[----:B------:R-:W0:Y:S08]  /*f4e0*/  @P0 LDC R0, c[0x0][0x44c] ;  /* 0x00011300ff000b82 */ /* 0x000e300000000800 */
[----:B------:R-:W1:Y:S01]  /*f4f0*/  @P0 LDC R5, c[0x0][0x450] ;  /* 0x00011400ff050b82 */ /* 0x000e620000000800 */
[----:B0-----:R-:W-:-:S05]  /*f500*/  @P0 IMAD.HI.U32 R0, R3, R0, RZ ;  /* 0x0000000003000227 */ /* 0x001fca00078e00ff */
[----:B-1----:R-:W-:Y:S01]  /*f510*/  @P0 SHF.R.U32.HI R3, RZ, R5, R0 ;  /* 0x00000005ff030219 */ /* 0x002fe20000011600 */
[----:B------:R-:W-:-:S03]  /*f520*/  IMAD.MOV.U32 R5, RZ, RZ, R31 ;  /* 0x000000ffff057224 */ /* 0x000fc600078e001f */
        /* <DEDUP_REMOVED lines=17> */
[----:B------:R-:W0:Y:S04]  /*f640*/  SHFL.IDX PT, R3, R8, RZ, 0x1c1f ;  /* 0x001c1fff08037589 */ /* 0x000e2800000e0000 */
[----:B------:R-:W1:Y:S04]  /*f650*/  SHFL.IDX PT, R0, R6, RZ, 0x1c1f ;  /* 0x001c1fff06007589 */ /* 0x000e6800000e0000 */
[----:B------:R2:W3:Y:S04]  /*f660*/  SHFL.IDX PT, R5, R7, RZ, 0x1c1f ;  /* 0x001c1fff07057589 */ /* 0x0004e800000e0000 */
[----:B------:R2:W4:Y:S01]  /*f670*/  SHFL.IDX PT, R14, R9, RZ, 0x1c1f ;  /* 0x001c1fff090e7589 */ /* 0x00052200000e0000 */
[----:B0-----:R-:W-:-:S02]  /*f680*/  IMAD.MOV.U32 R21, RZ, RZ, R3 ;  /* 0x000000ffff157224 */ /* 0x001fc400078e0003 */
[----:B-12---:R-:W-:-:S07]  /*f690*/  IMAD.MOV.U32 R20, RZ, RZ, R0 ;  /* 0x000000ffff147224 */ /* 0x006fce00078e0000 */
.L_x_2139:
[----:B------:R-:W-:Y:S01]  /*f6a0*/  IMAD R81, R163, R28, RZ ;  /* 0x0000001ca3517224 */ /* 0x000fe200078e02ff */
[----:B------:R-:W-:Y:S01]  /*f6b0*/  BSSY B1, `(.L_x_1823) ;  /* 0x0000030000017945 */ /* 0x000fe20003800000 */
[----:B----4-:R-:W-:Y:S01]  /*f6c0*/  IMAD.MOV.U32 R50, RZ, RZ, R14 ;  /* 0x000000ffff327224 */ /* 0x010fe200078e000e */
[----:B------:R-:W-:Y:S01]  /*f6d0*/  CS2R R44, SRZ ;  /* 0x00000000002c7805 */ /* 0x000fe2000001ff00 */
[----:B---3--:R-:W-:Y:S01]  /*f6e0*/  IMAD.MOV.U32 R51, RZ, RZ, R5 ;  /* 0x000000ffff337224 */ /* 0x008fe200078e0005 */
        /* <DEDUP_REMOVED lines=20> */
[----:B------:R-:W-:-:S02]  /*f830*/  CS2R R44, SRZ ;  /* 0x00000000002c7805 */ /* 0x000fc4000001ff00 */
        /* <DEDUP_REMOVED lines=14> */
[----:B------:R-:W-:Y:S01]  /*f920*/  CS2R R38, SRZ ;  /* 0x0000000000267805 */ /* 0x000fe2000001ff00 */
[----:B------:R1:W5:Y:S01]  /*f930*/  @!P1 LD.E.128 R28, desc[UR6][R12.64] ;  /* 0x000000060c1c9980 */ /* 0x000362000c101d00 */
[----:B------:R-:W-:-:S03]  /*f940*/  @!P1 IMAD.WIDE R14, R15, 0x2, R50 ;  /* 0x000000020f0e9825 */ /* 0x000fc600078e0232 */
[----:B------:R1:W5:Y:S01]  /*f950*/  @!P2 LD.E.128 R24, desc[UR6][R20.64] ;  /* 0x000000061418a980 */ /* 0x000362000c101d00 */
[----:B------:R-:W-:-:S03]  /*f960*/  @!P2 IMAD.WIDE R48, R49, 0x2, R50 ;  /* 0x000000023130a825 */ /* 0x000fc600078e0232 */
[----:B------:R1:W5:Y:S01]  /*f970*/  @!P1 LD.E.128 R40, desc[UR6][R14.64] ;  /* 0x000000060e289980 */ /* 0x000362000c101d00 */
[----:B0-----:R-:W-:-:S03]  /*f980*/  @!P0 IMAD.WIDE R4, R18, 0x2, R50 ;  /* 0x0000000212048825 */ /* 0x001fc600078e0232 */
[----:B------:R1:W5:Y:S04]  /*f990*/  @!P2 LD.E.128 R36, desc[UR6][R48.64] ;  /* 0x000000063024a980 */ /* 0x000368000c101d00 */
[----:B------:R1:W5:Y:S02]  /*f9a0*/  @!P0 LD.E.128 R44, desc[UR6][R4.64] ;  /* 0x00000006042c8980 */ /* 0x000364000c101d00 */
.L_x_1824:
[----:B------:R-:W-:Y:S05]  /*f9b0*/  BSYNC B1 ;  /* 0x0000000000017941 */ /* 0x000fea0003800000 */
.L_x_1823:
[----:B-1---5:R-:W-:Y:S01]  /*f9c0*/  IMAD.MOV.U32 R4, RZ, RZ, R46 ;  /* 0x000000ffff047224 */ /* 0x022fe200078e002e */
[----:B------:R-:W-:Y:S01]  /*f9d0*/  UMOV UR4, 0xffffffff ;  /* 0xffffffff00047882 */ /* 0x000fe20000000000 */
        /* <DEDUP_REMOVED lines=45> */
[----:B------:R-:W-:Y:S02]  /*fcb0*/  CS2R R4, SRZ ;  /* 0x0000000000047805 */ /* 0x000fe4000001ff00 */
[----:B------:R-:W-:Y:S02]  /*fcc0*/  PRMT R86, R0, 0x7610, R86 ;  /* 0x0000761000567816 */ /* 0x000fe40000000056 */
[----:B------:R-:W-:Y:S01]  /*fcd0*/  PRMT R87, R3, 0x7610, R87 ;  /* 0x0000761003577816 */ /* 0x000fe20000000057 */
[----:B------:R-:W-:Y:S06]  /*fce0*/  BRA.DIV UR4, `(.L_x_1825) ;  /* 0x000001b604407947 */ /* 0x000fec000b800000 */
[----:B------:R-:W0:Y:S04]  /*fcf0*/  SHFL.IDX PT, R3, R8, 0x1, 0x1c1f ;  /* 0x003c1f0008037f89 */ /* 0x000e2800000e0000 */
[----:B------:R-:W1:Y:S04]  /*fd00*/  SHFL.IDX PT, R0, R6, 0x1, 0x1c1f ;  /* 0x003c1f0006007f89 */ /* 0x000e6800000e0000 */
[----:B------:R-:W2:Y:S04]  /*fd10*/  SHFL.IDX PT, R7, R7, 0x1, 0x1c1f ;  /* 0x003c1f0007077f89 */ /* 0x000ea800000e0000 */
[----:B------:R3:W4:Y:S01]  /*fd20*/  SHFL.IDX PT, R14, R9, 0x1, 0x1c1f ;  /* 0x003c1f00090e7f89 */ /* 0x00072200000e0000 */
[----:B0-----:R-:W-:-:S02]  /*fd30*/  IMAD.MOV.U32 R61, RZ, RZ, R3 ;  /* 0x000000ffff3d7224 */ /* 0x001fc400078e0003 */
[----:B-1-3--:R-:W-:-:S07]  /*fd40*/  IMAD.MOV.U32 R60, RZ, RZ, R0 ;  /* 0x000000ffff3c7224 */ /* 0x00afce00078e0000 */
.L_x_2145:
[----:B------:R-:W-:Y:S01]  /*fd50*/  VIADD R10, R10, 0x40 ;  /* 0x000000400a0a7836 */ /* 0x000fe20000000000 */
[----:B------:R-:W-:Y:S01]  /*fd60*/  BSSY B1, `(.L_x_1826) ;  /* 0x000002f000017945 */ /* 0x000fe20003800000 */
[----:B----4-:R-:W-:Y:S01]  /*fd70*/  IMAD.MOV.U32 R62, RZ, RZ, R14 ;  /* 0x000000ffff3e7224 */ /* 0x010fe200078e000e */
[----:B------:R-:W-:Y:S01]  /*fd80*/  CS2R R8, SRZ ;  /* 0x0000000000087805 */ /* 0x000fe2000001ff00 */
[----:B--2---:R-:W-:Y:S01]  /*fd90*/  IMAD.MOV.U32 R63, RZ, RZ, R7 ;  /* 0x000000ffff3f7224 */ /* 0x004fe200078e0007 */
        /* <DEDUP_REMOVED lines=43> */
.L_x_1827:
[----:B------:R-:W-:Y:S05]  /*10050*/  BSYNC B1 ;  /* 0x0000000000017941 */ /* 0x000fea0003800000 */
.L_x_1826:
[----:B------:R-:W-:Y:S01]  /*10060*/  LEA.HI R0, R187, R187, RZ, 0x1 ;  /* 0x000000bbbb007211 */ /* 0x000fe200078f08ff */
[----:B-----5:R-:W-:Y:S01]  /*10070*/  IMAD.MOV.U32 R3, RZ, RZ, R4 ;  /* 0x000000ffff037224 */ /* 0x020fe200078e0004 */
[----:B------:R-:W-:Y:S01]  /*10080*/  VIADDMNMX R81, R81, -R177, 0x80, PT ;  /* 0x0000008051517446 */ /* 0x000fe200038009b1 */
[----:B0-----:R-:W-:Y:S01]  /*10090*/  IMAD.MOV.U32 R20, RZ, RZ, R5 ;  /* 0x000000ffff147224 */ /* 0x001fe200078e0005 */
[----:B------:R-:W-:Y:S01]  /*100a0*/  LOP3.LUT R0, R0, 0xfffffffe, RZ, 0xc0, !PT ;  /* 0xfffffffe00007812 */ /* 0x000fe200078ec0ff */
[----:B------:R-:W-:Y:S01]  /*100b0*/  IMAD.MOV.U32 R21, RZ, RZ, R7 ;  /* 0x000000ffff157224 */ /* 0x000fe200078e0007 */
[----:B------:R-:W-:Y:S01]  /*100c0*/  PRMT R90, R3, 0x7610, R90 ;  /* 0x00007610035a7816 */ /* 0x000fe2000000005a */
[----:B------:R-:W-:Y:S01]  /*100d0*/  IMAD.MOV.U32 R3, RZ, RZ, R6 ;  /* 0x000000ffff037224 */ /* 0x000fe200078e0006 */
[----:B------:R-:W-:Y:S01]  /*100e0*/  PRMT R91, R20, 0x7610, R91 ;  /* 0x00007610145b7816 */ /* 0x000fe2000000005b */
        /* <DEDUP_REMOVED lines=31> */
[----:B------:R-:W-:Y:S01]  /*102e0*/  BSSY B1, `(.L_x_1828) ;  /* 0x000000e000017945 */ /* 0x000fe20003800000 */
        /* <DEDUP_REMOVED lines=9> */
[----:B------:R-:W-:-:S02]  /*10380*/  ISETP.GE.AND P1, PT, R162, R81, PT ;  /* 0x00000051a200720c */ /* 0x000fc40003f26270 */
[----:B------:R-:W-:Y:S02]  /*10390*/  PRMT R69, R63, 0x7610, R69 ;  /* 0x000076103f457816 */ /* 0x000fe40000000045 */
[----:B------:R-:W-:Y:S01]  /*103a0*/  PRMT R70, R64, 0x7610, R70 ;  /* 0x0000761040467816 */ /* 0x000fe20000000046 */
[----:B0-----:R-:W-:Y:S08]  /*103b0*/  @!P0 BRA `(.L_x_1829) ;  /* 0x000001b000048947 */ /* 0x001ff00003800000 */
.L_x_2146:
[----:B------:R-:W-:Y:S05]  /*103c0*/  BSYNC B1 ;  /* 0x0000000000017941 */ /* 0x000fea0003800000 */
.L_x_1828:
[----:B------:R-:W-:Y:S01]  /*103d0*/  BSSY B1, `(.L_x_1830) ;  /* 0x0000145000017945 */ /* 0x000fe20003800000 */
[----:B------:R-:W-:Y:S02]  /*103e0*/  PRMT R71, R60, 0x7610, R71 ;  /* 0x000076103c477816 */ /* 0x000fe40000000047 */
[----:B------:R-:W-:Y:S01]  /*103f0*/  PRMT R72, R62, 0x7610, R72 ;  /* 0x000076103e487816 */ /* 0x000fe20000000048 */
[----:B------:R-:W-:Y:S06]  /*10400*/  @P1 BRA `(.L_x_1831) ;  /* 0x0000001400041947 */ /* 0x000fec0003800000 */
[----:B------:R-:W1:Y:S01]  /*10410*/  LDC R98, c[0x0][0x3f4] ;  /* 0x0000fd00ff627b82 */ /* 0x000e620000000800 */
[----:B------:R-:W-:Y:S01]  /*10420*/  BSSY B2, `(.L_x_1832) ;  /* 0x000006f000027945 */ /* 0x000fe20003800000 */
[-C--:B-1----:R-:W-:Y:S02]  /*10430*/  ISETP.GE.AND P0, PT, R18, R98.reuse, PT ;  /* 0x000000621200720c */ /* 0x082fe40003f06270 */
[-C--:B------:R-:W-:Y:S02]  /*10440*/  ISETP.GE.AND P1, PT, R165, R98.reuse, PT ;  /* 0x00000062a500720c */ /* 0x080fe40003f26270 */
[----:B------:R-:W-:-:S09]  /*10450*/  ISETP.GE.AND P2, PT, R166, R98, PT ;  /* 0x00000062a600720c */ /* 0x000fd20003f46270 */
[----:B------:R-:W-:Y:S05]  /*10460*/  @P0 BRA `(.L_x_1833) ;  /* 0x0000000400a80947 */ /* 0x000fea0003800000 */
[----:B------:R-:W-:Y:S02]  /*10470*/  LEA.HI R62, R98, R189, RZ, 0x1d ;  /* 0x000000bd623e7211 */ /* 0x000fe400078fe8ff */
[----:B------:R-:W-:Y:S02]  /*10480*/  LOP3.LUT R60, R174, 0x38, R18, 0xf8, !PT ;  /* 0x00000038ae3c7812 */ /* 0x000fe400078ef812 */
[----:B------:R-:W-:Y:S01]  /*10490*/  SHF.R.S32.HI R65, RZ, 0x1f, R62 ;  /* 0x0000001fff417819 */ /* 0x000fe2000001143e */
[----:B------:R-:W-:Y:S01]  /*104a0*/  IMAD.SHL.U32 R63, R62, 0x8, RZ ;  /* 0x000000083e3f7824 */ /* 0x000fe200078e00ff */
[-C--:B0-----:R-:W-:Y:S02]  /*104b0*/  LOP3.LUT R61, R60, R175.reuse, RZ, 0x3c, !PT ;  /* 0x000000af3c3d7212 */ /* 0x081fe400078e3cff */
[----:B------:R-:W-:Y:S02]  /*104c0*/  LEA.HI R65, R65, R62, RZ, 0x3 ;  /* 0x0000003e41417211 */ /* 0x000fe400078f18ff */
[----:B------:R-:W-:Y:S01]  /*104d0*/  LOP3.LUT R60, R174, 0x38, R63, 0xf8, !PT ;  /* 0x00000038ae3c7812 */ /* 0x000fe200078ef83f */
[----:B------:R-:W-:Y:S01]  /*104e0*/  IMAD.IADD R61, R176, 0x1, R61 ;  /* 0x00000001b03d7824 */ /* 0x000fe200078e023d */
[----:B------:R-:W-:Y:S01]  /*104f0*/  SHF.R.U32.HI R115, RZ, 0x10, R33 ;  /* 0x00000010ff737819 */ /* 0x000fe20000011621 */
[----:B------:R-:W-:Y:S01]  /*10500*/  IMAD.SHL.U32 R65, R65, 0x400, RZ ;  /* 0x0000040041417824 */ /* 0x000fe200078e00ff */
[----:B------:R-:W-:Y:S01]  /*10510*/  LOP3.LUT R60, R60, R175, RZ, 0x3c, !PT ;  /* 0x000000af3c3c7212 */ /* 0x000fe200078e3cff */
[----:B------:R-:W-:Y:S01]  /*10520*/  IMAD R107, R61, 0x2, R16 ;  /* 0x000000023d6b7824 */ /* 0x000fe200078e0210 */
[----:B------:R-:W-:-:S02]  /*10530*/  SHF.R.U64 R44, R44, 0x10, R45 ;  /* 0x000000102c2c7819 */ /* 0x000fc4000000122d */
[----:B------:R-:W-:Y:S02]  /*10540*/  LOP3.LUT R65, R65, 0x7fffe000, RZ, 0xc0, !PT ;  /* 0x7fffe00041417812 */ /* 0x000fe400078ec0ff */
[----:B------:R-:W-:Y:S02]  /*10550*/  PRMT R114, R114, 0x5410, R115 ;  /* 0x0000541072727816 */ /* 0x000fe40000000073 */
[----:B------:R-:W-:Y:S02]  /*10560*/  IADD3 R65, R60, R65, R176 ;  /* 0x000000413c417210 */ /* 0x000fe40007ffe0b0 */
[----:B------:R-:W0:Y:S01]  /*10570*/  LDS.128 R60, [R107+0xc400] ;  /* 0x00c400006b3c7984 */ /* 0x000e220000000c00 */
[----:B------:R-:W-:Y:S02]  /*10580*/  SHF.R.U64 R116, R32, 0x10, R33 ;  /* 0x0000001020747819 */ /* 0x000fe40000001221 */
[----:B------:R-:W-:Y:S01]  /*10590*/  IMAD R108, R65, 0x2, R16 ;  /* 0x00000002416c7824 */ /* 0x000fe200078e0210 */
[----:B------:R-:W-:-:S02]  /*105a0*/  PRMT R115, R109, 0x5410, R44 ;  /* 0x000054106d737816 */ /* 0x000fc4000000002c */
[--C-:B------:R-:W-:Y:S02]  /*105b0*/  SHF.R.U64 R34, R34, 0x10, R35.reuse ;  /* 0x0000001022227819 */ /* 0x100fe40000001223 */
[----:B------:R-:W1:Y:S01]  /*105c0*/  LDS.128 R64, [R108+0xc400] ;  /* 0x00c400006c407984 */ /* 0x000e620000000c00 */
[----:B------:R-:W-:Y:S02]  /*105d0*/  SHF.R.U32.HI R33, RZ, 0x10, R35 ;  /* 0x00000010ff217819 */ /* 0x000fe40000011623 */
[----:B------:R-:W-:Y:S02]  /*105e0*/  SHF.R.U32.HI R117, RZ, 0x10, R45 ;  /* 0x00000010ff757819 */ /* 0x000fe4000001162d */
[----:B------:R-:W-:Y:S02]  /*105f0*/  SHF.R.U32.HI R119, RZ, 0x10, R47 ;  /* 0x00000010ff777819 */ /* 0x000fe4000001162f */
[----:B------:R-:W-:Y:S01]  /*10600*/  PRMT R113, R113, 0x5410, R116 ;  /* 0x0000541071717816 */ /* 0x000fe20000000074 */
[----:B------:R-:W-:Y:S01]  /*10610*/  IMAD.U32 R116, R115, 0x10000, RZ ;  /* 0x0001000073747824 */ /* 0x000fe200078e00ff */
[----:B------:R-:W-:-:S02]  /*10620*/  PRMT R117, R110, 0x5410, R117 ;  /* 0x000054106e757816 */ /* 0x000fc40000000075 */
[----:B------:R-:W-:Y:S01]  /*10630*/  PRMT R119, R112, 0x5410, R119 ;  /* 0x0000541070777816 */ /* 0x000fe20000000077 */
[----:B------:R-:W-:Y:S01]  /*10640*/  IMAD.U32 R112, R113, 0x10000, RZ ;  /* 0x0001000071707824 */ /* 0x000fe200078e00ff */
[----:B------:R-:W-:Y:S01]  /*10650*/  SHF.R.U64 R32, R46, 0x10, R47 ;  /* 0x000000102e207819 */ /* 0x000fe2000000122f */
[----:B------:R-:W-:Y:S01]  /*10660*/  IMAD.U32 R118, R117, 0x10000, RZ ;  /* 0x0001000075767824 */ /* 0x000fe200078e00ff */
[----:B------:R-:W-:Y:S02]  /*10670*/  PRMT R33, R70, 0x5432, R33 ;  /* 0x0000543246217816 */ /* 0x000fe40000000021 */
[----:B------:R-:W-:Y:S02]  /*10680*/  PRMT R111, R111, 0x5410, R32 ;  /* 0x000054106f6f7816 */ /* 0x000fe40000000020 */
[----:B------:R-:W-:Y:S02]  /*10690*/  LOP3.LUT R115, R115, 0xffff0000, RZ, 0xc0, !PT ;  /* 0xffff000073737812 */ /* 0x000fe400078ec0ff */
[----:B------:R-:W-:-:S02]  /*106a0*/  LOP3.LUT R113, R113, 0xffff0000, RZ, 0xc0, !PT ;  /* 0xffff000071717812 */ /* 0x000fc400078ec0ff */
[----:B------:R-:W-:Y:S02]  /*106b0*/  PRMT R34, R69, 0x5432, R34 ;  /* 0x0000543245227816 */ /* 0x000fe40000000022 */
[----:B------:R-:W-:Y:S01]  /*106c0*/  LOP3.LUT R117, R117, 0xffff0000, RZ, 0xc0, !PT ;  /* 0xffff000075757812 */ /* 0x000fe200078ec0ff */
        /* <DEDUP_REMOVED lines=16> */
[C---:B------:R-:W-:Y:S01]  /*107d0*/  FFMA.FTZ R120, R35.reuse, R112, -R120 ;  /* 0x0000007023787223 */ /* 0x040fe20000010878 */
[----:B------:R-:W-:Y:S02]  /*107e0*/  IMAD.U32 R112, R114, 0x10000, RZ ;  /* 0x0001000072707824 */ /* 0x000fe400078e00ff */
[----:B------:R-:W-:Y:S01]  /*107f0*/  FFMA.FTZ R122, R35, R116, R122 ;  /* 0x00000074237a7223 */ /* 0x000fe2000001007a */
[----:B------:R-:W-:Y:S01]  /*10800*/  IMAD.U32 R61, R119, 0x10000, RZ ;  /* 0x00010000773d7824 */ /* 0x000fe200078e00ff */
[----:B------:R-:W-:Y:S01]  /*10810*/  LOP3.LUT R67, R67, 0xffff0000, RZ, 0xc0, !PT ;  /* 0xffff000043437812 */ /* 0x000fe200078ec0ff */
[----:B------:R-:W-:Y:S02]  /*10820*/  IMAD.U32 R35, R33, 0x10000, RZ ;  /* 0x0001000021237824 */ /* 0x000fe400078e00ff */
[-C--:B------:R-:W-:Y:S01]  /*10830*/  FMUL.FTZ R116, R109, R112.reuse ;  /* 0x000000706d747220 */ /* 0x080fe20000410000 */
[C---:B------:R-:W-:Y:S01]  /*10840*/  FFMA.FTZ R124, R45.reuse, R112, -R124 ;  /* 0x000000702d7c7223 */ /* 0x040fe2000001087c */
[C---:B------:R-:W-:Y:S01]  /*10850*/  FMUL.FTZ R112, R110.reuse, R61 ;  /* 0x0000003d6e707220 */ /* 0x040fe20000410000 */
[----:B------:R-:W-:Y:S01]  /*10860*/  FMUL.FTZ R110, R110, R35 ;  /* 0x000000236e6e7220 */ /* 0x000fe20000410000 */
[----:B------:R-:W-:Y:S01]  /*10870*/  FFMA.FTZ R116, R45, R118, R116 ;  /* 0x000000762d747223 */ /* 0x000fe20000010074 */
[----:B------:R-:W-:Y:S01]  /*10880*/  FMUL.FTZ R45, R63, R115 ;  /* 0x000000733f2d7220 */ /* 0x000fe20000410000 */
[C---:B------:R-:W-:Y:S01]  /*10890*/  FFMA.FTZ R112, R47.reuse, R35, -R112 ;  /* 0x000000232f707223 */ /* 0x040fe20000010870 */
[----:B------:R-:W-:Y:S01]  /*108a0*/  FFMA.FTZ R110, R47, R61, R110 ;  /* 0x0000003d2f6e7223 */ /* 0x000fe2000001006e */
[-C--:B------:R-:W-:Y:S01]  /*108b0*/  FMUL.FTZ R63, R63, R113.reuse ;  /* 0x000000713f3f7220 */ /* 0x080fe20000410000 */
[----:B------:R-:W-:Y:S01]  /*108c0*/  IMAD.U32 R65, R66, 0x10000, RZ ;  /* 0x0001000042417824 */ /* 0x000fe200078e00ff */
[----:B------:R-:W-:Y:S01]  /*108d0*/  LOP3.LUT R35, R114, 0xffff0000, RZ, 0xc0, !PT ;  /* 0xffff000072237812 */ /* 0x000fe200078ec0ff */
[----:B------:R-:W-:Y:S01]  /*108e0*/  FFMA.FTZ R113, R44, R113, -R45 ;  /* 0x000000712c717223 */ /* 0x000fe2000001082d */
[----:B------:R-:W-:-:S02]  /*108f0*/  IMAD.U32 R47, R111, 0x10000, RZ ;  /* 0x000100006f2f7824 */ /* 0x000fc400078e00ff */
[----:B------:R-:W-:Y:S01]  /*10900*/  FMUL.FTZ R61, R64, R117 ;  /* 0x00000075403d7220 */ /* 0x000fe20000410000 */
[----:B------:R-:W-:Y:S01]  /*10910*/  IMAD.U32 R45, R34, 0x10000, RZ ;  /* 0x00010000222d7824 */ /* 0x000fe200078e00ff */
[----:B------:R-:W-:Y:S01]  /*10920*/  LOP3.LUT R66, R66, 0xffff0000, RZ, 0xc0, !PT ;  /* 0xffff000042427812 */ /* 0x000fe200078ec0ff */
[----:B------:R-:W-:Y:S01]  /*10930*/  FMUL.FTZ R109, R65, R47 ;  /* 0x0000002f416d7220 */ /* 0x000fe20000410000 */
[----:B------:R-:W-:Y:S01]  /*10940*/  LOP3.LUT R111, R111, 0xffff0000, RZ, 0xc0, !PT ;  /* 0xffff00006f6f7812 */ /* 0x000fe200078ec0ff */
[-C--:B------:R-:W-:Y:S01]  /*10950*/  FMUL.FTZ R64, R64, R35.reuse ;  /* 0x0000002340407220 */ /* 0x080fe20000410000 */
[----:B------:R-:W-:Y:S01]  /*10960*/  FFMA.FTZ R61, R60, R35, -R61 ;  /* 0x000000233c3d7223 */ /* 0x000fe2000001083d */
[-C--:B------:R-:W-:Y:S01]  /*10970*/  FMUL.FTZ R65, R65, R45.reuse ;  /* 0x0000002d41417220 */ /* 0x080fe20000410000 */
[----:B------:R-:W-:Y:S01]  /*10980*/  LOP3.LUT R119, R119, 0xffff0000, RZ, 0xc0, !PT ;  /* 0xffff000077777812 */ /* 0x000fe200078ec0ff */
[----:B------:R-:W-:Y:S01]  /*10990*/  FFMA.FTZ R109, R46, R45, -R109 ;  /* 0x0000002d2e6d7223 */ /* 0x000fe2000001086d */
[----:B------:R-:W-:Y:S01]  /*109a0*/  LOP3.LUT R35, R34, 0xffff0000, RZ, 0xc0, !PT ;  /* 0xffff000022237812 */ /* 0x000fe200078ec0ff */
[----:B------:R-:W-:Y:S01]  /*109b0*/  FFMA.FTZ R46, R46, R47, R65 ;  /* 0x0000002f2e2e7223 */ /* 0x000fe20000010041 */
[----:B------:R-:W-:Y:S01]  /*109c0*/  LOP3.LUT R33, R33, 0xffff0000, RZ, 0xc0, !PT ;  /* 0xffff000021217812 */ /* 0x000fe200078ec0ff */
[----:B------:R-:W-:Y:S01]  /*109d0*/  FMUL.FTZ R45, R66, R111 ;  /* 0x0000006f422d7220 */ /* 0x000fe20000410000 */
[----:B------:R-:W-:Y:S01]  /*109e0*/  FFMA.FTZ R63, R44, R115, R63 ;  /* 0x000000732c3f7223 */ /* 0x000fe2000001003f */
        /* <DEDUP_REMOVED lines=18> */
.L_x_1833:
[----:B------:R-:W-:Y:S05]  /*10b10*/  BSYNC B2 ;  /* 0x0000000000027941 */ /* 0x000fea0003800000 */
.L_x_1832:
[----:B------:R-:W-:Y:S04]  /*10b20*/  BSSY B2, `(.L_x_1834) ;  /* 0x0000068000027945 */ /* 0x000fe80003800000 */
[----:B------:R-:W-:Y:S05]  /*10b30*/  @P1 BRA `(.L_x_1835) ;  /* 0x0000000400981947 */ /* 0x000fea0003800000 */
[----:B-1----:R-:W-:Y:S02]  /*10b40*/  LEA.HI R32, R98, R191, RZ, 0x1d ;  /* 0x000000bf62207211 */ /* 0x002fe400078fe8ff */
[----:B------:R-:W-:Y:S02]  /*10b50*/  SHF.R.U64 R64, R28, 0x10, R29 ;  /* 0x000000101c407819 */ /* 0x000fe4000000121d */
[----:B------:R-:W-:Y:S01]  /*10b60*/  SHF.R.S32.HI R35, RZ, 0x1f, R32 ;  /* 0x0000001fff237819 */ /* 0x000fe20000011420 */
[----:B------:R-:W-:Y:S01]  /*10b70*/  IMAD.SHL.U32 R33, R32, 0x8, RZ ;  /* 0x0000000820217824 */ /* 0x000fe200078e00ff */
[----:B------:R-:W-:Y:S02]  /*10b80*/  SHF.R.U64 R62, R30, 0x10, R31 ;  /* 0x000000101e3e7819 */ /* 0x000fe4000000121f */
[----:B------:R-:W-:Y:S02]  /*10b90*/  LEA.HI R35, R35, R32, RZ, 0x3 ;  /* 0x0000002023237211 */ /* 0x000fe400078f18ff */
[----:B------:R-:W-:-:S02]  /*10ba0*/  LOP3.LUT R32, R174, 0x38, R33, 0xf8, !PT ;  /* 0x00000038ae207812 */ /* 0x000fc400078ef821 */
[----:B------:R-:W-:Y:S01]  /*10bb0*/  SHF.R.U32.HI R29, RZ, 0x10, R29 ;  /* 0x00000010ff1d7819 */ /* 0x000fe2000001161d */
[----:B------:R-:W-:Y:S01]  /*10bc0*/  IMAD.SHL.U32 R35, R35, 0x400, RZ ;  /* 0x0000040023237824 */ /* 0x000fe200078e00ff */
[----:B------:R-:W-:Y:S02]  /*10bd0*/  LOP3.LUT R32, R32, R175, RZ, 0x3c, !PT ;  /* 0x000000af20207212 */ /* 0x000fe400078e3cff */
[----:B------:R-:W-:Y:S02]  /*10be0*/  SHF.R.U64 R30, R40, 0x10, R41 ;  /* 0x00000010281e7819 */ /* 0x000fe40000001229 */
[----:B------:R-:W-:Y:S02]  /*10bf0*/  LOP3.LUT R35, R35, 0x7fffe000, RZ, 0xc0, !PT ;  /* 0x7fffe00023237812 */ /* 0x000fe400078ec0ff */
[----:B------:R-:W-:Y:S02]  /*10c00*/  SHF.R.U64 R28, R42, 0x10, R43 ;  /* 0x000000102a1c7819 */ /* 0x000fe4000000122b */
[----:B------:R-:W-:-:S02]  /*10c10*/  IADD3 R45, R32, R35, R176 ;  /* 0x00000023202d7210 */ /* 0x000fc40007ffe0b0 */
[----:B------:R-:W1:Y:S01]  /*10c20*/  LDS.128 R32, [R222] ;  /* 0x00000000de207984 */ /* 0x000e620000000c00 */
[----:B------:R-:W-:Y:S02]  /*10c30*/  SHF.R.U32.HI R31, RZ, 0x10, R31 ;  /* 0x00000010ff1f7819 */ /* 0x000fe4000001161f */
[----:B------:R-:W-:Y:S01]  /*10c40*/  IMAD R60, R45, 0x2, R16 ;  /* 0x000000022d3c7824 */ /* 0x000fe200078e0210 */
[----:B------:R-:W-:Y:S02]  /*10c50*/  SHF.R.U32.HI R41, RZ, 0x10, R41 ;  /* 0x00000010ff297819 */ /* 0x000fe40000011629 */
[----:B------:R-:W-:Y:S02]  /*10c60*/  PRMT R104, R104, 0x5410, R29 ;  /* 0x0000541068687816 */ /* 0x000fe4000000001d */
[----:B------:R-:W2:Y:S01]  /*10c70*/  LDS.128 R44, [R60+0xc400] ;  /* 0x00c400003c2c7984 */ /* 0x000ea20000000c00 */
[----:B------:R-:W-:Y:S02]  /*10c80*/  PRMT R99, R99, 0x5410, R30 ;  /* 0x0000541063637816 */ /* 0x000fe4000000001e */
[----:B------:R-:W-:-:S02]  /*10c90*/  PRMT R101, R101, 0x5410, R28 ;  /* 0x0000541065657816 */ /* 0x000fc4000000001c */
[----:B------:R-:W-:Y:S01]  /*10ca0*/  SHF.R.U32.HI R43, RZ, 0x10, R43 ;  /* 0x00000010ff2b7819 */ /* 0x000fe2000001162b */
[----:B------:R-:W-:Y:S01]  /*10cb0*/  IMAD.U32 R63, R99, 0x10000, RZ ;  /* 0x00010000633f7824 */ /* 0x000fe200078e00ff */
[----:B------:R-:W-:Y:S02]  /*10cc0*/  PRMT R106, R106, 0x5410, R31 ;  /* 0x000054106a6a7816 */ /* 0x000fe4000000001f */
[----:B------:R-:W-:Y:S02]  /*10cd0*/  PRMT R103, R103, 0x5410, R64 ;  /* 0x0000541067677816 */ /* 0x000fe40000000040 */
[----:B------:R-:W-:Y:S02]  /*10ce0*/  PRMT R100, R100, 0x5410, R41 ;  /* 0x0000541064647816 */ /* 0x000fe40000000029 */
[----:B------:R-:W-:Y:S02]  /*10cf0*/  PRMT R102, R102, 0x5410, R43 ;  /* 0x0000541066667816 */ /* 0x000fe4000000002b */
[----:B------:R-:W-:Y:S01]  /*10d00*/  PRMT R105, R105, 0x5410, R62 ;  /* 0x0000541069697816 */ /* 0x000fe2000000003e */
[----:B------:R-:W-:-:S02]  /*10d10*/  IMAD.U32 R62, R103, 0x10000, RZ ;  /* 0x00010000673e7824 */ /* 0x000fc400078e00ff */
[C---:B-1----:R-:W-:Y:S01]  /*10d20*/  IMAD.U32 R28, R32.reuse, 0x10000, RZ ;  /* 0x00010000201c7824 */ /* 0x042fe200078e00ff */
[----:B------:R-:W-:Y:S01]  /*10d30*/  LOP3.LUT R29, R32, 0xffff0000, RZ, 0xc0, !PT ;  /* 0xffff0000201d7812 */ /* 0x000fe200078ec0ff */
[C---:B------:R-:W-:Y:S01]  /*10d40*/  IMAD.U32 R30, R33.reuse, 0x10000, RZ ;  /* 0x00010000211e7824 */ /* 0x040fe200078e00ff */
[----:B------:R-:W-:Y:S01]  /*10d50*/  LOP3.LUT R32, R33, 0xffff0000, RZ, 0xc0, !PT ;  /* 0xffff000021207812 */ /* 0x000fe200078ec0ff */
[C---:B------:R-:W-:Y:S01]  /*10d60*/  IMAD.U32 R31, R34.reuse, 0x10000, RZ ;  /* 0x00010000221f7824 */ /* 0x040fe200078e00ff */
[----:B------:R-:W-:Y:S01]  /*10d70*/  LOP3.LUT R33, R34, 0xffff0000, RZ, 0xc0, !PT ;  /* 0xffff000022217812 */ /* 0x000fe200078ec0ff */
[C---:B------:R-:W-:Y:S01]  /*10d80*/  IMAD.U32 R40, R35.reuse, 0x10000, RZ ;  /* 0x0001000023287824 */ /* 0x040fe200078e00ff */
[----:B------:R-:W-:Y:S01]  /*10d90*/  LOP3.LUT R34, R35, 0xffff0000, RZ, 0xc0, !PT ;  /* 0xffff000023227812 */ /* 0x000fe200078ec0ff */
[C---:B--2---:R-:W-:Y:S01]  /*10da0*/  IMAD.U32 R35, R44.reuse, 0x10000, RZ ;  /* 0x000100002c237824 */ /* 0x044fe200078e00ff */
[----:B------:R-:W-:Y:S01]  /*10db0*/  LOP3.LUT R41, R44, 0xffff0000, RZ, 0xc0, !PT ;  /* 0xffff00002c297812 */ /* 0x000fe200078ec0ff */
[C---:B------:R-:W-:Y:S01]  /*10dc0*/  IMAD.U32 R42, R45.reuse, 0x10000, RZ ;  /* 0x000100002d2a7824 */ /* 0x040fe200078e00ff */
[----:B------:R-:W-:Y:S01]  /*10dd0*/  LOP3.LUT R44, R45, 0xffff0000, RZ, 0xc0, !PT ;  /* 0xffff00002d2c7812 */ /* 0x000fe200078ec0ff */
[C---:B------:R-:W-:Y:S01]  /*10de0*/  IMAD.U32 R43, R46.reuse, 0x10000, RZ ;  /* 0x000100002e2b7824 */ /* 0x040fe200078e00ff */
[----:B------:R-:W-:Y:S01]  /*10df0*/  LOP3.LUT R45, R46, 0xffff0000, RZ, 0xc0, !PT ;  /* 0xffff00002e2d7812 */ /* 0x000fe200078ec0ff */
[C---:B0-----:R-:W-:Y:S01]  /*10e00*/  IMAD.U32 R61, R47.reuse, 0x10000, RZ ;  /* 0x000100002f3d7824 */ /* 0x041fe200078e00ff */
[----:B------:R-:W-:Y:S01]  /*10e10*/  LOP3.LUT R46, R47, 0xffff0000, RZ, 0xc0, !PT ;  /* 0xffff00002f2e7812 */ /* 0x000fe200078ec0ff */
[----:B------:R-:W-:Y:S01]  /*10e20*/  FMUL.FTZ R65, R35, R63 ;  /* 0x0000003f23417220 */ /* 0x000fe20000410000 */
[----:B------:R-:W-:-:S02]  /*10e30*/  IMAD.U32 R47, R100, 0x10000, RZ ;  /* 0x00010000642f7824 */ /* 0x000fc400078e00ff */
[-C--:B------:R-:W-:Y:S01]  /*10e40*/  FMUL.FTZ R67, R35, R62.reuse ;  /* 0x0000003e23437220 */ /* 0x080fe20000410000 */
[----:B------:R-:W-:Y:S02]  /*10e50*/  IMAD.U32 R35, R104, 0x10000, RZ ;  /* 0x0001000068237824 */ /* 0x000fe400078e00ff */
[----:B------:R-:W-:Y:S01]  /*10e60*/  FFMA.FTZ R65, R28, R62, -R65 ;  /* 0x0000003e1c417223 */ /* 0x000fe20000010841 */
[----:B------:R-:W-:Y:S01]  /*10e70*/  FMUL.FTZ R107, R42, R47 ;  /* 0x0000002f2a6b7220 */ /* 0x000fe20000410000 */
[----:B------:R-:W-:Y:S02]  /*10e80*/  IMAD.U32 R62, R102, 0x10000, RZ ;  /* 0x00010000663e7824 */ /* 0x000fe400078e00ff */
[----:B------:R-:W-:Y:S01]  /*10e90*/  FFMA.FTZ R67, R28, R63, R67 ;  /* 0x0000003f1c437223 */ /* 0x000fe20000010043 */
[----:B------:R-:W-:Y:S02]  /*10ea0*/  IMAD.U32 R28, R106, 0x10000, RZ ;  /* 0x000100006a1c7824 */ /* 0x000fe400078e00ff */
[-C--:B------:R-:W-:Y:S01]  /*10eb0*/  FMUL.FTZ R63, R42, R35.reuse ;  /* 0x000000232a3f7220 */ /* 0x080fe20000410000 */
[C---:B------:R-:W-:Y:S01]  /*10ec0*/  FFMA.FTZ R107, R30.reuse, R35, -R107 ;  /* 0x000000231e6b7223 */ /* 0x040fe2000001086b */
[----:B------:R-:W-:Y:S01]  /*10ed0*/  FMUL.FTZ R35, R61, R62 ;  /* 0x0000003e3d237220 */ /* 0x000fe20000410000 */
[----:B------:R-:W-:Y:S01]  /*10ee0*/  LOP3.LUT R42, R99, 0xffff0000, RZ, 0xc0, !PT ;  /* 0xffff0000632a7812 */ /* 0x000fe200078ec0ff */
[-C--:B------:R-:W-:Y:S01]  /*10ef0*/  FMUL.FTZ R99, R61, R28.reuse ;  /* 0x0000001c3d637220 */ /* 0x080fe20000410000 */
[----:B------:R-:W-:Y:S01]  /*10f00*/  FFMA.FTZ R63, R30, R47, R63 ;  /* 0x0000002f1e3f7223 */ /* 0x000fe2000001003f */
[----:B------:R-:W-:Y:S01]  /*10f10*/  FFMA.FTZ R61, R40, R28, -R35 ;  /* 0x0000001c283d7223 */ /* 0x000fe20000010823 */
[----:B------:R-:W-:Y:S01]  /*10f20*/  LOP3.LUT R28, R103, 0xffff0000, RZ, 0xc0, !PT ;  /* 0xffff0000671c7812 */ /* 0x000fe200078ec0ff */
[----:B------:R-:W-:Y:S01]  /*10f30*/  FMUL.FTZ R30, R41, R42 ;  /* 0x0000002a291e7220 */ /* 0x000fe20000410000 */
[----:B------:R-:W-:Y:S01]  /*10f40*/  LOP3.LUT R47, R100, 0xffff0000, RZ, 0xc0, !PT ;  /* 0xffff0000642f7812 */ /* 0x000fe200078ec0ff */
[----:B------:R-:W-:Y:S01]  /*10f50*/  FFMA.FTZ R99, R40, R62, R99 ;  /* 0x0000003e28637223 */ /* 0x000fe20000010063 */
[----:B------:R-:W-:Y:S01]  /*10f60*/  LOP3.LUT R35, R104, 0xffff0000, RZ, 0xc0, !PT ;  /* 0xffff000068237812 */ /* 0x000fe200078ec0ff */
[-C--:B------:R-:W-:Y:S01]  /*10f70*/  FFMA.FTZ R40, R29, R28.reuse, -R30 ;  /* 0x0000001c1d287223 */ /* 0x080fe2000001081e */
[----:B------:R-:W-:Y:S01]  /*10f80*/  FMUL.FTZ R62, R41, R28 ;  /* 0x0000001c293e7220 */ /* 0x000fe20000410000 */
[----:B------:R-:W-:-:S02]  /*10f90*/  IMAD.U32 R30, R101, 0x10000, RZ ;  /* 0x00010000651e7824 */ /* 0x000fc400078e00ff */
[C---:B------:R-:W-:Y:S01]  /*10fa0*/  FMUL.FTZ R41, R44.reuse, R47 ;  /* 0x0000002f2c297220 */ /* 0x040fe20000410000 */
[-C--:B------:R-:W-:Y:S01]  /*10fb0*/  FMUL.FTZ R44, R44, R35.reuse ;  /* 0x000000232c2c7220 */ /* 0x080fe20000410000 */
[----:B------:R-:W-:Y:S02]  /*10fc0*/  IMAD.U32 R28, R105, 0x10000, RZ ;  /* 0x00010000691c7824 */ /* 0x000fe400078e00ff */
[----:B------:R-:W-:Y:S01]  /*10fd0*/  FMUL.FTZ R64, R43, R30 ;  /* 0x0000001e2b407220 */ /* 0x000fe20000410000 */
[----:B------:R-:W-:Y:S01]  /*10fe0*/  FFMA.FTZ R62, R29, R42, R62 ;  /* 0x0000002a1d3e7223 */ /* 0x000fe2000001003e */
[C---:B------:R-:W-:Y:S01]  /*10ff0*/  FFMA.FTZ R42, R32.reuse, R35, -R41 ;  /* 0x00000023202a7223 */ /* 0x040fe20000010829 */
[----:B------:R-:W-:Y:S01]  /*11000*/  FFMA.FTZ R44, R32, R47, R44 ;  /* 0x0000002f202c7223 */ /* 0x000fe2000001002c */
        /* <DEDUP_REMOVED lines=8> */
[----:B------:R-:W-:-:S02]  /*11090*/  FMUL.FTZ R41, R46, R35 ;  /* 0x000000232e297220 */ /* 0x000fc40000410000 */
[-C--:B------:R-:W-:Y:S01]  /*110a0*/  FMUL.FTZ R45, R45, R28.reuse ;  /* 0x0000001c2d2d7220 */ /* 0x080fe20000410000 */
[C---:B------:R-:W-:Y:S01]  /*110b0*/  FFMA.FTZ R31, R33.reuse, R28, -R30 ;  /* 0x0000001c211f7223 */ /* 0x040fe2000001081e */
[-C--:B------:R-:W-:Y:S01]  /*110c0*/  FMUL.FTZ R100, R46, R29.reuse ;  /* 0x0000001d2e647220 */ /* 0x080fe20000410000 */
[----:B------:R-:W-:Y:S01]  /*110d0*/  FFMA.FTZ R46, R34, R29, -R41 ;  /* 0x0000001d222e7223 */ /* 0x000fe20000010829 */
[----:B------:R-:W-:Y:S01]  /*110e0*/  FFMA.FTZ R45, R33, R32, R45 ;  /* 0x00000020212d7223 */ /* 0x000fe2000001002d */
[----:B------:R-:W-:Y:S01]  /*110f0*/  F2FP.BF16.F32.PACK_AB R28, R40, R65 ;  /* 0x00000041281c723e */ /* 0x000fe200000010ff */
[----:B------:R-:W-:Y:S01]  /*11100*/  FFMA.FTZ R100, R34, R35, R100 ;  /* 0x0000002322647223 */ /* 0x000fe20000010064 */
        /* <DEDUP_REMOVED lines=9> */
.L_x_1835:
[----:B------:R-:W-:Y:S05]  /*111a0*/  BSYNC B2 ;  /* 0x0000000000027941 */ /* 0x000fea0003800000 */
.L_x_1834:
[----:B------:R-:W-:Y:S05]  /*111b0*/  @P2 BRA `(.L_x_1831) ;  /* 0x0000000400982947 */ /* 0x000fea0003800000 */
[----:B------:R-:W-:Y:S02]  /*111c0*/  LEA.HI R98, R98, R192, RZ, 0x1d ;  /* 0x000000c062627211 */ /* 0x000fe400078fe8ff */
[----:B------:R-:W-:Y:S02]  /*111d0*/  SHF.R.U64 R43, R24, 0x10, R25 ;  /* 0x00000010182b7819 */ /* 0x000fe40000001219 */
[----:B--2---:R-:W-:Y:S01]  /*111e0*/  SHF.R.S32.HI R31, RZ, 0x1f, R98 ;  /* 0x0000001fff1f7819 */ /* 0x004fe20000011462 */
[----:B------:R-:W-:Y:S01]  /*111f0*/  IMAD.SHL.U32 R29, R98, 0x8, RZ ;  /* 0x00000008621d7824 */ /* 0x000fe200078e00ff */
[----:B------:R-:W-:Y:S02]  /*11200*/  SHF.R.U64 R41, R26, 0x10, R27 ;  /* 0x000000101a297819 */ /* 0x000fe4000000121b */
[----:B------:R-:W-:Y:S02]  /*11210*/  LEA.HI R31, R31, R98, RZ, 0x3 ;  /* 0x000000621f1f7211 */ /* 0x000fe400078f18ff */
[----:B------:R-:W-:-:S02]  /*11220*/  LOP3.LUT R28, R174, 0x38, R29, 0xf8, !PT ;  /* 0x00000038ae1c7812 */ /* 0x000fc400078ef81d */
[----:B------:R-:W-:Y:S01]  /*11230*/  SHF.R.U32.HI R24, RZ, 0x10, R25 ;  /* 0x00000010ff187819 */ /* 0x000fe20000011619 */
[----:B------:R-:W-:Y:S01]  /*11240*/  IMAD.SHL.U32 R31, R31, 0x400, RZ ;  /* 0x000004001f1f7824 */ /* 0x000fe200078e00ff */
[----:B------:R-:W-:Y:S02]  /*11250*/  LOP3.LUT R28, R28, R175, RZ, 0x3c, !PT ;  /* 0x000000af1c1c7212 */ /* 0x000fe400078e3cff */
[----:B------:R-:W-:Y:S02]  /*11260*/  SHF.R.U32.HI R26, RZ, 0x10, R27 ;  /* 0x00000010ff1a7819 */ /* 0x000fe4000001161b */
[----:B------:R-:W-:Y:S02]  /*11270*/  LOP3.LUT R31, R31, 0x7fffe000, RZ, 0xc0, !PT ;  /* 0x7fffe0001f1f7812 */ /* 0x000fe400078ec0ff */
[----:B------:R-:W-:Y:S02]  /*11280*/  SHF.R.U64 R27, R36, 0x10, R37 ;  /* 0x00000010241b7819 */ /* 0x000fe40000001225 */
[----:B-1----:R-:W-:-:S02]  /*11290*/  IADD3 R33, R28, R31, R176 ;  /* 0x0000001f1c217210 */ /* 0x002fc40007ffe0b0 */
[----:B------:R-:W1:Y:S01]  /*112a0*/  LDS.128 R28, [R205] ;  /* 0x00000000cd1c7984 */ /* 0x000e620000000c00 */
[----:B------:R-:W-:Y:S02]  /*112b0*/  SHF.R.U64 R25, R38, 0x10, R39 ;  /* 0x0000001026197819 */ /* 0x000fe40000001227 */
[----:B------:R-:W-:Y:S01]  /*112c0*/  IMAD R40, R33, 0x2, R16 ;  /* 0x0000000221287824 */ /* 0x000fe200078e0210 */
[----:B------:R-:W-:Y:S02]  /*112d0*/  SHF.R.U32.HI R36, RZ, 0x10, R37 ;  /* 0x00000010ff247819 */ /* 0x000fe40000011625 */
[----:B------:R-:W-:Y:S02]  /*112e0*/  PRMT R87, R87, 0x5410, R24 ;  /* 0x0000541057577816 */ /* 0x000fe40000000018 */
[----:B------:R-:W2:Y:S01]  /*112f0*/  LDS.128 R32, [R40+0xc400] ;  /* 0x00c4000028207984 */ /* 0x000ea20000000c00 */
[----:B------:R-:W-:Y:S02]  /*11300*/  PRMT R82, R82, 0x5410, R27 ;  /* 0x0000541052527816 */ /* 0x000fe4000000001b */
[----:B------:R-:W-:-:S02]  /*11310*/  PRMT R84, R84, 0x5410, R25 ;  /* 0x0000541054547816 */ /* 0x000fc40000000019 */
[----:B------:R-:W-:Y:S01]  /*11320*/  PRMT R89, R89, 0x5410, R26 ;  /* 0x0000541059597816 */ /* 0x000fe2000000001a */
[----:B------:R-:W-:Y:S01]  /*11330*/  IMAD.U32 R42, R82, 0x10000, RZ ;  /* 0x00010000522a7824 */ /* 0x000fe200078e00ff */
[----:B------:R-:W-:Y:S02]  /*11340*/  PRMT R86, R86, 0x5410, R43 ;  /* 0x0000541056567816 */ /* 0x000fe4000000002b */
[----:B------:R-:W-:Y:S02]  /*11350*/  PRMT R83, R83, 0x5410, R36 ;  /* 0x0000541053537816 */ /* 0x000fe40000000024 */
[----:B------:R-:W-:Y:S02]  /*11360*/  SHF.R.U32.HI R38, RZ, 0x10, R39 ;  /* 0x00000010ff267819 */ /* 0x000fe40000011627 */
[----:B------:R-:W-:Y:S01]  /*11370*/  PRMT R88, R88, 0x5410, R41 ;  /* 0x0000541058587816 */ /* 0x000fe20000000029 */
[----:B------:R-:W-:Y:S01]  /*11380*/  IMAD.U32 R41, R86, 0x10000, RZ ;  /* 0x0001000056297824 */ /* 0x000fe200078e00ff */
[----:B------:R-:W-:Y:S01]  /*11390*/  PRMT R85, R85, 0x5410, R38 ;  /* 0x0000541055557816 */ /* 0x000fe20000000026 */
[----:B------:R-:W-:Y:S01]  /*113a0*/  IMAD.U32 R43, R83, 0x10000, RZ ;  /* 0x00010000532b7824 */ /* 0x000fe200078e00ff */
[----:B------:R-:W-:-:S02]  /*113b0*/  LOP3.LUT R82, R82, 0xffff0000, RZ, 0xc0, !PT ;  /* 0xffff000052527812 */ /* 0x000fc400078ec0ff */
[----:B------:R-:W-:Y:S02]  /*113c0*/  LOP3.LUT R86, R86, 0xffff0000, RZ, 0xc0, !PT ;  /* 0xffff000056567812 */ /* 0x000fe400078ec0ff */
[----:B------:R-:W-:Y:S01]  /*113d0*/  LOP3.LUT R83, R83, 0xffff0000, RZ, 0xc0, !PT ;  /* 0xffff000053537812 */ /* 0x000fe200078ec0ff */
        /* <DEDUP_REMOVED lines=12> */
[C---:B------:R-:W-:Y:S01]  /*114a0*/  FMUL.FTZ R45, R31.reuse, R42 ;  /* 0x0000002a1f2d7220 */ /* 0x040fe20000410000 */
[----:B------:R-:W-:Y:S01]  /*114b0*/  FMUL.FTZ R47, R31, R41 ;  /* 0x000000291f2f7220 */ /* 0x000fe20000410000 */
[----:B------:R-:W-:-:S02]  /*114c0*/  IMAD.U32 R31, R87, 0x10000, RZ ;  /* 0x00010000571f7824 */ /* 0x000fc400078e00ff */
[----:B0-----:R-:W-:Y:S01]  /*114d0*/  FMUL.FTZ R61, R37, R43 ;  /* 0x0000002b253d7220 */ /* 0x001fe20000410000 */
[C---:B------:R-:W-:Y:S01]  /*114e0*/  FFMA.FTZ R45, R24.reuse, R41, -R45 ;  /* 0x00000029182d7223 */ /* 0x040fe2000001082d */
[----:B------:R-:W-:Y:S02]  /*114f0*/  IMAD.U32 R39, R35, 0x10000, RZ ;  /* 0x0001000023277824 */ /* 0x000fe400078e00ff */
[----:B------:R-:W-:Y:S01]  /*11500*/  FFMA.FTZ R47, R24, R42, R47 ;  /* 0x0000002a182f7223 */ /* 0x000fe2000001002f */
[----:B------:R-:W-:Y:S02]  /*11510*/  IMAD.U32 R41, R85, 0x10000, RZ ;  /* 0x0001000055297824 */ /* 0x000fe400078e00ff */
[-C--:B------:R-:W-:Y:S01]  /*11520*/  FMUL.FTZ R37, R37, R31.reuse ;  /* 0x0000001f25257220 */ /* 0x080fe20000410000 */
[----:B------:R-:W-:Y:S02]  /*11530*/  IMAD.U32 R24, R89, 0x10000, RZ ;  /* 0x0001000059187824 */ /* 0x000fe400078e00ff */
[C---:B------:R-:W-:Y:S01]  /*11540*/  FFMA.FTZ R61, R26.reuse, R31, -R61 ;  /* 0x0000001f1a3d7223 */ /* 0x040fe2000001083d */
[C---:B------:R-:W-:Y:S01]  /*11550*/  FMUL.FTZ R31, R39.reuse, R41 ;  /* 0x00000029271f7220 */ /* 0x040fe20000410000 */
[----:B------:R-:W-:Y:S01]  /*11560*/  FFMA.FTZ R37, R26, R43, R37 ;  /* 0x0000002b1a257223 */ /* 0x000fe20000010025 */
[----:B------:R-:W-:Y:S01]  /*11570*/  FMUL.FTZ R42, R39, R24 ;  /* 0x00000018272a7220 */ /* 0x000fe20000410000 */
[----:B------:R-:W-:-:S02]  /*11580*/  IMAD.U32 R38, R34, 0x10000, RZ ;  /* 0x0001000022267824 */ /* 0x000fc400078e00ff */
[----:B------:R-:W-:Y:S01]  /*11590*/  FFMA.FTZ R39, R36, R24, -R31 ;  /* 0x0000001824277223 */ /* 0x000fe2000001081f */
[C---:B------:R-:W-:Y:S01]  /*115a0*/  FMUL.FTZ R24, R32.reuse, R82 ;  /* 0x0000005220187220 */ /* 0x040fe20000410000 */
[-C--:B------:R-:W-:Y:S01]  /*115b0*/  FMUL.FTZ R32, R32, R86.reuse ;  /* 0x0000005620207220 */ /* 0x080fe20000410000 */
[----:B------:R-:W-:Y:S01]  /*115c0*/  IMAD.U32 R26, R84, 0x10000, RZ ;  /* 0x00010000541a7824 */ /* 0x000fe200078e00ff */
[----:B------:R-:W-:Y:S01]  /*115d0*/  LOP3.LUT R34, R34, 0xffff0000, RZ, 0xc0, !PT ;  /* 0xffff000022227812 */ /* 0x000fe200078ec0ff */
[----:B------:R-:W-:Y:S01]  /*115e0*/  FFMA.FTZ R86, R25, R86, -R24 ;  /* 0x0000005619567223 */ /* 0x000fe20000010818 */
[----:B------:R-:W-:Y:S01]  /*115f0*/  IMAD.U32 R24, R88, 0x10000, RZ ;  /* 0x0001000058187824 */ /* 0x000fe200078e00ff */
[----:B------:R-:W-:Y:S01]  /*11600*/  LOP3.LUT R87, R87, 0xffff0000, RZ, 0xc0, !PT ;  /* 0xffff000057577812 */ /* 0x000fe200078ec0ff */
[----:B------:R-:W-:Y:S01]  /*11610*/  FMUL.FTZ R44, R38, R26 ;  /* 0x0000001a262c7220 */ /* 0x000fe20000410000 */
[----:B------:R-:W-:Y:S01]  /*11620*/  LOP3.LUT R84, R84, 0xffff0000, RZ, 0xc0, !PT ;  /* 0xffff000054547812 */ /* 0x000fe200078ec0ff */
[-C--:B------:R-:W-:Y:S01]  /*11630*/  FMUL.FTZ R38, R38, R24.reuse ;  /* 0x0000001826267220 */ /* 0x080fe20000410000 */
[----:B------:R-:W-:Y:S01]  /*11640*/  LOP3.LUT R35, R35, 0xffff0000, RZ, 0xc0, !PT ;  /* 0xffff000023237812 */ /* 0x000fe200078ec0ff */
[----:B------:R-:W-:Y:S01]  /*11650*/  FFMA.FTZ R41, R36, R41, R42 ;  /* 0x0000002924297223 */ /* 0x000fe2000001002a */
[----:B------:R-:W-:Y:S01]  /*11660*/  LOP3.LUT R88, R88, 0xffff0000, RZ, 0xc0, !PT ;  /* 0xffff000058587812 */ /* 0x000fe200078ec0ff */
[----:B------:R-:W-:Y:S01]  /*11670*/  FFMA.FTZ R44, R27, R24, -R44 ;  /* 0x000000181b2c7223 */ /* 0x000fe2000001082c */
[----:B------:R-:W-:Y:S01]  /*11680*/  LOP3.LUT R85, R85, 0xffff0000, RZ, 0xc0, !PT ;  /* 0xffff000055557812 */ /* 0x000fe200078ec0ff */
[----:B------:R-:W-:Y:S01]  /*11690*/  FMUL.FTZ R31, R33, R83 ;  /* 0x00000053211f7220 */ /* 0x000fe20000410000 */
[----:B------:R-:W-:Y:S01]  /*116a0*/  LOP3.LUT R89, R89, 0xffff0000, RZ, 0xc0, !PT ;  /* 0xffff000059597812 */ /* 0x000fe200078ec0ff */
[----:B------:R-:W-:Y:S01]  /*116b0*/  FMUL.FTZ R42, R33, R87 ;  /* 0x00000057212a7220 */ /* 0x000fe20000410000 */
[----:B------:R-:W-:Y:S01]  /*116c0*/  FFMA.FTZ R32, R25, R82, R32 ;  /* 0x0000005219207223 */ /* 0x000fe20000010020 */
[C---:B------:R-:W-:Y:S01]  /*116d0*/  FMUL.FTZ R24, R34.reuse, R84 ;  /* 0x0000005422187220 */ /* 0x040fe20000410000 */
[----:B------:R-:W-:Y:S01]  /*116e0*/  FFMA.FTZ R38, R27, R26, R38 ;  /* 0x0000001a1b267223 */ /* 0x000fe20000010026 */
[-C--:B------:R-:W-:Y:S01]  /*116f0*/  FMUL.FTZ R25, R34, R88.reuse ;  /* 0x0000005822197220 */ /* 0x080fe20000410000 */
[C---:B------:R-:W-:Y:S01]  /*11700*/  FMUL.FTZ R33, R35.reuse, R85 ;  /* 0x0000005523217220 */ /* 0x040fe20000410000 */
[----:B------:R-:W-:Y:S01]  /*11710*/  FMUL.FTZ R26, R35, R89 ;  /* 0x00000059231a7220 */ /* 0x000fe20000410000 */
[----:B------:R-:W-:Y:S01]  /*11720*/  FFMA.FTZ R36, R28, R87, -R31 ;  /* 0x000000571c247223 */ /* 0x000fe2000001081f */
[C---:B------:R-:W-:Y:S01]  /*11730*/  FFMA.FTZ R27, R29.reuse, R88, -R24 ;  /* 0x000000581d1b7223 */ /* 0x040fe20000010818 */
[----:B------:R-:W-:Y:S01]  /*11740*/  FFMA.FTZ R31, R29, R84, R25 ;  /* 0x000000541d1f7223 */ /* 0x000fe20000010019 */
        /* <DEDUP_REMOVED lines=8> */
[----:B------:R-:W-:Y:S02]  /*117d0*/  F2FP.BF16.F32.PACK_AB R28, R32, R47 ;  /* 0x0000002f201c723e */ /* 0x000fe400000010ff */
[----:B------:R-:W-:Y:S01]  /*117e0*/  F2FP.BF16.F32.PACK_AB R29, R42, R37 ;  /* 0x000000252a1d723e */ /* 0x000fe200000010ff */
[----:B------:R3:W-:Y:S01]  /*117f0*/  STS.128 [R205], R24 ;  /* 0x00000018cd007388 */ /* 0x0007e20000000c00 */
[----:B------:R-:W-:-:S05]  /*11800*/  F2FP.BF16.F32.PACK_AB R31, R46, R41 ;  /* 0x000000292e1f723e */ /* 0x000fca00000010ff */
[----:B------:R3:W-:Y:S02]  /*11810*/  STS.128 [R40+0xc400], R28 ;  /* 0x00c4001c28007388 */ /* 0x0007e40000000c00 */
.L_x_1831:
[----:B------:R-:W-:Y:S05]  /*11820*/  BSYNC B1 ;  /* 0x0000000000017941 */ /* 0x000fea0003800000 */
.L_x_1830:
[----:B------:R-:W-:-:S13]  /*11830*/  ISETP.GE.AND P0, PT, R188, R81, PT ;  /* 0x00000051bc00720c */ /* 0x000fda0003f06270 */
[----:B------:R-:W-:Y:S05]  /*11840*/  @P0 BRA `(.L_x_1811) ;  /* 0x0000001000f40947 */ /* 0x000fea0003800000 */
[----:B-12---:R-:W1:Y:S01]  /*11850*/  LDC R32, c[0x0][0x3f4] ;  /* 0x0000fd00ff207b82 */ /* 0x006e620000000800 */
[----:B------:R-:W-:Y:S01]  /*11860*/  BSSY B1, `(.L_x_1836) ;  /* 0x000006b000017945 */ /* 0x000fe20003800000 */
[-C--:B-1----:R-:W-:Y:S02]  /*11870*/  ISETP.GE.AND P0, PT, R18, R32.reuse, PT ;  /* 0x000000201200720c */ /* 0x082fe40003f06270 */
[-C--:B------:R-:W-:Y:S02]  /*11880*/  ISETP.GE.AND P1, PT, R165, R32.reuse, PT ;  /* 0x00000020a500720c */ /* 0x080fe40003f26270 */
[----:B------:R-:W-:-:S09]  /*11890*/  ISETP.GE.AND P2, PT, R166, R32, PT ;  /* 0x00000020a600720c */ /* 0x000fd20003f46270 */
[----:B------:R-:W-:Y:S05]  /*118a0*/  @P0 BRA `(.L_x_1837) ;  /* 0x0000000400980947 */ /* 0x000fea0003800000 */
[----:B---3--:R-:W-:Y:S02]  /*118b0*/  LEA.HI R24, R32, R189, RZ, 0x1d ;  /* 0x000000bd20187211 */ /* 0x008fe400078fe8ff */
[--C-:B------:R-:W-:Y:S02]  /*118c0*/  SHF.R.U64 R35, R4, 0x10, R5.reuse ;  /* 0x0000001004237819 */ /* 0x100fe40000001205 */
[----:B------:R-:W-:Y:S01]  /*118d0*/  SHF.R.S32.HI R25, RZ, 0x1f, R24 ;  /* 0x0000001fff197819 */ /* 0x000fe20000011418 */
[----:B------:R-:W-:Y:S01]  /*118e0*/  IMAD.SHL.U32 R26, R24, 0x8, RZ ;  /* 0x00000008181a7824 */ /* 0x000fe200078e00ff */
[----:B------:R-:W-:Y:S02]  /*118f0*/  SHF.R.U32.HI R4, RZ, 0x10, R5 ;  /* 0x00000010ff047819 */ /* 0x000fe40000011605 */
[----:B------:R-:W-:Y:S02]  /*11900*/  LEA.HI R25, R25, R24, RZ, 0x3 ;  /* 0x0000001819197211 */ /* 0x000fe400078f18ff */
[----:B------:R-:W-:-:S02]  /*11910*/  LOP3.LUT R24, R173, 0x38, R26, 0xf8, !PT ;  /* 0x00000038ad187812 */ /* 0x000fc400078ef81a */
[--C-:B------:R-:W-:Y:S01]  /*11920*/  SHF.R.U64 R5, R6, 0x10, R7.reuse ;  /* 0x0000001006057819 */ /* 0x100fe20000001207 */
[----:B------:R-:W-:Y:S01]  /*11930*/  IMAD.SHL.U32 R26, R25, 0x400, RZ ;  /* 0x00000400191a7824 */ /* 0x000fe200078e00ff */
[----:B------:R-:W-:Y:S02]  /*11940*/  LOP3.LUT R25, R24, R223, RZ, 0x3c, !PT ;  /* 0x000000df18197212 */ /* 0x000fe400078e3cff */
[----:B------:R-:W-:Y:S02]  /*11950*/  SHF.R.U32.HI R6, RZ, 0x10, R7 ;  /* 0x00000010ff067819 */ /* 0x000fe40000011607 */
[----:B------:R-:W-:Y:S02]  /*11960*/  LOP3.LUT R26, R26, 0x7fffe000, RZ, 0xc0, !PT ;  /* 0x7fffe0001a1a7812 */ /* 0x000fe400078ec0ff */
[----:B------:R-:W-:Y:S02]  /*11970*/  SHF.R.U64 R39, R48, 0x10, R49 ;  /* 0x0000001030277819 */ /* 0x000fe40000001231 */
[----:B------:R-:W-:-:S02]  /*11980*/  IADD3 R29, R25, R26, R178 ;  /* 0x0000001a191d7210 */ /* 0x000fc40007ffe0b2 */
[----:B------:R-:W1:Y:S01]  /*11990*/  LDS.128 R24, [R206] ;  /* 0x00000000ce187984 */ /* 0x000e620000000c00 */
[----:B------:R-:W-:Y:S02]  /*119a0*/  PRMT R90, R90, 0x5410, R35 ;  /* 0x000054105a5a7816 */ /* 0x000fe40000000023 */
[----:B------:R-:W-:Y:S01]  /*119b0*/  IMAD R33, R29, 0x2, R16 ;  /* 0x000000021d217824 */ /* 0x000fe200078e0210 */
[----:B------:R-:W-:Y:S02]  /*119c0*/  PRMT R91, R91, 0x5410, R4 ;  /* 0x000054105b5b7816 */ /* 0x000fe40000000004 */
[----:B------:R-:W-:Y:S02]  /*119d0*/  PRMT R92, R92, 0x5410, R5 ;  /* 0x000054105c5c7816 */ /* 0x000fe40000000005 */
[----:B------:R-:W2:Y:S01]  /*119e0*/  LDS.128 R28, [R33+0xc400] ;  /* 0x00c40000211c7984 */ /* 0x000ea20000000c00 */
[----:B------:R-:W-:Y:S01]  /*119f0*/  PRMT R93, R93, 0x5410, R6 ;  /* 0x000054105d5d7816 */ /* 0x000fe20000000006 */
[----:B------:R-:W-:Y:S01]  /*11a00*/  IMAD.U32 R40, R91, 0x10000, RZ ;  /* 0x000100005b287824 */ /* 0x000fe200078e00ff */
[----:B------:R-:W-:Y:S01]  /*11a10*/  PRMT R94, R94, 0x5410, R39 ;  /* 0x000054105e5e7816 */ /* 0x000fe20000000027 */
[----:B------:R-:W-:Y:S01]  /*11a20*/  IMAD.U32 R39, R90, 0x10000, RZ ;  /* 0x000100005a277824 */ /* 0x000fe200078e00ff */
[----:B------:R-:W-:-:S02]  /*11a30*/  SHF.R.U32.HI R48, RZ, 0x10, R49 ;  /* 0x00000010ff307819 */ /* 0x000fc40000011631 */
[--C-:B------:R-:W-:Y:S01]  /*11a40*/  SHF.R.U64 R37, R50, 0x10, R51.reuse ;  /* 0x0000001032257819 */ /* 0x100fe20000001233 */
[----:B------:R-:W-:Y:S01]  /*11a50*/  IMAD.U32 R38, R94, 0x10000, RZ ;  /* 0x000100005e267824 */ /* 0x000fe200078e00ff */
[----:B------:R-:W-:Y:S02]  /*11a60*/  SHF.R.U32.HI R50, RZ, 0x10, R51 ;  /* 0x00000010ff327819 */ /* 0x000fe40000011633 */
[----:B------:R-:W-:Y:S02]  /*11a70*/  PRMT R95, R95, 0x5410, R48 ;  /* 0x000054105f5f7816 */ /* 0x000fe40000000030 */
[----:B------:R-:W-:Y:S02]  /*11a80*/  PRMT R97, R97, 0x5410, R50 ;  /* 0x0000541061617816 */ /* 0x000fe40000000032 */
[----:B------:R-:W-:Y:S02]  /*11a90*/  PRMT R96, R96, 0x5410, R37 ;  /* 0x0000541060607816 */ /* 0x000fe40000000025 */
        /* <DEDUP_REMOVED lines=40> */
[----:B------:R-:W-:Y:S01]  /*11d20*/  FMUL.FTZ R36, R36, R4 ;  /* 0x0000000424247220 */ /* 0x000fe20000410000 */
        /* <DEDUP_REMOVED lines=30> */
.L_x_1837:
[----:B------:R-:W-:Y:S05]  /*11f10*/  BSYNC B1 ;  /* 0x0000000000017941 */ /* 0x000fea0003800000 */
.L_x_1836:
[----:B------:R-:W-:Y:S04]  /*11f20*/  BSSY B1, `(.L_x_1838) ;  /* 0x0000068000017945 */ /* 0x000fe80003800000 */
[----:B------:R-:W-:Y:S05]  /*11f30*/  @P1 BRA `(.L_x_1839) ;  /* 0x0000000400981947 */ /* 0x000fea0003800000 */
[----:B-1----:R-:W-:Y:S02]  /*11f40*/  LEA.HI R4, R32, R191, RZ, 0x1d ;  /* 0x000000bf20047211 */ /* 0x002fe400078fe8ff */
[----:B---3--:R-:W-:Y:S02]  /*11f50*/  SHF.R.U64 R30, R8, 0x10, R9 ;  /* 0x00000010081e7819 */ /* 0x008fe40000001209 */
[----:B------:R-:W-:Y:S01]  /*11f60*/  SHF.R.S32.HI R5, RZ, 0x1f, R4 ;  /* 0x0000001fff057819 */ /* 0x000fe20000011404 */
[----:B------:R-:W-:Y:S01]  /*11f70*/  IMAD.SHL.U32 R6, R4, 0x8, RZ ;  /* 0x0000000804067824 */ /* 0x000fe200078e00ff */
[----:B------:R-:W-:Y:S02]  /*11f80*/  SHF.R.U64 R36, R52, 0x10, R53 ;  /* 0x0000001034247819 */ /* 0x000fe40000001235 */
[----:B------:R-:W-:Y:S02]  /*11f90*/  LEA.HI R5, R5, R4, RZ, 0x3 ;  /* 0x0000000405057211 */ /* 0x000fe400078f18ff */
[----:B------:R-:W-:-:S02]  /*11fa0*/  LOP3.LUT R4, R173, 0x38, R6, 0xf8, !PT ;  /* 0x00000038ad047812 */ /* 0x000fc400078ef806 */
[----:B------:R-:W-:Y:S01]  /*11fb0*/  PRMT R73, R73, 0x5410, R30 ;  /* 0x0000541049497816 */ /* 0x000fe2000000001e */
[----:B------:R-:W-:Y:S01]  /*11fc0*/  IMAD.SHL.U32 R6, R5, 0x400, RZ ;  /* 0x0000040005067824 */ /* 0x000fe200078e00ff */
[----:B------:R-:W-:Y:S02]  /*11fd0*/  LOP3.LUT R5, R4, R223, RZ, 0x3c, !PT ;  /* 0x000000df04057212 */ /* 0x000fe400078e3cff */
[----:B------:R-:W-:Y:S01]  /*11fe0*/  SHF.R.U64 R34, R54, 0x10, R55 ;  /* 0x0000001036227819 */ /* 0x000fe20000001237 */
[----:B------:R-:W-:Y:S01]  /*11ff0*/  IMAD.U32 R35, R73, 0x10000, RZ ;  /* 0x0001000049237824 */ /* 0x000fe200078e00ff */
[----:B------:R-:W-:Y:S02]  /*12000*/  LOP3.LUT R6, R6, 0x7fffe000, RZ, 0xc0, !PT ;  /* 0x7fffe00006067812 */ /* 0x000fe400078ec0ff */
[----:B------:R-:W-:Y:S02]  /*12010*/  PRMT R77, R77, 0x5410, R36 ;  /* 0x000054104d4d7816 */ /* 0x000fe40000000024 */
[----:B------:R-:W-:-:S02]  /*12020*/  IADD3 R25, R5, R6, R178 ;  /* 0x0000000605197210 */ /* 0x000fc40007ffe0b2 */
[----:B------:R-:W1:Y:S01]  /*12030*/  LDS.128 R4, [R204] ;  /* 0x00000000cc047984 */ /* 0x000e620000000c00 */
[----:B------:R-:W-:Y:S02]  /*12040*/  SHF.R.U32.HI R9, RZ, 0x10, R9 ;  /* 0x00000010ff097819 */ /* 0x000fe40000011609 */
[----:B------:R-:W-:Y:S01]  /*12050*/  IMAD R28, R25, 0x2, R16 ;  /* 0x00000002191c7824 */ /* 0x000fe200078e0210 */
[----:B------:R-:W-:Y:S02]  /*12060*/  SHF.R.U32.HI R53, RZ, 0x10, R53 ;  /* 0x00000010ff357819 */ /* 0x000fe40000011635 */
[--C-:B------:R-:W-:Y:S02]  /*12070*/  SHF.R.U64 R8, R10, 0x10, R11.reuse ;  /* 0x000000100a087819 */ /* 0x100fe4000000120b */
[----:B------:R-:W2:Y:S01]  /*12080*/  LDS.128 R24, [R28+0xc400] ;  /* 0x00c400001c187984 */ /* 0x000ea20000000c00 */
[----:B------:R-:W-:Y:S02]  /*12090*/  SHF.R.U32.HI R11, RZ, 0x10, R11 ;  /* 0x00000010ff0b7819 */ /* 0x000fe4000001160b */
[----:B------:R-:W-:Y:S01]  /*120a0*/  PRMT R79, R79, 0x5410, R34 ;  /* 0x000054104f4f7816 */ /* 0x000fe20000000022 */
[----:B------:R-:W-:Y:S01]  /*120b0*/  IMAD.U32 R34, R77, 0x10000, RZ ;  /* 0x000100004d227824 */ /* 0x000fe200078e00ff */
[----:B------:R-:W-:-:S02]  /*120c0*/  SHF.R.U32.HI R55, RZ, 0x10, R55 ;  /* 0x00000010ff377819 */ /* 0x000fc40000011637 */
[----:B------:R-:W-:Y:S02]  /*120d0*/  PRMT R74, R74, 0x5410, R9 ;  /* 0x000054104a4a7816 */ /* 0x000fe40000000009 */
[----:B------:R-:W-:Y:S02]  /*120e0*/  PRMT R78, R78, 0x5410, R53 ;  /* 0x000054104e4e7816 */ /* 0x000fe40000000035 */
[----:B------:R-:W-:Y:S01]  /*120f0*/  PRMT R75, R75, 0x5410, R8 ;  /* 0x000054104b4b7816 */ /* 0x000fe20000000008 */
[----:B------:R-:W-:Y:S01]  /*12100*/  IMAD.U32 R36, R74, 0x10000, RZ ;  /* 0x000100004a247824 */ /* 0x000fe200078e00ff */
        /* <DEDUP_REMOVED lines=27> */
[----:B------:R-:W-:Y:S01]  /*122c0*/  FFMA.FTZ R38, R9, R29, -R38 ;  /* 0x0000001d09267223 */ /* 0x000fe20000010826 */
[----:B------:R-:W-:Y:S01]  /*122d0*/  FMUL.FTZ R40, R33, R34 ;  /* 0x0000002221287220 */ /* 0x000fe20000410000 */
[----:B------:R-:W-:Y:S01]  /*122e0*/  FFMA.FTZ R36, R9, R36, R30 ;  /* 0x0000002409247223 */ /* 0x000fe2000001001e */
[-C--:B------:R-:W-:Y:S01]  /*122f0*/  FMUL.FTZ R33, R33, R8.reuse ;  /* 0x0000000821217220 */ /* 0x080fe20000410000 */
[----:B------:R-:W-:Y:S01]  /*12300*/  FMUL.FTZ R9, R24, R73 ;  /* 0x0000004918097220 */ /* 0x000fe20000410000 */
[C---:B------:R-:W-:Y:S01]  /*12310*/  FFMA.FTZ R40, R11.reuse, R8, -R40 ;  /* 0x000000080b287223 */ /* 0x040fe20000010828 */
[----:B------:R-:W-:Y:S01]  /*12320*/  LOP3.LUT R78, R78, 0xffff0000, RZ, 0xc0, !PT ;  /* 0xffff00004e4e7812 */ /* 0x000fe200078ec0ff */
[----:B------:R-:W-:Y:S01]  /*12330*/  FFMA.FTZ R33, R11, R34, R33 ;  /* 0x000000220b217223 */ /* 0x000fe20000010021 */
[-C--:B------:R-:W-:Y:S01]  /*12340*/  FMUL.FTZ R11, R24, R77.reuse ;  /* 0x0000004d180b7220 */ /* 0x080fe20000410000 */
[----:B------:R-:W-:Y:S01]  /*12350*/  FFMA.FTZ R24, R4, R77, -R9 ;  /* 0x0000004d04187223 */ /* 0x000fe20000010809 */
[----:B------:R-:W-:-:S02]  /*12360*/  IMAD.U32 R31, R26, 0x10000, RZ ;  /* 0x000100001a1f7824 */ /* 0x000fc400078e00ff */
[----:B------:R-:W-:Y:S01]  /*12370*/  FMUL.FTZ R34, R25, R74 ;  /* 0x0000004a19227220 */ /* 0x000fe20000410000 */
[----:B------:R-:W-:Y:S01]  /*12380*/  IMAD.U32 R9, R75, 0x10000, RZ ;  /* 0x000100004b097824 */ /* 0x000fe200078e00ff */
[----:B------:R-:W-:Y:S01]  /*12390*/  LOP3.LUT R26, R26, 0xffff0000, RZ, 0xc0, !PT ;  /* 0xffff00001a1a7812 */ /* 0x000fe200078ec0ff */
[----:B------:R-:W-:Y:S01]  /*123a0*/  IMAD.U32 R8, R79, 0x10000, RZ ;  /* 0x000100004f087824 */ /* 0x000fe200078e00ff */
[----:B------:R-:W-:Y:S01]  /*123b0*/  LOP3.LUT R27, R27, 0xffff0000, RZ, 0xc0, !PT ;  /* 0xffff00001b1b7812 */ /* 0x000fe200078ec0ff */
[----:B------:R-:W-:Y:S01]  /*123c0*/  FMUL.FTZ R25, R25, R78 ;  /* 0x0000004e19197220 */ /* 0x000fe20000410000 */
[----:B------:R-:W-:Y:S01]  /*123d0*/  FMUL.FTZ R29, R31, R9 ;  /* 0x000000091f1d7220 */ /* 0x000fe20000410000 */
[----:B------:R-:W-:Y:S01]  /*123e0*/  LOP3.LUT R75, R75, 0xffff0000, RZ, 0xc0, !PT ;  /* 0xffff00004b4b7812 */ /* 0x000fe200078ec0ff */
[----:B------:R-:W-:Y:S01]  /*123f0*/  FMUL.FTZ R31, R31, R8 ;  /* 0x000000081f1f7220 */ /* 0x000fe20000410000 */
[----:B------:R-:W-:Y:S01]  /*12400*/  LOP3.LUT R76, R76, 0xffff0000, RZ, 0xc0, !PT ;  /* 0xffff00004c4c7812 */ /* 0x000fe200078ec0ff */
[----:B------:R-:W-:Y:S01]  /*12410*/  FFMA.FTZ R30, R4, R73, R11 ;  /* 0x00000049041e7223 */ /* 0x000fe2000001000b */
[----:B------:R-:W-:Y:S01]  /*12420*/  LOP3.LUT R79, R79, 0xffff0000, RZ, 0xc0, !PT ;  /* 0xffff00004f4f7812 */ /* 0x000fe200078ec0ff */
[C---:B------:R-:W-:Y:S01]  /*12430*/  FFMA.FTZ R11, R5.reuse, R78, -R34 ;  /* 0x0000004e050b7223 */ /* 0x040fe20000010822 */
[----:B------:R-:W-:Y:S01]  /*12440*/  LOP3.LUT R80, R80, 0xffff0000, RZ, 0xc0, !PT ;  /* 0xffff000050507812 */ /* 0x000fe200078ec0ff */
[----:B------:R-:W-:Y:S01]  /*12450*/  FFMA.FTZ R25, R5, R74, R25 ;  /* 0x0000004a05197223 */ /* 0x000fe20000010019 */
[C---:B------:R-:W-:Y:S01]  /*12460*/  FFMA.FTZ R29, R10.reuse, R8, -R29 ;  /* 0x000000080a1d7223 */ /* 0x040fe2000001081d */
[----:B------:R-:W-:Y:S01]  /*12470*/  FFMA.FTZ R10, R10, R9, R31 ;  /* 0x000000090a0a7223 */ /* 0x000fe2000001001f */
        /* <DEDUP_REMOVED lines=18> */
.L_x_1839:
[----:B------:R-:W-:Y:S05]  /*125a0*/  BSYNC B1 ;  /* 0x0000000000017941 */ /* 0x000fea0003800000 */
.L_x_1838:
[----:B------:R-:W-:Y:S05]  /*125b0*/  @P2 BRA `(.L_x_1811) ;  /* 0x0000000400982947 */ /* 0x000fea0003800000 */
[----:B------:R-:W-:Y:S02]  /*125c0*/  LEA.HI R32, R32, R192, RZ, 0x1d ;  /* 0x000000c020207211 */ /* 0x000fe400078fe8ff */
[----:B-1-3--:R-:W-:Y:S02]  /*125d0*/  SHF.R.U64 R26, R58, 0x10, R59 ;  /* 0x000000103a1a7819 */ /* 0x00afe4000000123b */
        /* <DEDUP_REMOVED lines=10> */
[----:B------:R-:W-:Y:S02]  /*12680*/  PRMT R71, R71, 0x5410, R26 ;  /* 0x0000541047477816 */ /* 0x000fe4000000001a */
[----:B------:R-:W-:-:S02]  /*12690*/  IADD3 R9, R5, R6, R178 ;  /* 0x0000000605097210 */ /* 0x000fc40007ffe0b2 */
[----:B------:R-:W1:Y:S01]  /*126a0*/  LDS.128 R4, [R203] ;  /* 0x00000000cb047984 */ /* 0x000e620000000c00 */
[----:B------:R-:W-:Y:S02]  /*126b0*/  SHF.R.U64 R30, R56, 0x10, R57 ;  /* 0x00000010381e7819 */ /* 0x000fe40000001239 */
[----:B------:R-:W-:Y:S01]  /*126c0*/  IMAD R24, R9, 0x2, R16 ;  /* 0x0000000209187824 */ /* 0x000fe200078e0210 */
[----:B------:R-:W-:Y:S02]  /*126d0*/  SHF.R.U32.HI R14, RZ, 0x10, R15 ;  /* 0x00000010ff0e7819 */ /* 0x000fe4000001160f */
[----:B------:R-:W-:Y:S02]  /*126e0*/  PRMT R26, R0, 0x5410, R25 ;  /* 0x00005410001a7816 */ /* 0x000fe40000000019 */
[----:B------:R-:W2:Y:S01]  /*126f0*/  LDS.128 R8, [R24+0xc400] ;  /* 0x00c4000018087984 */ /* 0x000ea20000000c00 */
[----:B------:R-:W-:Y:S02]  /*12700*/  PRMT R69, R69, 0x5410, R30 ;  /* 0x0000541045457816 */ /* 0x000fe4000000001e */
[----:B------:R-:W-:Y:S01]  /*12710*/  PRMT R31, R21, 0x5410, R14 ;  /* 0x00005410151f7816 */ /* 0x000fe2000000000e */
[----:B------:R-:W-:Y:S01]  /*12720*/  IMAD.U32 R27, R26, 0x10000, RZ ;  /* 0x000100001a1b7824 */ /* 0x000fe200078e00ff */
[----:B------:R-:W-:Y:S01]  /*12730*/  SHF.R.U32.HI R57, RZ, 0x10, R57 ;  /* 0x00000010ff397819 */ /* 0x000fe20000011639 */
[----:B------:R-:W-:Y:S01]  /*12740*/  IMAD.U32 R25, R69, 0x10000, RZ ;  /* 0x0001000045197824 */ /* 0x000fe200078e00ff */
[----:B------:R-:W-:Y:S01]  /*12750*/  PRMT R28, R3, 0x5410, R28 ;  /* 0x00005410031c7816 */ /* 0x000fe2000000001c */
[----:B------:R-:W-:Y:S01]  /*12760*/  IMAD.U32 R32, R31, 0x10000, RZ ;  /* 0x000100001f207824 */ /* 0x000fe200078e00ff */
[----:B------:R-:W-:-:S02]  /*12770*/  SHF.R.U32.HI R59, RZ, 0x10, R59 ;  /* 0x00000010ff3b7819 */ /* 0x000fc4000001163b */
[----:B------:R-:W-:Y:S01]  /*12780*/  PRMT R70, R70, 0x5410, R57 ;  /* 0x0000541046467816 */ /* 0x000fe20000000039 */
[----:B------:R-:W-:Y:S01]  /*12790*/  IMAD.U32 R29, R28, 0x10000, RZ ;  /* 0x000100001c1d7824 */ /* 0x000fe200078e00ff */
[----:B------:R-:W-:Y:S02]  /*127a0*/  PRMT R72, R72, 0x5410, R59 ;  /* 0x0000541048487816 */ /* 0x000fe4000000003b */
[----:B------:R-:W-:Y:S02]  /*127b0*/  PRMT R30, R20, 0x5410, R13 ;  /* 0x00005410141e7816 */ /* 0x000fe4000000000d */
[----:B------:R-:W-:Y:S02]  /*127c0*/  LOP3.LUT R26, R26, 0xffff0000, RZ, 0xc0, !PT ;  /* 0xffff00001a1a7812 */ /* 0x000fe400078ec0ff */
        /* <DEDUP_REMOVED lines=15> */
[-C--:B------:R-:W-:Y:S01]  /*128c0*/  FMUL.FTZ R35, R14, R25.reuse ;  /* 0x000000190e237220 */ /* 0x080fe20000410000 */
[C---:B------:R-:W-:Y:S01]  /*128d0*/  IMAD.U32 R14, R70.reuse, 0x10000, RZ ;  /* 0x00010000460e7824 */ /* 0x040fe200078e00ff */
[----:B------:R-:W-:Y:S01]  /*128e0*/  LOP3.LUT R70, R70, 0xffff0000, RZ, 0xc0, !PT ;  /* 0xffff000046467812 */ /* 0x000fe200078ec0ff */
[----:B------:R-:W-:Y:S01]  /*128f0*/  FFMA.FTZ R33, R0, R25, -R33 ;  /* 0x0000001900217223 */ /* 0x000fe20000010821 */
[----:B------:R-:W-:Y:S01]  /*12900*/  FMUL.FTZ R25, R15, R29 ;  /* 0x0000001d0f197220 */ /* 0x000fe20000410000 */
[----:B------:R-:W-:-:S02]  /*12910*/  IMAD.U32 R21, R11, 0x10000, RZ ;  /* 0x000100000b157824 */ /* 0x000fc400078e00ff */
[----:B------:R-:W-:Y:S01]  /*12920*/  FFMA.FTZ R35, R0, R27, R35 ;  /* 0x0000001b00237223 */ /* 0x000fe20000010023 */
[----:B------:R-:W-:Y:S02]  /*12930*/  IMAD.U32 R0, R72, 0x10000, RZ ;  /* 0x0001000048007824 */ /* 0x000fe400078e00ff */
[-C--:B------:R-:W-:Y:S01]  /*12940*/  FMUL.FTZ R15, R15, R14.reuse ;  /* 0x0000000e0f0f7220 */ /* 0x080fe20000410000 */
[----:B------:R-:W-:Y:S01]  /*12950*/  FFMA.FTZ R25, R12, R14, -R25 ;  /* 0x0000000e0c197223 */ /* 0x000fe20000010819 */
[C---:B------:R-:W-:Y:S01]  /*12960*/  FMUL.FTZ R14, R21.reuse, R32 ;  /* 0x00000020150e7220 */ /* 0x040fe20000410000 */
[-C--:B------:R-:W-:Y:S01]  /*12970*/  FMUL.FTZ R27, R21, R0.reuse ;  /* 0x00000000151b7220 */ /* 0x080fe20000410000 */
[----:B------:R-:W-:Y:S02]  /*12980*/  IMAD.U32 R20, R10, 0x10000, RZ ;  /* 0x000100000a147824 */ /* 0x000fe400078e00ff */
[----:B------:R-:W-:Y:S01]  /*12990*/  FFMA.FTZ R15, R12, R29, R15 ;  /* 0x0000001d0c0f7223 */ /* 0x000fe2000001000f */
[----:B------:R-:W-:Y:S01]  /*129a0*/  FFMA.FTZ R21, R13, R0, -R14 ;  /* 0x000000000d157223 */ /* 0x000fe2000001080e */
[C---:B------:R-:W-:Y:S01]  /*129b0*/  FMUL.FTZ R0, R8.reuse, R26 ;  /* 0x0000001a08007220 */ /* 0x040fe20000410000 */
[----:B------:R-:W-:Y:S01]  /*129c0*/  FMUL.FTZ R14, R8, R69 ;  /* 0x00000045080e7220 */ /* 0x000fe20000410000 */
[----:B------:R-:W-:-:S02]  /*129d0*/  IMAD.U32 R8, R30, 0x10000, RZ ;  /* 0x000100001e087824 */ /* 0x000fc400078e00ff */
[----:B------:R-:W-:Y:S01]  /*129e0*/  FFMA.FTZ R27, R13, R32, R27 ;  /* 0x000000200d1b7223 */ /* 0x000fe2000001001b */
[C---:B------:R-:W-:Y:S01]  /*129f0*/  FFMA.FTZ R12, R3.reuse, R69, -R0 ;  /* 0x00000045030c7223 */ /* 0x040fe20000010800 */
[----:B------:R-:W-:Y:S01]  /*12a00*/  FFMA.FTZ R14, R3, R26, R14 ;  /* 0x0000001a030e7223 */ /* 0x000fe2000001000e */
[----:B------:R-:W-:Y:S02]  /*12a10*/  IMAD.U32 R0, R71, 0x10000, RZ ;  /* 0x0001000047007824 */ /* 0x000fe400078e00ff */
[----:B------:R-:W-:Y:S01]  /*12a20*/  FMUL.FTZ R26, R20, R8 ;  /* 0x00000008141a7220 */ /* 0x000fe20000410000 */
[----:B------:R-:W-:Y:S01]  /*12a30*/  FMUL.FTZ R13, R9, R28 ;  /* 0x0000001c090d7220 */ /* 0x000fe20000410000 */
[----:B------:R-:W-:Y:S01]  /*12a40*/  LOP3.LUT R10, R10, 0xffff0000, RZ, 0xc0, !PT ;  /* 0xffff00000a0a7812 */ /* 0x000fe200078ec0ff */
[-C--:B------:R-:W-:Y:S01]  /*12a50*/  FMUL.FTZ R20, R20, R0.reuse ;  /* 0x0000000014147220 */ /* 0x080fe20000410000 */
        /* <DEDUP_REMOVED lines=8> */
[----:B------:R-:W-:Y:S01]  /*12ae0*/  FFMA.FTZ R20, R5, R8, R20 ;  /* 0x0000000805147223 */ /* 0x000fe20000010014 */
[----:B------:R-:W-:Y:S01]  /*12af0*/  LOP3.LUT R72, R72, 0xffff0000, RZ, 0xc0, !PT ;  /* 0xffff000048487812 */ /* 0x000fe200078ec0ff */
[C---:B------:R-:W-:Y:S01]  /*12b00*/  FMUL.FTZ R5, R10.reuse, R3 ;  /* 0x000000030a057220 */ /* 0x040fe20000410000 */
[C---:B------:R-:W-:Y:S01]  /*12b10*/  FMUL.FTZ R4, R11.reuse, R0 ;  /* 0x000000000b047220 */ /* 0x040fe20000410000 */
[----:B------:R-:W-:Y:S01]  /*12b20*/  FMUL.FTZ R10, R10, R71 ;  /* 0x000000470a0a7220 */ /* 0x000fe20000410000 */
[----:B------:R-:W-:Y:S01]  /*12b30*/  F2FP.BF16.F32.PACK_AB R8, R14, R35 ;  /* 0x000000230e08723e */ /* 0x000fe200000010ff */
        /* <DEDUP_REMOVED lines=14> */
.L_x_1811:
[----:B------:R-:W-:Y:S05]  /*12c20*/  BSYNC B0 ;  /* 0x0000000000007941 */ /* 0x000fea0003800000 */
.L_x_1789:
        /* <DEDUP_REMOVED lines=8> */
.L_x_1787:
[----:B------:R-:W-:-:S06]  /*12cb0*/  ULOP3.LUT UR4, UR60, 0x1, URZ, 0xfc, !UPT ;  /* 0x000000013c047892 */ /* 0x000fcc000f8efc3f */
[----:B01-3--:R-:W-:-:S05]  /*12cc0*/  IMAD.U32 R0, RZ, RZ, UR4 ;  /* 0x00000004ff007e24 */ /* 0x00bfca000f8e00ff */
[----:B------:R-:W-:-:S13]  /*12cd0*/  ISETP.NE.AND P0, PT, R0, 0x3, PT ;  /* 0x000000030000780c */ /* 0x000fda0003f05270 */
[----:B------:R-:W-:Y:S05]  /*12ce0*/  @!P0 BRA `(.L_x_1840) ;  /* 0x0000000000048947 */ /* 0x000fea0003800000 */
[----:B------:R-:W-:Y:S01]  /*12cf0*/  BPT.TRAP 0x1 ;  /* 0x000000040000795c */ /* 0x000fe20000300000 */
.L_x_1840:
[----:B------:R-:W-:Y:S01]  /*12d00*/  IMAD R21, R22, 0x8, R16 ;  /* 0x0000000816157824 */ /* 0x000fe200078e0210 */
[----:B------:R-:W-:-:S04]  /*12d10*/  SHF.L.U32 R0, R23, 0x1f, RZ ;  /* 0x0000001f17007819 */ /* 0x000fc800000006ff */
[----:B------:R0:W1:Y:S01]  /*12d20*/  SYNCS.PHASECHK.TRANS64.TRYWAIT P2, [R21+URZ+0x2a830], R0 ;  /* 0x02a83000150075a7 */ /* 0x000062000804017f */
[----:B------:R-:W-:Y:S05]  /*12d30*/  @!P0 BRA `(.L_x_1841) ;  /* 0x0000000000048947 */ /* 0x000fea0003800000 */
[----:B------:R-:W-:Y:S01]  /*12d40*/  BPT.TRAP 0x1 ;  /* 0x000000040000795c */ /* 0x000fe20000300000 */
.L_x_1841:
[----:B------:R-:W3:Y:S02]  /*12d50*/  S2R R3, SR_TID.X ;  /* 0x0000000000037919 */ /* 0x000ee40000002100 */
[----:B---3--:R-:W-:-:S04]  /*12d60*/  LOP3.LUT R3, R3, 0x7f, RZ, 0xc0, !PT ;  /* 0x0000007f03037812 */ /* 0x008fc800078ec0ff */
[----:B------:R-:W-:Y:S01]  /*12d70*/  ISETP.NE.AND P1, PT, R3, RZ, PT ;  /* 0x000000ff0300720c */ /* 0x000fe20003f25270 */
[----:B-1----:R-:W-:-:S12]  /*12d80*/  @P2 BRA `(.L_x_1842) ;  /* 0x0000000000082947 */ /* 0x002fd80003800000 */
[----:B------:R-:W1:Y:S02]  /*12d90*/  SYNCS.PHASECHK.TRANS64.TRYWAIT P2, [R21+URZ+0x2a830], R0 ;  /* 0x02a83000150075a7 */ /* 0x000e64000804017f */
[----:B-1----:R-:W-:Y:S05]  /*12da0*/  @!P2 BRA `(.L_x_1843) ;  /* 0x00000184009ca947 */ /* 0x002fea0003800000 */
.L_x_1842:
[----:B------:R-:W-:Y:S05]  /*12db0*/  WARPSYNC.ALL ;  /* 0x0000000000007948 */ /* 0x000fea0003800000 */
[----:B01----:R-:W-:Y:S01]  /*12dc0*/  VIADD R0, R16, 0x18400 ;  /* 0x0001840010007836 */ /* 0x003fe20000000000 */
[----:B------:R-:W-:Y:S01]  /*12dd0*/  R2UR UR4, R68 ;  /* 0x00000000440472ca */ /* 0x000fe200000e0000 */
[----:B--2-4-:R-:W-:Y:S01]  /*12de0*/  IMAD.MOV.U32 R5, RZ, RZ, 0x40000040 ;  /* 0x40000040ff057424 */ /* 0x014fe200078e00ff */
[----:B------:R-:W-:Y:S01]  /*12df0*/  WARPGROUP.ARRIVE ;  /* 0x00000000000079c5 */ /* 0x000fe20000000000 */
[----:B------:R-:W-:Y:S01]  /*12e00*/  UMOV UR9, 0x40000040 ;  /* 0x4000004000097882 */ /* 0x000fe20000000000 */
[----:B------:R-:W-:Y:S01]  /*12e10*/  SHF.R.U32.HI R0, RZ, 0x4, R0 ;  /* 0x00000004ff007819 */ /* 0x000fe20000011600 */
[----:B------:R-:W-:Y:S01]  /*12e20*/  IMAD.MOV.U32 R9, RZ, RZ, 0x40000040 ;  /* 0x40000040ff097424 */ /* 0x000fe200078e00ff */
[----:B------:R-:W-:Y:S01]  /*12e30*/  R2UR UR11, R5 ;  /* 0x00000000050b72ca */ /* 0x000fe200000e0000 */
[----:B------:R-:W-:Y:S01]  /*12e40*/  IMAD.U32 R11, RZ, RZ, UR9 ;  /* 0x00000009ff0b7e24 */ /* 0x000fe2000f8e00ff */
[----:B------:R-:W-:-:S04]  /*12e50*/  LOP3.LUT R0, R0, 0x3fff, RZ, 0xc0, !PT ;  /* 0x00003fff00007812 */ /* 0x000fc800078ec0ff */
[----:B------:R-:W-:Y:S01]  /*12e60*/  LOP3.LUT R7, R0, 0x10000, RZ, 0xfc, !PT ;  /* 0x0001000000077812 */ /* 0x000fe200078efcff */
[----:B------:R-:W-:-:S04]  /*12e70*/  ULOP3.LUT UR4, UR4, 0x10000, URZ, 0xfc, !UPT ;  /* 0x0001000004047892 */ /* 0x000fc8000f8efc3f */
[----:B------:R-:W-:Y:S01]  /*12e80*/  IMAD R4, R22, 0x900, R7 ;  /* 0x0000090016047824 */ /* 0x000fe200078e0207 */
[----:B------:R-:W-:Y:S02]  /*12e90*/  UIADD3 UR5, UR4, 0x2, URZ ;  /* 0x0000000204057890 */ /* 0x000fe4000fffe03f */
[----:B------:R-:W-:Y:S01]  /*12ea0*/  UMOV UR8, UR4 ;  /* 0x0000000400087c82 */ /* 0x000fe20008000000 */
[C---:B------:R-:W-:Y:S01]  /*12eb0*/  VIADD R8, R4.reuse, 0x2 ;  /* 0x0000000204087836 */ /* 0x040fe20000000000 */
[----:B------:R-:W-:Y:S01]  /*12ec0*/  R2UR UR10, R4 ;  /* 0x00000000040a72ca */ /* 0x000fe200000e0000 */
[----:B------:R-:W-:-:S05]  /*12ed0*/  IMAD.U32 R10, RZ, RZ, UR8 ;  /* 0x00000008ff0a7e24 */ /* 0x000fca000f8e00ff */
[----:B------:R0:W-:Y:S07]  /*12ee0*/  STL.64 [R1+0x38], R10 ;  /* 0x0000380a01007387 */ /* 0x0001ee0000100a00 */
[----:B------:R-:W-:Y:S01]  /*12ef0*/  HGMMA.64x96x16.F32.BF16 R24, gdesc[UR8], RZ, !UPT, gsb0 ;  /* 0x01600000081879f0 */ /* 0x000fe2000c0018ff */
[----:B------:R-:W-:Y:S01]  /*12f00*/  R2UR UR10, R8 ;  /* 0x00000000080a72ca */ /* 0x000fe200000e0000 */
[----:B------:R-:W-:Y:S01]  /*12f10*/  UMOV UR8, UR5 ;  /* 0x0000000500087c82 */ /* 0x000fe20008000000 */
[----:B------:R-:W-:Y:S01]  /*12f20*/  R2UR UR11, R9 ;  /* 0x00000000090b72ca */ /* 0x000fe200000e0000 */
[----:B------:R-:W-:Y:S01]  /*12f30*/  UMOV UR9, 0x40000040 ;  /* 0x4000004000097882 */ /* 0x000fe20000000000 */
[----:B------:R-:W-:Y:S01]  /*12f40*/  VIADD R8, R4, 0x4 ;  /* 0x0000000404087836 */ /* 0x000fe20000000000 */
[----:B------:R-:W-:Y:S01]  /*12f50*/  UIADD3 UR5, UR4, 0x4, URZ ;  /* 0x0000000404057890 */ /* 0x000fe2000fffe03f */
[----:B------:R-:W-:-:S02]  /*12f60*/  IMAD.MOV.U32 R9, RZ, RZ, 0x40000040 ;  /* 0x40000040ff097424 */ /* 0x000fc400078e00ff */
[----:B0-----:R-:W-:Y:S02]  /*12f70*/  IMAD.U32 R10, RZ, RZ, UR8 ;  /* 0x00000008ff0a7e24 */ /* 0x001fe4000f8e00ff */
[----:B------:R-:W-:-:S05]  /*12f80*/  IMAD.U32 R11, RZ, RZ, UR9 ;  /* 0x00000009ff0b7e24 */ /* 0x000fca000f8e00ff */
[----:B------:R0:W-:Y:S01]  /*12f90*/  STL.64 [R1+0x30], R10 ;  /* 0x0000300a01007387 */ /* 0x0001e20000100a00 */
[----:B------:R-:W-:Y:S02]  /*12fa0*/  WARPGROUP.DEPBAR.LE gsb0, 0x0 ;  /* 0x00008000000079c5 */ /* 0x000fe40000010000 */
[----:B------:R-:W-:-:S06]  /*12fb0*/  WARPGROUP.ARRIVE ;  /* 0x00000000000079c5 */ /* 0x000fcc0000000000 */
[----:B------:R-:W-:Y:S01]  /*12fc0*/  HGMMA.64x96x16.F32.BF16 R24, gdesc[UR8], R24, gsb0 ;  /* 0x01600000081879f0 */ /* 0x000fe20008001818 */
        /* <DEDUP_REMOVED lines=47> */
[----:B------:R-:W-:Y:S01]  /*132c0*/  IMAD.U32 R11, RZ, RZ, UR9 ;  /* 0x00000009ff0b7e24 */ /* 0x000fe2000f8e00ff */
[----:B------:R-:W-:Y:S01]  /*132d0*/  UIADD3 UR52, UR4, 0x406, URZ ;  /* 0x0000040604347890 */ /* 0x000fe2000fffe03f */
[----:B------:R-:W-:Y:S01]  /*132e0*/  UMOV UR53, 0x40000040 ;  /* 0x4000004000357882 */ /* 0x000fe20000000000 */
[----:B------:R-:W-:-:S02]  /*132f0*/  UIADD3 UR48, UR4, 0x800, URZ ;  /* 0x0000080004307890 */ /* 0x000fc4000fffe03f */
[----:B------:R0:W-:Y:S01]  /*13300*/  STL.64 [R1+0x10], R10 ;  /* 0x0000100a01007387 */ /* 0x0001e20000100a00 */
[----:B------:R-:W-:Y:S01]  /*13310*/  UMOV UR49, 0x40000040 ;  /* 0x4000004000317882 */ /* 0x000fe20000000000 */
[----:B------:R-:W-:Y:S01]  /*13320*/  UIADD3 UR44, UR4, 0x802, URZ ;  /* 0x00000802042c7890 */ /* 0x000fe2000fffe03f */
[----:B------:R-:W-:Y:S01]  /*13330*/  UMOV UR45, 0x40000040 ;  /* 0x40000040002d7882 */ /* 0x000fe20000000000 */
[----:B------:R-:W2:Y:S01]  /*13340*/  LDL.LU R72, [R1+0xc] ;  /* 0x00000c0001487983 */ /* 0x000ea20000300800 */
[----:B------:R-:W-:Y:S02]  /*13350*/  WARPGROUP.DEPBAR.LE gsb0, 0x0 ;  /* 0x00008000000079c5 */ /* 0x000fe40000010000 */
[----:B------:R-:W-:-:S06]  /*13360*/  WARPGROUP.ARRIVE ;  /* 0x00000000000079c5 */ /* 0x000fcc0000000000 */
[----:B------:R-:W-:Y:S01]  /*13370*/  HGMMA.64x96x16.F32.BF16 R24, gdesc[UR8], R24, gsb0 ;  /* 0x01600000081879f0 */ /* 0x000fe20008001818 */
[----:B------:R-:W-:Y:S01]  /*13380*/  R2UR UR10, R8 ;  /* 0x00000000080a72ca */ /* 0x000fe200000e0000 */
[----:B------:R-:W-:Y:S01]  /*13390*/  UMOV UR8, UR5 ;  /* 0x0000000500087c82 */ /* 0x000fe20008000000 */
[----:B------:R-:W-:Y:S01]  /*133a0*/  R2UR UR11, R9 ;  /* 0x00000000090b72ca */ /* 0x000fe200000e0000 */
[----:B------:R-:W-:Y:S01]  /*133b0*/  UMOV UR9, 0x40000040 ;  /* 0x4000004000097882 */ /* 0x000fe20000000000 */
[----:B------:R-:W-:Y:S02]  /*133c0*/  VIADD R8, R4, 0x306 ;  /* 0x0000030604087836 */ /* 0x000fe40000000000 */
[----:B------:R-:W-:Y:S01]  /*133d0*/  IMAD.MOV.U32 R9, RZ, RZ, 0x40000040 ;  /* 0x40000040ff097424 */ /* 0x000fe200078e00ff */
[----:B------:R-:W-:Y:S01]  /*133e0*/  UIADD3 UR40, UR4, 0x804, URZ ;  /* 0x0000080404287890 */ /* 0x000fe2000fffe03f */
[----:B------:R-:W-:Y:S01]  /*133f0*/  UMOV UR41, 0x40000040 ;  /* 0x4000004000297882 */ /* 0x000fe20000000000 */
[----:B------:R-:W-:-:S02]  /*13400*/  WARPGROUP.DEPBAR.LE gsb0, 0x0 ;  /* 0x00008000000079c5 */ /* 0x000fc40000010000 */
[----:B------:R-:W-:Y:S01]  /*13410*/  WARPGROUP.ARRIVE ;  /* 0x00000000000079c5 */ /* 0x000fe20000000000 */
[----:B------:R-:W-:Y:S01]  /*13420*/  IMAD.MOV.U32 R5, RZ, RZ, 0x40000040 ;  /* 0x40000040ff057424 */ /* 0x000fe200078e00ff */
[----:B------:R-:W-:Y:S01]  /*13430*/  UIADD3 UR36, UR4, 0x806, URZ ;  /* 0x0000080604247890 */ /* 0x000fe2000fffe03f */
[----:B------:R-:W-:Y:S01]  /*13440*/  R2UR UR54, R8 ;  /* 0x00000000083672ca */ /* 0x000fe200000e0000 */
[----:B------:R-:W-:Y:S01]  /*13450*/  UMOV UR37, 0x40000040 ;  /* 0x4000004000257882 */ /* 0x000fe20000000000 */
[----:B------:R-:W-:Y:S01]  /*13460*/  IMAD.IADD R12, R181, 0x1, R177 ;  /* 0x00000001b50c7824 */ /* 0x000fe200078e02b1 */
[----:B------:R-:W-:Y:S01]  /*13470*/  HGMMA.64x96x16.F32.BF16 R24, gdesc[UR8], R24, gsb0 ;  /* 0x01600000081879f0 */ /* 0x000fe20008001818 */
[----:B------:R-:W-:Y:S01]  /*13480*/  R2UR UR55, R9 ;  /* 0x00000000093772ca */ /* 0x000fe200000e0000 */
[----:B------:R-:W-:Y:S01]  /*13490*/  VIADD R8, R4, 0x600 ;  /* 0x0000060004087836 */ /* 0x000fe20000000000 */
[----:B------:R-:W-:Y:S01]  /*134a0*/  R2UR UR39, R5 ;  /* 0x00000000052772ca */ /* 0x000fe200000e0000 */
[----:B------:R-:W-:Y:S01]  /*134b0*/  IMAD.MOV.U32 R9, RZ, RZ, 0x40000040 ;  /* 0x40000040ff097424 */ /* 0x000fe200078e00ff */
[----:B------:R-:W-:Y:S01]  /*134c0*/  ULDC UR4, c[0x0][0x9d8] ;  /* 0x0002760000047ab9 */ /* 0x000fe20000000800 */
[----:B0-----:R-:W-:Y:S01]  /*134d0*/  IMAD.U32 R10, RZ, RZ, UR8 ;  /* 0x00000008ff0a7e24 */ /* 0x001fe2000f8e00ff */
[----:B------:R-:W-:Y:S01]  /*134e0*/  R2UR UR50, R8 ;  /* 0x00000000083272ca */ /* 0x000fe200000e0000 */
[----:B------:R-:W-:Y:S01]  /*134f0*/  IMAD.U32 R11, RZ, RZ, UR9 ;  /* 0x00000009ff0b7e24 */ /* 0x000fe2000f8e00ff */
[----:B------:R-:W-:Y:S01]  /*13500*/  R2UR UR51, R9 ;  /* 0x00000000093372ca */ /* 0x000fe200000e0000 */
[----:B------:R-:W-:-:S02]  /*13510*/  WARPGROUP.DEPBAR.LE gsb0, 0x0 ;  /* 0x00008000000079c5 */ /* 0x000fc40000010000 */
[----:B------:R-:W-:-:S06]  /*13520*/  WARPGROUP.ARRIVE ;  /* 0x00000000000079c5 */ /* 0x000fcc0000000000 */
[----:B------:R-:W-:Y:S01]  /*13530*/  HGMMA.64x96x16.F32.BF16 R24, gdesc[UR52], R24, gsb0 ;  /* 0x01600000341879f0 */ /* 0x000fe20008001818 */
[----:B------:R-:W-:Y:S02]  /*13540*/  VIADD R8, R4, 0x602 ;  /* 0x0000060204087836 */ /* 0x000fe40000000000 */
[----:B------:R-:W-:-:S03]  /*13550*/  IMAD.MOV.U32 R9, RZ, RZ, 0x40000040 ;  /* 0x40000040ff097424 */ /* 0x000fc600078e00ff */
[----:B------:R-:W-:Y:S02]  /*13560*/  R2UR UR46, R8 ;  /* 0x00000000082e72ca */ /* 0x000fe400000e0000 */
[----:B------:R-:W-:Y:S01]  /*13570*/  R2UR UR47, R9 ;  /* 0x00000000092f72ca */ /* 0x000fe200000e0000 */
[----:B------:R-:W-:Y:S02]  /*13580*/  WARPGROUP.DEPBAR.LE gsb0, 0x0 ;  /* 0x00008000000079c5 */ /* 0x000fe40000010000 */
[----:B------:R-:W-:-:S06]  /*13590*/  WARPGROUP.ARRIVE ;  /* 0x00000000000079c5 */ /* 0x000fcc0000000000 */
[----:B------:R-:W-:Y:S01]  /*135a0*/  HGMMA.64x96x16.F32.BF16 R24, gdesc[UR48], R24, gsb0 ;  /* 0x01600000301879f0 */ /* 0x000fe20008001818 */
[----:B------:R-:W-:Y:S02]  /*135b0*/  VIADD R8, R4, 0x604 ;  /* 0x0000060404087836 */ /* 0x000fe40000000000 */
[----:B------:R-:W-:-:S03]  /*135c0*/  IMAD.MOV.U32 R9, RZ, RZ, 0x40000040 ;  /* 0x40000040ff097424 */ /* 0x000fc600078e00ff */
[----:B------:R-:W-:Y:S02]  /*135d0*/  R2UR UR42, R8 ;  /* 0x00000000082a72ca */ /* 0x000fe400000e0000 */
[----:B------:R-:W-:Y:S01]  /*135e0*/  R2UR UR43, R9 ;  /* 0x00000000092b72ca */ /* 0x000fe200000e0000 */
[----:B------:R-:W-:Y:S02]  /*135f0*/  WARPGROUP.DEPBAR.LE gsb0, 0x0 ;  /* 0x00008000000079c5 */ /* 0x000fe40000010000 */
[----:B------:R-:W-:Y:S01]  /*13600*/  WARPGROUP.ARRIVE ;  /* 0x00000000000079c5 */ /* 0x000fe20000000000 */
[----:B------:R-:W-:Y:S01]  /*13610*/  VIADD R4, R4, 0x606 ;  /* 0x0000060604047836 */ /* 0x000fe20000000000 */
[----:B------:R-:W0:Y:S04]  /*13620*/  LDC R9, c[0x0][0x448] ;  /* 0x00011200ff097b82 */ /* 0x000e280000000800 */
[----:B------:R-:W-:Y:S01]  /*13630*/  HGMMA.64x96x16.F32.BF16 R24, gdesc[UR44], R24, gsb0 ;  /* 0x016000002c1879f0 */ /* 0x000fe20008001818 */
[----:B------:R-:W-:-:S02]  /*13640*/  R2UR UR38, R4 ;  /* 0x00000000042672ca */ /* 0x000fc400000e0000 */
[----:B------:R-:W-:Y:S02]  /*13650*/  WARPGROUP.DEPBAR.LE gsb0, 0x0 ;  /* 0x00008000000079c5 */ /* 0x000fe40000010000 */
[----:B------:R-:W-:-:S06]  /*13660*/  WARPGROUP.ARRIVE ;  /* 0x00000000000079c5 */ /* 0x000fcc0000000000 */
[----:B------:R-:W-:Y:S01]  /*13670*/  HGMMA.64x96x16.F32.BF16 R24, gdesc[UR40], R24, gsb0 ;  /* 0x01600000281879f0 */ /* 0x000fe20008001818 */
[----:B0-----:R-:W-:-:S13]  /*13680*/  ISETP.NE.AND P2, PT, R9, 0x1, PT ;  /* 0x000000010900780c */ /* 0x001fda0003f45270 */
[----:B------:R-:W0:Y:S01]  /*13690*/  @P2 LDC R13, c[0x0][0x44c] ;  /* 0x00011300ff0d2b82 */ /* 0x000e220000000800 */
[----:B------:R-:W-:Y:S02]  /*136a0*/  WARPGROUP.DEPBAR.LE gsb0, 0x0 ;  /* 0x00008000000079c5 */ /* 0x000fe40000010000 */
[----:B------:R-:W-:-:S06]  /*136b0*/  WARPGROUP.ARRIVE ;  /* 0x00000000000079c5 */ /* 0x000fcc0000000000 */
[----:B------:R-:W-:Y:S01]  /*136c0*/  HGMMA.64x96x16.F32.BF16 R24, gdesc[UR36], R24, gsb0 ;  /* 0x01600000241879f0 */ /* 0x000fe20008001818 */
[----:B0-----:R-:W-:Y:S01]  /*136d0*/  @P2 IMAD.HI.U32 R13, R12, R13, RZ ;  /* 0x0000000d0c0d2227 */ /* 0x001fe200078e00ff */
[----:B--2---:R-:W-:Y:S01]  /*136e0*/  LOP3.LUT R72, R72, 0xffdfffff, RZ, 0xc0, !PT ;  /* 0xffdfffff48487812 */ /* 0x004fe200078ec0ff */
[----:B------:R0:W-:Y:S03]  /*136f0*/  STL.64 [R1], R10 ;  /* 0x0000000a01007387 */ /* 0x0001e60000100a00 */
[----:B------:R-:W-:-:S04]  /*13700*/  @P2 LOP3.LUT R72, R72, 0x200000, RZ, 0xfc, !PT ;  /* 0x0020000048482812 */ /* 0x000fc800078efcff */
[----:B------:R-:W-:Y:S01]  /*13710*/  LOP3.LUT R72, R72, 0xffefffff, RZ, 0xc0, !PT ;  /* 0xffefffff48487812 */ /* 0x000fe200078ec0ff */
[----:B------:R-:W-:-:S05]  /*13720*/  @!P1 VIADD R21, R21, 0x2a840 ;  /* 0x0002a84015159836 */ /* 0x000fca0000000000 */
[----:B------:R-:W-:Y:S01]  /*13730*/  @!P1 PRMT R21, RZ, 0x654, R21 ;  /* 0x00000654ff159816 */ /* 0x000fe20000000015 */
[----:B------:R-:W-:Y:S02]  /*13740*/  WARPGROUP.DEPBAR.LE gsb0, 0x0 ;  /* 0x00008000000079c5 */ /* 0x000fe40000010000 */
[----:B------:R-:W-:Y:S01]  /*13750*/  FMUL.FTZ R4, R24, UR4 ;  /* 0x0000000418047c20 */ /* 0x000fe20008410000 */
[----:B------:R1:W-:Y:S01]  /*13760*/  @!P1 SYNCS.ARRIVE.TRANS64.RED.A1T0 RZ, [R21+URZ], RZ ;  /* 0x000000ff15ff99a7 */ /* 0x0003e2000810043f */
[----:B------:R-:W2:Y:S01]  /*13770*/  @P2 LDC R24, c[0x0][0x450] ;  /* 0x00011400ff182b82 */ /* 0x000ea20000000800 */
[----:B------:R-:W-:Y:S01]  /*13780*/  FMUL.FTZ R0, R26, UR4 ;  /* 0x000000041a007c20 */ /* 0x000fe20008410000 */
[----:B------:R-:W-:Y:S01]  /*13790*/  FMUL.FTZ R26, R42, UR4 ;  /* 0x000000042a1a7c20 */ /* 0x000fe20008410000 */
[----:B------:R-:W-:Y:S01]  /*137a0*/  IMAD.MOV.U32 R42, RZ, RZ, R12 ;  /* 0x000000ffff2a7224 */ /* 0x000fe200078e000c */
[----:B--2---:R-:W-:-:S04]  /*137b0*/  @P2 SHF.R.U32.HI R42, RZ, R24, R13 ;  /* 0x00000018ff2a2219 */ /* 0x004fc8000001160d */
[----:B------:R-:W2:Y:S01]  /*137c0*/  LDC.64 R12, c[0x0][0x9e0] ;  /* 0x00027800ff0c7b82 */ /* 0x000ea20000000a00 */
[----:B------:R-:W-:Y:S01]  /*137d0*/  FMUL.FTZ R5, R25, UR4 ;  /* 0x0000000419057c20 */ /* 0x000fe20008410000 */
[----:B------:R-:W-:Y:S01]  /*137e0*/  FMUL.FTZ R3, R27, UR4 ;  /* 0x000000041b037c20 */ /* 0x000fe20008410000 */
[----:B------:R-:W-:Y:S01]  /*137f0*/  FMUL.FTZ R25, R28, UR4 ;  /* 0x000000041c197c20 */ /* 0x000fe20008410000 */
[----:B------:R-:W-:Y:S01]  /*13800*/  FMUL.FTZ R27, R29, UR4 ;  /* 0x000000041d1b7c20 */ /* 0x000fe20008410000 */
[----:B------:R-:W-:Y:S01]  /*13810*/  FMUL.FTZ R6, R30, UR4 ;  /* 0x000000041e067c20 */ /* 0x000fe20008410000 */
[----:B0-----:R-:W-:Y:S01]  /*13820*/  FMUL.FTZ R10, R34, UR4 ;  /* 0x00000004220a7c20 */ /* 0x001fe20008410000 */
        /* <DEDUP_REMOVED lines=15> */
[----:B--2---:R-:W-:Y:S01]  /*13920*/  ISETP.GE.AND P2, PT, R13, 0x1, PT ;  /* 0x000000010d00780c */ /* 0x004fe20003f46270 */
        /* <DEDUP_REMOVED lines=24> */
[----:B------:R-:W-:-:S02]  /*13ab0*/  ULDC UR4, c[0x0][0x9dc] ;  /* 0x0002770000047ab9 */ /* 0x000fc40000000800 */
[----:B------:R-:W-:Y:S01]  /*13ac0*/  ULOP3.LUT UR5, URZ, UR4, URZ, 0x33, !UPT ;  /* 0x000000043f057292 */ /* 0x000fe2000f8e333f */
[----:B------:R0:W2:Y:S01]  /*13ad0*/  MUFU.TANH R97, R40 ;  /* 0x0000002800617308 */ /* 0x0000a20000002400 */
[----:B------:R-:W-:Y:S01]  /*13ae0*/  @P2 LOP3.LUT R72, R72, 0x100000, RZ, 0xfc, !PT ;  /* 0x0010000048482812 */ /* 0x000fe200078efcff */
[----:B------:R-:W-:-:S06]  /*13af0*/  IMAD.MOV.U32 R33, RZ, RZ, -0x60 ;  /* 0xffffffa0ff217424 */ /* 0x000fcc00078e00ff */
[----:B------:R3:W4:Y:S01]  /*13b00*/  MUFU.TANH R47, R49 ;  /* 0x00000031002f7308 */ /* 0x0007220000002400 */
[----:B0-----:R-:W-:Y:S02]  /*13b10*/  IMAD.U32 R40, RZ, RZ, UR5 ;  /* 0x00000005ff287e24 */ /* 0x001fe4000f8e00ff */
[----:B------:R-:W-:-:S03]  /*13b20*/  IMAD R33, R2, R33, 0x61 ;  /* 0x0000006102217424 */ /* 0x000fc600078e0221 */
[----:B------:R-:W-:Y:S04]  /*13b30*/  STL [R1+0x8], R40 ;  /* 0x0000082801007387 */ /* 0x000fe80000100800 */
[----:B---3--:R-:W0:Y:S04]  /*13b40*/  SHFL.IDX PT, R49, R42, RZ, 0x1c1f ;  /* 0x001c1fff2a317589 */ /* 0x008e2800000e0000 */
[----:B------:R3:W-:Y:S01]  /*13b50*/  STL [R1+0xc], R72 ;  /* 0x00000c4801007387 */ /* 0x0007e20000100800 */
[----:B------:R-:W-:Y:S01]  /*13b60*/  IMAD R32, R180, -0x2, R33 ;  /* 0xfffffffeb4207824 */ /* 0x000fe200078e0221 */
[----:B------:R-:W0:Y:S01]  /*13b70*/  MUFU.TANH R4, R4 ;  /* 0x0000000400047308 */ /* 0x000e220000002400 */
[----:B------:R-:W-:-:S03]  /*13b80*/  IMAD R31, R2, -0x60, R164 ;  /* 0xffffffa0021f7824 */ /* 0x000fc600078e02a4 */
[----:B------:R-:W-:Y:S01]  /*13b90*/  IADD3 R35, -R163, R32, R164 ;  /* 0x00000020a3237210 */ /* 0x000fe20007ffe1a4 */
[----:B------:R-:W-:-:S03]  /*13ba0*/  VIADD R31, R31, 0x60 ;  /* 0x000000601f1f7836 */ /* 0x000fc60000000000 */
[----:B------:R-:W0:Y:S01]  /*13bb0*/  MUFU.TANH R5, R5 ;  /* 0x0000000500057308 */ /* 0x000e220000002400 */
[----:B------:R-:W-:-:S07]  /*13bc0*/  IMAD R46, R180, -0x2, R31 ;  /* 0xfffffffeb42e7824 */ /* 0x000fce00078e021f */
[----:B------:R-:W0:Y:S01]  /*13bd0*/  MUFU.TANH R0, R0 ;  /* 0x0000000000007308 */ /* 0x000e220000002400 */
[----:B------:R-:W-:-:S07]  /*13be0*/  IMAD.IADD R51, R35, 0x1, R12 ;  /* 0x0000000123337824 */ /* 0x000fce00078e020c */
        /* <DEDUP_REMOVED lines=39> */
[----:B-1----:R-:W1:Y:S08]  /*13e60*/  MUFU.TANH R21, R70 ;  /* 0x0000004600157308 */ /* 0x002e700000002400 */
[----:B------:R-:W1:Y:S01]  /*13e70*/  MUFU.TANH R24, R24 ;  /* 0x0000001800187308 */ /* 0x000e620000002400 */
[----:B------:R-:W-:Y:S01]  /*13e80*/  VIADD R50, R35, UR5 ;  /* 0x0000000523327c36 */ /* 0x000fe20008000000 */
[----:B0-----:R-:W-:Y:S01]  /*13e90*/  VIADDMNMX R40, R49, R51, R46, PT ;  /* 0x0000003331287246 */ /* 0x001fe2000380012e */
[----:B------:R-:W-:-:S05]  /*13ea0*/  VIADD R54, R32, 0xffffffff ;  /* 0xffffffff20367836 */ /* 0x000fca0000000000 */
[----:B------:R0:W1:Y:S08]  /*13eb0*/  MUFU.TANH R37, R44 ;  /* 0x0000002c00257308 */ /* 0x0000700000002400 */
[----:B------:R2:W1:Y:S01]  /*13ec0*/  MUFU.TANH R43, R52 ;  /* 0x00000034002b7308 */ /* 0x0004620000002400 */
[----:B0-----:R-:W-:Y:S02]  /*13ed0*/  IMAD.IADD R44, R50, 0x1, R49 ;  /* 0x00000001322c7824 */ /* 0x001fe400078e0231 */
[----:B--2---:R-:W-:Y:S01]  /*13ee0*/  VIADD R52, R33, 0xffffffff ;  /* 0xffffffff21347836 */ /* 0x004fe20000000000 */
[----:B---34-:R-:W-:Y:S06]  /*13ef0*/  @!P2 BRA `(.L_x_1844) ;  /* 0x00000000004ca947 */ /* 0x018fec0003800000 */
        /* <DEDUP_REMOVED lines=11> */
.L_x_1846:
[----:B------:R-:W-:-:S13]  /*13fb0*/  ISETP.NE.AND P2, PT, R13, 0x1, PT ;  /* 0x000000010d00780c */ /* 0x000fda0003f45270 */
[----:B------:R-:W0:Y:S02]  /*13fc0*/  @P2 LDC.64 R32, c[0x0][0x9e8] ;  /* 0x00027a00ff202b82 */ /* 0x000e240000000a00 */
[----:B0-----:R-:W-:-:S05]  /*13fd0*/  @P2 IMAD.HI.U32 R32, R31, R32, RZ ;  /* 0x000000201f202227 */ /* 0x001fca00078e00ff */
[----:B------:R-:W-:-:S07]  /*13fe0*/  @P2 SHF.R.U32.HI R31, RZ, R33, R32 ;  /* 0x00000021ff1f2219 */ /* 0x000fce0000011620 */
.L_x_1847:
[----:B------:R-:W-:Y:S05]  /*13ff0*/  BSYNC B0 ;  /* 0x0000000000007941 */ /* 0x000fea0003800000 */
.L_x_1845:
[----:B------:R-:W-:-:S05]  /*14000*/  IMAD R31, R31, R13, R54 ;  /* 0x0000000d1f1f7224 */ /* 0x000fca00078e0236 */
[----:B------:R-:W-:Y:S02]  /*14010*/  VIMNMX R44, R44, R31, !PT ;  /* 0x0000001f2c2c7248 */ /* 0x000fe40007fe0100 */
[----:B------:R-:W-:-:S07]  /*14020*/  VIADDMNMX R40, R31, R13, R40, PT ;  /* 0x0000000d1f287246 */ /* 0x000fce0003800128 */
.L_x_1844:
[C---:B------:R-:W-:Y:S02]  /*14030*/  ISETP.GE.AND P2, PT, R52.reuse, 0x2, PT ;  /* 0x000000023400780c */ /* 0x040fe40003f46270 */
[----:B------:R-:W-:Y:S02]  /*14040*/  ISETP.GE.AND P6, PT, R52, 0x9, PT ;  /* 0x000000093400780c */ /* 0x000fe40003fc6270 */
[----:B------:R-:W-:Y:S02]  /*14050*/  ISETP.GT.AND P3, PT, R44, 0x1, !P2 ;  /* 0x000000012c00780c */ /* 0x000fe40005764270 */
[----:B------:R-:W-:Y:S02]  /*14060*/  ISETP.GE.AND P4, PT, R52, 0xa, PT ;  /* 0x0000000a3400780c */ /* 0x000fe40003f86270 */
[----:B------:R-:W-:Y:S02]  /*14070*/  ISETP.LT.OR P3, PT, R40, 0x2, P3 ;  /* 0x000000022800780c */ /* 0x000fe40001f61670 */
[----:B------:R-:W-:-:S02]  /*14080*/  P2R R56, PR, RZ, 0x10 ;  /* 0x00000010ff387803 */ /* 0x000fc40000000000 */
[----:B------:R-:W-:Y:S02]  /*14090*/  FSEL R87, R5, -INF , !P3 ;  /* 0xff80000005577808 */ /* 0x000fe40005800000 */
[----:B------:R-:W-:Y:S01]  /*140a0*/  ISETP.GT.AND P3, PT, R44, 0x8, !P6 ;  /* 0x000000082c00780c */ /* 0x000fe20007764270 */
[----:B------:R-:W0:Y:S03]  /*140b0*/  SHFL.IDX PT, R5, R42, 0x1, 0x1c1f ;  /* 0x003c1f002a057f89 */ /* 0x000e2600000e0000 */
        /* <DEDUP_REMOVED lines=41> */
[----:B-1----:R-:W-:Y:S02]  /*14350*/  FSEL R59, R37, -INF , !P3 ;  /* 0xff800000253b7808 */ /* 0x002fe40005800000 */
        /* <DEDUP_REMOVED lines=8> */
[----:B0-----:R-:W-:Y:S02]  /*143e0*/  VIADDMNMX R32, R5, R51, R46, PT ;  /* 0x0000003305207246 */ /* 0x001fe4000380012e */
        /* <DEDUP_REMOVED lines=55> */
[----:B------:R-:W-:-:S04]  /*14760*/  ISETP.GT.AND P5, PT, R44, 0x59, !P5 ;  /* 0x000000592c00780c */ /* 0x000fc80006fa4270 */
[----:B------:R-:W-:Y:S01]  /*14770*/  ISETP.LT.OR P5, PT, R40, 0x5a, P5 ;  /* 0x0000005a2800780c */ /* 0x000fe20002fa1670 */
[----:B------:R-:W-:-:S03]  /*14780*/  IMAD.IADD R40, R50, 0x1, R5 ;  /* 0x0000000132287824 */ /* 0x000fc600078e0205 */
        /* <DEDUP_REMOVED lines=14> */
.L_x_1850:
[----:B------:R-:W-:-:S13]  /*14870*/  ISETP.NE.AND P5, PT, R13, 0x1, PT ;  /* 0x000000010d00780c */ /* 0x000fda0003fa5270 */
[----:B------:R-:W0:Y:S02]  /*14880*/  @P5 LDC.64 R4, c[0x0][0x9e8] ;  /* 0x00027a00ff045b82 */ /* 0x000e240000000a00 */
[----:B0-----:R-:W-:-:S05]  /*14890*/  @P5 IMAD.HI.U32 R4, R42, R4, RZ ;  /* 0x000000042a045227 */ /* 0x001fca00078e00ff */
[----:B------:R-:W-:-:S07]  /*148a0*/  @P5 SHF.R.U32.HI R42, RZ, R5, R4 ;  /* 0x00000005ff2a5219 */ /* 0x000fce0000011604 */
.L_x_1851:
[----:B------:R-:W-:Y:S05]  /*148b0*/  BSYNC B0 ;  /* 0x0000000000007941 */ /* 0x000fea0003800000 */
.L_x_1849:
[----:B------:R-:W-:-:S05]  /*148c0*/  IMAD R5, R42, R13, R54 ;  /* 0x0000000d2a057224 */ /* 0x000fca00078e0236 */
[----:B------:R-:W-:Y:S02]  /*148d0*/  VIMNMX R40, R40, R5, !PT ;  /* 0x0000000528287248 */ /* 0x000fe40007fe0100 */
[----:B------:R-:W-:-:S07]  /*148e0*/  VIADDMNMX R32, R5, R13, R32, PT ;  /* 0x0000000d05207246 */ /* 0x000fce0003800120 */
.L_x_1848:
[----:B------:R-:W-:Y:S01]  /*148f0*/  ISETP.GT.AND P2, PT, R40, 0x1, !P2 ;  /* 0x000000012800780c */ /* 0x000fe20005744270 */
[----:B------:R-:W-:Y:S01]  /*14900*/  ULDC UR4, c[0x0][0x988] ;  /* 0x0002620000047ab9 */ /* 0x000fe20000000800 */
[----:B------:R-:W-:Y:S02]  /*14910*/  FMNMX.FTZ R4, R105, R87, !PT ;  /* 0x0000005769047209 */ /* 0x000fe40007810000 */
[----:B------:R-:W-:Y:S02]  /*14920*/  ISETP.LT.OR P2, PT, R32, 0x2, P2 ;  /* 0x000000022000780c */ /* 0x000fe40001741670 */
[----:B------:R-:W-:Y:S02]  /*14930*/  FMNMX.FTZ R4, R103, R4, !PT ;  /* 0x0000000467047209 */ /* 0x000fe40007810000 */
[----:B------:R-:W-:Y:S02]  /*14940*/  FSEL R3, R3, -INF , !P2 ;  /* 0xff80000003037808 */ /* 0x000fe40005000000 */
[----:B------:R-:W-:-:S02]  /*14950*/  ISETP.NE.AND P2, PT, R56, RZ, PT ;  /* 0x000000ff3800720c */ /* 0x000fc40003f45270 */
[C---:B------:R-:W-:Y:S02]  /*14960*/  ISETP.GT.AND P6, PT, R40.reuse, 0x8, !P6 ;  /* 0x000000082800780c */ /* 0x040fe400077c4270 */
[----:B------:R-:W-:Y:S02]  /*14970*/  ISETP.GT.AND P2, PT, R40, 0x9, !P2 ;  /* 0x000000092800780c */ /* 0x000fe40005744270 */
[----:B------:R-:W-:Y:S02]  /*14980*/  FMNMX.FTZ R4, R89, R4, !PT ;  /* 0x0000000459047209 */ /* 0x000fe40007810000 */
[C---:B------:R-:W-:Y:S02]  /*14990*/  ISETP.LT.OR P2, PT, R32.reuse, 0xa, P2 ;  /* 0x0000000a2000780c */ /* 0x040fe40001741670 */
[----:B------:R-:W-:Y:S02]  /*149a0*/  ISETP.LT.OR P6, PT, R32, 0x9, P6 ;  /* 0x000000092000780c */ /* 0x000fe400037c1670 */
[----:B------:R-:W-:-:S02]  /*149b0*/  FSEL R51, R8, -INF , !P2 ;  /* 0xff80000008337808 */ /* 0x000fc40005000000 */
[----:B------:R-:W-:Y:S02]  /*149c0*/  ISETP.NE.AND P2, PT, R58, RZ, PT ;  /* 0x000000ff3a00720c */ /* 0x000fe40003f45270 */
[----:B------:R-:W-:Y:S02]  /*149d0*/  FMNMX.FTZ R4, R101, R4, !PT ;  /* 0x0000000465047209 */ /* 0x000fe40007810000 */
[----:B------:R-:W-:Y:S02]  /*149e0*/  ISETP.GT.AND P2, PT, R40, 0x10, !P2 ;  /* 0x000000102800780c */ /* 0x000fe40005744270 */
[----:B------:R-:W-:Y:S02]  /*149f0*/  FSEL R45, R6, -INF , !P6 ;  /* 0xff800000062d7808 */ /* 0x000fe40007000000 */
[----:B------:R-:W-:Y:S02]  /*14a00*/  ISETP.LT.OR P2, PT, R32, 0x11, P2 ;  /* 0x000000112000780c */ /* 0x000fe40001741670 */
[----:B------:R-:W-:-:S02]  /*14a10*/  ISETP.NE.AND P6, PT, R66, RZ, PT ;  /* 0x000000ff4200720c */ /* 0x000fc40003fc5270 */
[----:B------:R-:W-:Y:S01]  /*14a20*/  FSEL R53, R10, -INF , !P2 ;  /* 0xff8000000a357808 */ /* 0x000fe20005000000 */
[----:B------:R-:W-:Y:S01]  /*14a30*/  IMAD.U32 R10, RZ, RZ, UR4 ;  /* 0x00000004ff0a7e24 */ /* 0x000fe2000f8e00ff */
[----:B------:R-:W-:Y:S02]  /*14a40*/  ISETP.NE.AND P2, PT, R62, RZ, PT ;  /* 0x000000ff3e00720c */ /* 0x000fe40003f45270 */
[----:B------:R-:W-:Y:S02]  /*14a50*/  FMNMX.FTZ R4, R91, R4, !PT ;  /* 0x000000045b047209 */ /* 0x000fe40007810000 */
[----:B------:R-:W-:Y:S02]  /*14a60*/  ISETP.GT.AND P2, PT, R40, 0x11, !P2 ;  /* 0x000000112800780c */ /* 0x000fe40005744270 */
[----:B------:R-:W-:Y:S02]  /*14a70*/  FMNMX.FTZ R4, R99, R4, !PT ;  /* 0x0000000463047209 */ /* 0x000fe40007810000 */
[----:B------:R-:W-:-:S02]  /*14a80*/  ISETP.LT.OR P2, PT, R32, 0x12, P2 ;  /* 0x000000122000780c */ /* 0x000fc40001741670 */
[----:B------:R-:W-:Y:S02]  /*14a90*/  ISETP.NE.AND P5, PT, R67, RZ, PT ;  /* 0x000000ff4300720c */ /* 0x000fe40003fa5270 */
        /* <DEDUP_REMOVED lines=41> */
[C---:B------:R-:W-:Y:S02]  /*14d30*/  ISETP.GT.AND P2, PT, R40.reuse, 0x30, !P2 ;  /* 0x000000302800780c */ /* 0x040fe40005744270 */
[----:B------:R-:W-:Y:S01]  /*14d40*/  ISETP.GT.AND P4, PT, R40, RZ, !P4 ;  /* 0x000000ff2800720c */ /* 0x000fe20006784270 */
[----:B------:R-:W0:Y:S01]  /*14d50*/  SHFL.BFLY PT, R5, R4, 0x2, 0x1f ;  /* 0x0c401f0004057f89 */ /* 0x000e2200000e0000 */
        /* <DEDUP_REMOVED lines=11> */
[C---:B------:R-:W-:Y:S02]  /*14e10*/  ISETP.GT.AND P3, PT, R40.reuse, 0x58, !P3 ;  /* 0x000000582800780c */ /* 0x040fe40005f64270 */
[----:B------:R-:W-:Y:S02]  /*14e20*/  ISETP.GT.AND P2, PT, R40, 0x38, !P2 ;  /* 0x000000382800780c */ /* 0x000fe40005744270 */
[----:B0-----:R-:W-:Y:S02]  /*14e30*/  FMNMX.FTZ R6, R4, R5, !PT ;  /* 0x0000000504067209 */ /* 0x001fe40007810000 */
[----:B------:R-:W-:Y:S02]  /*14e40*/  ISETP.LT.OR P2, PT, R32, 0x39, P2 ;  /* 0x000000392000780c */ /* 0x000fe40001741670 */
[----:B------:R-:W-:Y:S01]  /*14e50*/  FMNMX.FTZ R4, R0, R3, !PT ;  /* 0x0000000300047209 */ /* 0x000fe20007810000 */
[----:B------:R-:W0:Y:S01]  /*14e60*/  SHFL.BFLY PT, R5, R6, 0x1, 0x1f ;  /* 0x0c201f0006057f89 */ /* 0x000e2200000e0000 */
        /* <DEDUP_REMOVED lines=20> */
[----:B0-----:R-:W-:Y:S02]  /*14fb0*/  FMNMX.FTZ R5, R6, R5, !PT ;  /* 0x0000000506057209 */ /* 0x001fe40007810000 */
[----:B------:R-:W-:Y:S02]  /*14fc0*/  FSEL R79, R79, -INF , !P2 ;  /* 0xff8000004f4f7808 */ /* 0x000fe40005000000 */
[----:B------:R-:W-:Y:S01]  /*14fd0*/  ISETP.GT.AND P2, PT, R40, 0x48, !P6 ;  /* 0x000000482800780c */ /* 0x000fe20007744270 */
[----:B------:R-:W-:Y:S01]  /*14fe0*/  FMUL.FTZ R8, R5, R10 ;  /* 0x0000000a05087220 */ /* 0x000fe20000410000 */
        /* <DEDUP_REMOVED lines=18> */
[-CC-:B------:R-:W-:Y:S01]  /*15110*/  FFMA.FTZ R14, R95, R10.reuse, -R8.reuse ;  /* 0x0000000a5f0e7223 */ /* 0x180fe20000010808 */
[----:B------:R-:W-:Y:S01]  /*15120*/  ISETP.NE.AND P6, PT, R64, RZ, PT ;  /* 0x000000ff4000720c */ /* 0x000fe20003fc5270 */
[--C-:B------:R-:W-:Y:S01]  /*15130*/  FFMA.FTZ R154, R99, R10, -R8.reuse ;  /* 0x0000000a639a7223 */ /* 0x100fe20000010808 */
[----:B------:R-:W-:Y:S01]  /*15140*/  FMNMX.FTZ R6, R79, R6, !PT ;  /* 0x000000064f067209 */ /* 0x000fe20007810000 */
[-CC-:B------:R-:W-:Y:S01]  /*15150*/  FFMA.FTZ R150, R59, R10.reuse, -R8.reuse ;  /* 0x0000000a3b967223 */ /* 0x180fe20000010808 */
[----:B------:R-:W-:Y:S01]  /*15160*/  FSEL R85, R85, -INF , !P2 ;  /* 0xff80000055557808 */ /* 0x000fe20005000000 */
[-CC-:B------:R-:W-:Y:S01]  /*15170*/  FFMA.FTZ R156, R105, R10.reuse, -R8.reuse ;  /* 0x0000000a699c7223 */ /* 0x180fe20000010808 */
[----:B------:R-:W-:Y:S01]  /*15180*/  ISETP.GT.AND P2, PT, R40, 0x51, !P6 ;  /* 0x000000512800780c */ /* 0x000fe20007744270 */
[--C-:B------:R-:W-:Y:S01]  /*15190*/  FFMA.FTZ R87, R87, R10, -R8.reuse ;  /* 0x0000000a57577223 */ /* 0x100fe20000010808 */
[----:B------:R-:W-:Y:S01]  /*151a0*/  FMNMX.FTZ R6, R81, R6, !PT ;  /* 0x0000000651067209 */ /* 0x000fe20007810000 */
[-CC-:B------:R-:W-:Y:S01]  /*151b0*/  FFMA.FTZ R158, R103, R10.reuse, -R8.reuse ;  /* 0x0000000a679e7223 */ /* 0x180fe20000010808 */
[----:B------:R-:W-:Y:S01]  /*151c0*/  ISETP.NE.AND P5, PT, R52, RZ, PT ;  /* 0x000000ff3400720c */ /* 0x000fe20003fa5270 */
[----:B------:R-:W-:Y:S01]  /*151d0*/  MUFU.EX2 R156, R156 ;  /* 0x0000009c009c7308 */ /* 0x000fe20000000800 */
[----:B------:R-:W-:Y:S01]  /*151e0*/  ISETP.LT.OR P2, PT, R32, 0x52, P2 ;  /* 0x000000522000780c */ /* 0x000fe20001741670 */
[--C-:B------:R-:W-:Y:S01]  /*151f0*/  FFMA.FTZ R89, R89, R10, -R8.reuse ;  /* 0x0000000a59597223 */ /* 0x100fe20000010808 */
[----:B------:R-:W-:Y:S01]  /*15200*/  FMNMX.FTZ R6, R83, R6, !PT ;  /* 0x0000000653067209 */ /* 0x000fe20007810000 */
[-CC-:B------:R-:W-:Y:S01]  /*15210*/  FFMA.FTZ R101, R101, R10.reuse, -R8.reuse ;  /* 0x0000000a65657223 */ /* 0x180fe20000010808 */
[----:B------:R-:W-:Y:S01]  /*15220*/  ISETP.GT.AND P4, PT, R40, 0x59, !P5 ;  /* 0x000000592800780c */ /* 0x000fe20006f84270 */
[-CC-:B------:R-:W-:Y:S01]  /*15230*/  FFMA.FTZ R91, R91, R10.reuse, -R8.reuse ;  /* 0x0000000a5b5b7223 */ /* 0x180fe20000010808 */
[----:B------:R-:W-:Y:S01]  /*15240*/  ISETP.LT.OR P3, PT, R32, 0x59, P3 ;  /* 0x000000592000780c */ /* 0x000fe20001f61670 */
[----:B------:R-:W0:Y:S01]  /*15250*/  MUFU.EX2 R87, R87 ;  /* 0x0000005700577308 */ /* 0x000e220000000800 */
[----:B------:R-:W-:Y:S01]  /*15260*/  FSEL R97, R20, -INF , !P2 ;  /* 0xff80000014617808 */ /* 0x000fe20005000000 */
[--C-:B------:R-:W-:Y:S01]  /*15270*/  FFMA.FTZ R138, R25, R10, -R8.reuse ;  /* 0x0000000a198a7223 */ /* 0x100fe20000010808 */
[----:B------:R-:W-:Y:S01]  /*15280*/  FMNMX.FTZ R6, R85, R6, !PT ;  /* 0x0000000655067209 */ /* 0x000fe20007810000 */
[-CC-:B------:R-:W-:Y:S01]  /*15290*/  FFMA.FTZ R93, R93, R10.reuse, -R8.reuse ;  /* 0x0000000a5d5d7223 */ /* 0x180fe20000010808 */
[----:B------:R-:W-:Y:S01]  /*152a0*/  ISETP.LT.OR P4, PT, R32, 0x5a, P4 ;  /* 0x0000005a2000780c */ /* 0x000fe20002781670 */
[--C-:B------:R-:W-:Y:S01]  /*152b0*/  FFMA.FTZ R55, R55, R10, -R8.reuse ;  /* 0x0000000a37377223 */ /* 0x100fe20000010808 */
[----:B------:R-:W-:Y:S01]  /*152c0*/  FSEL R95, R21, -INF , !P3 ;  /* 0xff800000155f7808 */ /* 0x000fe20005800000 */
[----:B------:R-:W1:Y:S01]  /*152d0*/  MUFU.EX2 R158, R158 ;  /* 0x0000009e009e7308 */ /* 0x000e620000000800 */
[----:B------:R-:W-:Y:S01]  /*152e0*/  FMNMX.FTZ R6, R97, R6, !PT ;  /* 0x0000000661067209 */ /* 0x000fe20007810000 */
[-CC-:B------:R-:W-:Y:S01]  /*152f0*/  FFMA.FTZ R144, R49, R10.reuse, -R8.reuse ;  /* 0x0000000a31907223 */ /* 0x180fe20000010808 */
[----:B------:R-:W-:Y:S01]  /*15300*/  FSEL R99, R24, -INF , !P4 ;  /* 0xff80000018637808 */ /* 0x000fe20006000000 */
[--C-:B------:R-:W-:Y:S01]  /*15310*/  FFMA.FTZ R47, R47, R10, -R8.reuse ;  /* 0x0000000a2f2f7223 */ /* 0x100fe20000010808 */
[----:B------:R-:W-:Y:S01]  /*15320*/  FMNMX.FTZ R6, R95, R6, !PT ;  /* 0x000000065f067209 */ /* 0x000fe20007810000 */
[--C-:B------:R-:W-:Y:S01]  /*15330*/  FFMA.FTZ R146, R43, R10, -R8.reuse ;  /* 0x0000000a2b927223 */ /* 0x100fe20000010808 */
[----:B------:R-:W-:Y:S01]  /*15340*/  ISETP.NE.AND P5, PT, R9, 0x1, PT ;  /* 0x000000010900780c */ /* 0x000fe20003fa5270 */
[----:B------:R2:W-:Y:S01]  /*15350*/  MUFU.EX2 R21, R14 ;  /* 0x0000000e00157308 */ /* 0x0005e20000000800 */
[----:B------:R-:W-:Y:S01]  /*15360*/  FMNMX.FTZ R6, R99, R6, !PT ;  /* 0x0000000663067209 */ /* 0x000fe20007810000 */
[-CC-:B------:R-:W-:Y:S01]  /*15370*/  FFMA.FTZ R41, R41, R10.reuse, -R8.reuse ;  /* 0x0000000a29297223 */ /* 0x180fe20000010808 */
[-CC-:B------:R-:W-:Y:S01]  /*15380*/  FFMA.FTZ R140, R39, R10.reuse, -R8.reuse ;  /* 0x0000000a278c7223 */ /* 0x180fe20000010808 */
[-CC-:B------:R-:W-:Y:S01]  /*15390*/  FFMA.FTZ R37, R37, R10.reuse, -R8.reuse ;  /* 0x0000000a25257223 */ /* 0x180fe20000010808 */
[-CC-:B------:R-:W-:Y:S01]  /*153a0*/  FFMA.FTZ R142, R35, R10.reuse, -R8.reuse ;  /* 0x0000000a238e7223 */ /* 0x180fe20000010808 */
[----:B------:R-:W3:Y:S01]  /*153b0*/  SHFL.BFLY PT, R59, R6, 0x2, 0x1f ;  /* 0x0c401f00063b7f89 */ /* 0x000ee200000e0000 */
[-CC-:B------:R-:W-:Y:S01]  /*153c0*/  FFMA.FTZ R33, R33, R10.reuse, -R8.reuse ;  /* 0x0000000a21217223 */ /* 0x180fe20000010808 */
[----:B------:R-:W4:Y:S01]  /*153d0*/  MUFU.EX2 R89, R89 ;  /* 0x0000005900597308 */ /* 0x000f220000000800 */
[-CC-:B------:R-:W-:Y:S01]  /*153e0*/  FFMA.FTZ R136, R31, R10.reuse, -R8.reuse ;  /* 0x0000000a1f887223 */ /* 0x180fe20000010808 */
[-CC-:B------:R-:W-:Y:S01]  /*153f0*/  FFMA.FTZ R29, R29, R10.reuse, -R8.reuse ;  /* 0x0000000a1d1d7223 */ /* 0x180fe20000010808 */
[----:B------:R-:W-:Y:S01]  /*15400*/  FFMA.FTZ R25, R27, R10, -R8 ;  /* 0x0000000a1b197223 */ /* 0x000fe20000010808 */
[----:B------:R-:W0:Y:S04]  /*15410*/  @P5 LDC R38, c[0x0][0x44c] ;  /* 0x00011300ff265b82 */ /* 0x000e280000000800 */
[----:B------:R-:W-:Y:S04]  /*15420*/  MUFU.EX2 R4, R101 ;  /* 0x0000006500047308 */ /* 0x000fe80000000800 */
[----:B------:R-:W4:Y:S04]  /*15430*/  @P5 LDC R40, c[0x0][0x450] ;  /* 0x00011400ff285b82 */ /* 0x000f280000000800 */
[----:B------:R-:W-:Y:S01]  /*15440*/  MUFU.EX2 R91, R91 ;  /* 0x0000005b005b7308 */ /* 0x000fe20000000800 */
[----:B---3--:R-:W-:-:S07]  /*15450*/  FMNMX.FTZ R59, R6, R59, !PT ;  /* 0x0000003b063b7209 */ /* 0x008fce0007810000 */
[----:B------:R-:W-:Y:S01]  /*15460*/  MUFU.EX2 R154, R154 ;  /* 0x0000009a009a7308 */ /* 0x000fe20000000800 */
[----:B------:R-:W3:Y:S01]  /*15470*/  SHFL.BFLY PT, R6, R59, 0x1, 0x1f ;  /* 0x0c201f003b067f89 */ /* 0x000ee200000e0000 */
[----:B0-----:R-:W-:-:S06]  /*15480*/  @P5 IMAD.HI.U32 R27, R177, R38, RZ ;  /* 0x00000026b11b5227 */ /* 0x001fcc00078e00ff */
[----:B------:R-:W-:Y:S08]  /*15490*/  MUFU.EX2 R93, R93 ;  /* 0x0000005d005d7308 */ /* 0x000ff00000000800 */
[----:B------:R-:W-:Y:S08]  /*154a0*/  MUFU.EX2 R148, R148 ;  /* 0x0000009400947308 */ /* 0x000ff00000000800 */
[----:B------:R-:W-:Y:S01]  /*154b0*/  MUFU.EX2 R150, R150 ;  /* 0x0000009600967308 */ /* 0x000fe20000000800 */
[----:B---3--:R-:W-:-:S04]  /*154c0*/  FMNMX.FTZ R6, R59, R6, !PT ;  /* 0x000000063b067209 */ /* 0x008fc80007810000 */
[C---:B------:R-:W-:Y:S01]  /*154d0*/  FSETP.NEU.FTZ.AND P2, PT, R6.reuse, -INF , PT ;  /* 0xff8000000600780b */ /* 0x040fe20003f5d000 */
[----:B--2---:R-:W-:Y:S02]  /*154e0*/  FMUL.FTZ R14, R6, R10 ;  /* 0x0000000a060e7220 */ /* 0x004fe40000410000 */
[----:B------:R-:W-:Y:S03]  /*154f0*/  MUFU.EX2 R55, R55 ;  /* 0x0000003700377308 */ /* 0x000fe60000000800 */
[----:B------:R-:W-:-:S05]  /*15500*/  FSEL R14, R14, RZ, P2 ;  /* 0x000000ff0e0e7208 */ /* 0x000fca0001000000 */
        /* <DEDUP_REMOVED lines=16> */
[----:B------:R0:W2:Y:S01]  /*15610*/  MUFU.EX2 R0, R3 ;  /* 0x0000000300007308 */ /* 0x0000a20000000800 */
[-CC-:B------:R-:W-:Y:S01]  /*15620*/  FFMA.FTZ R73, R73, R10.reuse, -R14.reuse ;  /* 0x0000000a49497223 */ /* 0x180fe2000001080e */
[-CC-:B------:R-:W-:Y:S01]  /*15630*/  FFMA.FTZ R75, R75, R10.reuse, -R14.reuse ;  /* 0x0000000a4b4b7223 */ /* 0x180fe2000001080e */
[-CC-:B------:R-:W-:Y:S01]  /*15640*/  FFMA.FTZ R77, R77, R10.reuse, -R14.reuse ;  /* 0x0000000a4d4d7223 */ /* 0x180fe2000001080e */
[-CC-:B------:R-:W-:Y:S01]  /*15650*/  FFMA.FTZ R79, R79, R10.reuse, -R14.reuse ;  /* 0x0000000a4f4f7223 */ /* 0x180fe2000001080e */
[-CC-:B------:R-:W-:Y:S01]  /*15660*/  FFMA.FTZ R81, R81, R10.reuse, -R14.reuse ;  /* 0x0000000a51517223 */ /* 0x180fe2000001080e */
[-CC-:B------:R-:W-:Y:S01]  /*15670*/  FFMA.FTZ R83, R83, R10.reuse, -R14.reuse ;  /* 0x0000000a53537223 */ /* 0x180fe2000001080e */
[-CC-:B------:R-:W-:Y:S01]  /*15680*/  FFMA.FTZ R85, R85, R10.reuse, -R14.reuse ;  /* 0x0000000a55557223 */ /* 0x180fe2000001080e */
[----:B------:R-:W3:Y:S01]  /*15690*/  MUFU.EX2 R45, R45 ;  /* 0x0000002d002d7308 */ /* 0x000ee20000000800 */
[----:B0-----:R-:W-:Y:S01]  /*156a0*/  FADD.FTZ R3, R156, R87 ;  /* 0x000000579c037221 */ /* 0x001fe20000010000 */
[-CC-:B------:R-:W-:Y:S01]  /*156b0*/  FFMA.FTZ R97, R97, R10.reuse, -R14.reuse ;  /* 0x0000000a61617223 */ /* 0x180fe2000001080e */
[-CC-:B------:R-:W-:Y:S01]  /*156c0*/  FFMA.FTZ R95, R95, R10.reuse, -R14.reuse ;  /* 0x0000000a5f5f7223 */ /* 0x180fe2000001080e */
[----:B------:R-:W-:Y:S01]  /*156d0*/  FFMA.FTZ R99, R99, R10, -R14 ;  /* 0x0000000a63637223 */ /* 0x000fe2000001080e */
[----:B-1----:R-:W-:Y:S01]  /*156e0*/  FADD.FTZ R32, R158, R3 ;  /* 0x000000039e207221 */ /* 0x002fe20000010000 */
[----:B------:R-:W-:-:S02]  /*156f0*/  F2FP.BF16.F32.PACK_AB R156, R87, R156 ;  /* 0x0000009c579c723e */ /* 0x000fc400000010ff */
[----:B------:R-:W0:Y:S01]  /*15700*/  MUFU.EX2 R8, R51 ;  /* 0x0000003300087308 */ /* 0x000e220000000800 */
[----:B----4-:R-:W-:Y:S01]  /*15710*/  FADD.FTZ R3, R89, R32 ;  /* 0x0000002059037221 */ /* 0x010fe20000010000 */
[----:B--2---:R-:W-:Y:S01]  /*15720*/  FADD.FTZ R32, R157, R0 ;  /* 0x000000009d207221 */ /* 0x004fe20000010000 */
[----:B------:R-:W-:Y:S02]  /*15730*/  F2FP.BF16.F32.PACK_AB R157, R0, R157 ;  /* 0x0000009d009d723e */ /* 0x000fe400000010ff */
[----:B------:R-:W-:Y:S01]  /*15740*/  FADD.FTZ R34, R4, R3 ;  /* 0x0000000304227221 */ /* 0x000fe20000010000 */
[----:B------:R-:W-:Y:S02]  /*15750*/  F2FP.BF16.F32.PACK_AB R158, R89, R158 ;  /* 0x0000009e599e723e */ /* 0x000fe400000010ff */
[----:B------:R-:W1:Y:S01]  /*15760*/  MUFU.EX2 R53, R53 ;  /* 0x0000003500357308 */ /* 0x000e620000000800 */
[----:B---3--:R-:W-:-:S07]  /*15770*/  FADD.FTZ R3, R45, R32 ;  /* 0x000000202d037221 */ /* 0x008fce0000010000 */
[----:B------:R2:W3:Y:S01]  /*15780*/  MUFU.EX2 R20, R11 ;  /* 0x0000000b00147308 */ /* 0x0004e20000000800 */
[----:B0-----:R-:W-:-:S07]  /*15790*/  F2FP.BF16.F32.PACK_AB R159, R8, R45 ;  /* 0x0000002d089f723e */ /* 0x001fce00000010ff */
[----:B------:R-:W0:Y:S01]  /*157a0*/  MUFU.EX2 R57, R57 ;  /* 0x0000003900397308 */ /* 0x000e220000000800 */
[----:B--2---:R-:W-:Y:S01]  /*157b0*/  FADD.FTZ R11, R91, R34 ;  /* 0x000000225b0b7221 */ /* 0x004fe20000010000 */
[----:B------:R-:W-:Y:S01]  /*157c0*/  FADD.FTZ R34, R8, R3 ;  /* 0x0000000308227221 */ /* 0x000fe20000010000 */
[----:B------:R-:W-:Y:S02]  /*157d0*/  VIADD R8, R2, 0xfffffffe ;  /* 0xfffffffe02087836 */ /* 0x000fe40000000000 */
[----:B------:R-:W-:Y:S01]  /*157e0*/  FADD.FTZ R36, R154, R11 ;  /* 0x0000000b9a247221 */ /* 0x000fe20000010000 */
[----:B-1----:R-:W-:Y:S01]  /*157f0*/  FADD.FTZ R3, R53, R34 ;  /* 0x0000002235037221 */ /* 0x002fe20000010000 */
[C---:B------:R-:W-:Y:S01]  /*15800*/  F2FP.BF16.F32.PACK_AB R154, R93.reuse, R154 ;  /* 0x0000009a5d9a723e */ /* 0x040fe200000010ff */
[----:B------:R1:W2:Y:S01]  /*15810*/  MUFU.EX2 R24, R15 ;  /* 0x0000000f00187308 */ /* 0x0002a20000000800 */
[----:B------:R-:W-:Y:S01]  /*15820*/  FADD.FTZ R11, R93, R36 ;  /* 0x000000245d0b7221 */ /* 0x000fe20000010000 */
[C---:B---3--:R-:W-:Y:S01]  /*15830*/  FADD.FTZ R34, R20.reuse, R3 ;  /* 0x0000000314227221 */ /* 0x048fe20000010000 */
[----:B------:R-:W-:-:S02]  /*15840*/  F2FP.BF16.F32.PACK_AB R153, R20, R53 ;  /* 0x000000351499723e */ /* 0x000fc400000010ff */
[----:B------:R-:W-:Y:S01]  /*15850*/  FADD.FTZ R36, R148, R11 ;  /* 0x0000000b94247221 */ /* 0x000fe20000010000 */
[----:B------:R-:W-:Y:S02]  /*15860*/  F2FP.BF16.F32.PACK_AB R148, R21, R148 ;  /* 0x000000941594723e */ /* 0x000fe400000010ff */
[----:B------:R-:W3:Y:S01]  /*15870*/  MUFU.EX2 R61, R61 ;  /* 0x0000003d003d7308 */ /* 0x000ee20000000800 */
[----:B0-----:R-:W-:Y:S01]  /*15880*/  FADD.FTZ R3, R57, R34 ;  /* 0x0000002239037221 */ /* 0x001fe20000010000 */
[----:B------:R-:W-:Y:S01]  /*15890*/  FADD.FTZ R11, R21, R36 ;  /* 0x00000024150b7221 */ /* 0x000fe20000010000 */
[----:B-1----:R-:W-:Y:S01]  /*158a0*/  IMAD.MOV.U32 R15, RZ, RZ, R177 ;  /* 0x000000ffff0f7224 */ /* 0x002fe200078e00b1 */
[----:B------:R-:W-:Y:S02]  /*158b0*/  @P5 SHF.R.U32.HI R15, RZ, R40, R27 ;  /* 0x00000028ff0f5219 */ /* 0x000fe4000001161b */
[----:B------:R-:W-:Y:S01]  /*158c0*/  FADD.FTZ R38, R150, R11 ;  /* 0x0000000b96267221 */ /* 0x000fe20000010000 */
[----:B------:R-:W-:Y:S01]  /*158d0*/  ISETP.GE.AND P5, PT, R13, 0x1, PT ;  /* 0x000000010d00780c */ /* 0x000fe20003fa6270 */
[----:B------:R-:W0:Y:S01]  /*158e0*/  MUFU.EX2 R26, R63 ;  /* 0x0000003f001a7308 */ /* 0x000e220000000800 */
[----:B--2---:R-:W-:Y:S01]  /*158f0*/  FADD.FTZ R36, R24, R3 ;  /* 0x0000000318247221 */ /* 0x004fe20000010000 */
[----:B------:R-:W-:Y:S01]  /*15900*/  FADD.FTZ R11, R55, R38 ;  /* 0x00000026370b7221 */ /* 0x000fe20000010000 */
[----:B------:R-:W-:Y:S01]  /*15910*/  IMAD.IADD R15, R152, 0x1, R15 ;  /* 0x00000001980f7824 */ /* 0x000fe200078e020f */
[----:B------:R-:W-:-:S02]  /*15920*/  F2FP.BF16.F32.PACK_AB R152, R91, R4 ;  /* 0x000000045b98723e */ /* 0x000fc400000010ff */
[----:B------:R-:W-:Y:S01]  /*15930*/  FADD.FTZ R38, R144, R11 ;  /* 0x0000000b90267221 */ /* 0x000fe20000010000 */
[----:B------:R-:W-:Y:S01]  /*15940*/  F2FP.BF16.F32.PACK_AB R150, R55, R150 ;  /* 0x000000963796723e */ /* 0x000fe200000010ff */
[----:B------:R-:W1:Y:S01]  /*15950*/  MUFU.EX2 R65, R65 ;  /* 0x0000004100417308 */ /* 0x000e620000000800 */
[----:B---3--:R-:W-:Y:S01]  /*15960*/  FADD.FTZ R3, R61, R36 ;  /* 0x000000243d037221 */ /* 0x008fe20000010000 */
[----:B------:R-:W-:Y:S01]  /*15970*/  F2FP.BF16.F32.PACK_AB R155, R24, R57 ;  /* 0x00000039189b723e */ /* 0x000fe200000010ff */
[----:B------:R-:W-:-:S05]  /*15980*/  IMAD.IADD R12, R15, 0x1, R12 ;  /* 0x000000010f0c7824 */ /* 0x000fca00078e020c */
        /* <DEDUP_REMOVED lines=30> */
[----:B-----5:R-:W-:-:S06]  /*15b70*/  F2FP.BF16.F32.PACK_AB R147, R32, R73 ;  /* 0x000000492093723e */ /* 0x020fcc00000010ff */
        /* <DEDUP_REMOVED lines=27> */
[----:B------:R-:W1:Y:S01]  /*15d30*/  MUFU.EX2 R38, R99 ;  /* 0x0000006300267308 */ /* 0x000e620000000800 */
[----:B--2---:R-:W-:Y:S01]  /*15d40*/  FADD.FTZ R3, R95, R0 ;  /* 0x000000005f037221 */ /* 0x004fe20000010000 */
[C---:B0-----:R-:W-:Y:S01]  /*15d50*/  FADD.FTZ R4, R25.reuse, R4 ;  /* 0x0000000419047221 */ /* 0x041fe20000010000 */
[----:B------:R-:W-:Y:S02]  /*15d60*/  F2FP.BF16.F32.PACK_AB R138, R25, R138 ;  /* 0x0000008a198a723e */ /* 0x000fe400000010ff */
[C---:B-1----:R-:W-:Y:S01]  /*15d70*/  FADD.FTZ R3, R38.reuse, R3 ;  /* 0x0000000326037221 */ /* 0x042fe20000010000 */
[----:B------:R-:W-:Y:S01]  /*15d80*/  F2FP.BF16.F32.PACK_AB R139, R38, R95 ;  /* 0x0000005f268b723e */ /* 0x000fe200000010ff */
[----:B------:R-:W-:Y:S06]  /*15d90*/  @!P5 BRA `(.L_x_1852) ;  /* 0x000000000048d947 */ /* 0x000fec0003800000 */
        /* <DEDUP_REMOVED lines=11> */
.L_x_1854:
[----:B------:R-:W-:-:S13]  /*15e50*/  ISETP.NE.AND P2, PT, R13, 0x1, PT ;  /* 0x000000010d00780c */ /* 0x000fda0003f45270 */
[----:B------:R-:W0:Y:S02]  /*15e60*/  @P2 LDC.64 R14, c[0x0][0x9e8] ;  /* 0x00027a00ff0e2b82 */ /* 0x000e240000000a00 */
[----:B0-----:R-:W-:-:S05]  /*15e70*/  @P2 IMAD.HI.U32 R2, R0, R14, RZ ;  /* 0x0000000e00022227 */ /* 0x001fca00078e00ff */
[----:B------:R-:W-:-:S07]  /*15e80*/  @P2 SHF.R.U32.HI R0, RZ, R15, R2 ;  /* 0x0000000fff002219 */ /* 0x000fce0000011602 */
.L_x_1855:
[----:B------:R-:W-:Y:S05]  /*15e90*/  BSYNC B0 ;  /* 0x0000000000007941 */ /* 0x000fea0003800000 */
.L_x_1853:
[----:B------:R-:W-:-:S05]  /*15ea0*/  IMAD R13, R0, R13, R13 ;  /* 0x0000000d000d7224 */ /* 0x000fca00078e020d */
[----:B------:R-:W-:-:S07]  /*15eb0*/  VIMNMX R12, R12, R13, PT ;  /* 0x0000000d0c0c7248 */ /* 0x000fce0003fe0100 */
.L_x_1852:
[----:B------:R-:W-:Y:S01]  /*15ec0*/  IMAD.HI R12, R12, 0x2aaaaaab, RZ ;  /* 0x2aaaaaab0c0c7827 */ /* 0x000fe200078e02ff */
[----:B------:R-:W-:Y:S01]  /*15ed0*/  ULDC UR46, c[0x0][0x9e4] ;  /* 0x00027900002e7ab9 */ /* 0x000fe20000000800 */
[----:B------:R-:W-:Y:S01]  /*15ee0*/  ULDC UR39, c[0x0][0x9e4] ;  /* 0x0002790000277ab9 */ /* 0x000fe20000000800 */
[----:B------:R-:W-:Y:S01]  /*15ef0*/  ULDC UR50, c[0x0][0x9d8] ;  /* 0x0002760000327ab9 */ /* 0x000fe20000000800 */
[----:B------:R-:W-:Y:S01]  /*15f00*/  ULDC UR55, c[0x0][0x9d8] ;  /* 0x0002760000377ab9 */ /* 0x000fe20000000800 */
[----:B------:R-:W-:Y:S01]  /*15f10*/  SHF.R.U32.HI R11, RZ, 0x1f, R12 ;  /* 0x0000001fff0b7819 */ /* 0x000fe2000001160c */
[----:B------:R-:W-:Y:S01]  /*15f20*/  ULDC UR51, c[0x0][0x9d8] ;  /* 0x0002760000337ab9 */ /* 0x000fe20000000800 */
[----:B------:R-:W-:Y:S01]  /*15f30*/  ULDC UR38, c[0x0][0x988] ;  /* 0x0002620000267ab9 */ /* 0x000fe20000000800 */
[----:B------:R-:W-:Y:S01]  /*15f40*/  ULDC UR43, c[0x0][0x988] ;  /* 0x00026200002b7ab9 */ /* 0x000fe20000000800 */
[----:B------:R-:W-:Y:S01]  /*15f50*/  LEA.HI.SX32 R14, R12, R11, 0x1c ;  /* 0x0000000b0c0e7211 */ /* 0x000fe200078fe2ff */
[----:B------:R-:W-:Y:S01]  /*15f60*/  ULDC UR42, c[0x0][0x988] ;  /* 0x00026200002a7ab9 */ /* 0x000fe20000000800 */
[----:B------:R-:W-:Y:S01]  /*15f70*/  ULDC UR54, c[0x0][0x9e0] ;  /* 0x0002780000367ab9 */ /* 0x000fe20000000800 */
[----:B------:R-:W-:Y:S01]  /*15f80*/  ULDC UR47, c[0x0][0x9e0] ;  /* 0x00027800002f7ab9 */ /* 0x000fe20000000800 */
[----:B------:R-:W-:Y:S01]  /*15f90*/  VIMNMX R14, R179, R14, !PT ;  /* 0x0000000eb30e7248 */ /* 0x000fe20007fe0100 */
[----:B------:R-:W-:Y:S01]  /*15fa0*/  BSSY B0, `(.L_x_1856) ;  /* 0x000039c000007945 */ /* 0x000fe20003800000 */
[----:B------:R-:W-:Y:S01]  /*15fb0*/  IMAD.MOV.U32 R2, RZ, RZ, 0x3f800000 ;  /* 0x3f800000ff027424 */ /* 0x000fe200078e00ff */
[----:B------:R-:W-:-:S02]  /*15fc0*/  CS2R R86, SRZ ;  /* 0x0000000000567805 */ /* 0x000fc4000001ff00 */
[----:B------:R-:W-:Y:S01]  /*15fd0*/  ISETP.GE.AND P2, PT, R8, R14, PT ;  /* 0x0000000e0800720c */ /* 0x000fe20003f46270 */
[----:B------:R-:W-:Y:S01]  /*15fe0*/  IMAD.MOV.U32 R0, RZ, RZ, 0x3f800000 ;  /* 0x3f800000ff007424 */ /* 0x000fe200078e00ff */
        /* <DEDUP_REMOVED lines=31> */
[----:B------:R-:W-:Y:S06]  /*161e0*/  @!P2 BRA `(.L_x_1857) ;  /* 0x0000003400dca947 */ /* 0x000fec0003800000 */
[----:B------:R-:W-:Y:S01]  /*161f0*/  BSSY B1, `(.L_x_1858) ;  /* 0x0000372000017945 */ /* 0x000fe20003800000 */
[----:B------:R-:W-:Y:S02]  /*16200*/  IMAD.MOV.U32 R2, RZ, RZ, 0x3f800000 ;  /* 0x3f800000ff027424 */ /* 0x000fe400078e00ff */
[----:B------:R-:W-:-:S07]  /*16210*/  IMAD.MOV.U32 R87, RZ, RZ, RZ ;  /* 0x000000ffff577224 */ /* 0x000fce00078e00ff */
.L_x_1877:
[----:B------:R-:W-:-:S05]  /*16220*/  VIADD R15, R22, 0x1 ;  /* 0x00000001160f7836 */ /* 0x000fca0000000000 */
[----:B------:R-:W-:-:S04]  /*16230*/  ISETP.NE.AND P2, PT, R15, 0x2, PT ;  /* 0x000000020f00780c */ /* 0x000fc80003f45270 */
[----:B------:R-:W-:Y:S02]  /*16240*/  SEL R20, RZ, 0x1, P2 ;  /* 0x00000001ff147807 */ /* 0x000fe40001000000 */
[----:B------:R-:W-:Y:S02]  /*16250*/  SEL R15, R15, RZ, P2 ;  /* 0x000000ff0f0f7207 */ /* 0x000fe40001000000 */
[----:B------:R-:W-:Y:S01]  /*16260*/  LOP3.LUT R20, R23, R20, RZ, 0x3c, !PT ;  /* 0x0000001417147212 */ /* 0x000fe200078e3cff */
[----:B------:R-:W-:Y:S06]  /*16270*/  @!P0 BRA `(.L_x_1859) ;  /* 0x0000000000048947 */ /* 0x000fec0003800000 */
[----:B------:R-:W-:Y:S01]  /*16280*/  BPT.TRAP 0x1 ;  /* 0x000000040000795c */ /* 0x000fe20000300000 */
.L_x_1859:
[----:B------:R-:W-:Y:S01]  /*16290*/  IMAD R21, R15, 0x8, R16 ;  /* 0x000000080f157824 */ /* 0x000fe200078e0210 */
[----:B------:R-:W-:-:S04]  /*162a0*/  SHF.L.U32 R12, R20, 0x1f, RZ ;  /* 0x0000001f140c7819 */ /* 0x000fc800000006ff */
[----:B------:R0:W1:Y:S01]  /*162b0*/  SYNCS.PHASECHK.TRANS64.TRYWAIT P2, [R21+URZ+0x2a830], R12 ;  /* 0x02a8300c150075a7 */ /* 0x000062000804017f */
[----:B------:R-:W-:Y:S05]  /*162c0*/  @!P0 BRA `(.L_x_1860) ;  /* 0x0000000000048947 */ /* 0x000fea0003800000 */
[----:B------:R-:W-:Y:S01]  /*162d0*/  BPT.TRAP 0x1 ;  /* 0x000000040000795c */ /* 0x000fe20000300000 */
.L_x_1860:
[----:B------:R-:W-:Y:S01]  /*162e0*/  BSSY B2, `(.L_x_1861) ;  /* 0x0000006000027945 */ /* 0x000fe20003800000 */
[----:B------:R-:W-:Y:S02]  /*162f0*/  IMAD R10, R15, 0x900, R7 ;  /* 0x000009000f0a7824 */ /* 0x000fe400078e0207 */
[----:B------:R-:W-:Y:S01]  /*16300*/  IMAD.MOV.U32 R11, RZ, RZ, 0x40000040 ;  /* 0x40000040ff0b7424 */ /* 0x000fe200078e00ff */
[----:B-1----:R-:W-:Y:S06]  /*16310*/  @P2 BRA `(.L_x_1862) ;  /* 0x0000000000082947 */ /* 0x002fec0003800000 */
[----:B------:R-:W1:Y:S02]  /*16320*/  SYNCS.PHASECHK.TRANS64.TRYWAIT P2, [R21+URZ+0x2a830], R12 ;  /* 0x02a8300c150075a7 */ /* 0x000e64000804017f */
[----:B-1----:R-:W-:Y:S05]  /*16330*/  @!P2 BRA `(.L_x_1863) ;  /* 0x00000150004ca947 */ /* 0x002fea0003800000 */
.L_x_1862:
[----:B------:R-:W-:Y:S05]  /*16340*/  BSYNC B2 ;  /* 0x0000000000027941 */ /* 0x000fea0003800000 */
.L_x_1861:
[----:B------:R-:W2:Y:S04]  /*16350*/  LDL.64 R88, [R1+0x38] ;  /* 0x0000380001587983 */ /* 0x000ea80000100a00 */
[----:B------:R-:W3:Y:S04]  /*16360*/  LDL.64 R216, [R1+0x30] ;  /* 0x0000300001d87983 */ /* 0x000ee80000100a00 */
[----:B------:R-:W4:Y:S01]  /*16370*/  LDL.64 R214, [R1+0x28] ;  /* 0x0000280001d67983 */ /* 0x000f220000100a00 */
[----:B------:R-:W-:-:S03]  /*16380*/  R2UR UR6, R10 ;  /* 0x000000000a0672ca */ /* 0x000fc600000e0000 */
[----:B------:R-:W5:Y:S01]  /*16390*/  LDL.64 R212, [R1+0x20] ;  /* 0x0000200001d47983 */ /* 0x000f620000100a00 */
[----:B------:R-:W-:Y:S01]  /*163a0*/  R2UR UR7, R11 ;  /* 0x000000000b0772ca */ /* 0x000fe200000e0000 */
[----:B01----:R-:W-:Y:S02]  /*163b0*/  VIADD R12, R10, 0x2 ;  /* 0x000000020a0c7836 */ /* 0x003fe40000000000 */
[----:B------:R-:W-:Y:S01]  /*163c0*/  IMAD.MOV.U32 R13, RZ, RZ, 0x40000040 ;  /* 0x40000040ff0d7424 */ /* 0x000fe200078e00ff */
[----:B------:R-:W5:Y:S04]  /*163d0*/  LDL.64 R210, [R1+0x18] ;  /* 0x0000180001d27983 */ /* 0x000f680000100a00 */
[----:B------:R-:W5:Y:S04]  /*163e0*/  LDL.64 R208, [R1+0x10] ;  /* 0x0000100001d07983 */ /* 0x000f680000100a00 */
[----:B------:R-:W5:Y:S01]  /*163f0*/  LDL.64 R198, [R1] ;  /* 0x0000000001c67983 */ /* 0x000f620000100a00 */
[----:B--2---:R-:W-:-:S02]  /*16400*/  R2UR UR4, R88 ;  /* 0x00000000580472ca */ /* 0x004fc400000e0000 */
[----:B------:R-:W-:Y:S02]  /*16410*/  R2UR UR5, R89 ;  /* 0x00000000590572ca */ /* 0x000fe400000e0000 */
[----:B------:R-:W-:-:S11]  /*16420*/  WARPGROUP.ARRIVE ;  /* 0x00000000000079c5 */ /* 0x000fd60000000000 */
[----:B------:R-:W-:Y:S01]  /*16430*/  HGMMA.64x96x16.F32.BF16 R88, gdesc[UR4], RZ, !UPT, gsb0 ;  /* 0x01600000045879f0 */ /* 0x000fe2000c0018ff */
[----:B------:R-:W-:Y:S02]  /*16440*/  R2UR UR6, R12 ;  /* 0x000000000c0672ca */ /* 0x000fe400000e0000 */
[----:B------:R-:W-:Y:S02]  /*16450*/  R2UR UR7, R13 ;  /* 0x000000000d0772ca */ /* 0x000fe400000e0000 */
[----:B---3--:R-:W-:Y:S02]  /*16460*/  R2UR UR4, R216 ;  /* 0x00000000d80472ca */ /* 0x008fe400000e0000 */
[----:B------:R-:W-:Y:S01]  /*16470*/  R2UR UR5, R217 ;  /* 0x00000000d90572ca */ /* 0x000fe200000e0000 */
[----:B------:R-:W-:Y:S02]  /*16480*/  VIADD R12, R10, 0x4 ;  /* 0x000000040a0c7836 */ /* 0x000fe40000000000 */
[----:B------:R-:W-:Y:S01]  /*16490*/  IMAD.MOV.U32 R13, RZ, RZ, 0x40000040 ;  /* 0x40000040ff0d7424 */ /* 0x000fe200078e00ff */
[----:B------:R-:W-:-:S02]  /*164a0*/  WARPGROUP.DEPBAR.LE gsb0, 0x0 ;  /* 0x00008000000079c5 */ /* 0x000fc40000010000 */
[----:B------:R-:W-:-:S07]  /*164b0*/  WARPGROUP.ARRIVE ;  /* 0x00000000000079c5 */ /* 0x000fce0000000000 */
[----:B------:R-:W-:Y:S01]  /*164c0*/  HGMMA.64x96x16.F32.BF16 R88, gdesc[UR4], R88, gsb0 ;  /* 0x01600000045879f0 */ /* 0x000fe20008001858 */
[----:B------:R-:W-:Y:S02]  /*164d0*/  R2UR UR6, R12 ;  /* 0x000000000c0672ca */ /* 0x000fe400000e0000 */
[----:B------:R-:W-:Y:S02]  /*164e0*/  R2UR UR7, R13 ;  /* 0x000000000d0772ca */ /* 0x000fe400000e0000 */
[----:B----4-:R-:W-:Y:S02]  /*164f0*/  R2UR UR4, R214 ;  /* 0x00000000d60472ca */ /* 0x010fe400000e0000 */
        /* <DEDUP_REMOVED lines=8> */
[----:B-----5:R-:W-:Y:S02]  /*16580*/  R2UR UR4, R212 ;  /* 0x00000000d40472ca */ /* 0x020fe400000e0000 */
        /* <DEDUP_REMOVED lines=8> */
[----:B------:R-:W-:Y:S02]  /*16610*/  R2UR UR4, R210 ;  /* 0x00000000d20472ca */ /* 0x000fe400000e0000 */
        /* <DEDUP_REMOVED lines=25> */
[----:B------:R-:W-:Y:S01]  /*167b0*/  R2UR UR7, R13 ;  /* 0x000000000d0772ca */ /* 0x000fe200000e0000 */
[----:B------:R-:W-:Y:S01]  /*167c0*/  UMOV UR4, UR52 ;  /* 0x0000003400047c82 */ /* 0x000fe20008000000 */
[----:B------:R-:W-:Y:S01]  /*167d0*/  UMOV UR5, UR53 ;  /* 0x0000003500057c82 */ /* 0x000fe20008000000 */
[----:B------:R-:W-:Y:S02]  /*167e0*/  VIADD R12, R10, 0x600 ;  /* 0x000006000a0c7836 */ /* 0x000fe40000000000 */
[----:B------:R-:W-:Y:S01]  /*167f0*/  IMAD.MOV.U32 R13, RZ, RZ, 0x40000040 ;  /* 0x40000040ff0d7424 */ /* 0x000fe200078e00ff */
[----:B------:R-:W-:Y:S02]  /*16800*/  WARPGROUP.DEPBAR.LE gsb0, 0x0 ;  /* 0x00008000000079c5 */ /* 0x000fe40000010000 */
[----:B------:R-:W-:-:S06]  /*16810*/  WARPGROUP.ARRIVE ;  /* 0x00000000000079c5 */ /* 0x000fcc0000000000 */
        /* <DEDUP_REMOVED lines=32> */
[----:B------:R-:W-:Y:S02]  /*16a20*/  WARPGROUP.DEPBAR.LE gsb0, 0x0 ;  /* 0x00008000000079c5 */ /* 0x000fe40000010000 */
[----:B------:R-:W-:-:S08]  /*16a30*/  WARPGROUP.ARRIVE ;  /* 0x00000000000079c5 */ /* 0x000fd00000000000 */
[----:B------:R-:W-:Y:S01]  /*16a40*/  HGMMA.64x96x16.F32.BF16 R88, gdesc[UR4], R88, gsb0 ;  /* 0x01600000045879f0 */ /* 0x000fe20008001858 */
        /* <DEDUP_REMOVED lines=65> */
[----:B------:R-:W-:Y:S05]  /*16e60*/  @!P0 BRA `(.L_x_1864) ;  /* 0x0000000000048947 */ /* 0x000fea0003800000 */
[----:B------:R-:W-:Y:S01]  /*16e70*/  BPT.TRAP 0x1 ;  /* 0x000000040000795c */ /* 0x000fe20000300000 */
.L_x_1864:
[----:B------:R-:W-:Y:S01]  /*16e80*/  SHF.L.U32 R11, R23, 0x1f, RZ ;  /* 0x0000001f170b7819 */ /* 0x000fe200000006ff */
[----:B------:R-:W-:-:S04]  /*16e90*/  IMAD R12, R22, 0x8, R16 ;  /* 0x00000008160c7824 */ /* 0x000fc800078e0210 */
[----:B------:R0:W1:Y:S01]  /*16ea0*/  SYNCS.PHASECHK.TRANS64.TRYWAIT P2, [R12+URZ+0x2a850], R11 ;  /* 0x02a8500b0c0075a7 */ /* 0x000062000804017f */
[----:B------:R-:W-:Y:S05]  /*16eb0*/  @!P0 BRA `(.L_x_1865) ;  /* 0x0000000000048947 */ /* 0x000fea0003800000 */
[----:B------:R-:W-:Y:S01]  /*16ec0*/  BPT.TRAP 0x1 ;  /* 0x000000040000795c */ /* 0x000fe20000300000 */
.L_x_1865:
        /* <DEDUP_REMOVED lines=9> */
.L_x_1867:
[----:B------:R-:W-:Y:S05]  /*16f60*/  BSYNC B2 ;  /* 0x0000000000027941 */ /* 0x000fea0003800000 */
.L_x_1866:
[----:B------:R-:W-:Y:S01]  /*16f70*/  IMAD.MOV.U32 R10, RZ, RZ, R0 ;  /* 0x000000ffff0a7224 */ /* 0x000fe200078e0000 */
[----:B------:R-:W2:Y:S01]  /*16f80*/  LDL R2, [R1+0x8] ;  /* 0x0000080001027983 */ /* 0x000ea20000100800 */
[----:B01----:R-:W-:-:S03]  /*16f90*/  IMAD.MOV.U32 R11, RZ, RZ, 0x40000040 ;  /* 0x40000040ff0b7424 */ /* 0x003fc600078e00ff */
[----:B------:R-:W-:Y:S01]  /*16fa0*/  R2UR UR6, R10 ;  /* 0x000000000a0672ca */ /* 0x000fe200000e0000 */
[----:B------:R-:W3:Y:S01]  /*16fb0*/  LDL R198, [R1+0xc] ;  /* 0x00000c0001c67983 */ /* 0x000ee20000100800 */
[----:B------:R-:W-:Y:S01]  /*16fc0*/  R2UR UR7, R11 ;  /* 0x000000000b0772ca */ /* 0x000fe200000e0000 */
[----:B------:R-:W-:Y:S01]  /*16fd0*/  WARPGROUP.ARRIVE ;  /* 0x00000000000079c5 */ /* 0x000fe20000000000 */
[----:B------:R-:W-:Y:S01]  /*16fe0*/  VIADD R10, R0, 0x80 ;  /* 0x00000080000a7836 */ /* 0x000fe20000000000 */
[----:B------:R-:W-:Y:S01]  /*16ff0*/  ISETP.NE.AND P3, PT, R9, 0x1, PT ;  /* 0x000000010900780c */ /* 0x000fe20003f65270 */
[----:B------:R-:W-:Y:S02]  /*17000*/  IMAD.MOV.U32 R11, RZ, RZ, 0x40000040 ;  /* 0x40000040ff0b7424 */ /* 0x000fe400078e00ff */
        /* <DEDUP_REMOVED lines=8> */
[----:B------:R-:W-:Y:S01]  /*17090*/  HGMMA.64x128x16.F32.BF16 R24, R156, gdesc[UR4].tnspB, R24, gsb0 ;  /* 0x41e000049c187df0 */ /* 0x000fe20008001818 */
[----:B------:R-:W-:Y:S01]  /*170a0*/  R2UR UR6, R10 ;  /* 0x000000000a0672ca */ /* 0x000fe200000e0000 */
[----:B------:R-:W-:Y:S01]  /*170b0*/  VIADD R10, R0, 0x100 ;  /* 0x00000100000a7836 */ /* 0x000fe20000000000 */
[----:B------:R-:W-:Y:S01]  /*170c0*/  R2UR UR7, R11 ;  /* 0x000000000b0772ca */ /* 0x000fe200000e0000 */
[----:B------:R-:W-:-:S02]  /*170d0*/  IMAD.MOV.U32 R11, RZ, RZ, 0x40000040 ;  /* 0x40000040ff0b7424 */ /* 0x000fc400078e00ff */
        /* <DEDUP_REMOVED lines=23> */
[----:B------:R-:W-:-:S02]  /*17250*/  @!P1 VIADD R21, R21, 0x2a840 ;  /* 0x0002a84015159836 */ /* 0x000fc40000000000 */
[----:B------:R-:W-:Y:S01]  /*17260*/  FMUL.FTZ R123, R135, UR55 ;  /* 0x00000037877b7c20 */ /* 0x000fe20008410000 */
[----:B------:R-:W0:Y:S08]  /*17270*/  MUFU.TANH R22, R22 ;  /* 0x0000001600167308 */ /* 0x000e300000002400 */
[----:B------:R-:W1:Y:S08]  /*17280*/  MUFU.TANH R23, R23 ;  /* 0x0000001700177308 */ /* 0x000e700000002400 */
        /* <DEDUP_REMOVED lines=13> */
[----:B------:R-:W-:-:S05]  /*17360*/  WARPGROUP.ARRIVE ;  /* 0x00000000000079c5 */ /* 0x000fca0000000000 */
[----:B------:R-:W0:Y:S01]  /*17370*/  MUFU.TANH R101, R101 ;  /* 0x0000006500657308 */ /* 0x000e220000002400 */
[----:B------:R-:W-:Y:S01]  /*17380*/  HGMMA.64x128x16.F32.BF16 R24, R152, gdesc[UR4].tnspB, R24, gsb0 ;  /* 0x41e0000498187df0 */ /* 0x000fe20008001818 */
[----:B------:R-:W-:Y:S01]  /*17390*/  R2UR UR6, R10 ;  /* 0x000000000a0672ca */ /* 0x000fe200000e0000 */
[----:B------:R-:W-:Y:S01]  /*173a0*/  VIADD R10, R0, 0x180 ;  /* 0x00000180000a7836 */ /* 0x000fe20000000000 */
[----:B------:R-:W-:Y:S01]  /*173b0*/  R2UR UR7, R11 ;  /* 0x000000000b0772ca */ /* 0x000fe200000e0000 */
[----:B------:R-:W-:-:S03]  /*173c0*/  IMAD.MOV.U32 R11, RZ, RZ, 0x40000040 ;  /* 0x40000040ff0b7424 */ /* 0x000fc600078e00ff */
        /* <DEDUP_REMOVED lines=16> */
[----:B--2---:R-:W-:Y:S01]  /*174d0*/  R2UR UR4, R2 ;  /* 0x00000000020472ca */ /* 0x004fe200000e0000 */
        /* <DEDUP_REMOVED lines=10> */
[----:B------:R-:W-:-:S02]  /*17580*/  WARPGROUP.DEPBAR.LE gsb0, 0x0 ;  /* 0x00008000000079c5 */ /* 0x000fc40000010000 */
[----:B------:R-:W-:Y:S01]  /*17590*/  WARPGROUP.ARRIVE ;  /* 0x00000000000079c5 */ /* 0x000fe20000000000 */
[----:B------:R-:W-:Y:S01]  /*175a0*/  IMAD R130, R8, -0x60, RZ ;  /* 0xffffffa008827824 */ /* 0x000fe200078e02ff */
[----:B---3--:R-:W-:Y:S01]  /*175b0*/  LOP3.LUT P2, RZ, R198, 0x100000, RZ, 0xc0, !PT ;  /* 0x00100000c6ff7812 */ /* 0x008fe2000784c0ff */
[----:B------:R-:W2:Y:S03]  /*175c0*/  MUFU.TANH R2, R2 ;  /* 0x0000000200027308 */ /* 0x000ea60000002400 */
[----:B------:R-:W-:Y:S01]  /*175d0*/  HGMMA.64x128x16.F32.BF16 R24, R148, gdesc[UR4].tnspB, R24, gsb0 ;  /* 0x41e0000494187df0 */ /* 0x000fe20008001818 */
[----:B------:R-:W-:Y:S01]  /*175e0*/  R2UR UR6, R10 ;  /* 0x000000000a0672ca */ /* 0x000fe200000e0000 */
[----:B------:R-:W-:Y:S01]  /*175f0*/  VIADD R10, R0, 0x200 ;  /* 0x00000200000a7836 */ /* 0x000fe20000000000 */
[----:B------:R-:W-:Y:S01]  /*17600*/  R2UR UR7, R11 ;  /* 0x000000000b0772ca */ /* 0x000fe200000e0000 */
[----:B------:R-:W-:Y:S01]  /*17610*/  IMAD.MOV.U32 R11, RZ, RZ, 0x40000040 ;  /* 0x40000040ff0b7424 */ /* 0x000fe200078e00ff */
[----:B------:R-:W3:Y:S08]  /*17620*/  MUFU.TANH R90, R90 ;  /* 0x0000005a005a7308 */ /* 0x000ef00000002400 */
        /* <DEDUP_REMOVED lines=9> */
[----:B------:R-:W-:-:S06]  /*176c0*/  WARPGROUP.ARRIVE ;  /* 0x00000000000079c5 */ /* 0x000fcc0000000000 */
[----:B------:R-:W-:Y:S01]  /*176d0*/  HGMMA.64x128x16.F32.BF16 R24, R144, gdesc[UR4].tnspB, R24, gsb0 ;  /* 0x41e0000490187df0 */ /* 0x000fe20008001818 */
[----:B------:R-:W-:Y:S01]  /*176e0*/  R2UR UR6, R10 ;  /* 0x000000000a0672ca */ /* 0x000fe200000e0000 */
[----:B------:R-:W-:Y:S01]  /*176f0*/  VIADD R10, R0, 0x280 ;  /* 0x00000280000a7836 */ /* 0x000fe20000000000 */
[----:B------:R-:W-:Y:S01]  /*17700*/  R2UR UR7, R11 ;  /* 0x000000000b0772ca */ /* 0x000fe200000e0000 */
[----:B------:R-:W-:Y:S01]  /*17710*/  IMAD.MOV.U32 R11, RZ, RZ, 0x40000040 ;  /* 0x40000040ff0b7424 */ /* 0x000fe200078e00ff */
[----:B------:R5:W0:Y:S02]  /*17720*/  MUFU.TANH R0, R119 ;  /* 0x0000007700007308 */ /* 0x000a240000002400 */
[----:B-----5:R-:W-:Y:S01]  /*17730*/  FMUL.FTZ R119, R126, UR55 ;  /* 0x000000377e777c20 */ /* 0x020fe20008410000 */
[----:B------:R-:W-:-:S05]  /*17740*/  IMAD.IADD R126, R181, 0x1, R177 ;  /* 0x00000001b57e7824 */ /* 0x000fca00078e02b1 */
[----:B------:R-:W0:Y:S01]  /*17750*/  MUFU.TANH R119, R119 ;  /* 0x0000007700777308 */ /* 0x000e220000002400 */
[----:B------:R-:W-:Y:S02]  /*17760*/  WARPGROUP.DEPBAR.LE gsb0, 0x0 ;  /* 0x00008000000079c5 */ /* 0x000fe40000010000 */
[----:B------:R-:W-:-:S06]  /*17770*/  WARPGROUP.ARRIVE ;  /* 0x00000000000079c5 */ /* 0x000fcc0000000000 */
[----:B------:R-:W-:Y:S01]  /*17780*/  HGMMA.64x128x16.F32.BF16 R24, R140, gdesc[UR4].tnspB, R24, gsb0 ;  /* 0x41e000048c187df0 */ /* 0x000fe20008001818 */
[----:B------:R-:W-:Y:S02]  /*17790*/  R2UR UR6, R10 ;  /* 0x000000000a0672ca */ /* 0x000fe400000e0000 */
[----:B------:R-:W-:Y:S01]  /*177a0*/  R2UR UR7, R11 ;  /* 0x000000000b0772ca */ /* 0x000fe200000e0000 */
[----:B------:R-:W5:Y:S08]  /*177b0*/  @P3 LDC R10, c[0x0][0x450] ;  /* 0x00011400ff0a3b82 */ /* 0x000f700000000800 */
[----:B------:R-:W1:Y:S02]  /*177c0*/  @P3 LDC R11, c[0x0][0x44c] ;  /* 0x00011300ff0b3b82 */ /* 0x000e640000000800 */
[----:B-1----:R-:W-:-:S05]  /*177d0*/  @P3 IMAD.HI.U32 R11, R126, R11, RZ ;  /* 0x0000000b7e0b3227 */ /* 0x002fca00078e00ff */
[----:B-----5:R-:W-:Y:S01]  /*177e0*/  @P3 SHF.R.U32.HI R126, RZ, R10, R11 ;  /* 0x0000000aff7e3219 */ /* 0x020fe2000001160b */
[----:B------:R-:W-:Y:S01]  /*177f0*/  FMUL.FTZ R11, R134, UR55 ;  /* 0x00000037860b7c20 */ /* 0x000fe20008410000 */
[----:B------:R-:W-:-:S03]  /*17800*/  @!P1 PRMT R10, RZ, 0x654, R21 ;  /* 0x00000654ff0a9816 */ /* 0x000fc60000000015 */
[----:B------:R1:W0:Y:S01]  /*17810*/  MUFU.TANH R21, R11 ;  /* 0x0000000b00157308 */ /* 0x0002220000002400 */
[----:B------:R-:W-:Y:S02]  /*17820*/  WARPGROUP.DEPBAR.LE gsb0, 0x0 ;  /* 0x00008000000079c5 */ /* 0x000fe40000010000 */
[----:B------:R-:W-:Y:S01]  /*17830*/  WARPGROUP.ARRIVE ;  /* 0x00000000000079c5 */ /* 0x000fe20000000000 */
[----:B------:R-:W5:Y:S05]  /*17840*/  SHFL.IDX PT, R140, R126, RZ, 0x1c1f ;  /* 0x001c1fff7e8c7589 */ /* 0x000f6a00000e0000 */
[----:B------:R-:W-:Y:S03]  /*17850*/  HGMMA.64x128x16.F32.BF16 R24, R136, gdesc[UR4].tnspB, R24, gsb0 ;  /* 0x41e0000488187df0 */ /* 0x000fe60008001818 */
[----:B------:R-:W-:-:S02]  /*17860*/  WARPGROUP.DEPBAR.LE gsb0, 0x0 ;  /* 0x00008000000079c5 */ /* 0x000fc40000010000 */
[----:B------:R-:W-:Y:S01]  /*17870*/  FMUL.FTZ R136, R125, UR55 ;  /* 0x000000377d887c20 */ /* 0x000fe20008410000 */
[----:B------:R-:W-:Y:S01]  /*17880*/  FMUL.FTZ R138, R128, UR55 ;  /* 0x00000037808a7c20 */ /* 0x000fe20008410000 */
[----:B------:R-:W-:Y:S02]  /*17890*/  VIADD R125, R130, 0x1 ;  /* 0x00000001827d7836 */ /* 0x000fe40000000000 */
[----:B------:R-:W-:Y:S01]  /*178a0*/  FMUL.FTZ R137, R124, UR55 ;  /* 0x000000377c897c20 */ /* 0x000fe20008410000 */
[----:B------:R-:W-:Y:S01]  /*178b0*/  FMUL.FTZ R128, R129, UR55 ;  /* 0x0000003781807c20 */ /* 0x000fe20008410000 */
[----:B------:R1:W-:Y:S01]  /*178c0*/  @!P1 SYNCS.ARRIVE.TRANS64.RED.A1T0 RZ, [R10+URZ], RZ ;  /* 0x000000ff0aff99a7 */ /* 0x0003e2000810043f */
[----:B------:R-:W-:Y:S01]  /*178d0*/  IMAD R125, R180, -0x2, R125 ;  /* 0xfffffffeb47d7824 */ /* 0x000fe200078e027d */
[----:B------:R-:W0:Y:S03]  /*178e0*/  MUFU.TANH R136, R136 ;  /* 0x0000008800887308 */ /* 0x000e260000002400 */
[----:B------:R-:W-:Y:S01]  /*178f0*/  VIADD R124, R125, 0xffffffff ;  /* 0xffffffff7d7c7836 */ /* 0x000fe20000000000 */
[----:B------:R-:W-:-:S04]  /*17900*/  IADD3 R129, -R163, R125, R164 ;  /* 0x0000007da3817210 */ /* 0x000fc80007ffe1a4 */
[----:B------:R-:W0:Y:S01]  /*17910*/  MUFU.TANH R137, R137 ;  /* 0x0000008900897308 */ /* 0x000e220000002400 */
[C---:B------:R-:W-:Y:S02]  /*17920*/  VIADD R133, R129.reuse, UR54 ;  /* 0x0000003681857c36 */ /* 0x040fe40008000000 */
[----:B------:R-:W-:Y:S02]  /*17930*/  VIADD R129, R129, UR4 ;  /* 0x0000000481817c36 */ /* 0x000fe40008000000 */
[--C-:B-----5:R-:W-:Y:S02]  /*17940*/  IMAD.IADD R139, R133, 0x1, R140.reuse ;  /* 0x00000001858b7824 */ /* 0x120fe400078e028c */
[----:B------:R-:W-:Y:S01]  /*17950*/  IMAD.IADD R134, R129, 0x1, R140 ;  /* 0x0000000181867824 */ /* 0x000fe200078e028c */
[----:B------:R-:W0:Y:S08]  /*17960*/  MUFU.TANH R138, R138 ;  /* 0x0000008a008a7308 */ /* 0x000e300000002400 */
        /* <DEDUP_REMOVED lines=14> */
.L_x_1871:
[----:B------:R-:W-:-:S05]  /*17a50*/  IMAD.U32 R140, RZ, RZ, UR46 ;  /* 0x0000002eff8c7e24 */ /* 0x000fca000f8e00ff */
[----:B------:R-:W-:-:S13]  /*17a60*/  ISETP.NE.AND P2, PT, R140, 0x1, PT ;  /* 0x000000018c00780c */ /* 0x000fda0003f45270 */
[----:B------:R-:W1:Y:S02]  /*17a70*/  @P2 LDC.64 R10, c[0x0][0x9e8] ;  /* 0x00027a00ff0a2b82 */ /* 0x000e640000000a00 */
[----:B-1----:R-:W-:-:S05]  /*17a80*/  @P2 IMAD.HI.U32 R10, R125, R10, RZ ;  /* 0x0000000a7d0a2227 */ /* 0x002fca00078e00ff */
[----:B------:R-:W-:-:S07]  /*17a90*/  @P2 SHF.R.U32.HI R125, RZ, R11, R10 ;  /* 0x0000000bff7d2219 */ /* 0x000fce000001160a */
.L_x_1872:
[----:B------:R-:W-:Y:S05]  /*17aa0*/  BSYNC B2 ;  /* 0x0000000000027941 */ /* 0x000fea0003800000 */
.L_x_1870:
[----:B------:R-:W-:-:S05]  /*17ab0*/  IMAD R125, R125, R140, R124 ;  /* 0x0000008c7d7d7224 */ /* 0x000fca00078e027c */
[----:B------:R-:W-:Y:S02]  /*17ac0*/  VIADDMNMX R139, R125, R140, R139, PT ;  /* 0x0000008c7d8b7246 */ /* 0x000fe4000380018b */
[----:B------:R-:W-:-:S07]  /*17ad0*/  VIMNMX R134, R134, R125, !PT ;  /* 0x0000007d86867248 */ /* 0x000fce0007fe0100 */
.L_x_1869:
[C---:B------:R-:W-:Y:S01]  /*17ae0*/  ISETP.GE.AND P2, PT, R130.reuse, 0x2, PT ;  /* 0x000000028200780c */ /* 0x040fe20003f46270 */
[----:B------:R-:W1:Y:S01]  /*17af0*/  SHFL.IDX PT, R126, R126, 0x1, 0x1c1f ;  /* 0x003c1f007e7e7f89 */ /* 0x000e6200000e0000 */
        /* <DEDUP_REMOVED lines=9> */
[----:B------:R-:W-:Y:S01]  /*17b90*/  ISETP.GT.AND P4, PT, R134, 0x9, !P5 ;  /* 0x000000098600780c */ /* 0x000fe20006f84270 */
[--C-:B-1----:R-:W-:Y:S01]  /*17ba0*/  IMAD.IADD R133, R133, 0x1, R126.reuse ;  /* 0x0000000185857824 */ /* 0x102fe200078e027e */
[----:B------:R-:W-:Y:S01]  /*17bb0*/  ISETP.GE.AND P5, PT, R130, 0x11, PT ;  /* 0x000000118200780c */ /* 0x000fe20003fa6270 */
[----:B------:R-:W-:Y:S01]  /*17bc0*/  IMAD.IADD R129, R129, 0x1, R126 ;  /* 0x0000000181817824 */ /* 0x000fe200078e027e */
[----:B------:R-:W-:Y:S02]  /*17bd0*/  ISETP.LT.OR P4, PT, R139, 0xa, P4 ;  /* 0x0000000a8b00780c */ /* 0x000fe40002781670 */
[----:B------:R-:W-:Y:S02]  /*17be0*/  P2R R90, PR, RZ, 0x20 ;  /* 0x00000020ff5a7803 */ /* 0x000fe40000000000 */
[----:B0-----:R-:W-:-:S02]  /*17bf0*/  FSEL R91, R91, -INF , !P4 ;  /* 0xff8000005b5b7808 */ /* 0x001fc40006000000 */
        /* <DEDUP_REMOVED lines=21> */
[C---:B------:R-:W-:Y:S02]  /*17d50*/  ISETP.LT.OR P4, PT, R139.reuse, 0x21, P4 ;  /* 0x000000218b00780c */ /* 0x040fe40002781670 */
        /* <DEDUP_REMOVED lines=74> */
[----:B------:R-:W-:-:S04]  /*18200*/  ISETP.GE.AND P6, PT, R130, 0x5a, PT ;  /* 0x0000005a8200780c */ /* 0x000fc80003fc6270 */
[----:B------:R-:W-:Y:S02]  /*18210*/  P2R R130, PR, RZ, 0x40 ;  /* 0x00000040ff827803 */ /* 0x000fe40000000000 */
[----:B------:R-:W-:-:S04]  /*18220*/  ISETP.GT.AND P6, PT, R134, 0x59, !P6 ;  /* 0x000000598600780c */ /* 0x000fc800077c4270 */
[----:B------:R-:W-:-:S04]  /*18230*/  ISETP.LT.OR P6, PT, R139, 0x5a, P6 ;  /* 0x0000005a8b00780c */ /* 0x000fc800037c1670 */
[----:B------:R-:W-:Y:S02]  /*18240*/  FSEL R131, R131, -INF , !P6 ;  /* 0xff80000083837808 */ /* 0x000fe40007000000 */
[----:B------:R-:W-:-:S13]  /*18250*/  LOP3.LUT P6, RZ, R198, 0x100000, RZ, 0xc0, !PT ;  /* 0x00100000c6ff7812 */ /* 0x000fda00078cc0ff */
        /* <DEDUP_REMOVED lines=13> */
.L_x_1875:
[----:B------:R-:W-:-:S05]  /*18330*/  IMAD.U32 R126, RZ, RZ, UR46 ;  /* 0x0000002eff7e7e24 */ /* 0x000fca000f8e00ff */
[----:B------:R-:W-:-:S13]  /*18340*/  ISETP.NE.AND P6, PT, R126, 0x1, PT ;  /* 0x000000017e00780c */ /* 0x000fda0003fc5270 */
[----:B------:R-:W0:Y:S02]  /*18350*/  @P6 LDC.64 R10, c[0x0][0x9e8] ;  /* 0x00027a00ff0a6b82 */ /* 0x000e240000000a00 */
[----:B0-----:R-:W-:-:S05]  /*18360*/  @P6 IMAD.HI.U32 R10, R139, R10, RZ ;  /* 0x0000000a8b0a6227 */ /* 0x001fca00078e00ff */
[----:B------:R-:W-:-:S07]  /*18370*/  @P6 SHF.R.U32.HI R139, RZ, R11, R10 ;  /* 0x0000000bff8b6219 */ /* 0x000fce000001160a */
.L_x_1876:
[----:B------:R-:W-:Y:S05]  /*18380*/  BSYNC B2 ;  /* 0x0000000000027941 */ /* 0x000fea0003800000 */
.L_x_1874:
[----:B------:R-:W-:-:S05]  /*18390*/  IMAD R124, R139, R126, R124 ;  /* 0x0000007e8b7c7224 */ /* 0x000fca00078e027c */
[----:B------:R-:W-:Y:S02]  /*183a0*/  VIADDMNMX R133, R124, R126, R133, PT ;  /* 0x0000007e7c857246 */ /* 0x000fe40003800185 */
[----:B------:R-:W-:-:S07]  /*183b0*/  VIMNMX R129, R129, R124, !PT ;  /* 0x0000007c81817248 */ /* 0x000fce0007fe0100 */
.L_x_1873:
[C---:B------:R-:W-:Y:S01]  /*183c0*/  ISETP.GT.AND P2, PT, R129.reuse, 0x1, !P2 ;  /* 0x000000018100780c */ /* 0x040fe20005744270 */
[----:B------:R-:W-:Y:S01]  /*183d0*/  IMAD.U32 R10, RZ, RZ, UR43 ;  /* 0x0000002bff0a7e24 */ /* 0x000fe2000f8e00ff */
[----:B------:R-:W-:Y:S01]  /*183e0*/  ISETP.GT.AND P3, PT, R129, 0x8, !P3 ;  /* 0x000000088100780c */ /* 0x000fe20005f64270 */
[----:B------:R-:W-:Y:S01]  /*183f0*/  @!P1 VIADD R12, R12, 0x2a860 ;  /* 0x0002a8600c0c9836 */ /* 0x000fe20000000000 */
        /* <DEDUP_REMOVED lines=13> */
[C---:B------:R-:W-:Y:S02]  /*184d0*/  ISETP.LT.OR P4, PT, R133.reuse, 0x52, P4 ;  /* 0x000000528500780c */ /* 0x040fe40002781670 */
[----:B------:R-:W-:Y:S02]  /*184e0*/  ISETP.LT.OR P2, PT, R133, 0x11, P2 ;  /* 0x000000118500780c */ /* 0x000fe40001741670 */
[----:B------:R-:W-:-:S02]  /*184f0*/  ISETP.GT.AND P5, PT, R129, 0x58, !P5 ;  /* 0x000000588100780c */ /* 0x000fc40006fa4270 */
[----:B------:R-:W-:Y:S02]  /*18500*/  FSEL R139, R92, -INF , !P2 ;  /* 0xff8000005c8b7808 */ /* 0x000fe40005000000 */
[----:B------:R-:W-:Y:S02]  /*18510*/  ISETP.NE.AND P2, PT, R94, RZ, PT ;  /* 0x000000ff5e00720c */ /* 0x000fe40003f45270 */
[----:B------:R-:W-:Y:S02]  /*18520*/  FSEL R221, R122, -INF , !P4 ;  /* 0xff8000007add7808 */ /* 0x000fe40006000000 */
[----:B------:R-:W-:Y:S02]  /*18530*/  ISETP.GT.AND P2, PT, R129, 0x11, !P2 ;  /* 0x000000118100780c */ /* 0x000fe40005744270 */
[C---:B------:R-:W-:Y:S02]  /*18540*/  ISETP.LT.OR P5, PT, R133.reuse, 0x59, P5 ;  /* 0x000000598500780c */ /* 0x040fe40002fa1670 */
[----:B------:R-:W-:-:S04]  /*18550*/  ISETP.LT.OR P2, PT, R133, 0x12, P2 ;  /* 0x000000128500780c */ /* 0x000fc80001741670 */
[----:B------:R-:W-:Y:S02]  /*18560*/  FSEL R93, R93, -INF , !P2 ;  /* 0xff8000005d5d7808 */ /* 0x000fe40005000000 */
[----:B------:R-:W-:-:S04]  /*18570*/  ISETP.NE.AND P2, PT, R140, RZ, PT ;  /* 0x000000ff8c00720c */ /* 0x000fc80003f45270 */
[----:B------:R-:W-:-:S04]  /*18580*/  ISETP.GT.AND P2, PT, R129, 0x18, !P2 ;  /* 0x000000188100780c */ /* 0x000fc80005744270 */
[----:B------:R-:W-:-:S04]  /*18590*/  ISETP.LT.OR P2, PT, R133, 0x19, P2 ;  /* 0x000000198500780c */ /* 0x000fc80001741670 */
[----:B------:R-:W-:Y:S02]  /*185a0*/  FSEL R159, R96, -INF , !P2 ;  /* 0xff800000609f7808 */ /* 0x000fe40005000000 */
[----:B------:R-:W-:-:S04]  /*185b0*/  ISETP.NE.AND P2, PT, R144, RZ, PT ;  /* 0x000000ff9000720c */ /* 0x000fc80003f45270 */
        /* <DEDUP_REMOVED lines=35> */
[----:B------:R-:W-:Y:S02]  /*187f0*/  FMNMX.FTZ R0, R22, R5, !PT ;  /* 0x0000000516007209 */ /* 0x000fe40007810000 */
[----:B------:R-:W-:Y:S02]  /*18800*/  ISETP.NE.AND P2, PT, R114, RZ, PT ;  /* 0x000000ff7200720c */ /* 0x000fe40003f45270 */
[----:B------:R-:W-:Y:S02]  /*18810*/  FMNMX.FTZ R0, R23, R0, !PT ;  /* 0x0000000017007209 */ /* 0x000fe40007810000 */
[----:B------:R-:W-:Y:S02]  /*18820*/  ISETP.GT.AND P2, PT, R129, 0x40, !P2 ;  /* 0x000000408100780c */ /* 0x000fe40005744270 */
[----:B------:R-:W-:-:S02]  /*18830*/  FMNMX.FTZ R0, R125, R0, !PT ;  /* 0x000000007d007209 */ /* 0x000fc40007810000 */
[----:B------:R-:W-:Y:S02]  /*18840*/  ISETP.LT.OR P2, PT, R133, 0x41, P2 ;  /* 0x000000418500780c */ /* 0x000fe40001741670 */
[----:B------:R-:W-:Y:S02]  /*18850*/  FMNMX.FTZ R0, R91, R0, !PT ;  /* 0x000000005b007209 */ /* 0x000fe40007810000 */
[----:B------:R-:W-:Y:S02]  /*18860*/  FSEL R117, R117, -INF , !P2 ;  /* 0xff80000075757808 */ /* 0x000fe40005000000 */
[----:B------:R-:W-:Y:S02]  /*18870*/  FMNMX.FTZ R0, R127, R0, !PT ;  /* 0x000000007f007209 */ /* 0x000fe40007810000 */
[----:B------:R-:W-:Y:S02]  /*18880*/  ISETP.NE.AND P2, PT, R156, RZ, PT ;  /* 0x000000ff9c00720c */ /* 0x000fe40003f45270 */
[----:B------:R-:W-:-:S02]  /*18890*/  FMNMX.FTZ R0, R95, R0, !PT ;  /* 0x000000005f007209 */ /* 0x000fc40007810000 */
[----:B------:R-:W-:Y:S02]  /*188a0*/  ISETP.GT.AND P2, PT, R129, 0x41, !P2 ;  /* 0x000000418100780c */ /* 0x000fe40005744270 */
[----:B------:R-:W-:Y:S02]  /*188b0*/  FMNMX.FTZ R0, R97, R0, !PT ;  /* 0x0000000061007209 */ /* 0x000fe40007810000 */
[----:B------:R-:W-:Y:S02]  /*188c0*/  ISETP.LT.OR P2, PT, R133, 0x42, P2 ;  /* 0x000000428500780c */ /* 0x000fe40001741670 */
[----:B------:R-:W-:Y:S02]  /*188d0*/  FMNMX.FTZ R0, R99, R0, !PT ;  /* 0x0000000063007209 */ /* 0x000fe40007810000 */
[----:B------:R-:W-:Y:S02]  /*188e0*/  FSEL R217, R118, -INF , !P2 ;  /* 0xff80000076d97808 */ /* 0x000fe40005000000 */
[----:B------:R-:W-:-:S02]  /*188f0*/  FMNMX.FTZ R0, R135, R0, !PT ;  /* 0x0000000087007209 */ /* 0x000fc40007810000 */
[----:B------:R-:W-:Y:S02]  /*18900*/  ISETP.NE.AND P2, PT, R116, RZ, PT ;  /* 0x000000ff7400720c */ /* 0x000fe40003f45270 */
[----:B------:R-:W-:Y:S02]  /*18910*/  FMNMX.FTZ R0, R103, R0, !PT ;  /* 0x0000000067007209 */ /* 0x000fe40007810000 */
[----:B------:R-:W-:Y:S02]  /*18920*/  ISETP.GT.AND P2, PT, R129, 0x48, !P2 ;  /* 0x000000488100780c */ /* 0x000fe40005744270 */
[----:B------:R-:W-:Y:S02]  /*18930*/  FMNMX.FTZ R0, R141, R0, !PT ;  /* 0x000000008d007209 */ /* 0x000fe40007810000 */
[----:B------:R-:W-:Y:S02]  /*18940*/  ISETP.LT.OR P2, PT, R133, 0x49, P2 ;  /* 0x000000498500780c */ /* 0x000fe40001741670 */
[----:B------:R-:W-:-:S02]  /*18950*/  FMNMX.FTZ R0, R107, R0, !PT ;  /* 0x000000006b007209 */ /* 0x000fc40007810000 */
[----:B------:R-:W-:Y:S02]  /*18960*/  FSEL R119, R119, -INF , !P2 ;  /* 0xff80000077777808 */ /* 0x000fe40005000000 */
        /* <DEDUP_REMOVED lines=10> */
[----:B------:R-:W-:-:S02]  /*18a10*/  ISETP.NE.AND P6, PT, R128, RZ, PT ;  /* 0x000000ff8000720c */ /* 0x000fc40003fc5270 */
[----:B------:R-:W-:Y:S02]  /*18a20*/  FMNMX.FTZ R0, R147, R0, !PT ;  /* 0x0000000093007209 */ /* 0x000fe40007810000 */
[----:B------:R-:W-:Y:S02]  /*18a30*/  FSEL R121, R121, -INF , !P2 ;  /* 0xff80000079797808 */ /* 0x000fe40005000000 */
[----:B------:R-:W-:Y:S02]  /*18a40*/  ISETP.GT.AND P2, PT, R129, RZ, !P6 ;  /* 0x000000ff8100720c */ /* 0x000fe40007744270 */
[----:B------:R-:W-:Y:S02]  /*18a50*/  FMNMX.FTZ R0, R137, R0, !PT ;  /* 0x0000000089007209 */ /* 0x000fe40007810000 */
[----:B------:R-:W-:Y:S02]  /*18a60*/  ISETP.LT.OR P2, PT, R133, 0x1, P2 ;  /* 0x000000018500780c */ /* 0x000fe40001741670 */
[----:B------:R-:W-:-:S02]  /*18a70*/  FMNMX.FTZ R0, R149, R0, !PT ;  /* 0x0000000095007209 */ /* 0x000fc40007810000 */
[----:B------:R-:W-:Y:S02]  /*18a80*/  FSEL R231, R2, -INF , !P2 ;  /* 0xff80000002e77808 */ /* 0x000fe40005000000 */
[----:B------:R-:W-:Y:S02]  /*18a90*/  FMNMX.FTZ R0, R151, R0, !PT ;  /* 0x0000000097007209 */ /* 0x000fe40007810000 */
[----:B------:R-:W-:Y:S02]  /*18aa0*/  FMNMX.FTZ R2, R231, R6, !PT ;  /* 0x00000006e7027209 */ /* 0x000fe40007810000 */
[----:B------:R-:W-:Y:S02]  /*18ab0*/  FMNMX.FTZ R0, R153, R0, !PT ;  /* 0x0000000099007209 */ /* 0x000fe40007810000 */
[----:B------:R-:W-:Y:S02]  /*18ac0*/  FMNMX.FTZ R2, R13, R2, !PT ;  /* 0x000000020d027209 */ /* 0x000fe40007810000 */
[----:B------:R-:W-:-:S02]  /*18ad0*/  FMNMX.FTZ R0, R155, R0, !PT ;  /* 0x000000009b007209 */ /* 0x000fc40007810000 */
[----:B------:R-:W-:Y:S02]  /*18ae0*/  FMNMX.FTZ R2, R11, R2, !PT ;  /* 0x000000020b027209 */ /* 0x000fe40007810000 */
[----:B------:R-:W-:Y:S02]  /*18af0*/  FMNMX.FTZ R88, R131, R0, !PT ;  /* 0x0000000083587209 */ /* 0x000fe40007810000 */
[----:B------:R-:W-:Y:S02]  /*18b00*/  FMNMX.FTZ R2, R89, R2, !PT ;  /* 0x0000000259027209 */ /* 0x000fe40007810000 */
[----:B------:R-:W-:Y:S01]  /*18b10*/  ISETP.NE.AND P6, PT, R130, RZ, PT ;  /* 0x000000ff8200720c */ /* 0x000fe20003fc5270 */
[----:B------:R-:W0:Y:S01]  /*18b20*/  SHFL.BFLY PT, R101, R88, 0x2, 0x1f ;  /* 0x0c401f0058657f89 */ /* 0x000e2200000e0000 */
[----:B------:R-:W-:Y:S02]  /*18b30*/  FMNMX.FTZ R2, R139, R2, !PT ;  /* 0x000000028b027209 */ /* 0x000fe40007810000 */
[----:B------:R-:W-:-:S02]  /*18b40*/  ISETP.GT.AND P3, PT, R129, 0x59, !P6 ;  /* 0x000000598100780c */ /* 0x000fc40007764270 */
[----:B------:R-:W-:Y:S02]  /*18b50*/  FMNMX.FTZ R2, R93, R2, !PT ;  /* 0x000000025d027209 */ /* 0x000fe40007810000 */
[----:B------:R-:W-:Y:S02]  /*18b60*/  ISETP.LT.OR P3, PT, R133, 0x5a, P3 ;  /* 0x0000005a8500780c */ /* 0x000fe40001f61670 */
[----:B------:R-:W-:Y:S02]  /*18b70*/  FMNMX.FTZ R2, R159, R2, !PT ;  /* 0x000000029f027209 */ /* 0x000fe40007810000 */
[----:B------:R-:W-:Y:S02]  /*18b80*/  FSEL R123, R123, -INF , !P3 ;  /* 0xff8000007b7b7808 */ /* 0x000fe40005800000 */
[----:B------:R-:W-:-:S04]  /*18b90*/  FMNMX.FTZ R2, R199, R2, !PT ;  /* 0x00000002c7027209 */ /* 0x000fc80007810000 */
[----:B------:R-:W-:-:S04]  /*18ba0*/  FMNMX.FTZ R2, R207, R2, !PT ;  /* 0x00000002cf027209 */ /* 0x000fc80007810000 */
[----:B------:R-:W-:Y:S02]  /*18bb0*/  FMNMX.FTZ R2, R157, R2, !PT ;  /* 0x000000029d027209 */ /* 0x000fe40007810000 */
[----:B0-----:R-:W-:Y:S02]  /*18bc0*/  FMNMX.FTZ R90, R88, R101, !PT ;  /* 0x00000065585a7209 */ /* 0x001fe40007810000 */
[----:B------:R-:W-:-:S03]  /*18bd0*/  FMNMX.FTZ R2, R209, R2, !PT ;  /* 0x00000002d1027209 */ /* 0x000fc60007810000 */
[----:B------:R-:W0:Y:S01]  /*18be0*/  SHFL.BFLY PT, R101, R90, 0x1, 0x1f ;  /* 0x0c201f005a657f89 */ /* 0x000e2200000e0000 */
[----:B------:R-:W-:-:S04]  /*18bf0*/  FMNMX.FTZ R2, R105, R2, !PT ;  /* 0x0000000269027209 */ /* 0x000fc80007810000 */
[----:B------:R-:W-:-:S04]  /*18c00*/  FMNMX.FTZ R2, R211, R2, !PT ;  /* 0x00000002d3027209 */ /* 0x000fc80007810000 */
[----:B------:R-:W-:-:S04]  /*18c10*/  FMNMX.FTZ R2, R109, R2, !PT ;  /* 0x000000026d027209 */ /* 0x000fc80007810000 */
[----:B------:R-:W-:-:S04]  /*18c20*/  FMNMX.FTZ R2, R213, R2, !PT ;  /* 0x00000002d5027209 */ /* 0x000fc80007810000 */
[----:B------:R-:W-:-:S04]  /*18c30*/  FMNMX.FTZ R2, R215, R2, !PT ;  /* 0x00000002d7027209 */ /* 0x000fc80007810000 */
[----:B------:R-:W-:Y:S02]  /*18c40*/  FMNMX.FTZ R2, R117, R2, !PT ;  /* 0x0000000275027209 */ /* 0x000fe40007810000 */
[----:B0-----:R-:W-:Y:S02]  /*18c50*/  FMNMX.FTZ R101, R90, R101, !PT ;  /* 0x000000655a657209 */ /* 0x001fe40007810000 */
[----:B------:R-:W-:Y:S02]  /*18c60*/  FMNMX.FTZ R2, R217, R2, !PT ;  /* 0x00000002d9027209 */ /* 0x000fe40007810000 */
[C---:B------:R-:W-:Y:S01]  /*18c70*/  FSETP.NEU.FTZ.AND P2, PT, R101.reuse, -INF , PT ;  /* 0xff8000006500780b */ /* 0x040fe20003f5d000 */
[----:B------:R-:W-:Y:S01]  /*18c80*/  FMUL.FTZ R0, R101, R10 ;  /* 0x0000000a65007220 */ /* 0x000fe20000410000 */
[----:B------:R-:W-:-:S04]  /*18c90*/  FMNMX.FTZ R2, R119, R2, !PT ;  /* 0x0000000277027209 */ /* 0x000fc80007810000 */
[----:B------:R-:W-:Y:S02]  /*18ca0*/  FMNMX.FTZ R2, R219, R2, !PT ;  /* 0x00000002db027209 */ /* 0x000fe40007810000 */
[----:B------:R-:W-:Y:S02]  /*18cb0*/  FSEL R0, R0, RZ, P2 ;  /* 0x000000ff00007208 */ /* 0x000fe40001000000 */
[----:B------:R-:W-:-:S03]  /*18cc0*/  FMNMX.FTZ R2, R121, R2, !PT ;  /* 0x0000000279027209 */ /* 0x000fc60007810000 */
        /* <DEDUP_REMOVED lines=8> */
[-CC-:B------:R-:W-:Y:S01]  /*18d50*/  FFMA.FTZ R152, R127, R10.reuse, -R0.reuse ;  /* 0x0000000a7f987223 */ /* 0x180fe20000010800 */
[-CC-:B------:R-:W-:Y:S01]  /*18d60*/  FFMA.FTZ R91, R95, R10.reuse, -R0.reuse ;  /* 0x0000000a5f5b7223 */ /* 0x180fe20000010800 */
[--C-:B------:R-:W-:Y:S01]  /*18d70*/  FFMA.FTZ R154, R97, R10, -R0.reuse ;  /* 0x0000000a619a7223 */ /* 0x100fe20000010800 */
[----:B------:R-:W-:Y:S01]  /*18d80*/  FMNMX.FTZ R2, R123, R2, !PT ;  /* 0x000000027b027209 */ /* 0x000fe20007810000 */
[----:B------:R-:W-:Y:S01]  /*18d90*/  FADD.FTZ R127, -R22, R5 ;  /* 0x00000005167f7221 */ /* 0x000fe20000010100 */
[-CC-:B------:R-:W-:Y:S01]  /*18da0*/  FFMA.FTZ R95, R99, R10.reuse, -R0.reuse ;  /* 0x0000000a635f7223 */ /* 0x180fe20000010800 */
[-CC-:B------:R-:W-:Y:S01]  /*18db0*/  FFMA.FTZ R97, R103, R10.reuse, -R0.reuse ;  /* 0x0000000a67617223 */ /* 0x180fe20000010800 */
[-CC-:B------:R-:W-:Y:S01]  /*18dc0*/  FFMA.FTZ R99, R107, R10.reuse, -R0.reuse ;  /* 0x0000000a6b637223 */ /* 0x180fe20000010800 */
[----:B------:R-:W0:Y:S01]  /*18dd0*/  SHFL.BFLY PT, R21, R2, 0x2, 0x1f ;  /* 0x0c401f0002157f89 */ /* 0x000e2200000e0000 */
        /* <DEDUP_REMOVED lines=14> */
[----:B------:R-:W-:Y:S01]  /*18ec0*/  FMUL.FTZ R0, R127, R10 ;  /* 0x0000000a7f007220 */ /* 0x000fe20000410000 */
[----:B------:R-:W-:Y:S01]  /*18ed0*/  MUFU.EX2 R229, R229 ;  /* 0x000000e500e57308 */ /* 0x000fe20000000800 */
[----:B0-----:R-:W-:-:S07]  /*18ee0*/  FMNMX.FTZ R21, R2, R21, !PT ;  /* 0x0000001502157209 */ /* 0x001fce0007810000 */
[----:B------:R-:W0:Y:S01]  /*18ef0*/  MUFU.EX2 R0, R0 ;  /* 0x0000000000007308 */ /* 0x000e220000000800 */
[----:B------:R-:W1:Y:S07]  /*18f00*/  SHFL.BFLY PT, R2, R21, 0x1, 0x1f ;  /* 0x0c201f0015027f89 */ /* 0x000e6e00000e0000 */
[----:B------:R-:W2:Y:S08]  /*18f10*/  MUFU.EX2 R156, R156 ;  /* 0x0000009c009c7308 */ /* 0x000eb00000000800 */
[----:B------:R-:W3:Y:S08]  /*18f20*/  MUFU.EX2 R158, R158 ;  /* 0x0000009e009e7308 */ /* 0x000ef00000000800 */
[----:B------:R-:W4:Y:S01]  /*18f30*/  MUFU.EX2 R23, R23 ;  /* 0x0000001700177308 */ /* 0x000f220000000800 */
[----:B-1----:R-:W-:-:S04]  /*18f40*/  FMNMX.FTZ R21, R21, R2, !PT ;  /* 0x0000000215157209 */ /* 0x002fc80007810000 */
[C---:B------:R-:W-:Y:S01]  /*18f50*/  FSETP.NEU.FTZ.AND P2, PT, R21.reuse, -INF , PT ;  /* 0xff8000001500780b */ /* 0x040fe20003f5d000 */
[----:B------:R-:W-:Y:S02]  /*18f60*/  FMUL.FTZ R92, R21, R10 ;  /* 0x0000000a155c7220 */ /* 0x000fe40000410000 */
[----:B------:R-:W1:Y:S03]  /*18f70*/  MUFU.EX2 R152, R152 ;  /* 0x0000009800987308 */ /* 0x000e660000000800 */
[----:B------:R-:W-:-:S05]  /*18f80*/  FSEL R92, R92, RZ, P2 ;  /* 0x000000ff5c5c7208 */ /* 0x000fca0001000000 */
[----:B------:R-:W5:Y:S01]  /*18f90*/  MUFU.EX2 R91, R91 ;  /* 0x0000005b005b7308 */ /* 0x000f620000000800 */
[-CC-:B------:R-:W-:Y:S01]  /*18fa0*/  FFMA.FTZ R22, R13, R10.reuse, -R92.reuse ;  /* 0x0000000a0d167223 */ /* 0x180fe2000001085c */
[----:B------:R-:W-:Y:S01]  /*18fb0*/  FSEL R13, R21, RZ, P2 ;  /* 0x000000ff150d7208 */ /* 0x000fe20001000000 */
[-CC-:B------:R-:W-:Y:S01]  /*18fc0*/  FFMA.FTZ R127, R231, R10.reuse, -R92.reuse ;  /* 0x0000000ae77f7223 */ /* 0x180fe2000001085c */
[--C-:B------:R-:W-:Y:S01]  /*18fd0*/  FFMA.FTZ R88, R89, R10, -R92.reuse ;  /* 0x0000000a59587223 */ /* 0x100fe2000001085c */
[----:B0-----:R-:W-:Y:S01]  /*18fe0*/  FFMA.FTZ R89, R0, R4, R229 ;  /* 0x0000000400597223 */ /* 0x001fe200000100e5 */
[-C--:B------:R-:W-:Y:S01]  /*18ff0*/  FFMA.FTZ R11, R11, R10.reuse, -R92 ;  /* 0x0000000a0b0b7223 */ /* 0x080fe2000001085c */
[----:B------:R-:W-:Y:S01]  /*19000*/  FADD.FTZ R13, -R13, R6 ;  /* 0x000000060d0d7221 */ /* 0x000fe20000010100 */
[----:B------:R-:W-:Y:S01]  /*19010*/  MUFU.EX2 R22, R22 ;  /* 0x0000001600167308 */ /* 0x000fe20000000800 */
[----:B--2---:R-:W-:Y:S01]  /*19020*/  FADD.FTZ R89, R156, R89 ;  /* 0x000000599c597221 */ /* 0x004fe20000010000 */
[-CC-:B------:R-:W-:Y:S01]  /*19030*/  FFMA.FTZ R153, R139, R10.reuse, -R92.reuse ;  /* 0x0000000a8b997223 */ /* 0x180fe2000001085c */
[-C--:B------:R-:W-:Y:S01]  /*19040*/  FMUL.FTZ R13, R13, R10.reuse ;  /* 0x0000000a0d0d7220 */ /* 0x080fe20000410000 */
[-CC-:B------:R-:W-:Y:S01]  /*19050*/  FFMA.FTZ R90, R93, R10.reuse, -R92.reuse ;  /* 0x0000000a5d5a7223 */ /* 0x180fe2000001085c */
[----:B---3--:R-:W-:Y:S01]  /*19060*/  FADD.FTZ R4, R158, R89 ;  /* 0x000000599e047221 */ /* 0x008fe20000010000 */
[-CC-:B------:R-:W-:Y:S01]  /*19070*/  FFMA.FTZ R155, R159, R10.reuse, -R92.reuse ;  /* 0x0000000a9f9b7223 */ /* 0x180fe2000001085c */
[-C--:B------:R-:W-:Y:S01]  /*19080*/  FFMA.FTZ R94, R199, R10.reuse, -R92 ;  /* 0x0000000ac75e7223 */ /* 0x080fe2000001085c */
[----:B------:R-:W-:Y:S01]  /*19090*/  MUFU.EX2 R127, R127 ;  /* 0x0000007f007f7308 */ /* 0x000fe20000000800 */
[----:B----4-:R-:W-:Y:S01]  /*190a0*/  FADD.FTZ R89, R23, R4 ;  /* 0x0000000417597221 */ /* 0x010fe20000010000 */
[-CC-:B------:R-:W-:Y:S01]  /*190b0*/  FFMA.FTZ R149, R207, R10.reuse, -R92.reuse ;  /* 0x0000000acf957223 */ /* 0x180fe2000001085c */
[-CC-:B------:R-:W-:Y:S01]  /*190c0*/  FFMA.FTZ R96, R157, R10.reuse, -R92.reuse ;  /* 0x0000000a9d607223 */ /* 0x180fe2000001085c */
[-CC-:B------:R-:W-:Y:S01]  /*190d0*/  FFMA.FTZ R151, R209, R10.reuse, -R92.reuse ;  /* 0x0000000ad1977223 */ /* 0x180fe2000001085c */
[----:B-1----:R-:W-:Y:S01]  /*190e0*/  FADD.FTZ R4, R152, R89 ;  /* 0x0000005998047221 */ /* 0x002fe20000010000 */
[-CC-:B------:R-:W-:Y:S01]  /*190f0*/  FFMA.FTZ R105, R105, R10.reuse, -R92.reuse ;  /* 0x0000000a69697223 */ /* 0x180fe2000001085c */
[-CC-:B------:R-:W-:Y:S01]  /*19100*/  FFMA.FTZ R145, R211, R10.reuse, -R92.reuse ;  /* 0x0000000ad3917223 */ /* 0x180fe2000001085c */
[----:B------:R5:W0:Y:S01]  /*19110*/  MUFU.EX2 R2, R13 ;  /* 0x0000000d00027308 */ /* 0x000a220000000800 */
[-CC-:B------:R-:W-:Y:S01]  /*19120*/  FFMA.FTZ R98, R109, R10.reuse, -R92.reuse ;  /* 0x0000000a6d627223 */ /* 0x180fe2000001085c */
[-CC-:B------:R-:W-:Y:S01]  /*19130*/  FFMA.FTZ R147, R213, R10.reuse, -R92.reuse ;  /* 0x0000000ad5937223 */ /* 0x180fe2000001085c */
[-CC-:B------:R-:W-:Y:S01]  /*19140*/  FFMA.FTZ R100, R215, R10.reuse, -R92.reuse ;  /* 0x0000000ad7647223 */ /* 0x180fe2000001085c */
[-C--:B------:R-:W-:Y:S01]  /*19150*/  FFMA.FTZ R141, R117, R10.reuse, -R92 ;  /* 0x0000000a758d7223 */ /* 0x080fe2000001085c */
[----:B------:R-:W-:Y:S01]  /*19160*/  @!P1 PRMT R89, RZ, 0x654, R12 ;  /* 0x00000654ff599816 */ /* 0x000fe2000000000c */
[-CC-:B------:R-:W-:Y:S01]  /*19170*/  FFMA.FTZ R12, R217, R10.reuse, -R92.reuse ;  /* 0x0000000ad90c7223 */ /* 0x180fe2000001085c */
[-C--:B------:R-:W-:Y:S01]  /*19180*/  FFMA.FTZ R143, R119, R10.reuse, -R92 ;  /* 0x0000000a778f7223 */ /* 0x080fe2000001085c */
[----:B------:R-:W1:Y:S01]  /*19190*/  MUFU.EX2 R11, R11 ;  /* 0x0000000b000b7308 */ /* 0x000e620000000800 */
[----:B-----5:R-:W-:Y:S01]  /*191a0*/  FADD.FTZ R13, R91, R4 ;  /* 0x000000045b0d7221 */ /* 0x020fe20000010000 */
[-CC-:B------:R-:W-:Y:S01]  /*191b0*/  FFMA.FTZ R219, R219, R10.reuse, -R92.reuse ;  /* 0x0000000adbdb7223 */ /* 0x180fe2000001085c */
[-CC-:B------:R-:W-:Y:S01]  /*191c0*/  FFMA.FTZ R121, R121, R10.reuse, -R92.reuse ;  /* 0x0000000a79797223 */ /* 0x180fe2000001085c */
[-CC-:B------:R-:W-:Y:S01]  /*191d0*/  FFMA.FTZ R221, R221, R10.reuse, -R92.reuse ;  /* 0x0000000adddd7223 */ /* 0x180fe2000001085c */
[-CC-:B------:R-:W-:Y:S01]  /*191e0*/  FFMA.FTZ R125, R125, R10.reuse, -R92.reuse ;  /* 0x0000000a7d7d7223 */ /* 0x180fe2000001085c */
[----:B------:R-:W-:Y:S01]  /*191f0*/  FFMA.FTZ R123, R123, R10, -R92 ;  /* 0x0000000a7b7b7223 */ /* 0x000fe2000001085c */
[----:B------:R-:W-:Y:S01]  /*19200*/  ISETP.GT.AND P2, PT, R8, R14, PT ;  /* 0x0000000e0800720c */ /* 0x000fe20003f44270 */
[----:B------:R-:W2:Y:S01]  /*19210*/  MUFU.EX2 R88, R88 ;  /* 0x0000005800587308 */ /* 0x000ea20000000800 */
[----:B0-----:R-:W-:Y:S01]  /*19220*/  FFMA.FTZ R3, R2, R3, R127 ;  /* 0x0000000302037223 */ /* 0x001fe2000001007f */
[----:B------:R0:W-:Y:S01]  /*19230*/  @!P1 SYNCS.ARRIVE.TRANS64.RED.A1T0 RZ, [R89+URZ], RZ ;  /* 0x000000ff59ff99a7 */ /* 0x0001e2000810043f */
[----:B------:R-:W-:Y:S01]  /*19240*/  F2FP.BF16.F32.PACK_AB R158, R23, R158 ;  /* 0x0000009e179e723e */ /* 0x000fe200000010ff */
[----:B------:R-:W-:-:S02]  /*19250*/  VIADD R8, R8, 0xffffffff ;  /* 0xffffffff08087836 */ /* 0x000fc40000000000 */
[C---:B------:R-:W-:Y:S01]  /*19260*/  FADD.FTZ R4, R22.reuse, R3 ;  /* 0x0000000316047221 */ /* 0x040fe20000010000 */
[----:B------:R-:W-:Y:S01]  /*19270*/  F2FP.BF16.F32.PACK_AB R157, R22, R127 ;  /* 0x0000007f169d723e */ /* 0x000fe200000010ff */
[----:B------:R-:W-:Y:S01]  /*19280*/  IMAD.MOV.U32 R23, RZ, RZ, R20 ;  /* 0x000000ffff177224 */ /* 0x000fe200078e0014 */
[----:B------:R-:W3:Y:S01]  /*19290*/  MUFU.EX2 R153, R153 ;  /* 0x0000009900997308 */ /* 0x000ee20000000800 */
[----:B-1----:R-:W-:Y:S01]  /*192a0*/  FADD.FTZ R3, R11, R4 ;  /* 0x000000040b037221 */ /* 0x002fe20000010000 */
[----:B------:R-:W-:Y:S01]  /*192b0*/  F2FP.BF16.F32.PACK_AB R156, R156, R229 ;  /* 0x000000e59c9c723e */ /* 0x000fe200000010ff */
[----:B------:R-:W-:Y:S01]  /*192c0*/  IMAD.MOV.U32 R22, RZ, RZ, R15 ;  /* 0x000000ffff167224 */ /* 0x000fe200078e000f */
[----:B------:R-:W-:-:S04]  /*192d0*/  F2FP.BF16.F32.PACK_AB R152, R91, R152 ;  /* 0x000000985b98723e */ /* 0x000fc800000010ff */
[----:B------:R-:W1:Y:S01]  /*192e0*/  MUFU.EX2 R90, R90 ;  /* 0x0000005a005a7308 */ /* 0x000e620000000800 */
[C---:B--2---:R-:W-:Y:S01]  /*192f0*/  FADD.FTZ R4, R88.reuse, R3 ;  /* 0x0000000358047221 */ /* 0x044fe20000010000 */
[----:B------:R-:W-:-:S06]  /*19300*/  F2FP.BF16.F32.PACK_AB R159, R88, R11 ;  /* 0x0000000b589f723e */ /* 0x000fcc00000010ff */
[----:B------:R-:W2:Y:S01]  /*19310*/  MUFU.EX2 R154, R154 ;  /* 0x0000009a009a7308 */ /* 0x000ea20000000800 */
[----:B---3--:R-:W-:-:S07]  /*19320*/  FADD.FTZ R3, R153, R4 ;  /* 0x0000000499037221 */ /* 0x008fce0000010000 */
[----:B------:R-:W3:Y:S01]  /*19330*/  MUFU.EX2 R155, R155 ;  /* 0x0000009b009b7308 */ /* 0x000ee20000000800 */
[C---:B-1----:R-:W-:Y:S01]  /*19340*/  FADD.FTZ R4, R90.reuse, R3 ;  /* 0x000000035a047221 */ /* 0x042fe20000010000 */
[----:B------:R-:W-:-:S06]  /*19350*/  F2FP.BF16.F32.PACK_AB R153, R90, R153 ;  /* 0x000000995a99723e */ /* 0x000fcc00000010ff */
[----:B------:R-:W1:Y:S01]  /*19360*/  MUFU.EX2 R95, R95 ;  /* 0x0000005f005f7308 */ /* 0x000e620000000800 */
[----:B--2---:R-:W-:-:S07]  /*19370*/  FADD.FTZ R102, R154, R13 ;  /* 0x0000000d9a667221 */ /* 0x004fce0000010000 */
[----:B------:R-:W2:Y:S01]  /*19380*/  MUFU.EX2 R94, R94 ;  /* 0x0000005e005e7308 */ /* 0x000ea20000000800 */
[----:B---3--:R-:W-:-:S07]  /*19390*/  FADD.FTZ R3, R155, R4 ;  /* 0x000000049b037221 */ /* 0x008fce0000010000 */
[----:B------:R-:W3:Y:S01]  /*193a0*/  MUFU.EX2 R148, R148 ;  /* 0x0000009400947308 */ /* 0x000ee20000000800 */
[C---:B-1----:R-:W-:Y:S01]  /*193b0*/  FADD.FTZ R13, R95.reuse, R102 ;  /* 0x000000665f0d7221 */ /* 0x042fe20000010000 */
[----:B------:R-:W-:-:S06]  /*193c0*/  F2FP.BF16.F32.PACK_AB R154, R95, R154 ;  /* 0x0000009a5f9a723e */ /* 0x000fcc00000010ff */
[----:B------:R-:W1:Y:S01]  /*193d0*/  MUFU.EX2 R149, R149 ;  /* 0x0000009500957308 */ /* 0x000e620000000800 */
[C---:B--2---:R-:W-:Y:S01]  /*193e0*/  FADD.FTZ R4, R94.reuse, R3 ;  /* 0x000000035e047221 */ /* 0x044fe20000010000 */
[----:B------:R-:W-:-:S06]  /*193f0*/  F2FP.BF16.F32.PACK_AB R155, R94, R155 ;  /* 0x0000009b5e9b723e */ /* 0x000fcc00000010ff */
[----:B------:R-:W2:Y:S01]  /*19400*/  MUFU.EX2 R97, R97 ;  /* 0x0000006100617308 */ /* 0x000ea20000000800 */
[----:B---3--:R-:W-:-:S07]  /*19410*/  FADD.FTZ R102, R148, R13 ;  /* 0x0000000d94667221 */ /* 0x008fce0000010000 */
[----:B------:R-:W3:Y:S01]  /*19420*/  MUFU.EX2 R96, R96 ;  /* 0x0000006000607308 */ /* 0x000ee20000000800 */
[----:B-1----:R-:W-:-:S07]  /*19430*/  FADD.FTZ R3, R149, R4 ;  /* 0x0000000495037221 */ /* 0x002fce0000010000 */
[----:B------:R-:W1:Y:S01]  /*19440*/  MUFU.EX2 R150, R150 ;  /* 0x0000009600967308 */ /* 0x000e620000000800 */
[C---:B--2---:R-:W-:Y:S01]  /*19450*/  FADD.FTZ R13, R97.reuse, R102 ;  /* 0x00000066610d7221 */ /* 0x044fe20000010000 */
[----:B------:R-:W-:-:S06]  /*19460*/  F2FP.BF16.F32.PACK_AB R148, R97, R148 ;  /* 0x000000946194723e */ /* 0x000fcc00000010ff */
[----:B------:R-:W2:Y:S01]  /*19470*/  MUFU.EX2 R151, R151 ;  /* 0x0000009700977308 */ /* 0x000ea20000000800 */
[C---:B---3--:R-:W-:Y:S01]  /*19480*/  FADD.FTZ R4, R96.reuse, R3 ;  /* 0x0000000360047221 */ /* 0x048fe20000010000 */
[----:B------:R-:W-:-:S06]  /*19490*/  F2FP.BF16.F32.PACK_AB R149, R96, R149 ;  /* 0x000000956095723e */ /* 0x000fcc00000010ff */
[----:B------:R-:W3:Y:S01]  /*194a0*/  MUFU.EX2 R99, R99 ;  /* 0x0000006300637308 */ /* 0x000ee20000000800 */
[----:B-1----:R-:W-:-:S07]  /*194b0*/  FADD.FTZ R102, R150, R13 ;  /* 0x0000000d96667221 */ /* 0x002fce0000010000 */
[----:B------:R-:W1:Y:S01]  /*194c0*/  MUFU.EX2 R6, R105 ;  /* 0x0000006900067308 */ /* 0x000e620000000800 */
[----:B--2---:R-:W-:-:S07]  /*194d0*/  FADD.FTZ R3, R151, R4 ;  /* 0x0000000497037221 */ /* 0x004fce0000010000 */
[----:B------:R-:W2:Y:S01]  /*194e0*/  MUFU.EX2 R144, R144 ;  /* 0x0000009000907308 */ /* 0x000ea20000000800 */
[C---:B---3--:R-:W-:Y:S01]  /*194f0*/  FADD.FTZ R13, R99.reuse, R102 ;  /* 0x00000066630d7221 */ /* 0x048fe20000010000 */
[----:B------:R-:W-:-:S06]  /*19500*/  F2FP.BF16.F32.PACK_AB R150, R99, R150 ;  /* 0x000000966396723e */ /* 0x000fcc00000010ff */
[----:B------:R-:W3:Y:S01]  /*19510*/  MUFU.EX2 R145, R145 ;  /* 0x0000009100917308 */ /* 0x000ee20000000800 */
[C---:B-1----:R-:W-:Y:S01]  /*19520*/  FADD.FTZ R4, R6.reuse, R3 ;  /* 0x0000000306047221 */ /* 0x042fe20000010000 */
[----:B------:R-:W-:Y:S01]  /*19530*/  F2FP.BF16.F32.PACK_AB R151, R6, R151 ;  /* 0x000000970697723e */ /* 0x000fe200000010ff */
[----:B------:R-:W-:-:S05]  /*19540*/  IMAD.MOV.U32 R6, RZ, RZ, R21 ;  /* 0x000000ffff067224 */ /* 0x000fca00078e0015 */
        /* <DEDUP_REMOVED lines=53> */
[----:B--2---:R-:W-:Y:S01]  /*198a0*/  FADD.FTZ R3, R106, R3 ;  /* 0x000000036a037221 */ /* 0x004fe20000010000 */
[C---:B---3--:R-:W-:Y:S01]  /*198b0*/  FADD.FTZ R4, R5.reuse, R102 ;  /* 0x0000006605047221 */ /* 0x048fe20000010000 */
[----:B------:R-:W-:Y:S01]  /*198c0*/  F2FP.BF16.F32.PACK_AB R138, R5, R138 ;  /* 0x0000008a058a723e */ /* 0x000fe200000010ff */
[----:B------:R-:W-:Y:S02]  /*198d0*/  IMAD.MOV.U32 R5, RZ, RZ, R101 ;  /* 0x000000ffff057224 */ /* 0x000fe400078e0065 */
[C---:B-1----:R-:W-:Y:S01]  /*198e0*/  FADD.FTZ R3, R123.reuse, R3 ;  /* 0x000000037b037221 */ /* 0x042fe20000010000 */
[----:B------:R-:W-:Y:S01]  /*198f0*/  F2FP.BF16.F32.PACK_AB R139, R123, R106 ;  /* 0x0000006a7b8b723e */ /* 0x000fe200000010ff */
[----:B0-----:R-:W-:Y:S06]  /*19900*/  @P2 BRA `(.L_x_1877) ;  /* 0xffffffc800442947 */ /* 0x001fec000383ffff */
[----:B------:R-:W-:Y:S05]  /*19910*/  BSYNC B1 ;  /* 0x0000000000017941 */ /* 0x000fea0003800000 */
.L_x_1858:
[----:B------:R-:W-:Y:S02]  /*19920*/  IMAD.MOV.U32 R6, RZ, RZ, R21 ;  /* 0x000000ffff067224 */ /* 0x000fe400078e0015 */
[----:B------:R-:W-:Y:S02]  /*19930*/  IMAD.MOV.U32 R5, RZ, RZ, R101 ;  /* 0x000000ffff057224 */ /* 0x000fe400078e0065 */
[----:B------:R-:W-:Y:S02]  /*19940*/  IMAD.MOV.U32 R22, RZ, RZ, R15 ;  /* 0x000000ffff167224 */ /* 0x000fe400078e000f */
[----:B------:R-:W-:-:S07]  /*19950*/  IMAD.MOV.U32 R23, RZ, RZ, R20 ;  /* 0x000000ffff177224 */ /* 0x000fce00078e0014 */
.L_x_1857:
[----:B------:R-:W-:Y:S05]  /*19960*/  BSYNC B0 ;  /* 0x0000000000007941 */ /* 0x000fea0003800000 */
.L_x_1856:
        /* <DEDUP_REMOVED lines=24> */
.L_x_1880:
[----:B------:R-:W-:-:S13]  /*19af0*/  ISETP.NE.AND P2, PT, R14, 0x1, PT ;  /* 0x000000010e00780c */ /* 0x000fda0003f45270 */
[----:B------:R-:W0:Y:S02]  /*19b00*/  @P2 LDC.64 R12, c[0x0][0x9e8] ;  /* 0x00027a00ff0c2b82 */ /* 0x000e240000000a00 */
[----:B0-----:R-:W-:-:S05]  /*19b10*/  @P2 IMAD.HI.U32 R12, R9, R12, RZ ;  /* 0x0000000c090c2227 */ /* 0x001fca00078e00ff */
[----:B------:R-:W-:-:S07]  /*19b20*/  @P2 SHF.R.U32.HI R9, RZ, R13, R12 ;  /* 0x0000000dff092219 */ /* 0x000fce000001160c */
.L_x_1881:
[----:B------:R-:W-:Y:S05]  /*19b30*/  BSYNC B0 ;  /* 0x0000000000007941 */ /* 0x000fea0003800000 */
.L_x_1879:
[----:B------:R-:W-:-:S05]  /*19b40*/  IMAD R12, R9, R14, RZ ;  /* 0x0000000e090c7224 */ /* 0x000fca00078e02ff */
[----:B------:R-:W-:-:S07]  /*19b50*/  VIMNMX R11, R11, R12, !PT ;  /* 0x0000000c0b0b7248 */ /* 0x000fce0007fe0100 */
.L_x_1878:
[----:B------:R-:W-:Y:S01]  /*19b60*/  VIADD R11, R11, 0x5f ;  /* 0x0000005f0b0b7836 */ /* 0x000fe20000000000 */
[----:B------:R-:W-:Y:S03]  /*19b70*/  BSSY B0, `(.L_x_1882) ;  /* 0x0000265000007945 */ /* 0x000fe60003800000 */
[----:B------:R-:W-:-:S05]  /*19b80*/  IMAD.HI R11, R11, 0x2aaaaaab, RZ ;  /* 0x2aaaaaab0b0b7827 */ /* 0x000fca00078e02ff */
[----:B------:R-:W-:-:S04]  /*19b90*/  SHF.R.U32.HI R12, RZ, 0x1f, R11 ;  /* 0x0000001fff0c7819 */ /* 0x000fc8000001160b */
[----:B------:R-:W-:-:S04]  /*19ba0*/  LEA.HI.SX32 R12, R11, R12, 0x1c ;  /* 0x0000000c0b0c7211 */ /* 0x000fc800078fe2ff */
[----:B------:R-:W-:-:S04]  /*19bb0*/  VIMNMX R15, R179, R12, !PT ;  /* 0x0000000cb30f7248 */ /* 0x000fc80007fe0100 */
[----:B------:R-:W-:-:S13]  /*19bc0*/  ISETP.GE.AND P2, PT, R8, R15, PT ;  /* 0x0000000f0800720c */ /* 0x000fda0003f46270 */
[----:B------:R-:W-:Y:S05]  /*19bd0*/  @!P2 BRA `(.L_x_1883) ;  /* 0x000000240078a947 */ /* 0x000fea0003800000 */
[----:B------:R-:W-:Y:S01]  /*19be0*/  BSSY B1, `(.L_x_1883) ;  /* 0x000025d000017945 */ /* 0x000fe20003800000 */
[----:B------:R-:W-:Y:S02]  /*19bf0*/  IMAD.MOV.U32 R13, RZ, RZ, R6 ;  /* 0x000000ffff0d7224 */ /* 0x000fe400078e0006 */
[----:B------:R-:W-:Y:S02]  /*19c00*/  IMAD.MOV.U32 R12, RZ, RZ, R5 ;  /* 0x000000ffff0c7224 */ /* 0x000fe400078e0005 */
[----:B------:R-:W-:Y:S02]  /*19c10*/  IMAD.MOV.U32 R20, RZ, RZ, R8 ;  /* 0x000000ffff147224 */ /* 0x000fe400078e0008 */
[----:B------:R-:W-:Y:S02]  /*19c20*/  IMAD.MOV.U32 R198, RZ, RZ, R23 ;  /* 0x000000ffffc67224 */ /* 0x000fe400078e0017 */
[----:B------:R-:W-:-:S07]  /*19c30*/  IMAD.MOV.U32 R199, RZ, RZ, R22 ;  /* 0x000000ffffc77224 */ /* 0x000fce00078e0016 */
.L_x_1894:
[----:B------:R-:W-:-:S05]  /*19c40*/  VIADD R21, R199, 0x1 ;  /* 0x00000001c7157836 */ /* 0x000fca0000000000 */
[----:B------:R-:W-:-:S04]  /*19c50*/  ISETP.NE.AND P2, PT, R21, 0x2, PT ;  /* 0x000000021500780c */ /* 0x000fc80003f45270 */
[----:B------:R-:W-:Y:S02]  /*19c60*/  SEL R21, R21, RZ, P2 ;  /* 0x000000ff15157207 */ /* 0x000fe40001000000 */
[----:B------:R-:W-:-:S03]  /*19c70*/  SEL R23, RZ, 0x1, P2 ;  /* 0x00000001ff177807 */ /* 0x000fc60001000000 */
[----:B------:R-:W-:Y:S01]  /*19c80*/  IMAD.MOV.U32 R22, RZ, RZ, R21 ;  /* 0x000000ffff167224 */ /* 0x000fe200078e0015 */
[----:B------:R-:W-:Y:S01]  /*19c90*/  LOP3.LUT R23, R198, R23, RZ, 0x3c, !PT ;  /* 0x00000017c6177212 */ /* 0x000fe200078e3cff */
[----:B------:R-:W-:Y:S06]  /*19ca0*/  @!P0 BRA `(.L_x_1884) ;  /* 0x0000000000048947 */ /* 0x000fec0003800000 */
[----:B------:R-:W-:Y:S01]  /*19cb0*/  BPT.TRAP 0x1 ;  /* 0x000000040000795c */ /* 0x000fe20000300000 */
.L_x_1884:
[----:B------:R-:W-:Y:S01]  /*19cc0*/  IMAD R5, R22, 0x8, R16 ;  /* 0x0000000816057824 */ /* 0x000fe200078e0210 */
[----:B------:R-:W-:-:S04]  /*19cd0*/  SHF.L.U32 R6, R23, 0x1f, RZ ;  /* 0x0000001f17067819 */ /* 0x000fc800000006ff */
[----:B------:R0:W1:Y:S01]  /*19ce0*/  SYNCS.PHASECHK.TRANS64.TRYWAIT P2, [R5+URZ+0x2a830], R6 ;  /* 0x02a83006050075a7 */ /* 0x000062000804017f */
[----:B------:R-:W-:Y:S05]  /*19cf0*/  @!P0 BRA `(.L_x_1885) ;  /* 0x0000000000048947 */ /* 0x000fea0003800000 */
[----:B------:R-:W-:Y:S01]  /*19d00*/  BPT.TRAP 0x1 ;  /* 0x000000040000795c */ /* 0x000fe20000300000 */
.L_x_1885:
[----:B------:R-:W-:Y:S01]  /*19d10*/  BSSY B2, `(.L_x_1886) ;  /* 0x0000006000027945 */ /* 0x000fe20003800000 */
[----:B------:R-:W-:Y:S02]  /*19d20*/  IMAD R8, R22, 0x900, R7 ;  /* 0x0000090016087824 */ /* 0x000fe400078e0207 */
[----:B------:R-:W-:Y:S01]  /*19d30*/  IMAD.MOV.U32 R9, RZ, RZ, 0x40000040 ;  /* 0x40000040ff097424 */ /* 0x000fe200078e00ff */
[----:B-1----:R-:W-:Y:S06]  /*19d40*/  @P2 BRA `(.L_x_1887) ;  /* 0x0000000000082947 */ /* 0x002fec0003800000 */
[----:B------:R-:W1:Y:S02]  /*19d50*/  SYNCS.PHASECHK.TRANS64.TRYWAIT P2, [R5+URZ+0x2a830], R6 ;  /* 0x02a83006050075a7 */ /* 0x000e64000804017f */
[----:B-1----:R-:W-:Y:S05]  /*19d60*/  @!P2 BRA `(.L_x_1888) ;  /* 0x0000011400e8a947 */ /* 0x002fea0003800000 */
.L_x_1887:
[----:B------:R-:W-:Y:S05]  /*19d70*/  BSYNC B2 ;  /* 0x0000000000027941 */ /* 0x000fea0003800000 */
.L_x_1886:
[----:B------:R-:W2:Y:S04]  /*19d80*/  LDL.64 R88, [R1+0x38] ;  /* 0x0000380001587983 */ /* 0x000ea80000100a00 */
[----:B------:R-:W3:Y:S04]  /*19d90*/  LDL.64 R218, [R1+0x30] ;  /* 0x0000300001da7983 */ /* 0x000ee80000100a00 */
[----:B------:R-:W4:Y:S01]  /*19da0*/  LDL.64 R216, [R1+0x28] ;  /* 0x0000280001d87983 */ /* 0x000f220000100a00 */
[----:B------:R-:W-:-:S03]  /*19db0*/  R2UR UR6, R8 ;  /* 0x00000000080672ca */ /* 0x000fc600000e0000 */
[----:B------:R-:W5:Y:S01]  /*19dc0*/  LDL.64 R214, [R1+0x20] ;  /* 0x0000200001d67983 */ /* 0x000f620000100a00 */
[----:B------:R-:W-:Y:S01]  /*19dd0*/  R2UR UR7, R9 ;  /* 0x00000000090772ca */ /* 0x000fe200000e0000 */
[----:B------:R-:W-:Y:S02]  /*19de0*/  VIADD R10, R8, 0x2 ;  /* 0x00000002080a7836 */ /* 0x000fe40000000000 */
        /* <DEDUP_REMOVED lines=172> */
.L_x_1889:
[----:B01----:R-:W-:Y:S01]  /*1a8b0*/  SHF.L.U32 R5, R198, 0x1f, RZ ;  /* 0x0000001fc6057819 */ /* 0x003fe200000006ff */
[----:B------:R-:W-:-:S04]  /*1a8c0*/  IMAD R198, R199, 0x8, R16 ;  /* 0x00000008c7c67824 */ /* 0x000fc800078e0210 */
[----:B------:R0:W1:Y:S01]  /*1a8d0*/  SYNCS.PHASECHK.TRANS64.TRYWAIT P2, [R198+URZ+0x2a850], R5 ;  /* 0x02a85005c60075a7 */ /* 0x000062000804017f */
[----:B------:R-:W-:Y:S05]  /*1a8e0*/  @!P0 BRA `(.L_x_1890) ;  /* 0x0000000000048947 */ /* 0x000fea0003800000 */
[----:B------:R-:W-:Y:S01]  /*1a8f0*/  BPT.TRAP 0x1 ;  /* 0x000000040000795c */ /* 0x000fe20000300000 */
.L_x_1890:
[----:B------:R-:W-:Y:S04]  /*1a900*/  BSSY B2, `(.L_x_1891) ;  /* 0x0000004000027945 */ /* 0x000fe80003800000 */
[----:B-1----:R-:W-:Y:S05]  /*1a910*/  @P2 BRA `(.L_x_1892) ;  /* 0x0000000000082947 */ /* 0x002fea0003800000 */
[----:B------:R-:W1:Y:S02]  /*1a920*/  SYNCS.PHASECHK.TRANS64.TRYWAIT P2, [R198+URZ+0x2a850], R5 ;  /* 0x02a85005c60075a7 */ /* 0x000e64000804017f */
[----:B-1----:R-:W-:Y:S05]  /*1a930*/  @!P2 BRA `(.L_x_1893) ;  /* 0x0000010c0008a947 */ /* 0x002fea0003800000 */
.L_x_1892:
[----:B------:R-:W-:Y:S05]  /*1a940*/  BSYNC B2 ;  /* 0x0000000000027941 */ /* 0x000fea0003800000 */
.L_x_1891:
[----:B------:R-:W-:Y:S01]  /*1a950*/  VIADD R0, R16, 0x400 ;  /* 0x0000040010007836 */ /* 0x000fe20000000000 */
        /* <DEDUP_REMOVED lines=9> */
[----:B------:R-:W2:Y:S01]  /*1a9f0*/  MUFU.TANH R207, R207 ;  /* 0x000000cf00cf7308 */ /* 0x000ea20000002400 */
[----:B------:R-:W-:Y:S01]  /*1aa00*/  FMUL.FTZ R211, R93, UR51 ;  /* 0x000000335dd37c20 */ /* 0x000fe20008410000 */
[----:B------:R-:W-:Y:S01]  /*1aa10*/  FMUL.FTZ R97, R97, UR51 ;  /* 0x0000003361617c20 */ /* 0x000fe20008410000 */
[----:B------:R-:W-:Y:S01]  /*1aa20*/  LOP3.LUT R0, R0, 0x3000000, RZ, 0xfc, !PT ;  /* 0x0300000000007812 */ /* 0x000fe200078efcff */
[----:B------:R-:W-:Y:S01]  /*1aa30*/  FMUL.FTZ R213, R104, UR51 ;  /* 0x0000003368d57c20 */ /* 0x000fe20008410000 */
[----:B------:R-:W-:Y:S01]  /*1aa40*/  FMUL.FTZ R215, R105, UR51 ;  /* 0x0000003369d77c20 */ /* 0x000fe20008410000 */
[----:B------:R-:W-:Y:S01]  /*1aa50*/  FMUL.FTZ R219, R108, UR51 ;  /* 0x000000336cdb7c20 */ /* 0x000fe20008410000 */
[----:B------:R-:W-:Y:S01]  /*1aa60*/  FMUL.FTZ R221, R109, UR51 ;  /* 0x000000336ddd7c20 */ /* 0x000fe20008410000 */
[----:B------:R-:W-:Y:S01]  /*1aa70*/  IMAD R8, R199, 0x600, R0 ;  /* 0x00000600c7087824 */ /* 0x000fe200078e0200 */
[----:B------:R-:W3:Y:S01]  /*1aa80*/  MUFU.TANH R89, R89 ;  /* 0x0000005900597308 */ /* 0x000ee20000002400 */
[----:B------:R-:W-:Y:S01]  /*1aa90*/  FMUL.FTZ R199, R96, UR51 ;  /* 0x0000003360c77c20 */ /* 0x000fe20008410000 */
[----:B------:R-:W-:Y:S01]  /*1aaa0*/  FMUL.FTZ R109, R111, UR51 ;  /* 0x000000336f6d7c20 */ /* 0x000fe20008410000 */
[C---:B------:R-:W-:Y:S01]  /*1aab0*/  VIADD R10, R8.reuse, 0x80 ;  /* 0x00000080080a7836 */ /* 0x040fe20000000000 */
[----:B------:R-:W-:Y:S01]  /*1aac0*/  R2UR UR6, R8 ;  /* 0x00000000080672ca */ /* 0x000fe200000e0000 */
[----:B------:R-:W-:Y:S01]  /*1aad0*/  FMUL.FTZ R111, R112, UR51 ;  /* 0x00000033706f7c20 */ /* 0x000fe20008410000 */
[----:B------:R-:W-:Y:S01]  /*1aae0*/  FMUL.FTZ R113, R113, UR51 ;  /* 0x0000003371717c20 */ /* 0x000fe20008410000 */
[----:B------:R-:W-:Y:S01]  /*1aaf0*/  FMUL.FTZ R229, R116, UR51 ;  /* 0x0000003374e57c20 */ /* 0x000fe20008410000 */
[----:B------:R-:W4:Y:S01]  /*1ab00*/  MUFU.TANH R209, R209 ;  /* 0x000000d100d17308 */ /* 0x000f220000002400 */
[----:B--2---:R-:W-:Y:S01]  /*1ab10*/  FMNMX.FTZ R0, R207, R12, !PT ;  /* 0x0000000ccf007209 */ /* 0x004fe20007810000 */
[----:B------:R-:W-:Y:S01]  /*1ab20*/  FMUL.FTZ R117, R117, UR51 ;  /* 0x0000003375757c20 */ /* 0x000fe20008410000 */
[----:B------:R-:W-:Y:S01]  /*1ab30*/  FMUL.FTZ R120, R120, UR51 ;  /* 0x0000003378787c20 */ /* 0x000fe20008410000 */
[----:B------:R-:W-:Y:S01]  /*1ab40*/  FMUL.FTZ R125, R125, UR51 ;  /* 0x000000337d7d7c20 */ /* 0x000fe20008410000 */
[----:B------:R-:W-:Y:S01]  /*1ab50*/  FMUL.FTZ R231, R128, UR51 ;  /* 0x0000003380e77c20 */ /* 0x000fe20008410000 */
[----:B------:R-:W-:Y:S01]  /*1ab60*/  FMUL.FTZ R233, R129, UR51 ;  /* 0x0000003381e97c20 */ /* 0x000fe20008410000 */
[----:B------:R-:W-:Y:S01]  /*1ab70*/  FMUL.FTZ R237, R132, UR51 ;  /* 0x0000003384ed7c20 */ /* 0x000fe20008410000 */
[----:B------:R-:W2:Y:S01]  /*1ab80*/  MUFU.TANH R211, R211 ;  /* 0x000000d300d37308 */ /* 0x000ea20000002400 */
[----:B------:R-:W-:Y:S01]  /*1ab90*/  HGMMA.64x128x16.F32.BF16 R24, R156, gdesc[UR4].tnspB, R24, gsb0 ;  /* 0x41e000049c187df0 */ /* 0x000fe20008001818 */
[----:B------:R-:W-:Y:S01]  /*1aba0*/  R2UR UR6, R10 ;  /* 0x000000000a0672ca */ /* 0x000fe200000e0000 */
[----:B------:R-:W-:Y:S01]  /*1abb0*/  VIADD R10, R8, 0x100 ;  /* 0x00000100080a7836 */ /* 0x000fe20000000000 */
[----:B------:R-:W-:Y:S01]  /*1abc0*/  R2UR UR7, R11 ;  /* 0x000000000b0772ca */ /* 0x000fe200000e0000 */
[----:B------:R-:W-:Y:S01]  /*1abd0*/  IMAD.MOV.U32 R11, RZ, RZ, 0x40000040 ;  /* 0x40000040ff0b7424 */ /* 0x000fe200078e00ff */
[----:B---3--:R-:W-:Y:S01]  /*1abe0*/  FMNMX.FTZ R0, R89, R0, !PT ;  /* 0x0000000059007209 */ /* 0x008fe20007810000 */
[----:B------:R-:W-:Y:S01]  /*1abf0*/  FMUL.FTZ R133, R133, UR51 ;  /* 0x0000003385857c20 */ /* 0x000fe20008410000 */
[----:B------:R-:W3:Y:S01]  /*1ac00*/  MUFU.TANH R199, R199 ;  /* 0x000000c700c77308 */ /* 0x000ee20000002400 */
[----:B------:R-:W-:Y:S01]  /*1ac10*/  FMUL.FTZ R90, R90, UR51 ;  /* 0x000000335a5a7c20 */ /* 0x000fe20008410000 */
[----:B----4-:R-:W-:Y:S01]  /*1ac20*/  FMNMX.FTZ R0, R209, R0, !PT ;  /* 0x00000000d1007209 */ /* 0x010fe20007810000 */
[----:B------:R-:W-:Y:S01]  /*1ac30*/  FMUL.FTZ R91, R91, UR51 ;  /* 0x000000335b5b7c20 */ /* 0x000fe20008410000 */
[----:B------:R-:W-:Y:S01]  /*1ac40*/  FMUL.FTZ R93, R94, UR51 ;  /* 0x000000335e5d7c20 */ /* 0x000fe20008410000 */
        /* <DEDUP_REMOVED lines=9> */
[----:B------:R-:W-:-:S02]  /*1ace0*/  VIADD R88, R8, 0x180 ;  /* 0x0000018008587836 */ /* 0x000fc40000000000 */
[----:B------:R-:W-:Y:S01]  /*1acf0*/  FMUL.FTZ R129, R114, UR51 ;  /* 0x0000003372817c20 */ /* 0x000fe20008410000 */
        /* <DEDUP_REMOVED lines=9> */
[----:B----4-:R-:W-:Y:S01]  /*1ad90*/  FMNMX.FTZ R0, R97, R0, !PT ;  /* 0x0000000061007209 */ /* 0x010fe20007810000 */
[----:B------:R-:W-:Y:S01]  /*1ada0*/  FMUL.FTZ R135, R135, UR51 ;  /* 0x0000003387877c20 */ /* 0x000fe20008410000 */
[----:B------:R-:W-:Y:S01]  /*1adb0*/  ISETP.GT.AND P2, PT, R20, R15, PT ;  /* 0x0000000f1400720c */ /* 0x000fe20003f44270 */
[----:B01----:R-:W-:-:S04]  /*1adc0*/  @!P1 VIADD R198, R198, 0x2a860 ;  /* 0x0002a860c6c69836 */ /* 0x003fc80000000000 */
[----:B------:R-:W-:Y:S01]  /*1add0*/  MUFU.TANH R219, R219 ;  /* 0x000000db00db7308 */ /* 0x000fe20000002400 */
[----:B------:R-:W-:-:S07]  /*1ade0*/  @!P1 PRMT R198, RZ, 0x654, R198 ;  /* 0x00000654ffc69816 */ /* 0x000fce00000000c6 */
        /* <DEDUP_REMOVED lines=10> */
[----:B------:R-:W0:Y:S08]  /*1ae90*/  MUFU.TANH R90, R90 ;  /* 0x0000005a005a7308 */ /* 0x000e300000002400 */
[----:B------:R-:W1:Y:S01]  /*1aea0*/  MUFU.TANH R91, R91 ;  /* 0x0000005b005b7308 */ /* 0x000e620000002400 */
[----:B------:R-:W-:-:S02]  /*1aeb0*/  WARPGROUP.DEPBAR.LE gsb0, 0x0 ;  /* 0x00008000000079c5 */ /* 0x000fc40000010000 */
[----:B------:R-:W-:Y:S01]  /*1aec0*/  WARPGROUP.ARRIVE ;  /* 0x00000000000079c5 */ /* 0x000fe20000000000 */
[----:B------:R-:W-:Y:S01]  /*1aed0*/  FMUL.FTZ R157, R100, UR51 ;  /* 0x00000033649d7c20 */ /* 0x000fe20008410000 */
[----:B------:R-:W-:-:S03]  /*1aee0*/  FMUL.FTZ R159, R101, UR51 ;  /* 0x00000033659f7c20 */ /* 0x000fc60008410000 */
[----:B------:R-:W2:Y:S01]  /*1aef0*/  MUFU.TANH R93, R93 ;  /* 0x0000005d005d7308 */ /* 0x000ea20000002400 */
[----:B0-----:R-:W-:Y:S01]  /*1af00*/  FMNMX.FTZ R6, R90, R13, !PT ;  /* 0x0000000d5a067209 */ /* 0x001fe20007810000 */
[----:B------:R-:W-:Y:S01]  /*1af10*/  FMUL.FTZ R101, R102, UR51 ;  /* 0x0000003366657c20 */ /* 0x000fe20008410000 */
[----:B------:R-:W-:Y:S01]  /*1af20*/  HGMMA.64x128x16.F32.BF16 R24, R152, gdesc[UR4].tnspB, R24, gsb0 ;  /* 0x41e0000498187df0 */ /* 0x000fe20008001818 */
[----:B------:R-:W-:Y:S01]  /*1af30*/  R2UR UR6, R10 ;  /* 0x000000000a0672ca */ /* 0x000fe200000e0000 */
[----:B------:R-:W-:Y:S01]  /*1af40*/  IMAD.U32 R10, RZ, RZ, UR42 ;  /* 0x0000002aff0a7e24 */ /* 0x000fe2000f8e00ff */
[----:B------:R-:W-:Y:S01]  /*1af50*/  R2UR UR7, R11 ;  /* 0x000000000b0772ca */ /* 0x000fe200000e0000 */
[----:B------:R-:W-:Y:S01]  /*1af60*/  FMUL.FTZ R11, R119, UR51 ;  /* 0x00000033770b7c20 */ /* 0x000fe20008410000 */
[----:B------:R-:W0:Y:S01]  /*1af70*/  MUFU.TANH R157, R157 ;  /* 0x0000009d009d7308 */ /* 0x000e220000002400 */
[----:B-1----:R-:W-:Y:S01]  /*1af80*/  FMNMX.FTZ R6, R91, R6, !PT ;  /* 0x000000065b067209 */ /* 0x002fe20007810000 */
[----:B------:R-:W-:-:S06]  /*1af90*/  FMUL.FTZ R119, R122, UR51 ;  /* 0x000000337a777c20 */ /* 0x000fcc0008410000 */
[----:B------:R-:W1:Y:S01]  /*1afa0*/  MUFU.TANH R159, R159 ;  /* 0x0000009f009f7308 */ /* 0x000e620000002400 */
[----:B--2---:R-:W-:-:S07]  /*1afb0*/  FMNMX.FTZ R6, R93, R6, !PT ;  /* 0x000000065d067209 */ /* 0x004fce0007810000 */
[----:B------:R-:W2:Y:S01]  /*1afc0*/  MUFU.TANH R95, R95 ;  /* 0x0000005f005f7308 */ /* 0x000ea20000002400 */
[----:B0-----:R-:W-:-:S07]  /*1afd0*/  FMNMX.FTZ R0, R157, R0, !PT ;  /* 0x000000009d007209 */ /* 0x001fce0007810000 */
[----:B------:R-:W0:Y:S01]  /*1afe0*/  MUFU.TANH R9, R9 ;  /* 0x0000000900097308 */ /* 0x000e220000002400 */
[----:B-1----:R-:W-:-:S04]  /*1aff0*/  FMNMX.FTZ R0, R159, R0, !PT ;  /* 0x000000009f007209 */ /* 0x002fc80007810000 */
[----:B------:R-:W-:-:S03]  /*1b000*/  FMNMX.FTZ R0, R213, R0, !PT ;  /* 0x00000000d5007209 */ /* 0x000fc60007810000 */
[----:B------:R-:W1:Y:S01]  /*1b010*/  MUFU.TANH R99, R99 ;  /* 0x0000006300637308 */ /* 0x000e620000002400 */
[----:B------:R-:W-:Y:S02]  /*1b020*/  FMNMX.FTZ R0, R215, R0, !PT ;  /* 0x00000000d7007209 */ /* 0x000fe40007810000 */
[----:B--2---:R-:W-:Y:S02]  /*1b030*/  FMNMX.FTZ R6, R95, R6, !PT ;  /* 0x000000065f067209 */ /* 0x004fe40007810000 */
[----:B------:R-:W-:-:S03]  /*1b040*/  FMNMX.FTZ R0, R219, R0, !PT ;  /* 0x00000000db007209 */ /* 0x000fc60007810000 */
[----:B------:R-:W2:Y:S01]  /*1b050*/  MUFU.TANH R101, R101 ;  /* 0x0000006500657308 */ /* 0x000ea20000002400 */
[----:B------:R-:W-:Y:S02]  /*1b060*/  FMNMX.FTZ R0, R221, R0, !PT ;  /* 0x00000000dd007209 */ /* 0x000fe40007810000 */
[----:B0-----:R-:W-:Y:S02]  /*1b070*/  FMNMX.FTZ R6, R9, R6, !PT ;  /* 0x0000000609067209 */ /* 0x001fe40007810000 */
[----:B------:R-:W-:-:S03]  /*1b080*/  FMNMX.FTZ R0, R111, R0, !PT ;  /* 0x000000006f007209 */ /* 0x000fc60007810000 */
[----:B------:R-:W0:Y:S01]  /*1b090*/  MUFU.TANH R103, R103 ;  /* 0x0000006700677308 */ /* 0x000e220000002400 */
[----:B------:R-:W-:Y:S02]  /*1b0a0*/  FMNMX.FTZ R0, R113, R0, !PT ;  /* 0x0000000071007209 */ /* 0x000fe40007810000 */
[----:B-1----:R-:W-:Y:S02]  /*1b0b0*/  FMNMX.FTZ R6, R99, R6, !PT ;  /* 0x0000000663067209 */ /* 0x002fe40007810000 */
[----:B------:R-:W-:-:S03]  /*1b0c0*/  FMNMX.FTZ R0, R229, R0, !PT ;  /* 0x00000000e5007209 */ /* 0x000fc60007810000 */
[----:B------:R-:W1:Y:S01]  /*1b0d0*/  MUFU.TANH R105, R105 ;  /* 0x0000006900697308 */ /* 0x000e620000002400 */
[----:B------:R-:W-:Y:S02]  /*1b0e0*/  FMNMX.FTZ R0, R117, R0, !PT ;  /* 0x0000000075007209 */ /* 0x000fe40007810000 */
[----:B--2---:R-:W-:-:S05]  /*1b0f0*/  FMNMX.FTZ R6, R101, R6, !PT ;  /* 0x0000000665067209 */ /* 0x004fca0007810000 */
[----:B------:R-:W2:Y:S01]  /*1b100*/  MUFU.TANH R107, R107 ;  /* 0x0000006b006b7308 */ /* 0x000ea20000002400 */
[----:B0-----:R-:W-:-:S07]  /*1b110*/  FMNMX.FTZ R6, R103, R6, !PT ;  /* 0x0000000667067209 */ /* 0x001fce0007810000 */
[----:B------:R-:W0:Y:S01]  /*1b120*/  MUFU.TANH R217, R217 ;  /* 0x000000d900d97308 */ /* 0x000e220000002400 */
[----:B-1----:R-:W-:-:S07]  /*1b130*/  FMNMX.FTZ R6, R105, R6, !PT ;  /* 0x0000000669067209 */ /* 0x002fce0007810000 */
[----:B------:R-:W1:Y:S01]  /*1b140*/  MUFU.TANH R109, R109 ;  /* 0x0000006d006d7308 */ /* 0x000e620000002400 */
[----:B--2---:R-:W-:-:S07]  /*1b150*/  FMNMX.FTZ R6, R107, R6, !PT ;  /* 0x000000066b067209 */ /* 0x004fce0007810000 */
        /* <DEDUP_REMOVED lines=12> */
[----:B------:R-:W-:Y:S01]  /*1b220*/  MUFU.TANH R127, R127 ;  /* 0x0000007f007f7308 */ /* 0x000fe20000002400 */
[----:B------:R-:W-:Y:S02]  /*1b230*/  WARPGROUP.DEPBAR.LE gsb0, 0x0 ;  /* 0x00008000000079c5 */ /* 0x000fe40000010000 */
[----:B------:R-:W-:Y:S01]  /*1b240*/  FMUL.FTZ R155, R121, UR51 ;  /* 0x00000033799b7c20 */ /* 0x000fe20008410000 */
[----:B------:R-:W-:Y:S01]  /*1b250*/  FMUL.FTZ R121, R124, UR51 ;  /* 0x000000337c797c20 */ /* 0x000fe20008410000 */
[----:B------:R-:W-:Y:S01]  /*1b260*/  WARPGROUP.ARRIVE ;  /* 0x00000000000079c5 */ /* 0x000fe20000000000 */
[----:B0-----:R-:W-:Y:S02]  /*1b270*/  FMNMX.FTZ R6, R119, R6, !PT ;  /* 0x0000000677067209 */ /* 0x001fe40007810000 */
[----:B------:R-:W0:Y:S02]  /*1b280*/  MUFU.TANH R153, R120 ;  /* 0x0000007800997308 */ /* 0x000e240000002400 */
[----:B-1----:R-:W-:Y:S01]  /*1b290*/  FMNMX.FTZ R6, R123, R6, !PT ;  /* 0x000000067b067209 */ /* 0x002fe20007810000 */
[----:B------:R-:W-:Y:S01]  /*1b2a0*/  HGMMA.64x128x16.F32.BF16 R24, R148, gdesc[UR4].tnspB, R24, gsb0 ;  /* 0x41e0000494187df0 */ /* 0x000fe20008001818 */
[----:B------:R-:W-:Y:S01]  /*1b2b0*/  R2UR UR6, R88 ;  /* 0x00000000580672ca */ /* 0x000fe200000e0000 */
[----:B------:R-:W-:-:S02]  /*1b2c0*/  VIADD R88, R8, 0x200 ;  /* 0x0000020008587836 */ /* 0x000fc40000000000 */
[----:B------:R-:W-:Y:S01]  /*1b2d0*/  VIADD R8, R8, 0x280 ;  /* 0x0000028008087836 */ /* 0x000fe20000000000 */
[----:B------:R-:W1:Y:S08]  /*1b2e0*/  MUFU.TANH R155, R155 ;  /* 0x0000009b009b7308 */ /* 0x000e700000002400 */
[----:B------:R-:W2:Y:S01]  /*1b2f0*/  MUFU.TANH R121, R121 ;  /* 0x0000007900797308 */ /* 0x000ea20000002400 */
[----:B0-----:R-:W-:-:S07]  /*1b300*/  FMNMX.FTZ R0, R153, R0, !PT ;  /* 0x0000000099007209 */ /* 0x001fce0007810000 */
[----:B------:R-:W-:Y:S01]  /*1b310*/  MUFU.TANH R131, R131 ;  /* 0x0000008300837308 */ /* 0x000fe20000002400 */
[----:B-1----:R-:W-:-:S07]  /*1b320*/  FMNMX.FTZ R0, R155, R0, !PT ;  /* 0x000000009b007209 */ /* 0x002fce0007810000 */
[----:B------:R-:W-:Y:S01]  /*1b330*/  MUFU.TANH R92, R92 ;  /* 0x0000005c005c7308 */ /* 0x000fe20000002400 */
[----:B--2---:R-:W-:-:S04]  /*1b340*/  FMNMX.FTZ R0, R121, R0, !PT ;  /* 0x0000000079007209 */ /* 0x004fc80007810000 */
[----:B------:R-:W-:-:S03]  /*1b350*/  FMNMX.FTZ R0, R125, R0, !PT ;  /* 0x000000007d007209 */ /* 0x000fc60007810000 */
[----:B------:R-:W-:Y:S01]  /*1b360*/  MUFU.TANH R135, R135 ;  /* 0x0000008700877308 */ /* 0x000fe20000002400 */
[----:B------:R-:W-:-:S04]  /*1b370*/  FMNMX.FTZ R0, R231, R0, !PT ;  /* 0x00000000e7007209 */ /* 0x000fc80007810000 */
[----:B------:R-:W-:-:S04]  /*1b380*/  FMNMX.FTZ R0, R233, R0, !PT ;  /* 0x00000000e9007209 */ /* 0x000fc80007810000 */
[----:B------:R-:W-:-:S04]  /*1b390*/  FMNMX.FTZ R0, R237, R0, !PT ;  /* 0x00000000ed007209 */ /* 0x000fc80007810000 */
[----:B------:R-:W-:-:S05]  /*1b3a0*/  FMNMX.FTZ R0, R133, R0, !PT ;  /* 0x0000000085007209 */ /* 0x000fca0007810000 */
[----:B------:R-:W0:Y:S02]  /*1b3b0*/  SHFL.BFLY PT, R5, R0, 0x2, 0x1f ;  /* 0x0c401f0000057f89 */ /* 0x000e2400000e0000 */
[----:B0-----:R-:W-:-:S05]  /*1b3c0*/  FMNMX.FTZ R0, R0, R5, !PT ;  /* 0x0000000500007209 */ /* 0x001fca0007810000 */
[----:B------:R-:W0:Y:S02]  /*1b3d0*/  SHFL.BFLY PT, R5, R0, 0x1, 0x1f ;  /* 0x0c201f0000057f89 */ /* 0x000e2400000e0000 */
[----:B0-----:R-:W-:-:S05]  /*1b3e0*/  FMNMX.FTZ R5, R0, R5, !PT ;  /* 0x0000000500057209 */ /* 0x001fca0007810000 */
[C---:B------:R-:W-:Y:S01]  /*1b3f0*/  FMUL.FTZ R2, R5.reuse, R10 ;  /* 0x0000000a05027220 */ /* 0x040fe20000410000 */
[----:B------:R-:W-:-:S03]  /*1b400*/  FADD.FTZ R0, -R5, R12 ;  /* 0x0000000c05007221 */ /* 0x000fc60000010100 */
[-CC-:B------:R-:W-:Y:S01]  /*1b410*/  FFMA.FTZ R156, R89, R10.reuse, -R2.reuse ;  /* 0x0000000a599c7223 */ /* 0x180fe20000010802 */
[----:B------:R-:W-:Y:S02]  /*1b420*/  IMAD.MOV.U32 R89, RZ, RZ, 0x40000040 ;  /* 0x40000040ff597424 */ /* 0x000fe400078e00ff */
[-CC-:B------:R-:W-:Y:S01]  /*1b430*/  FFMA.FTZ R12, R153, R10.reuse, -R2.reuse ;  /* 0x0000000a990c7223 */ /* 0x180fe20000010802 */
[-C--:B------:R-:W-:Y:S01]  /*1b440*/  FMUL.FTZ R0, R0, R10.reuse ;  /* 0x0000000a00007220 */ /* 0x080fe20000410000 */
[-CC-:B------:R-:W-:Y:S01]  /*1b450*/  FFMA.FTZ R207, R207, R10.reuse, -R2.reuse ;  /* 0x0000000acfcf7223 */ /* 0x180fe20000010802 */
[-CC-:B------:R-:W-:Y:S01]  /*1b460*/  FFMA.FTZ R154, R157, R10.reuse, -R2.reuse ;  /* 0x0000000a9d9a7223 */ /* 0x180fe20000010802 */
[----:B------:R-:W-:Y:S01]  /*1b470*/  R2UR UR7, R89 ;  /* 0x00000000590772ca */ /* 0x000fe200000e0000 */
        /* <DEDUP_REMOVED lines=9> */
[----:B------:R-:W-:-:S02]  /*1b510*/  FFMA.FTZ R133, R133, R10, -R2 ;  /* 0x0000000a85857223 */ /* 0x000fc40000010802 */
[----:B------:R-:W-:Y:S01]  /*1b520*/  MUFU.EX2 R207, R207 ;  /* 0x000000cf00cf7308 */ /* 0x000fe20000000800 */
[----:B------:R-:W-:Y:S02]  /*1b530*/  WARPGROUP.DEPBAR.LE gsb0, 0x0 ;  /* 0x00008000000079c5 */ /* 0x000fe40000010000 */
[----:B------:R-:W-:Y:S01]  /*1b540*/  WARPGROUP.ARRIVE ;  /* 0x00000000000079c5 */ /* 0x000fe20000000000 */
[----:B------:R-:W-:Y:S01]  /*1b550*/  FMUL.FTZ R149, R126, UR51 ;  /* 0x000000337e957c20 */ /* 0x000fe20008410000 */
[----:B------:R-:W-:Y:S01]  /*1b560*/  FMUL.FTZ R151, R130, UR51 ;  /* 0x0000003382977c20 */ /* 0x000fe20008410000 */
[-CC-:B------:R-:W-:Y:S01]  /*1b570*/  FFMA.FTZ R148, R213, R10.reuse, -R2.reuse ;  /* 0x0000000ad5947223 */ /* 0x180fe20000010802 */
[-CC-:B------:R-:W-:Y:S01]  /*1b580*/  FFMA.FTZ R150, R219, R10.reuse, -R2.reuse ;  /* 0x0000000adb967223 */ /* 0x180fe20000010802 */
[----:B------:R-:W-:Y:S01]  /*1b590*/  MUFU.EX2 R156, R156 ;  /* 0x0000009c009c7308 */ /* 0x000fe20000000800 */
[----:B------:R-:W-:Y:S01]  /*1b5a0*/  HGMMA.64x128x16.F32.BF16 R24, R144, gdesc[UR4].tnspB, R24, gsb0 ;  /* 0x41e0000490187df0 */ /* 0x000fe20008001818 */
[----:B------:R-:W-:Y:S01]  /*1b5b0*/  R2UR UR6, R88 ;  /* 0x00000000580672ca */ /* 0x000fe200000e0000 */
[----:B------:R-:W-:-:S05]  /*1b5c0*/  FFMA.FTZ R88, R231, R10, -R2 ;  /* 0x0000000ae7587223 */ /* 0x000fca0000010802 */
[----:B------:R-:W0:Y:S08]  /*1b5d0*/  MUFU.TANH R149, R149 ;  /* 0x0000009500957308 */ /* 0x000e300000002400 */
[----:B------:R-:W1:Y:S08]  /*1b5e0*/  MUFU.TANH R151, R151 ;  /* 0x0000009700977308 */ /* 0x000e700000002400 */
[----:B------:R-:W2:Y:S01]  /*1b5f0*/  MUFU.EX2 R158, R158 ;  /* 0x0000009e009e7308 */ /* 0x000ea20000000800 */
[----:B0-----:R-:W-:-:S04]  /*1b600*/  FMNMX.FTZ R6, R149, R6, !PT ;  /* 0x0000000695067209 */ /* 0x001fc80007810000 */
[----:B------:R-:W-:-:S03]  /*1b610*/  FMNMX.FTZ R6, R127, R6, !PT ;  /* 0x000000067f067209 */ /* 0x000fc60007810000 */
[----:B------:R-:W0:Y:S01]  /*1b620*/  MUFU.EX2 R209, R209 ;  /* 0x000000d100d17308 */ /* 0x000e220000000800 */
[----:B-1----:R-:W-:-:S04]  /*1b630*/  FMNMX.FTZ R6, R151, R6, !PT ;  /* 0x0000000697067209 */ /* 0x002fc80007810000 */
[----:B------:R-:W-:-:S03]  /*1b640*/  FMNMX.FTZ R89, R131, R6, !PT ;  /* 0x0000000683597209 */ /* 0x000fc60007810000 */
[----:B------:R-:W-:Y:S01]  /*1b650*/  MUFU.EX2 R152, R152 ;  /* 0x0000009800987308 */ /* 0x000fe20000000800 */
[----:B------:R-:W-:-:S04]  /*1b660*/  FMNMX.FTZ R6, R92, R89, !PT ;  /* 0x000000595c067209 */ /* 0x000fc80007810000 */
[----:B------:R-:W-:-:S03]  /*1b670*/  FMNMX.FTZ R6, R135, R6, !PT ;  /* 0x0000000687067209 */ /* 0x000fc60007810000 */
[----:B------:R-:W-:Y:S02]  /*1b680*/  MUFU.EX2 R97, R97 ;  /* 0x0000006100617308 */ /* 0x000fe40000000800 */
[----:B------:R-:W1:Y:S06]  /*1b690*/  SHFL.BFLY PT, R89, R6, 0x2, 0x1f ;  /* 0x0c401f0006597f89 */ /* 0x000e6c00000e0000 */
[----:B------:R-:W-:Y:S08]  /*1b6a0*/  MUFU.EX2 R154, R154 ;  /* 0x0000009a009a7308 */ /* 0x000ff00000000800 */
[----:B------:R-:W-:Y:S08]  /*1b6b0*/  MUFU.EX2 R148, R148 ;  /* 0x0000009400947308 */ /* 0x000ff00000000800 */
[----:B------:R-:W-:Y:S01]  /*1b6c0*/  MUFU.EX2 R150, R150 ;  /* 0x0000009600967308 */ /* 0x000fe20000000800 */
[----:B-1----:R-:W-:Y:S01]  /*1b6d0*/  FMNMX.FTZ R96, R6, R89, !PT ;  /* 0x0000005906607209 */ /* 0x002fe20007810000 */
[----:B------:R-:W-:-:S04]  /*1b6e0*/  IMAD.MOV.U32 R89, RZ, RZ, 0x40000040 ;  /* 0x40000040ff597424 */ /* 0x000fc800078e00ff */
[----:B------:R-:W1:Y:S01]  /*1b6f0*/  SHFL.BFLY PT, R153, R96, 0x1, 0x1f ;  /* 0x0c201f0060997f89 */ /* 0x000e6200000e0000 */
[----:B------:R-:W-:Y:S01]  /*1b700*/  R2UR UR7, R89 ;  /* 0x00000000590772ca */ /* 0x000fe200000e0000 */
[----:B------:R-:W-:Y:S01]  /*1b710*/  FFMA.FTZ R89, R125, R10, -R2 ;  /* 0x0000000a7d597223 */ /* 0x000fe20000010802 */
[----:B------:R-:W-:Y:S08]  /*1b720*/  MUFU.EX2 R199, R199 ;  /* 0x000000c700c77308 */ /* 0x000ff00000000800 */
[----:B------:R-:W-:Y:S08]  /*1b730*/  MUFU.EX2 R12, R12 ;  /* 0x0000000c000c7308 */ /* 0x000ff00000000800 */
[----:B------:R-:W-:Y:S01]  /*1b740*/  MUFU.EX2 R94, R94 ;  /* 0x0000005e005e7308 */ /* 0x000fe20000000800 */
[----:B-1----:R-:W-:-:S07]  /*1b750*/  FMNMX.FTZ R6, R96, R153, !PT ;  /* 0x0000009960067209 */ /* 0x002fce0007810000 */
[----:B------:R-:W-:Y:S01]  /*1b760*/  MUFU.EX2 R89, R89 ;  /* 0x0000005900597308 */ /* 0x000fe20000000800 */
        /* <DEDUP_REMOVED lines=8> */
[--C-:B------:R-:W-:Y:S01]  /*1b7f0*/  FFMA.FTZ R102, R99, R10, -R98.reuse ;  /* 0x0000000a63667223 */ /* 0x100fe20000010862 */
[----:B------:R-:W-:Y:S01]  /*1b800*/  MUFU.EX2 R153, R153 ;  /* 0x0000009900997308 */ /* 0x000fe20000000800 */
[----:B------:R-:W-:Y:S01]  /*1b810*/  FFMA.FTZ R95, R0, R4, R207 ;  /* 0x00000004005f7223 */ /* 0x000fe200000100cf */
[-CC-:B------:R-:W-:Y:S01]  /*1b820*/  FFMA.FTZ R104, R103, R10.reuse, -R98.reuse ;  /* 0x0000000a67687223 */ /* 0x180fe20000010862 */
[-CC-:B------:R-:W-:Y:S01]  /*1b830*/  FFMA.FTZ R4, R11, R10.reuse, -R98.reuse ;  /* 0x0000000a0b047223 */ /* 0x180fe20000010862 */
[-CC-:B------:R-:W-:Y:S01]  /*1b840*/  FFMA.FTZ R91, R105, R10.reuse, -R98.reuse ;  /* 0x0000000a695b7223 */ /* 0x180fe20000010862 */
[----:B------:R-:W-:Y:S01]  /*1b850*/  FADD.FTZ R95, R156, R95 ;  /* 0x0000005f9c5f7221 */ /* 0x000fe20000010000 */
[-CC-:B------:R-:W-:Y:S01]  /*1b860*/  FFMA.FTZ R106, R107, R10.reuse, -R98.reuse ;  /* 0x0000000a6b6a7223 */ /* 0x180fe20000010862 */
[-CC-:B------:R-:W-:Y:S01]  /*1b870*/  FFMA.FTZ R108, R109, R10.reuse, -R98.reuse ;  /* 0x0000000a6d6c7223 */ /* 0x180fe20000010862 */
[----:B------:R-:W-:Y:S01]  /*1b880*/  MUFU.EX2 R157, R157 ;  /* 0x0000009d009d7308 */ /* 0x000fe20000000800 */
[----:B--2---:R-:W-:Y:S01]  /*1b890*/  FADD.FTZ R112, R158, R95 ;  /* 0x0000005f9e707221 */ /* 0x004fe20000010000 */
[-CC-:B------:R-:W-:Y:S01]  /*1b8a0*/  FFMA.FTZ R115, R115, R10.reuse, -R98.reuse ;  /* 0x0000000a73737223 */ /* 0x180fe20000010862 */
[-CC-:B------:R-:W-:Y:S01]  /*1b8b0*/  FFMA.FTZ R235, R235, R10.reuse, -R98.reuse ;  /* 0x0000000aebeb7223 */ /* 0x180fe20000010862 */
[-CC-:B------:R-:W-:Y:S01]  /*1b8c0*/  FFMA.FTZ R127, R127, R10.reuse, -R98.reuse ;  /* 0x0000000a7f7f7223 */ /* 0x180fe20000010862 */
[-CC-:B------:R-:W-:Y:S01]  /*1b8d0*/  FFMA.FTZ R151, R151, R10.reuse, -R98.reuse ;  /* 0x0000000a97977223 */ /* 0x180fe20000010862 */
[-CC-:B------:R-:W-:Y:S01]  /*1b8e0*/  FFMA.FTZ R131, R131, R10.reuse, -R98.reuse ;  /* 0x0000000a83837223 */ /* 0x180fe20000010862 */
[----:B------:R-:W-:Y:S01]  /*1b8f0*/  FFMA.FTZ R92, R92, R10, -R98 ;  /* 0x0000000a5c5c7223 */ /* 0x000fe20000010862 */
[----:B------:R-:W-:Y:S01]  /*1b900*/  MUFU.EX2 R90, R90 ;  /* 0x0000005a005a7308 */ /* 0x000fe20000000800 */
[----:B------:R-:W-:-:S02]  /*1b910*/  F2FP.BF16.F32.PACK_AB R156, R156, R207 ;  /* 0x000000cf9c9c723e */ /* 0x000fc400000010ff */
[----:B0-----:R-:W-:Y:S01]  /*1b920*/  F2FP.BF16.F32.PACK_AB R158, R209, R158 ;  /* 0x0000009ed19e723e */ /* 0x001fe200000010ff */
        /* <DEDUP_REMOVED lines=8> */
[----:B------:R-:W-:Y:S01]  /*1b9b0*/  R2UR UR6, R8 ;  /* 0x00000000080672ca */ /* 0x000fe200000e0000 */
[-CC-:B------:R-:W-:Y:S01]  /*1b9c0*/  FFMA.FTZ R146, R229, R10.reuse, -R2.reuse ;  /* 0x0000000ae5927223 */ /* 0x180fe20000010802 */
[----:B------:R-:W-:Y:S01]  /*1b9d0*/  R2UR UR7, R9 ;  /* 0x00000000090772ca */ /* 0x000fe200000e0000 */
[-C--:B------:R-:W-:Y:S01]  /*1b9e0*/  FFMA.FTZ R117, R155, R10.reuse, -R2 ;  /* 0x0000000a9b757223 */ /* 0x080fe20000010802 */
[----:B------:R-:W-:Y:S01]  /*1b9f0*/  FFMA.FTZ R159, R93, R10, -R98 ;  /* 0x0000000a5d9f7223 */ /* 0x000fe20000010862 */
[----:B------:R-:W-:Y:S01]  /*1ba00*/  MUFU.EX2 R2, R125 ;  /* 0x0000007d00027308 */ /* 0x000fe20000000800 */
[----:B------:R-:W-:-:S02]  /*1ba10*/  @!P1 IMAD R9, R21, 0x8, R16 ;  /* 0x0000000815099824 */ /* 0x000fc400078e0210 */
[-CC-:B------:R-:W-:Y:S01]  /*1ba20*/  FFMA.FTZ R155, R101, R10.reuse, -R98.reuse ;  /* 0x0000000a659b7223 */ /* 0x180fe20000010862 */
[-CC-:B------:R-:W-:Y:S01]  /*1ba30*/  FFMA.FTZ R93, R217, R10.reuse, -R98.reuse ;  /* 0x0000000ad95d7223 */ /* 0x180fe20000010862 */
[----:B------:R-:W-:Y:S01]  /*1ba40*/  FFMA.FTZ R8, R129, R10, -R98 ;  /* 0x0000000a81087223 */ /* 0x000fe20000010862 */
[----:B------:R-:W-:Y:S02]  /*1ba50*/  @!P1 VIADD R9, R9, 0x2a840 ;  /* 0x0002a84009099836 */ /* 0x000fe40000000000 */
[----:B------:R-:W-:Y:S03]  /*1ba60*/  MUFU.EX2 R159, R159 ;  /* 0x0000009f009f7308 */ /* 0x000fe60000000800 */
[----:B------:R-:W-:-:S05]  /*1ba70*/  @!P1 PRMT R21, RZ, 0x654, R9 ;  /* 0x00000654ff159816 */ /* 0x000fca0000000009 */
        /* <DEDUP_REMOVED lines=17> */
[----:B------:R-:W-:-:S04]  /*1bb90*/  FFMA.FTZ R141, R119, R10, -R98 ;  /* 0x0000000a778d7223 */ /* 0x000fc80000010862 */
[----:B------:R-:W-:Y:S01]  /*1bba0*/  MUFU.EX2 R113, R113 ;  /* 0x0000007100717308 */ /* 0x000fe20000000800 */
[----:B------:R-:W-:Y:S01]  /*1bbb0*/  FFMA.FTZ R143, R149, R10, -R98 ;  /* 0x0000000a958f7223 */ /* 0x000fe20000010862 */
[----:B0-----:R-:W-:Y:S01]  /*1bbc0*/  F2FP.BF16.F32.PACK_AB R149, R106, R91 ;  /* 0x0000005b6a95723e */ /* 0x001fe200000010ff */
[----:B------:R-:W-:Y:S01]  /*1bbd0*/  HGMMA.64x128x16.F32.BF16 R24, R136, gdesc[UR4].tnspB, R24, gsb0 ;  /* 0x41e0000488187df0 */ /* 0x000fe20008001818 */
[----:B------:R-:W-:-:S04]  /*1bbe0*/  F2FP.BF16.F32.PACK_AB R142, R89, R94 ;  /* 0x0000005e598e723e */ /* 0x000fc800000010ff */
[----:B------:R-:W-:Y:S08]  /*1bbf0*/  MUFU.EX2 R4, R4 ;  /* 0x0000000400047308 */ /* 0x000ff00000000800 */
[----:B------:R-:W-:Y:S08]  /*1bc00*/  MUFU.EX2 R141, R141 ;  /* 0x0000008d008d7308 */ /* 0x000ff00000000800 */
        /* <DEDUP_REMOVED lines=8> */
[----:B------:R-:W0:Y:S01]  /*1bc90*/  MUFU.EX2 R13, R133 ;  /* 0x00000085000d7308 */ /* 0x000e220000000800 */
[----:B------:R-:W-:-:S02]  /*1bca0*/  WARPGROUP.DEPBAR.LE gsb0, 0x0 ;  /* 0x00008000000079c5 */ /* 0x000fc40000010000 */
[----:B------:R1:W-:Y:S05]  /*1bcb0*/  @!P1 SYNCS.ARRIVE.TRANS64.RED.A1T0 RZ, [R21+URZ], RZ ;  /* 0x000000ff15ff99a7 */ /* 0x0003ea000810043f */
[----:B------:R2:W-:Y:S01]  /*1bcc0*/  MUFU.EX2 R137, R151 ;  /* 0x0000009700897308 */ /* 0x0005e20000000800 */
[----:B0-----:R-:W-:Y:S02]  /*1bcd0*/  F2FP.BF16.F32.PACK_AB R138, R13, R96 ;  /* 0x000000600d8a723e */ /* 0x001fe400000010ff */
[----:B------:R-:W-:Y:S01]  /*1bce0*/  F2FP.BF16.F32.PACK_AB R136, R121, R88 ;  /* 0x000000587988723e */ /* 0x000fe200000010ff */
[----:B-1----:R-:W-:Y:S01]  /*1bcf0*/  FFMA.FTZ R21, R2, R3, R157 ;  /* 0x0000000302157223 */ /* 0x002fe2000001009d */
[----:B------:R-:W-:-:S03]  /*1bd00*/  F2FP.BF16.F32.PACK_AB R157, R90, R157 ;  /* 0x0000009d5a9d723e */ /* 0x000fc600000010ff */
[----:B------:R-:W0:Y:S01]  /*1bd10*/  MUFU.EX2 R3, R235 ;  /* 0x000000eb00037308 */ /* 0x000e220000000800 */
[----:B------:R1:W-:Y:S01]  /*1bd20*/  @!P1 SYNCS.ARRIVE.TRANS64.RED.A1T0 RZ, [R198+URZ], RZ ;  /* 0x000000ffc6ff99a7 */ /* 0x0003e2000810043f */
[----:B------:R-:W-:Y:S01]  /*1bd30*/  FADD.FTZ R110, R90, R21 ;  /* 0x000000155a6e7221 */ /* 0x000fe20000010000 */
[----:B------:R-:W-:Y:S01]  /*1bd40*/  FADD.FTZ R21, R209, R112 ;  /* 0x00000070d1157221 */ /* 0x000fe20000010000 */
[----:B--2---:R-:W-:Y:S02]  /*1bd50*/  F2FP.BF16.F32.PACK_AB R151, R108, R93 ;  /* 0x0000005d6c97723e */ /* 0x004fe400000010ff */
[----:B------:R-:W-:Y:S01]  /*1bd60*/  FADD.FTZ R11, R159, R110 ;  /* 0x0000006e9f0b7221 */ /* 0x000fe20000010000 */
[----:B------:R-:W-:Y:S01]  /*1bd70*/  FADD.FTZ R114, R152, R21 ;  /* 0x0000001598727221 */ /* 0x000fe20000010000 */
[-C--:B------:R-:W-:Y:S01]  /*1bd80*/  FFMA.FTZ R110, R123, R10.reuse, -R98 ;  /* 0x0000000a7b6e7223 */ /* 0x080fe20000010862 */
[C---:B------:R-:W-:Y:S01]  /*1bd90*/  F2FP.BF16.F32.PACK_AB R159, R100.reuse, R159 ;  /* 0x0000009f649f723e */ /* 0x040fe200000010ff */
[----:B------:R-:W-:Y:S01]  /*1bda0*/  FADD.FTZ R112, R100, R11 ;  /* 0x0000000b64707221 */ /* 0x000fe20000010000 */
[----:B------:R-:W-:Y:S01]  /*1bdb0*/  FADD.FTZ R21, R97, R114 ;  /* 0x0000007261157221 */ /* 0x000fe20000010000 */
[----:B------:R-:W-:Y:S01]  /*1bdc0*/  FFMA.FTZ R98, R135, R10, -R98 ;  /* 0x0000000a87627223 */ /* 0x000fe20000010862 */
[----:B------:R-:W-:Y:S01]  /*1bdd0*/  MUFU.EX2 R139, R92 ;  /* 0x0000005c008b7308 */ /* 0x000fe20000000800 */
[----:B------:R-:W-:Y:S01]  /*1bde0*/  FADD.FTZ R11, R153, R112 ;  /* 0x00000070990b7221 */ /* 0x000fe20000010000 */
[----:B------:R-:W-:Y:S01]  /*1bdf0*/  FADD.FTZ R114, R154, R21 ;  /* 0x000000159a727221 */ /* 0x000fe20000010000 */
[----:B------:R-:W-:Y:S01]  /*1be00*/  F2FP.BF16.F32.PACK_AB R154, R145, R154 ;  /* 0x0000009a919a723e */ /* 0x000fe200000010ff */
[----:B-1----:R-:W-:-:S02]  /*1be10*/  IMAD.MOV.U32 R198, RZ, RZ, R23 ;  /* 0x000000ffffc67224 */ /* 0x002fc400078e0017 */
[----:B------:R-:W-:Y:S01]  /*1be20*/  FADD.FTZ R112, R102, R11 ;  /* 0x0000000b66707221 */ /* 0x000fe20000010000 */
[----:B------:R-:W-:Y:S01]  /*1be30*/  FADD.FTZ R21, R145, R114 ;  /* 0x0000007291157221 */ /* 0x000fe20000010000 */
[----:B------:R-:W-:Y:S01]  /*1be40*/  F2FP.BF16.F32.PACK_AB R145, R9, R8 ;  /* 0x000000080991723e */ /* 0x000fe200000010ff */
[----:B------:R-:W1:Y:S01]  /*1be50*/  MUFU.EX2 R110, R110 ;  /* 0x0000006e006e7308 */ /* 0x000e620000000800 */
[----:B------:R-:W-:Y:S01]  /*1be60*/  FADD.FTZ R11, R155, R112 ;  /* 0x000000709b0b7221 */ /* 0x000fe20000010000 */
[----:B------:R-:W-:Y:S01]  /*1be70*/  FADD.FTZ R114, R148, R21 ;  /* 0x0000001594727221 */ /* 0x000fe20000010000 */
[C---:B------:R-:W-:Y:S02]  /*1be80*/  F2FP.BF16.F32.PACK_AB R148, R147.reuse, R148 ;  /* 0x000000949394723e */ /* 0x040fe400000010ff */
[----:B------:R-:W-:Y:S01]  /*1be90*/  FADD.FTZ R112, R104, R11 ;  /* 0x0000000b68707221 */ /* 0x000fe20000010000 */
[----:B------:R-:W-:Y:S01]  /*1bea0*/  FADD.FTZ R21, R147, R114 ;  /* 0x0000007293157221 */ /* 0x000fe20000010000 */
[----:B0-----:R-:W-:Y:S01]  /*1beb0*/  F2FP.BF16.F32.PACK_AB R147, R4, R3 ;  /* 0x000000030493723e */ /* 0x001fe200000010ff */
[----:B------:R-:W0:Y:S01]  /*1bec0*/  MUFU.EX2 R98, R98 ;  /* 0x0000006200627308 */ /* 0x000e220000000800 */
[----:B------:R-:W-:Y:S01]  /*1bed0*/  FADD.FTZ R11, R91, R112 ;  /* 0x000000705b0b7221 */ /* 0x000fe20000010000 */
[----:B------:R-:W-:Y:S01]  /*1bee0*/  FADD.FTZ R114, R150, R21 ;  /* 0x0000001596727221 */ /* 0x000fe20000010000 */
[----:B------:R-:W-:-:S02]  /*1bef0*/  F2FP.BF16.F32.PACK_AB R150, R199, R150 ;  /* 0x00000096c796723e */ /* 0x000fc400000010ff */
[----:B------:R-:W-:Y:S01]  /*1bf00*/  FADD.FTZ R112, R106, R11 ;  /* 0x0000000b6a707221 */ /* 0x000fe20000010000 */
[----:B------:R-:W-:Y:S01]  /*1bf10*/  FADD.FTZ R21, R199, R114 ;  /* 0x00000072c7157221 */ /* 0x000fe20000010000 */
[----:B------:R-:W-:Y:S01]  /*1bf20*/  F2FP.BF16.F32.PACK_AB R152, R97, R152 ;  /* 0x000000986198723e */ /* 0x000fe200000010ff */
[----:B------:R-:W-:Y:S02]  /*1bf30*/  IMAD.MOV.U32 R199, RZ, RZ, R22 ;  /* 0x000000ffffc77224 */ /* 0x000fe400078e0016 */
[----:B------:R-:W-:Y:S01]  /*1bf40*/  FADD.FTZ R11, R93, R112 ;  /* 0x000000705d0b7221 */ /* 0x000fe20000010000 */
[----:B------:R-:W-:Y:S01]  /*1bf50*/  FADD.FTZ R90, R144, R21 ;  /* 0x00000015905a7221 */ /* 0x000fe20000010000 */
[----:B------:R-:W-:Y:S02]  /*1bf60*/  F2FP.BF16.F32.PACK_AB R153, R102, R153 ;  /* 0x000000996699723e */ /* 0x000fe400000010ff */
[----:B------:R-:W-:Y:S01]  /*1bf70*/  FADD.FTZ R11, R108, R11 ;  /* 0x0000000b6c0b7221 */ /* 0x000fe20000010000 */
[----:B------:R-:W-:-:S02]  /*1bf80*/  F2FP.BF16.F32.PACK_AB R155, R104, R155 ;  /* 0x0000009b689b723e */ /* 0x000fc400000010ff */
[C---:B------:R-:W-:Y:S01]  /*1bf90*/  F2FP.BF16.F32.PACK_AB R144, R111.reuse, R144 ;  /* 0x000000906f90723e */ /* 0x040fe200000010ff */
[----:B------:R-:W-:Y:S01]  /*1bfa0*/  FADD.FTZ R100, R8, R11 ;  /* 0x0000000b08647221 */ /* 0x000fe20000010000 */
[----:B------:R-:W-:Y:S01]  /*1bfb0*/  FADD.FTZ R11, R111, R90 ;  /* 0x0000005a6f0b7221 */ /* 0x000fe20000010000 */
[----:B------:R-:W-:Y:S02]  /*1bfc0*/  VIADD R8, R20, 0xffffffff ;  /* 0xffffffff14087836 */ /* 0x000fe40000000000 */
[----:B------:R-:W-:Y:S01]  /*1bfd0*/  FADD.FTZ R100, R9, R100 ;  /* 0x0000006409647221 */ /* 0x000fe20000010000 */
[----:B------:R-:W-:Y:S01]  /*1bfe0*/  FADD.FTZ R90, R146, R11 ;  /* 0x0000000b925a7221 */ /* 0x000fe20000010000 */
[----:B------:R-:W-:Y:S01]  /*1bff0*/  F2FP.BF16.F32.PACK_AB R146, R113, R146 ;  /* 0x000000927192723e */ /* 0x000fe200000010ff */
[----:B------:R-:W-:Y:S02]  /*1c000*/  IMAD.MOV.U32 R20, RZ, RZ, R8 ;  /* 0x000000ffff147224 */ /* 0x000fe400078e0008 */
[----:B------:R-:W-:Y:S01]  /*1c010*/  FADD.FTZ R11, R3, R100 ;  /* 0x00000064030b7221 */ /* 0x000fe20000010000 */
[----:B------:R-:W-:-:S03]  /*1c020*/  FADD.FTZ R21, R113, R90 ;  /* 0x0000005a71157221 */ /* 0x000fc60000010000 */
[----:B------:R-:W-:Y:S01]  /*1c030*/  FADD.FTZ R90, R4, R11 ;  /* 0x0000000b045a7221 */ /* 0x000fe20000010000 */
[----:B------:R-:W-:Y:S01]  /*1c040*/  FADD.FTZ R100, R12, R21 ;  /* 0x000000150c647221 */ /* 0x000fe20000010000 */
[----:B------:R-:W-:Y:S02]  /*1c050*/  IMAD.MOV.U32 R12, RZ, RZ, R5 ;  /* 0x000000ffff0c7224 */ /* 0x000fe400078e0005 */
[----:B------:R-:W-:Y:S01]  /*1c060*/  FADD.FTZ R11, R141, R90 ;  /* 0x0000005a8d0b7221 */ /* 0x000fe20000010000 */
[----:B------:R-:W-:Y:S01]  /*1c070*/  FADD.FTZ R21, R117, R100 ;  /* 0x0000006475157221 */ /* 0x000fe20000010000 */
[C---:B-1----:R-:W-:Y:S02]  /*1c080*/  F2FP.BF16.F32.PACK_AB R141, R110.reuse, R141 ;  /* 0x0000008d6e8d723e */ /* 0x042fe400000010ff */
        /* <DEDUP_REMOVED lines=14> */
[C---:B0-----:R-:W-:Y:S01]  /*1c170*/  F2FP.BF16.F32.PACK_AB R139, R98.reuse, R139 ;  /* 0x0000008b628b723e */ /* 0x041fe200000010ff */
[----:B------:R-:W-:Y:S02]  /*1c180*/  IMAD.MOV.U32 R13, RZ, RZ, R6 ;  /* 0x000000ffff0d7224 */ /* 0x000fe400078e0006 */
[----:B------:R-:W-:Y:S01]  /*1c190*/  FADD.FTZ R3, R98, R90 ;  /* 0x0000005a62037221 */ /* 0x000fe20000010000 */
[----:B------:R-:W-:Y:S06]  /*1c1a0*/  @P2 BRA `(.L_x_1894) ;  /* 0xffffffd800a42947 */ /* 0x000fec000383ffff */
[----:B------:R-:W-:Y:S05]  /*1c1b0*/  BSYNC B1 ;  /* 0x0000000000017941 */ /* 0x000fea0003800000 */
.L_x_1883:
[----:B------:R-:W-:Y:S05]  /*1c1c0*/  BSYNC B0 ;  /* 0x0000000000007941 */ /* 0x000fea0003800000 */
.L_x_1882:
[----:B------:R-:W-:Y:S01]  /*1c1d0*/  ISETP.GE.AND P2, PT, R8, R179, PT ;  /* 0x000000b30800720c */ /* 0x000fe20003f46270 */
[----:B------:R-:W-:-:S12]  /*1c1e0*/  BSSY B0, `(.L_x_1895) ;  /* 0x0000376000007945 */ /* 0x000fd80003800000 */
[----:B------:R-:W-:Y:S05]  /*1c1f0*/  @!P2 BRA `(.L_x_1896) ;  /* 0x0000003400d0a947 */ /* 0x000fea0003800000 */
[----:B------:R-:W-:Y:S02]  /*1c200*/  IMAD.MOV.U32 R9, RZ, RZ, R6 ;  /* 0x000000ffff097224 */ /* 0x000fe400078e0006 */
[----:B------:R-:W-:Y:S02]  /*1c210*/  IMAD.MOV.U32 R15, RZ, RZ, R5 ;  /* 0x000000ffff0f7224 */ /* 0x000fe400078e0005 */
[----:B------:R-:W-:Y:S02]  /*1c220*/  IMAD.MOV.U32 R20, RZ, RZ, R23 ;  /* 0x000000ffff147224 */ /* 0x000fe400078e0017 */
[----:B------:R-:W-:-:S07]  /*1c230*/  IMAD.MOV.U32 R21, RZ, RZ, R22 ;  /* 0x000000ffff157224 */ /* 0x000fce00078e0016 */
.L_x_1915:
        /* <DEDUP_REMOVED lines=8> */
.L_x_1897:
[----:B------:R-:W-:Y:S01]  /*1c2c0*/  IMAD R6, R22, 0x8, R16 ;  /* 0x0000000816067824 */ /* 0x000fe200078e0210 */
[----:B------:R-:W-:-:S04]  /*1c2d0*/  SHF.L.U32 R13, R23, 0x1f, RZ ;  /* 0x0000001f170d7819 */ /* 0x000fc800000006ff */
[----:B------:R0:W1:Y:S01]  /*1c2e0*/  SYNCS.PHASECHK.TRANS64.TRYWAIT P2, [R6+URZ+0x2a830], R13 ;  /* 0x02a8300d060075a7 */ /* 0x000062000804017f */
[----:B------:R-:W-:Y:S05]  /*1c2f0*/  @!P0 BRA `(.L_x_1898) ;  /* 0x0000000000048947 */ /* 0x000fea0003800000 */
[----:B------:R-:W-:Y:S01]  /*1c300*/  BPT.TRAP 0x1 ;  /* 0x000000040000795c */ /* 0x000fe20000300000 */
.L_x_1898:
[----:B------:R-:W-:Y:S01]  /*1c310*/  BSSY B1, `(.L_x_1899) ;  /* 0x0000006000017945 */ /* 0x000fe20003800000 */
[----:B------:R-:W-:Y:S02]  /*1c320*/  IMAD R10, R22, 0x900, R7 ;  /* 0x00000900160a7824 */ /* 0x000fe400078e0207 */
[----:B------:R-:W-:Y:S01]  /*1c330*/  IMAD.MOV.U32 R11, RZ, RZ, 0x40000040 ;  /* 0x40000040ff0b7424 */ /* 0x000fe200078e00ff */
[----:B-1----:R-:W-:Y:S06]  /*1c340*/  @P2 BRA `(.L_x_1900) ;  /* 0x0000000000082947 */ /* 0x002fec0003800000 */
[----:B------:R-:W1:Y:S02]  /*1c350*/  SYNCS.PHASECHK.TRANS64.TRYWAIT P2, [R6+URZ+0x2a830], R13 ;  /* 0x02a8300d060075a7 */ /* 0x000e64000804017f */
[----:B-1----:R-:W-:Y:S05]  /*1c360*/  @!P2 BRA `(.L_x_1901) ;  /* 0x000000f00090a947 */ /* 0x002fea0003800000 */
.L_x_1900:
[----:B------:R-:W-:Y:S05]  /*1c370*/  BSYNC B1 ;  /* 0x0000000000017941 */ /* 0x000fea0003800000 */
.L_x_1899:
[----:B------:R-:W2:Y:S04]  /*1c380*/  LDL.64 R88, [R1+0x38] ;  /* 0x0000380001587983 */ /* 0x000ea80000100a00 */
[----:B------:R-:W3:Y:S04]  /*1c390*/  LDL.64 R216, [R1+0x30] ;  /* 0x0000300001d87983 */ /* 0x000ee80000100a00 */
[----:B------:R-:W4:Y:S01]  /*1c3a0*/  LDL.64 R214, [R1+0x28] ;  /* 0x0000280001d67983 */ /* 0x000f220000100a00 */
[----:B------:R-:W-:-:S03]  /*1c3b0*/  R2UR UR6, R10 ;  /* 0x000000000a0672ca */ /* 0x000fc600000e0000 */
[----:B------:R-:W5:Y:S01]  /*1c3c0*/  LDL.64 R212, [R1+0x20] ;  /* 0x0000200001d47983 */ /* 0x000f620000100a00 */
[----:B------:R-:W-:Y:S01]  /*1c3d0*/  R2UR UR7, R11 ;  /* 0x000000000b0772ca */ /* 0x000fe200000e0000 */
[----:B------:R-:W-:Y:S02]  /*1c3e0*/  VIADD R12, R10, 0x2 ;  /* 0x000000020a0c7836 */ /* 0x000fe40000000000 */
[----:B01----:R-:W-:Y:S01]  /*1c3f0*/  IMAD.MOV.U32 R13, RZ, RZ, 0x40000040 ;  /* 0x40000040ff0d7424 */ /* 0x003fe200078e00ff */
        /* <DEDUP_REMOVED lines=171> */
.L_x_1902:
[----:B------:R-:W-:Y:S01]  /*1ceb0*/  SHF.L.U32 R11, R20, 0x1f, RZ ;  /* 0x0000001f140b7819 */ /* 0x000fe200000006ff */
[----:B------:R-:W-:-:S04]  /*1cec0*/  IMAD R12, R21, 0x8, R16 ;  /* 0x00000008150c7824 */ /* 0x000fc800078e0210 */
[----:B------:R0:W1:Y:S01]  /*1ced0*/  SYNCS.PHASECHK.TRANS64.TRYWAIT P2, [R12+URZ+0x2a850], R11 ;  /* 0x02a8500b0c0075a7 */ /* 0x000062000804017f */
[----:B------:R-:W-:Y:S05]  /*1cee0*/  @!P0 BRA `(.L_x_1903) ;  /* 0x0000000000048947 */ /* 0x000fea0003800000 */
[----:B------:R-:W-:Y:S01]  /*1cef0*/  BPT.TRAP 0x1 ;  /* 0x000000040000795c */ /* 0x000fe20000300000 */
.L_x_1903:
        /* <DEDUP_REMOVED lines=9> */
.L_x_1905:
[----:B------:R-:W-:Y:S05]  /*1cf90*/  BSYNC B1 ;  /* 0x0000000000017941 */ /* 0x000fea0003800000 */
.L_x_1904:
[----:B------:R-:W-:Y:S01]  /*1cfa0*/  IMAD.MOV.U32 R10, RZ, RZ, R0 ;  /* 0x000000ffff0a7224 */ /* 0x000fe200078e0000 */
[----:B------:R-:W2:Y:S01]  /*1cfb0*/  LDL R2, [R1+0x8] ;  /* 0x0000080001027983 */ /* 0x000ea20000100800 */
[----:B01----:R-:W-:Y:S01]  /*1cfc0*/  IMAD.MOV.U32 R11, RZ, RZ, 0x40000040 ;  /* 0x40000040ff0b7424 */ /* 0x003fe200078e00ff */
[----:B------:R-:W-:Y:S01]  /*1cfd0*/  WARPGROUP.ARRIVE ;  /* 0x00000000000079c5 */ /* 0x000fe20000000000 */
[----:B------:R-:W-:Y:S01]  /*1cfe0*/  ISETP.NE.AND P2, PT, R202, 0x1, PT ;  /* 0x00000001ca00780c */ /* 0x000fe20003f45270 */
[----:B------:R-:W-:Y:S01]  /*1cff0*/  FMUL.FTZ R6, R91, UR50 ;  /* 0x000000325b067c20 */ /* 0x000fe20008410000 */
[----:B------:R-:W-:Y:S01]  /*1d000*/  R2UR UR6, R10 ;  /* 0x000000000a0672ca */ /* 0x000fe200000e0000 */
[----:B------:R-:W-:Y:S01]  /*1d010*/  VIADD R10, R0, 0x80 ;  /* 0x00000080000a7836 */ /* 0x000fe20000000000 */
[----:B------:R-:W-:Y:S01]  /*1d020*/  R2UR UR7, R11 ;  /* 0x000000000b0772ca */ /* 0x000fe200000e0000 */
[----:B------:R-:W-:Y:S02]  /*1d030*/  IMAD.MOV.U32 R11, RZ, RZ, 0x40000040 ;  /* 0x40000040ff0b7424 */ /* 0x000fe400078e00ff */
[----:B------:R-:W-:Y:S01]  /*1d040*/  FMUL.FTZ R91, R98, UR50 ;  /* 0x00000032625b7c20 */ /* 0x000fe20008410000 */
[----:B------:R-:W-:Y:S01]  /*1d050*/  FMUL.FTZ R98, R101, UR50 ;  /* 0x0000003265627c20 */ /* 0x000fe20008410000 */
[----:B------:R-:W-:Y:S01]  /*1d060*/  FMUL.FTZ R101, R104, UR50 ;  /* 0x0000003268657c20 */ /* 0x000fe20008410000 */
[----:B------:R-:W-:Y:S01]  /*1d070*/  FMUL.FTZ R104, R111, UR50 ;  /* 0x000000326f687c20 */ /* 0x000fe20008410000 */
[----:B------:R-:W-:Y:S01]  /*1d080*/  FMUL.FTZ R111, R118, UR50 ;  /* 0x00000032766f7c20 */ /* 0x000fe20008410000 */
[----:B------:R-:W-:Y:S01]  /*1d090*/  FMUL.FTZ R118, R126, UR50 ;  /* 0x000000327e767c20 */ /* 0x000fe20008410000 */
[----:B------:R-:W-:-:S02]  /*1d0a0*/  IMAD.IADD R126, R181, 0x1, R177 ;  /* 0x00000001b57e7824 */ /* 0x000fc400078e02b1 */
        /* <DEDUP_REMOVED lines=31> */
[----:B------:R-:W-:Y:S01]  /*1d2a0*/  @!P1 IMAD R5, R5, 0x8, R16 ;  /* 0x0000000805059824 */ /* 0x000fe200078e0210 */
[----:B------:R-:W0:Y:S03]  /*1d2b0*/  MUFU.TANH R13, R13 ;  /* 0x0000000d000d7308 */ /* 0x000e260000002400 */
[----:B------:R-:W-:-:S05]  /*1d2c0*/  @!P1 VIADD R5, R5, 0x2a840 ;  /* 0x0002a84005059836 */ /* 0x000fca0000000000 */
[----:B------:R-:W1:Y:S01]  /*1d2d0*/  MUFU.TANH R20, R20 ;  /* 0x0000001400147308 */ /* 0x000e620000002400 */
[----:B------:R-:W-:-:S07]  /*1d2e0*/  @!P1 PRMT R5, RZ, 0x654, R5 ;  /* 0x00000654ff059816 */ /* 0x000fce0000000005 */
        /* <DEDUP_REMOVED lines=69> */
[----:B-----5:R-:W-:-:S06]  /*1d740*/  FMUL.FTZ R119, R127, UR50 ;  /* 0x000000327f777c20 */ /* 0x020fcc0008410000 */
        /* <DEDUP_REMOVED lines=9> */
[----:B-----5:R-:W-:Y:S02]  /*1d7e0*/  @P2 SHF.R.U32.HI R126, RZ, R10, R11 ;  /* 0x0000000aff7e2219 */ /* 0x020fe4000001160b */
[----:B------:R-:W-:Y:S01]  /*1d7f0*/  ISETP.GE.AND P2, PT, R14, 0x1, PT ;  /* 0x000000010e00780c */ /* 0x000fe20003f46270 */
[----:B------:R-:W-:Y:S02]  /*1d800*/  WARPGROUP.DEPBAR.LE gsb0, 0x0 ;  /* 0x00008000000079c5 */ /* 0x000fe40000010000 */
[----:B------:R-:W-:-:S06]  /*1d810*/  WARPGROUP.ARRIVE ;  /* 0x00000000000079c5 */ /* 0x000fcc0000000000 */
[----:B------:R-:W-:Y:S03]  /*1d820*/  HGMMA.64x128x16.F32.BF16 R24, R136, gdesc[UR4].tnspB, R24, gsb0 ;  /* 0x41e0000488187df0 */ /* 0x000fe60008001818 */
[----:B------:R-:W-:Y:S02]  /*1d830*/  WARPGROUP.DEPBAR.LE gsb0, 0x0 ;  /* 0x00008000000079c5 */ /* 0x000fe40000010000 */
[----:B------:R-:W-:Y:S01]  /*1d840*/  FMUL.FTZ R136, R124, UR50 ;  /* 0x000000327c887c20 */ /* 0x000fe20008410000 */
[----:B------:R-:W-:Y:S01]  /*1d850*/  FMUL.FTZ R124, R125, UR50 ;  /* 0x000000327d7c7c20 */ /* 0x000fe20008410000 */
[----:B------:R-:W-:Y:S01]  /*1d860*/  FMUL.FTZ R139, R132, UR50 ;  /* 0x00000032848b7c20 */ /* 0x000fe20008410000 */
[----:B------:R-:W1:Y:S01]  /*1d870*/  SHFL.IDX PT, R125, R126, RZ, 0x1c1f ;  /* 0x001c1fff7e7d7589 */ /* 0x000e6200000e0000 */
[----:B------:R-:W-:Y:S02]  /*1d880*/  IMAD R132, R8, -0x60, RZ ;  /* 0xffffffa008847824 */ /* 0x000fe400078e02ff */
[----:B------:R-:W-:Y:S01]  /*1d890*/  FMUL.FTZ R137, R128, UR50 ;  /* 0x0000003280897c20 */ /* 0x000fe20008410000 */
[----:B------:R-:W-:Y:S01]  /*1d8a0*/  FMUL.FTZ R128, R129, UR50 ;  /* 0x0000003281807c20 */ /* 0x000fe20008410000 */
[----:B------:R-:W-:Y:S01]  /*1d8b0*/  FMUL.FTZ R138, R133, UR50 ;  /* 0x00000032858a7c20 */ /* 0x000fe20008410000 */
[----:B------:R-:W-:Y:S01]  /*1d8c0*/  VIADD R11, R132, 0x1 ;  /* 0x00000001840b7836 */ /* 0x000fe20000000000 */
[----:B------:R-:W0:Y:S01]  /*1d8d0*/  MUFU.TANH R136, R136 ;  /* 0x0000008800887308 */ /* 0x000e220000002400 */
[----:B------:R5:W-:Y:S02]  /*1d8e0*/  @!P1 SYNCS.ARRIVE.TRANS64.RED.A1T0 RZ, [R5+URZ], RZ ;  /* 0x000000ff05ff99a7 */ /* 0x000be4000810043f */
[----:B------:R-:W-:-:S05]  /*1d8f0*/  IMAD R11, R180, -0x2, R11 ;  /* 0xfffffffeb40b7824 */ /* 0x000fca00078e020b */
[----:B------:R-:W0:Y:S01]  /*1d900*/  MUFU.TANH R124, R124 ;  /* 0x0000007c007c7308 */ /* 0x000e220000002400 */
[----:B------:R-:W-:Y:S01]  /*1d910*/  IADD3 R130, -R163, R11, R164 ;  /* 0x0000000ba3827210 */ /* 0x000fe20007ffe1a4 */
[----:B-----5:R-:W-:-:S04]  /*1d920*/  VIADD R5, R11, 0xffffffff ;  /* 0xffffffff0b057836 */ /* 0x020fc80000000000 */
[C---:B------:R-:W-:Y:S02]  /*1d930*/  VIADD R134, R130.reuse, UR47 ;  /* 0x0000002f82867c36 */ /* 0x040fe40008000000 */
[----:B------:R-:W0:Y:S01]  /*1d940*/  MUFU.TANH R137, R137 ;  /* 0x0000008900897308 */ /* 0x000e220000002400 */
[----:B------:R-:W-:Y:S02]  /*1d950*/  VIADD R130, R130, UR4 ;  /* 0x0000000482827c36 */ /* 0x000fe40008000000 */
[--C-:B-1----:R-:W-:Y:S02]  /*1d960*/  IMAD.IADD R141, R134, 0x1, R125.reuse ;  /* 0x00000001868d7824 */ /* 0x102fe400078e027d */
[----:B------:R-:W-:-:S03]  /*1d970*/  IMAD.IADD R140, R130, 0x1, R125 ;  /* 0x00000001828c7824 */ /* 0x000fc600078e027d */
[----:B------:R-:W1:Y:S08]  /*1d980*/  MUFU.TANH R128, R128 ;  /* 0x0000008000807308 */ /* 0x000e700000002400 */
        /* <DEDUP_REMOVED lines=15> */
.L_x_1909:
[----:B------:R-:W-:-:S05]  /*1da80*/  IMAD.U32 R142, RZ, RZ, UR39 ;  /* 0x00000027ff8e7e24 */ /* 0x000fca000f8e00ff */
[----:B------:R-:W-:-:S13]  /*1da90*/  ISETP.NE.AND P2, PT, R142, 0x1, PT ;  /* 0x000000018e00780c */ /* 0x000fda0003f45270 */
[----:B------:R-:W1:Y:S02]  /*1daa0*/  @P2 LDC.64 R10, c[0x0][0x9e8] ;  /* 0x00027a00ff0a2b82 */ /* 0x000e640000000a00 */
[----:B-1----:R-:W-:-:S05]  /*1dab0*/  @P2 IMAD.HI.U32 R10, R125, R10, RZ ;  /* 0x0000000a7d0a2227 */ /* 0x002fca00078e00ff */
[----:B------:R-:W-:-:S07]  /*1dac0*/  @P2 SHF.R.U32.HI R125, RZ, R11, R10 ;  /* 0x0000000bff7d2219 */ /* 0x000fce000001160a */
.L_x_1910:
[----:B------:R-:W-:Y:S05]  /*1dad0*/  BSYNC B1 ;  /* 0x0000000000017941 */ /* 0x000fea0003800000 */
.L_x_1908:
[----:B------:R-:W-:-:S05]  /*1dae0*/  IMAD R125, R125, R142, R5 ;  /* 0x0000008e7d7d7224 */ /* 0x000fca00078e0205 */
[----:B------:R-:W-:Y:S02]  /*1daf0*/  VIADDMNMX R141, R125, R142, R141, PT ;  /* 0x0000008e7d8d7246 */ /* 0x000fe4000380018d */
[----:B------:R-:W-:-:S07]  /*1db00*/  VIMNMX R140, R140, R125, !PT ;  /* 0x0000007d8c8c7248 */ /* 0x000fce0007fe0100 */
.L_x_1907:
        /* <DEDUP_REMOVED lines=20> */
[----:B------:R-:W-:Y:S02]  /*1dc50*/  ISETP.LT.OR P4, PT, R141, 0x11, P4 ;  /* 0x000000118d00780c */ /* 0x000fe40002781670 */
[----:B------:R-:W-:Y:S02]  /*1dc60*/  P2R R90, PR, RZ, 0x20 ;  /* 0x00000020ff5a7803 */ /* 0x000fe40000000000 */
[----:B------:R-:W-:Y:S02]  /*1dc70*/  FSEL R93, R93, -INF , !P4 ;  /* 0xff8000005d5d7808 */ /* 0x000fe40006000000 */
[----:B------:R-:W-:-:S02]  /*1dc80*/  ISETP.GT.AND P4, PT, R140, 0x11, !P5 ;  /* 0x000000118c00780c */ /* 0x000fc40006f84270 */
        /* <DEDUP_REMOVED lines=109> */
.L_x_1913:
[----:B------:R-:W-:-:S05]  /*1e360*/  IMAD.U32 R138, RZ, RZ, UR39 ;  /* 0x00000027ff8a7e24 */ /* 0x000fca000f8e00ff */
[----:B------:R-:W-:-:S13]  /*1e370*/  ISETP.NE.AND P6, PT, R138, 0x1, PT ;  /* 0x000000018a00780c */ /* 0x000fda0003fc5270 */
[----:B------:R-:W0:Y:S02]  /*1e380*/  @P6 LDC.64 R10, c[0x0][0x9e8] ;  /* 0x00027a00ff0a6b82 */ /* 0x000e240000000a00 */
[----:B0-----:R-:W-:-:S05]  /*1e390*/  @P6 IMAD.HI.U32 R10, R126, R10, RZ ;  /* 0x0000000a7e0a6227 */ /* 0x001fca00078e00ff */
[----:B------:R-:W-:-:S07]  /*1e3a0*/  @P6 SHF.R.U32.HI R126, RZ, R11, R10 ;  /* 0x0000000bff7e6219 */ /* 0x000fce000001160a */
.L_x_1914:
[----:B------:R-:W-:Y:S05]  /*1e3b0*/  BSYNC B1 ;  /* 0x0000000000017941 */ /* 0x000fea0003800000 */
.L_x_1912:
[----:B------:R-:W-:-:S05]  /*1e3c0*/  IMAD R5, R126, R138, R5 ;  /* 0x0000008a7e057224 */ /* 0x000fca00078e0205 */
[----:B------:R-:W-:Y:S02]  /*1e3d0*/  VIADDMNMX R134, R5, R138, R134, PT ;  /* 0x0000008a05867246 */ /* 0x000fe40003800186 */
[----:B------:R-:W-:-:S07]  /*1e3e0*/  VIMNMX R130, R130, R5, !PT ;  /* 0x0000000582827248 */ /* 0x000fce0007fe0100 */
.L_x_1911:
        /* <DEDUP_REMOVED lines=102> */
[----:B------:R-:W-:Y:S02]  /*1ea50*/  ISETP.NE.AND P6, PT, R128, RZ, PT ;  /* 0x000000ff8000720c */ /* 0x000fe40003fc5270 */
[----:B------:R-:W-:Y:S02]  /*1ea60*/  FMNMX.FTZ R0, R151, R0, !PT ;  /* 0x0000000097007209 */ /* 0x000fe40007810000 */
[----:B------:R-:W-:Y:S02]  /*1ea70*/  FSEL R217, R120, -INF , !P2 ;  /* 0xff80000078d97808 */ /* 0x000fe40005000000 */
[----:B------:R-:W-:Y:S02]  /*1ea80*/  FMNMX.FTZ R0, R153, R0, !PT ;  /* 0x0000000099007209 */ /* 0x000fe40007810000 */
[----:B------:R-:W-:Y:S02]  /*1ea90*/  ISETP.GT.AND P2, PT, R130, RZ, !P6 ;  /* 0x000000ff8200720c */ /* 0x000fe40007744270 */
[----:B------:R-:W-:-:S02]  /*1eaa0*/  FMNMX.FTZ R0, R137, R0, !PT ;  /* 0x0000000089007209 */ /* 0x000fc40007810000 */
[----:B------:R-:W-:Y:S02]  /*1eab0*/  ISETP.LT.OR P2, PT, R134, 0x1, P2 ;  /* 0x000000018600780c */ /* 0x000fe40001741670 */
[----:B------:R-:W-:Y:S02]  /*1eac0*/  FMNMX.FTZ R0, R155, R0, !PT ;  /* 0x000000009b007209 */ /* 0x000fe40007810000 */
[----:B------:R-:W-:Y:S02]  /*1ead0*/  FSEL R2, R2, -INF , !P2 ;  /* 0xff80000002027808 */ /* 0x000fe40005000000 */
[----:B------:R-:W-:Y:S02]  /*1eae0*/  FMNMX.FTZ R0, R139, R0, !PT ;  /* 0x000000008b007209 */ /* 0x000fe40007810000 */
[----:B------:R-:W-:Y:S02]  /*1eaf0*/  ISETP.NE.AND P6, PT, R132, RZ, PT ;  /* 0x000000ff8400720c */ /* 0x000fe40003fc5270 */
[----:B------:R-:W-:-:S02]  /*1eb00*/  FMNMX.FTZ R6, R141, R0, !PT ;  /* 0x000000008d067209 */ /* 0x000fc40007810000 */
[----:B------:R-:W-:-:S03]  /*1eb10*/  ISETP.GT.AND P3, PT, R130, 0x59, !P6 ;  /* 0x000000598200780c */ /* 0x000fc60007764270 */
[----:B------:R-:W0:Y:S01]  /*1eb20*/  SHFL.BFLY PT, R5, R6, 0x2, 0x1f ;  /* 0x0c401f0006057f89 */ /* 0x000e2200000e0000 */
[----:B------:R-:W-:-:S04]  /*1eb30*/  ISETP.LT.OR P3, PT, R134, 0x5a, P3 ;  /* 0x0000005a8600780c */ /* 0x000fc80001f61670 */
[----:B------:R-:W-:Y:S02]  /*1eb40*/  FSEL R123, R123, -INF , !P3 ;  /* 0xff8000007b7b7808 */ /* 0x000fe40005800000 */
        /* <DEDUP_REMOVED lines=13> */
[----:B------:R-:W-:Y:S02]  /*1ec20*/  FMNMX.FTZ R6, R99, R6, !PT ;  /* 0x0000000663067209 */ /* 0x000fe40007810000 */
[----:B------:R-:W-:-:S02]  /*1ec30*/  FSEL R88, R5, RZ, P2 ;  /* 0x000000ff05587208 */ /* 0x000fc40001000000 */
[----:B------:R-:W-:Y:S02]  /*1ec40*/  FMNMX.FTZ R6, R199, R6, !PT ;  /* 0x00000006c7067209 */ /* 0x000fe40007810000 */
[----:B------:R-:W-:Y:S02]  /*1ec50*/  FSEL R0, R0, RZ, P2 ;  /* 0x000000ff00007208 */ /* 0x000fe40001000000 */
[----:B------:R-:W-:-:S03]  /*1ec60*/  FMNMX.FTZ R6, R103, R6, !PT ;  /* 0x0000000667067209 */ /* 0x000fc60007810000 */
[--C-:B------:R-:W-:Y:S01]  /*1ec70*/  FFMA.FTZ R158, R89, R10, -R0.reuse ;  /* 0x0000000a599e7223 */ /* 0x100fe20000010800 */
[----:B------:R-:W-:Y:S01]  /*1ec80*/  FMNMX.FTZ R6, R207, R6, !PT ;  /* 0x00000006cf067209 */ /* 0x000fe20007810000 */
[-CC-:B------:R-:W-:Y:S01]  /*1ec90*/  FFMA.FTZ R89, R127, R10.reuse, -R0.reuse ;  /* 0x0000000a7f597223 */ /* 0x180fe20000010800 */
[----:B------:R-:W-:Y:S01]  /*1eca0*/  FSEL R127, R122, -INF , !P5 ;  /* 0xff8000007a7f7808 */ /* 0x000fe20006800000 */
        /* <DEDUP_REMOVED lines=31> */
[----:B------:R-:W-:Y:S01]  /*1eea0*/  MUFU.EX2 R156, R156 ;  /* 0x0000009c009c7308 */ /* 0x000fe20000000800 */
[----:B------:R-:W-:-:S04]  /*1eeb0*/  FMNMX.FTZ R6, R121, R6, !PT ;  /* 0x0000000679067209 */ /* 0x000fc80007810000 */
[----:B------:R-:W-:-:S03]  /*1eec0*/  FMNMX.FTZ R6, R127, R6, !PT ;  /* 0x000000067f067209 */ /* 0x000fc60007810000 */
[----:B------:R-:W-:Y:S01]  /*1eed0*/  MUFU.EX2 R158, R158 ;  /* 0x0000009e009e7308 */ /* 0x000fe20000000800 */
[----:B------:R-:W-:-:S05]  /*1eee0*/  FMNMX.FTZ R6, R123, R6, !PT ;  /* 0x000000067b067209 */ /* 0x000fca0007810000 */
[----:B------:R-:W0:Y:S02]  /*1eef0*/  SHFL.BFLY PT, R129, R6, 0x2, 0x1f ;  /* 0x0c401f0006817f89 */ /* 0x000e2400000e0000 */
        /* <DEDUP_REMOVED lines=11> */
[----:B------:R-:W-:-:S03]  /*1efb0*/  FADD.FTZ R133, -R88, R15 ;  /* 0x0000000f58857221 */ /* 0x000fc60000010100 */
[C---:B------:R-:W-:Y:S01]  /*1efc0*/  FSETP.NEU.FTZ.AND P2, PT, R6.reuse, -INF , PT ;  /* 0xff8000000600780b */ /* 0x040fe20003f5d000 */
[-C--:B------:R-:W-:Y:S01]  /*1efd0*/  FMUL.FTZ R92, R6, R10.reuse ;  /* 0x0000000a065c7220 */ /* 0x080fe20000410000 */
[----:B------:R-:W-:Y:S01]  /*1efe0*/  FMUL.FTZ R0, R133, R10 ;  /* 0x0000000a85007220 */ /* 0x000fe20000410000 */
[----:B------:R-:W-:Y:S03]  /*1eff0*/  MUFU.EX2 R150, R150 ;  /* 0x0000009600967308 */ /* 0x000fe60000000800 */
[----:B------:R-:W-:-:S05]  /*1f000*/  FSEL R92, R92, RZ, P2 ;  /* 0x000000ff5c5c7208 */ /* 0x000fca0001000000 */
[----:B------:R-:W0:Y:S01]  /*1f010*/  MUFU.EX2 R0, R0 ;  /* 0x0000000000007308 */ /* 0x000e220000000800 */
[-CC-:B------:R-:W-:Y:S01]  /*1f020*/  FFMA.FTZ R133, R2, R10.reuse, -R92.reuse ;  /* 0x0000000a02857223 */ /* 0x180fe2000001085c */
[----:B------:R-:W-:Y:S01]  /*1f030*/  FSEL R2, R6, RZ, P2 ;  /* 0x000000ff06027208 */ /* 0x000fe20001000000 */
[-CC-:B------:R-:W-:Y:S01]  /*1f040*/  FFMA.FTZ R20, R11, R10.reuse, -R92.reuse ;  /* 0x0000000a0b147223 */ /* 0x180fe2000001085c */
[-CC-:B------:R-:W-:Y:S01]  /*1f050*/  FFMA.FTZ R11, R21, R10.reuse, -R92.reuse ;  /* 0x0000000a150b7223 */ /* 0x180fe2000001085c */
[-CC-:B------:R-:W-:Y:S01]  /*1f060*/  FFMA.FTZ R88, R157, R10.reuse, -R92.reuse ;  /* 0x0000000a9d587223 */ /* 0x180fe2000001085c */
[-CC-:B------:R-:W-:Y:S01]  /*1f070*/  FFMA.FTZ R153, R91, R10.reuse, -R92.reuse ;  /* 0x0000000a5b997223 */ /* 0x180fe2000001085c */
[----:B------:R-:W-:Y:S01]  /*1f080*/  FADD.FTZ R9, -R2, R9 ;  /* 0x0000000902097221 */ /* 0x000fe20000010100 */
[----:B------:R-:W-:Y:S01]  /*1f090*/  MUFU.EX2 R133, R133 ;  /* 0x0000008500857308 */ /* 0x000fe20000000800 */
[-CC-:B------:R-:W-:Y:S01]  /*1f0a0*/  FFMA.FTZ R90, R159, R10.reuse, -R92.reuse ;  /* 0x0000000a9f5a7223 */ /* 0x180fe2000001085c */
[-CC-:B------:R-:W-:Y:S01]  /*1f0b0*/  FFMA.FTZ R155, R95, R10.reuse, -R92.reuse ;  /* 0x0000000a5f9b7223 */ /* 0x180fe2000001085c */
[-C--:B------:R-:W-:Y:S01]  /*1f0c0*/  FMUL.FTZ R9, R9, R10.reuse ;  /* 0x0000000a09097220 */ /* 0x080fe20000410000 */
[-CC-:B------:R-:W-:Y:S01]  /*1f0d0*/  FFMA.FTZ R94, R97, R10.reuse, -R92.reuse ;  /* 0x0000000a615e7223 */ /* 0x180fe2000001085c */
[-CC-:B------:R-:W-:Y:S01]  /*1f0e0*/  FFMA.FTZ R149, R99, R10.reuse, -R92.reuse ;  /* 0x0000000a63957223 */ /* 0x180fe2000001085c */
[-CC-:B------:R-:W-:Y:S01]  /*1f0f0*/  FFMA.FTZ R96, R199, R10.reuse, -R92.reuse ;  /* 0x0000000ac7607223 */ /* 0x180fe2000001085c */
[--C-:B------:R-:W-:Y:S01]  /*1f100*/  FFMA.FTZ R151, R103, R10, -R92.reuse ;  /* 0x0000000a67977223 */ /* 0x100fe2000001085c */
[----:B------:R-:W1:Y:S01]  /*1f110*/  MUFU.EX2 R2, R9 ;  /* 0x0000000900027308 */ /* 0x000e620000000800 */
[----:B0-----:R-:W-:Y:S01]  /*1f120*/  FFMA.FTZ R21, R0, R4, R13 ;  /* 0x0000000400157223 */ /* 0x001fe2000001000d */
[-CC-:B------:R-:W-:Y:S01]  /*1f130*/  FFMA.FTZ R98, R207, R10.reuse, -R92.reuse ;  /* 0x0000000acf627223 */ /* 0x180fe2000001085c */
[-CC-:B------:R-:W-:Y:S01]  /*1f140*/  FFMA.FTZ R145, R107, R10.reuse, -R92.reuse ;  /* 0x0000000a6b917223 */ /* 0x180fe2000001085c */
[-CC-:B------:R-:W-:Y:S01]  /*1f150*/  FFMA.FTZ R100, R209, R10.reuse, -R92.reuse ;  /* 0x0000000ad1647223 */ /* 0x180fe2000001085c */
[----:B------:R-:W-:Y:S01]  /*1f160*/  FADD.FTZ R21, R156, R21 ;  /* 0x000000159c157221 */ /* 0x000fe20000010000 */
[-CC-:B------:R-:W-:Y:S01]  /*1f170*/  FFMA.FTZ R147, R111, R10.reuse, -R92.reuse ;  /* 0x0000000a6f937223 */ /* 0x180fe2000001085c */
[-CC-:B------:R-:W-:Y:S01]  /*1f180*/  FFMA.FTZ R102, R211, R10.reuse, -R92.reuse ;  /* 0x0000000ad3667223 */ /* 0x180fe2000001085c */
[----:B------:R-:W0:Y:S01]  /*1f190*/  MUFU.EX2 R20, R20 ;  /* 0x0000001400147308 */ /* 0x000e220000000800 */
[----:B------:R-:W-:Y:S01]  /*1f1a0*/  FADD.FTZ R4, R158, R21 ;  /* 0x000000159e047221 */ /* 0x000fe20000010000 */
[-CC-:B------:R-:W-:Y:S01]  /*1f1b0*/  FFMA.FTZ R143, R215, R10.reuse, -R92.reuse ;  /* 0x0000000ad78f7223 */ /* 0x180fe2000001085c */
[-CC-:B------:R-:W-:Y:S01]  /*1f1c0*/  FFMA.FTZ R119, R119, R10.reuse, -R92.reuse ;  /* 0x0000000a77777223 */ /* 0x180fe2000001085c */
[-C--:B------:R-:W-:Y:S01]  /*1f1d0*/  FFMA.FTZ R217, R217, R10.reuse, -R92 ;  /* 0x0000000ad9d97223 */ /* 0x080fe2000001085c */
[----:B------:R-:W-:Y:S01]  /*1f1e0*/  FADD.FTZ R21, R89, R4 ;  /* 0x0000000459157221 */ /* 0x000fe20000010000 */
[-CC-:B------:R-:W-:Y:S01]  /*1f1f0*/  FFMA.FTZ R121, R121, R10.reuse, -R92.reuse ;  /* 0x0000000a79797223 */ /* 0x180fe2000001085c */
[-C--:B------:R-:W-:Y:S01]  /*1f200*/  FFMA.FTZ R127, R127, R10.reuse, -R92 ;  /* 0x0000000a7f7f7223 */ /* 0x080fe2000001085c */
[----:B------:R-:W2:Y:S01]  /*1f210*/  MUFU.EX2 R11, R11 ;  /* 0x0000000b000b7308 */ /* 0x000ea20000000800 */
[----:B------:R-:W-:Y:S01]  /*1f220*/  FADD.FTZ R4, R152, R21 ;  /* 0x0000001598047221 */ /* 0x000fe20000010000 */
[----:B-1----:R-:W-:Y:S01]  /*1f230*/  FFMA.FTZ R3, R2, R3, R133 ;  /* 0x0000000302037223 */ /* 0x002fe20000010085 */
[----:B------:R-:W-:Y:S01]  /*1f240*/  @!P1 PRMT R21, RZ, 0x654, R12 ;  /* 0x00000654ff159816 */ /* 0x000fe2000000000c */
[-C--:B------:R-:W-:Y:S01]  /*1f250*/  FFMA.FTZ R12, R117, R10.reuse, -R92 ;  /* 0x0000000a750c7223 */ /* 0x080fe2000001085c */
[----:B------:R-:W-:Y:S01]  /*1f260*/  FADD.FTZ R9, R93, R4 ;  /* 0x000000045d097221 */ /* 0x000fe20000010000 */
[----:B------:R-:W-:Y:S01]  /*1f270*/  FFMA.FTZ R123, R123, R10, -R92 ;  /* 0x0000000a7b7b7223 */ /* 0x000fe2000001085c */
[----:B------:R-:W-:Y:S01]  /*1f280*/  ISETP.GT.AND P2, PT, R8, R179, PT ;  /* 0x000000b30800720c */ /* 0x000fe20003f44270 */
[----:B------:R-:W1:Y:S01]  /*1f290*/  MUFU.EX2 R88, R88 ;  /* 0x0000005800587308 */ /* 0x000e620000000800 */
[----:B0-----:R-:W-:Y:S01]  /*1f2a0*/  FADD.FTZ R4, R20, R3 ;  /* 0x0000000314047221 */ /* 0x001fe20000010000 */
[----:B------:R-:W-:Y:S01]  /*1f2b0*/  FADD.FTZ R104, R154, R9 ;  /* 0x000000099a687221 */ /* 0x000fe20000010000 */
[----:B------:R0:W-:Y:S01]  /*1f2c0*/  @!P1 SYNCS.ARRIVE.TRANS64.RED.A1T0 RZ, [R21+URZ], RZ ;  /* 0x000000ff15ff99a7 */ /* 0x0001e2000810043f */
[----:B------:R-:W-:Y:S01]  /*1f2d0*/  F2FP.BF16.F32.PACK_AB R157, R20, R133 ;  /* 0x00000085149d723e */ /* 0x000fe200000010ff */
[----:B------:R-:W-:-:S02]  /*1f2e0*/  VIADD R8, R8, 0xffffffff ;  /* 0xffffffff08087836 */ /* 0x000fc40000000000 */
[----:B------:R-:W-:Y:S01]  /*1f2f0*/  FADD.FTZ R9, R125, R104 ;  /* 0x000000687d097221 */ /* 0x000fe20000010000 */
[----:B------:R-:W-:Y:S01]  /*1f300*/  F2FP.BF16.F32.PACK_AB R156, R156, R13 ;  /* 0x0000000d9c9c723e */ /* 0x000fe200000010ff */
[----:B------:R-:W3:Y:S01]  /*1f310*/  MUFU.EX2 R153, R153 ;  /* 0x0000009900997308 */ /* 0x000ee20000000800 */
[----:B--2---:R-:W-:Y:S01]  /*1f320*/  FADD.FTZ R3, R11, R4 ;  /* 0x000000040b037221 */ /* 0x004fe20000010000 */
[----:B------:R-:W-:Y:S01]  /*1f330*/  FADD.FTZ R104, R148, R9 ;  /* 0x0000000994687221 */ /* 0x000fe20000010000 */
[----:B------:R-:W-:Y:S01]  /*1f340*/  F2FP.BF16.F32.PACK_AB R158, R89, R158 ;  /* 0x0000009e599e723e */ /* 0x000fe200000010ff */
[----:B------:R-:W-:Y:S01]  /*1f350*/  IMAD.MOV.U32 R20, RZ, RZ, R23 ;  /* 0x000000ffff147224 */ /* 0x000fe200078e0017 */
[----:B------:R-:W-:Y:S01]  /*1f360*/  F2FP.BF16.F32.PACK_AB R152, R93, R152 ;  /* 0x000000985d98723e */ /* 0x000fe200000010ff */
[----:B------:R-:W-:Y:S01]  /*1f370*/  FADD.FTZ R9, R101, R104 ;  /* 0x0000006865097221 */ /* 0x000fe20000010000 */
[----:B------:R-:W-:Y:S01]  /*1f380*/  F2FP.BF16.F32.PACK_AB R154, R125, R154 ;  /* 0x0000009a7d9a723e */ /* 0x000fe200000010ff */
[----:B------:R-:W2:Y:S01]  /*1f390*/  MUFU.EX2 R90, R90 ;  /* 0x0000005a005a7308 */ /* 0x000ea20000000800 */
[----:B-1----:R-:W-:Y:S01]  /*1f3a0*/  FADD.FTZ R4, R88, R3 ;  /* 0x0000000358047221 */ /* 0x002fe20000010000 */
[----:B------:R-:W-:Y:S01]  /*1f3b0*/  FADD.FTZ R104, R150, R9 ;  /* 0x0000000996687221 */ /* 0x000fe20000010000 */
[----:B------:R-:W-:Y:S01]  /*1f3c0*/  F2FP.BF16.F32.PACK_AB R148, R101, R148 ;  /* 0x000000946594723e */ /* 0x000fe200000010ff */
[----:B0-----:R-:W-:Y:S01]  /*1f3d0*/  IMAD.MOV.U32 R21, RZ, RZ, R22 ;  /* 0x000000ffff157224 */ /* 0x001fe200078e0016 */
[----:B------:R-:W-:-:S03]  /*1f3e0*/  F2FP.BF16.F32.PACK_AB R159, R88, R11 ;  /* 0x0000000b589f723e */ /* 0x000fc600000010ff */
[----:B------:R-:W0:Y:S01]  /*1f3f0*/  MUFU.EX2 R155, R155 ;  /* 0x0000009b009b7308 */ /* 0x000e220000000800 */
[----:B---3--:R-:W-:-:S07]  /*1f400*/  FADD.FTZ R3, R153, R4 ;  /* 0x0000000499037221 */ /* 0x008fce0000010000 */
        /* <DEDUP_REMOVED lines=31> */
[----:B------:R1:W-:Y:S01]  /*1f600*/  MUFU.EX2 R15, R141 ;  /* 0x0000008d000f7308 */ /* 0x0003e20000000800 */
[----:B--2---:R-:W-:-:S07]  /*1f610*/  FADD.FTZ R104, R146, R9 ;  /* 0x0000000992687221 */ /* 0x004fce0000010000 */
[----:B------:R-:W2:Y:S01]  /*1f620*/  MUFU.EX2 R113, R113 ;  /* 0x0000007100717308 */ /* 0x000ea20000000800 */
[----:B-1----:R-:W-:Y:S01]  /*1f630*/  FFMA.FTZ R141, R213, R10, -R92 ;  /* 0x0000000ad58d7223 */ /* 0x002fe2000001085c */
[----:B0-----:R-:W-:-:S06]  /*1f640*/  FADD.FTZ R3, R147, R4 ;  /* 0x0000000493037221 */ /* 0x001fcc0000010000 */
[----:B------:R-:W0:Y:S08]  /*1f650*/  MUFU.EX2 R102, R102 ;  /* 0x0000006600667308 */ /* 0x000e300000000800 */
        /* <DEDUP_REMOVED lines=37> */
[----:B-1----:R-:W-:Y:S01]  /*1f8b0*/  FADD.FTZ R104, R138, R9 ;  /* 0x000000098a687221 */ /* 0x002fe20000010000 */
[C---:B------:R-:W-:Y:S01]  /*1f8c0*/  F2FP.BF16.F32.PACK_AB R138, R15.reuse, R138 ;  /* 0x0000008a0f8a723e */ /* 0x040fe200000010ff */
[----:B------:R-:W-:Y:S02]  /*1f8d0*/  IMAD.MOV.U32 R9, RZ, RZ, R6 ;  /* 0x000000ffff097224 */ /* 0x000fe400078e0006 */
[----:B------:R-:W-:Y:S01]  /*1f8e0*/  FADD.FTZ R4, R15, R104 ;  /* 0x000000680f047221 */ /* 0x000fe20000010000 */
[----:B------:R-:W-:Y:S02]  /*1f8f0*/  IMAD.MOV.U32 R15, RZ, RZ, R5 ;  /* 0x000000ffff0f7224 */ /* 0x000fe400078e0005 */
[----:B--2---:R-:W-:-:S04]  /*1f900*/  FADD.FTZ R3, R108, R3 ;  /* 0x000000036c037221 */ /* 0x004fc80000010000 */
[C---:B0-----:R-:W-:Y:S01]  /*1f910*/  FADD.FTZ R3, R123.reuse, R3 ;  /* 0x000000037b037221 */ /* 0x041fe20000010000 */
[----:B------:R-:W-:Y:S01]  /*1f920*/  F2FP.BF16.F32.PACK_AB R139, R123, R108 ;  /* 0x0000006c7b8b723e */ /* 0x000fe200000010ff */
[----:B------:R-:W-:Y:S06]  /*1f930*/  @P2 BRA `(.L_x_1915) ;  /* 0xffffffc800402947 */ /* 0x000fec000383ffff */
.L_x_1896:
[----:B------:R-:W-:Y:S05]  /*1f940*/  BSYNC B0 ;  /* 0x0000000000007941 */ /* 0x000fea0003800000 */
.L_x_1895:
        /* <DEDUP_REMOVED lines=67> */
.L_x_1916:
[----:B------:R-:W-:Y:S01]  /*1fd80*/  IMAD R11, R22, 0x8, R16 ;  /* 0x00000008160b7824 */ /* 0x000fe200078e0210 */
[----:B------:R-:W-:-:S04]  /*1fd90*/  SHF.L.U32 R0, R23, 0x1f, RZ ;  /* 0x0000001f17007819 */ /* 0x000fc800000006ff */
[----:B------:R0:W1:Y:S01]  /*1fda0*/  SYNCS.PHASECHK.TRANS64.TRYWAIT P2, [R11+URZ+0x2a850], R0 ;  /* 0x02a850000b0075a7 */ /* 0x000062000804017f */
[----:B------:R-:W-:Y:S05]  /*1fdb0*/  @!P0 BRA `(.L_x_1917) ;  /* 0x0000000000048947 */ /* 0x000fea0003800000 */
[----:B------:R-:W-:Y:S01]  /*1fdc0*/  BPT.TRAP 0x1 ;  /* 0x000000040000795c */ /* 0x000fe20000300000 */
.L_x_1917:
        /* <DEDUP_REMOVED lines=9> */
.L_x_1919:
[----:B------:R-:W-:Y:S05]  /*1fe60*/  BSYNC B0 ;  /* 0x0000000000007941 */ /* 0x000fea0003800000 */
.L_x_1918:
[----:B------:R-:W-:Y:S01]  /*1fe70*/  IMAD.MOV.U32 R9, RZ, RZ, 0x40000040 ;  /* 0x40000040ff097424 */ /* 0x000fe200078e00ff */
[C---:B------:R-:W-:Y:S01]  /*1fe80*/  R2UR UR6, R8.reuse ;  /* 0x00000000080672ca */ /* 0x040fe200000e0000 */
[----:B------:R-:W-:Y:S01]  /*1fe90*/  WARPGROUP.ARRIVE ;  /* 0x00000000000079c5 */ /* 0x000fe20000000000 */
[----:B------:R-:W-:Y:S01]  /*1fea0*/  VIADD R12, R8, 0x80 ;  /* 0x00000080080c7836 */ /* 0x000fe20000000000 */
[----:B------:R-:W2:Y:S01]  /*1feb0*/  SHFL.BFLY PT, R7, R4, 0x2, 0x1f ;  /* 0x0c401f0004077f89 */ /* 0x000ea200000e0000 */
[----:B------:R-:W-:Y:S01]  /*1fec0*/  R2UR UR7, R9 ;  /* 0x00000000090772ca */ /* 0x000fe200000e0000 */
[----:B------:R-:W-:Y:S02]  /*1fed0*/  IMAD.MOV.U32 R13, RZ, RZ, 0x40000040 ;  /* 0x40000040ff0d7424 */ /* 0x000fe400078e00ff */
[----:B------:R-:W-:Y:S01]  /*1fee0*/  IMAD.MOV.U32 R9, RZ, RZ, 0x40000040 ;  /* 0x40000040ff097424 */ /* 0x000fe200078e00ff */
[----:B01----:R-:W0:Y:S01]  /*1fef0*/  SHFL.BFLY PT, R0, R3, 0x2, 0x1f ;  /* 0x0c401f0003007f89 */ /* 0x003e2200000e0000 */
[----:B------:R-:W-:-:S02]  /*1ff00*/  @!P1 VIADD R11, R11, 0x2a860 ;  /* 0x0002a8600b0b9836 */ /* 0x000fc40000000000 */
[----:B------:R-:W-:Y:S02]  /*1ff10*/  VIADD R22, R22, 0x1 ;  /* 0x0000000116167836 */ /* 0x000fe40000000000 */
[----:B------:R-:W-:Y:S01]  /*1ff20*/  IMAD.MOV.U32 R20, RZ, RZ, -0x800000 ;  /* 0xff800000ff147424 */ /* 0x000fe200078e00ff */
[----:B------:R-:W-:Y:S01]  /*1ff30*/  @!P1 PRMT R11, RZ, 0x654, R11 ;  /* 0x00000654ff0b9816 */ /* 0x000fe2000000000b */
[----:B------:R-:W-:Y:S01]  /*1ff40*/  VIADD R187, R187, 0x1 ;  /* 0x00000001bbbb7836 */ /* 0x000fe20000000000 */
[----:B------:R-:W-:Y:S01]  /*1ff50*/  ISETP.NE.AND P2, PT, R22, 0x2, PT ;  /* 0x000000021600780c */ /* 0x000fe20003f45270 */
[----:B------:R-:W-:Y:S01]  /*1ff60*/  HGMMA.64x128x16.F32.BF16 R24, R156, gdesc[UR4].tnspB, R24, gsb0 ;  /* 0x41e000049c187df0 */ /* 0x000fe20008001818 */
[----:B------:R-:W-:Y:S01]  /*1ff70*/  R2UR UR6, R12 ;  /* 0x000000000c0672ca */ /* 0x000fe200000e0000 */
[----:B------:R-:W-:Y:S01]  /*1ff80*/  VIADD R12, R8, 0x100 ;  /* 0x00000100080c7836 */ /* 0x000fe20000000000 */
[----:B------:R-:W-:Y:S01]  /*1ff90*/  R2UR UR7, R13 ;  /* 0x000000000d0772ca */ /* 0x000fe200000e0000 */
[----:B------:R-:W-:Y:S01]  /*1ffa0*/  IMAD.MOV.U32 R13, RZ, RZ, 0x40000040 ;  /* 0x40000040ff0d7424 */ /* 0x000fe200078e00ff */
[----:B------:R-:W-:Y:S01]  /*1ffb0*/  SEL R22, R22, RZ, P2 ;  /* 0x000000ff16167207 */ /* 0x000fe20001000000 */
[----:B--2---:R-:W-:Y:S01]  /*1ffc0*/  FADD.FTZ R7, R7, R4 ;  /* 0x0000000407077221 */ /* 0x004fe20000010000 */
[----:B0-----:R-:W-:Y:S01]  /*1ffd0*/  FADD.FTZ R2, R0, R3 ;  /* 0x0000000300027221 */ /* 0x001fe20000010000 */
[----:B------:R-:W-:-:S03]  /*1ffe0*/  IMAD.MOV.U32 R3, RZ, RZ, RZ ;  /* 0x000000ffff037224 */ /* 0x000fc600078e00ff */
[----:B------:R-:W0:Y:S01]  /*1fff0*/  SHFL.BFLY PT, R0, R7, 0x1, 0x1f ;  /* 0x0c201f0007007f89 */ /* 0x000e2200000e0000 */
        /* <DEDUP_REMOVED lines=19> */
[----:B0-----:R-:W-:Y:S01]  /*20130*/  FADD.FTZ R12, R7, R0 ;  /* 0x00000000070c7221 */ /* 0x001fe20000010000 */
[----:B------:R-:W-:Y:S02]  /*20140*/  R2UR UR7, R13 ;  /* 0x000000000d0772ca */ /* 0x000fe400000e0000 */
[----:B------:R-:W-:Y:S02]  /*20150*/  SEL R0, RZ, 0x1, P2 ;  /* 0x00000001ff007807 */ /* 0x000fe40001000000 */
[----:B------:R-:W-:Y:S02]  /*20160*/  FSETP.NE.FTZ.AND P0, PT, R12, RZ, PT ;  /* 0x000000ff0c00720b */ /* 0x000fe40003f15000 */
[----:B------:R-:W-:Y:S01]  /*20170*/  LOP3.LUT R23, R23, R0, RZ, 0x3c, !PT ;  /* 0x0000000017177212 */ /* 0x000fe200078e3cff */
[----:B------:R-:W-:-:S10]  /*20180*/  IMAD.MOV.U32 R0, RZ, RZ, -0x800000 ;  /* 0xff800000ff007424 */ /* 0x000fd400078e00ff */
[----:B------:R-:W0:Y:S08]  /*20190*/  @P0 MUFU.LG2 R4, R12 ;  /* 0x0000000c00040308 */ /* 0x000e300000000c00 */
[----:B------:R-:W-:Y:S01]  /*201a0*/  @P0 MUFU.RCP R3, R12 ;  /* 0x0000000c00030308 */ /* 0x000fe20000001000 */
[----:B0-----:R-:W-:Y:S01]  /*201b0*/  @P0 FMUL.FTZ R7, R4, 0.69314718246459960938 ;  /* 0x3f31721804070820 */ /* 0x001fe20000410000 */
[----:B------:R-:W-:-:S02]  /*201c0*/  WARPGROUP.DEPBAR.LE gsb0, 0x0 ;  /* 0x00008000000079c5 */ /* 0x000fc40000010000 */
[----:B------:R-:W-:-:S06]  /*201d0*/  WARPGROUP.ARRIVE ;  /* 0x00000000000079c5 */ /* 0x000fcc0000000000 */
[----:B------:R-:W-:Y:S01]  /*201e0*/  HGMMA.64x128x16.F32.BF16 R24, R140, gdesc[UR4].tnspB, R24, gsb0 ;  /* 0x41e000048c187df0 */ /* 0x000fe20008001818 */
[----:B------:R-:W-:Y:S01]  /*201f0*/  R2UR UR6, R8 ;  /* 0x00000000080672ca */ /* 0x000fe200000e0000 */
[----:B------:R-:W-:Y:S01]  /*20200*/  IMAD.MOV.U32 R8, RZ, RZ, RZ ;  /* 0x000000ffff087224 */ /* 0x000fe200078e00ff */
[----:B------:R-:W-:Y:S02]  /*20210*/  R2UR UR7, R9 ;  /* 0x00000000090772ca */ /* 0x000fe400000e0000 */
[----:B------:R-:W0:Y:S02]  /*20220*/  SHFL.BFLY PT, R9, R2, 0x1, 0x1f ;  /* 0x0c201f0002097f89 */ /* 0x000e2400000e0000 */
[----:B0-----:R-:W-:Y:S01]  /*20230*/  FADD.FTZ R13, R2, R9 ;  /* 0x00000009020d7221 */ /* 0x001fe20000010000 */
[----:B------:R-:W-:-:S04]  /*20240*/  @P0 FMUL.FTZ R2, R10, 0.69314718246459960938 ;  /* 0x3f3172180a020820 */ /* 0x000fc80000410000 */
[----:B------:R-:W-:Y:S01]  /*20250*/  FSETP.NE.FTZ.AND P3, PT, R13, RZ, PT ;  /* 0x000000ff0d00720b */ /* 0x000fe20003f75000 */
[----:B------:R-:W-:Y:S01]  /*20260*/  @P0 FFMA.FTZ R0, R2, R5, R7 ;  /* 0x0000000502000223 */ /* 0x000fe20000010007 */
[----:B------:R-:W-:-:S11]  /*20270*/  PLOP3.LUT P0, PT, PT, PT, PT, 0x8, 0x0 ;  /* 0x000000000000781c */ /* 0x000fd60003f0e170 */
        /* <DEDUP_REMOVED lines=9> */
[----:B------:R0:W-:Y:S01]  /*20310*/  @!P1 SYNCS.ARRIVE.TRANS64.RED.A1T0 RZ, [R11+URZ], RZ ;  /* 0x000000ff0bff99a7 */ /* 0x0001e2000810043f */
[-C--:B------:R-:W-:Y:S01]  /*20320*/  FMUL.FTZ R21, R36, R3.reuse ;  /* 0x0000000324157220 */ /* 0x080fe20000410000 */
        /* <DEDUP_REMOVED lines=62> */
[----:B0-----:R-:W-:-:S07]  /*20710*/  FMUL.FTZ R87, R87, R8 ;  /* 0x0000000857577220 */ /* 0x001fce0000410000 */
.L_x_1781:
        /* <DEDUP_REMOVED lines=10> */
[----:B------:R-:W-:Y:S01]  /*207c0*/  ULDC.64 UR4, c[0x0][0xc00] ;  /* 0x0003000000047ab9 */ /* 0x000fe20000000a00 */
[----:B------:R-:W-:Y:S01]  /*207d0*/  F2FP.BF16.F32.PACK_AB R35, R46, R35 ;  /* 0x000000232e23723e */ /* 0x000fe200000010ff */
[----:B------:R-:W-:Y:S01]  /*207e0*/  ULDC.64 UR6, c[0x0][0x208] ;  /* 0x0000820000067ab9 */ /* 0x000fe20000000a00 */
[----:B------:R-:W-:Y:S02]  /*207f0*/  F2FP.BF16.F32.PACK_AB R37, R38, R37 ;  /* 0x000000252625723e */ /* 0x000fe400000010ff */
[----:B------:R-:W-:Y:S02]  /*20800*/  F2FP.BF16.F32.PACK_AB R36, R73, R36 ;  /* 0x000000244924723e */ /* 0x000fe400000010ff */
[----:B------:R-:W-:Y:S02]  /*20810*/  F2FP.BF16.F32.PACK_AB R38, R77, R76 ;  /* 0x0000004c4d26723e */ /* 0x000fe400000010ff */
[----:B------:R-:W-:-:S02]  /*20820*/  F2FP.BF16.F32.PACK_AB R39, R42, R39 ;  /* 0x000000272a27723e */ /* 0x000fc400000010ff */
[----:B------:R-:W-:Y:S02]  /*20830*/  MOV R2, R16 ;  /* 0x0000001000027202 */ /* 0x000fe40000000f00 */
[----:B--2---:R-:W-:-:S03]  /*20840*/  MOV R3, R5 ;  /* 0x0000000500037202 */ /* 0x004fc60000000f00 */
[----:B------:R-:W-:-:S03]  /*20850*/  IMAD.WIDE R4, R226, 0x2, R2 ;  /* 0x00000002e2047825 */ /* 0x000fc600078e0202 */
[C---:B------:R-:W-:Y:S02]  /*20860*/  IADD3 R101, P3, R4.reuse, 0x4000, RZ ;  /* 0x0000400004657810 */ /* 0x040fe40007f7e0ff */
[----:B------:R-:W-:Y:S02]  /*20870*/  LOP3.LUT R15, R4, 0x380, RZ, 0xc0, !PT ;  /* 0x00000380040f7812 */ /* 0x000fe400078ec0ff */
[----:B------:R-:W-:Y:S02]  /*20880*/  LOP3.LUT R14, R101, 0x380, RZ, 0xc0, !PT ;  /* 0x00000380650e7812 */ /* 0x000fe400078ec0ff */
[----:B------:R-:W-:Y:S02]  /*20890*/  SHF.R.U64 R15, R15, 0x3, RZ ;  /* 0x000000030f0f7819 */ /* 0x000fe400000012ff */
[----:B------:R-:W-:Y:S01]  /*208a0*/  SHF.R.U64 R14, R14, 0x3, RZ ;  /* 0x000000030e0e7819 */ /* 0x000fe200000012ff */
[----:B------:R-:W-:Y:S01]  /*208b0*/  BAR.SYNC.DEFER_BLOCKING 0x1, 0x100 ;  /* 0x0044000000007b1d */ /* 0x000fe20000010000 */
[----:B------:R-:W-:-:S02]  /*208c0*/  IADD3 R71, P6, R4, 0x20, RZ ;  /* 0x0000002004477810 */ /* 0x000fc40007fde0ff */
[C---:B------:R-:W-:Y:S02]  /*208d0*/  IADD3 R75, P5, R4.reuse, 0x40, RZ ;  /* 0x00000040044b7810 */ /* 0x040fe40007fbe0ff */
[C---:B------:R-:W-:Y:S01]  /*208e0*/  IADD3 R79, P4, R4.reuse, 0x60, RZ ;  /* 0x00000060044f7810 */ /* 0x040fe20007f9e0ff */
[--C-:B------:R-:W-:Y:S01]  /*208f0*/  IMAD.X R9, RZ, RZ, R5.reuse, P6 ;  /* 0x000000ffff097224 */ /* 0x100fe200030e0605 */
        /* <DEDUP_REMOVED lines=8> */
[----:B------:R-:W-:Y:S01]  /*20980*/  LOP3.LUT R14, R14, R101, RZ, 0x3c, !PT ;  /* 0x000000650e0e7212 */ /* 0x000fe200078e3cff */
[--C-:B------:R-:W-:Y:S01]  /*20990*/  IMAD.X R33, RZ, RZ, R5.reuse, P0 ;  /* 0x000000ffff217224 */ /* 0x100fe200000e0605 */
[----:B------:R-:W-:Y:S01]  /*209a0*/  ISETP.NE.U32.AND P0, PT, RZ, UR4, PT ;  /* 0x00000004ff007c0c */ /* 0x000fe2000bf05070 */
[----:B------:R-:W-:Y:S01]  /*209b0*/  IMAD.X R31, RZ, RZ, R5, P1 ;  /* 0x000000ffff1f7224 */ /* 0x000fe200008e0605 */
[----:B------:R-:W-:-:S02]  /*209c0*/  MOV R74, R14 ;  /* 0x0000000e004a7202 */ /* 0x000fc40000000f00 */
[----:B------:R-:W-:Y:S02]  /*209d0*/  F2FP.BF16.F32.PACK_AB R15, R55, R54 ;  /* 0x00000036370f723e */ /* 0x000fe400000010ff */
[----:B------:R-:W2:Y:S01]  /*209e0*/  LDC R55, c[0x0][0xbe8] ;  /* 0x0002fa00ff377b82 */ /* 0x000ea20000000800 */
[----:B------:R-:W-:Y:S01]  /*209f0*/  ISETP.NE.AND.EX P0, PT, RZ, UR5, PT, P0 ;  /* 0x00000005ff007c0c */ /* 0x000fe2000bf05300 */
[----:B------:R-:W-:Y:S01]  /*20a00*/  ULDC.64 UR4, c[0x0][0xc08] ;  /* 0x0003020000047ab9 */ /* 0x000fe20000000a00 */
[----:B------:R-:W-:Y:S02]  /*20a10*/  LOP3.LUT R8, R71, 0x380, RZ, 0xc0, !PT ;  /* 0x0000038047087812 */ /* 0x000fe400078ec0ff */
[----:B------:R-:W-:Y:S02]  /*20a20*/  LOP3.LUT R10, R75, 0x380, RZ, 0xc0, !PT ;  /* 0x000003804b0a7812 */ /* 0x000fe400078ec0ff */
[----:B------:R-:W-:Y:S02]  /*20a30*/  MOV R96, R4 ;  /* 0x0000000400607202 */ /* 0x000fe40000000f00 */
[----:B------:R-:W-:-:S02]  /*20a40*/  LOP3.LUT R12, R79, 0x380, RZ, 0xc0, !PT ;  /* 0x000003804f0c7812 */ /* 0x000fc400078ec0ff */
[----:B------:R-:W-:Y:S02]  /*20a50*/  F2FP.BF16.F32.PACK_AB R5, R32, R99 ;  /* 0x000000632005723e */ /* 0x000fe400000010ff */
[----:B-1----:R-:W-:Y:S02]  /*20a60*/  LOP3.LUT R24, R103, 0x380, RZ, 0xc0, !PT ;  /* 0x0000038067187812 */ /* 0x002fe400078ec0ff */
[----:B------:R-:W-:Y:S02]  /*20a70*/  LOP3.LUT R32, R105, 0x380, RZ, 0xc0, !PT ;  /* 0x0000038069207812 */ /* 0x000fe400078ec0ff */
[----:B------:R-:W-:Y:S02]  /*20a80*/  ISETP.NE.U32.AND P2, PT, RZ, UR4, PT ;  /* 0x00000004ff007c0c */ /* 0x000fe4000bf45070 */
[----:B------:R-:W-:Y:S02]  /*20a90*/  LOP3.LUT R70, R107, 0x380, RZ, 0xc0, !PT ;  /* 0x000003806b467812 */ /* 0x000fe400078ec0ff */
[----:B------:R-:W-:-:S02]  /*20aa0*/  SHF.R.U64 R8, R8, 0x3, RZ ;  /* 0x0000000308087819 */ /* 0x000fc400000012ff */
[----:B------:R-:W-:Y:S02]  /*20ab0*/  SHF.R.U64 R10, R10, 0x3, RZ ;  /* 0x000000030a0a7819 */ /* 0x000fe400000012ff */
[----:B------:R-:W-:Y:S02]  /*20ac0*/  F2FP.BF16.F32.PACK_AB R4, R91, R6 ;  /* 0x000000065b04723e */ /* 0x000fe400000010ff */
[----:B------:R-:W-:Y:S02]  /*20ad0*/  SHF.R.U64 R12, R12, 0x3, RZ ;  /* 0x000000030c0c7819 */ /* 0x000fe400000012ff */
[----:B------:R-:W-:Y:S02]  /*20ae0*/  F2FP.BF16.F32.PACK_AB R6, R7, R28 ;  /* 0x0000001c0706723e */ /* 0x000fe400000010ff */
[----:B------:R-:W-:Y:S02]  /*20af0*/  SHF.R.U64 R24, R24, 0x3, RZ ;  /* 0x0000000318187819 */ /* 0x000fe400000012ff */
[----:B------:R-:W-:-:S02]  /*20b00*/  SHF.R.U64 R32, R32, 0x3, RZ ;  /* 0x0000000320207819 */ /* 0x000fc400000012ff */
[----:B------:R-:W-:Y:S02]  /*20b10*/  F2FP.BF16.F32.PACK_AB R7, R30, R97 ;  /* 0x000000611e07723e */ /* 0x000fe400000010ff */
[----:B------:R-:W-:Y:S02]  /*20b20*/  ISETP.NE.AND.EX P2, PT, RZ, UR5, PT, P2 ;  /* 0x00000005ff007c0c */ /* 0x000fe4000bf45320 */
[----:B------:R-:W-:Y:S01]  /*20b30*/  SHF.R.U64 R70, R70, 0x3, RZ ;  /* 0x0000000346467819 */ /* 0x000fe200000012ff */
[----:B------:R1:W-:Y:S01]  /*20b40*/  STSM.16.M88.4 [R96], R4 ;  /* 0x0000000460007844 */ /* 0x0003e20000000200 */
[----:B------:R-:W-:Y:S02]  /*20b50*/  LOP3.LUT R8, R8, R71, RZ, 0x3c, !PT ;  /* 0x0000004708087212 */ /* 0x000fe400078e3cff */
[----:B------:R-:W-:Y:S02]  /*20b60*/  LOP3.LUT R10, R10, R75, RZ, 0x3c, !PT ;  /* 0x0000004b0a0a7212 */ /* 0x000fe400078e3cff */
[----:B------:R-:W-:-:S02]  /*20b70*/  LOP3.LUT R12, R12, R79, RZ, 0x3c, !PT ;  /* 0x0000004f0c0c7212 */ /* 0x000fc400078e3cff */
[----:B------:R-:W-:Y:S02]  /*20b80*/  LOP3.LUT R28, R24, R103, RZ, 0x3c, !PT ;  /* 0x00000067181c7212 */ /* 0x000fe400078e3cff */
[----:B------:R-:W-:Y:S02]  /*20b90*/  LOP3.LUT R30, R32, R105, RZ, 0x3c, !PT ;  /* 0x00000069201e7212 */ /* 0x000fe400078e3cff */
[----:B------:R-:W-:Y:S02]  /*20ba0*/  LOP3.LUT R32, R70, R107, RZ, 0x3c, !PT ;  /* 0x0000006b46207212 */ /* 0x000fe400078e3cff */
[----:B------:R-:W-:Y:S02]  /*20bb0*/  MOV R79, R8 ;  /* 0x00000008004f7202 */ /* 0x000fe40000000f00 */
[----:B------:R-:W-:Y:S02]  /*20bc0*/  MOV R78, R10 ;  /* 0x0000000a004e7202 */ /* 0x000fe40000000f00 */
[----:B-1----:R-:W-:-:S02]  /*20bd0*/  F2FP.BF16.F32.PACK_AB R4, R88, R89 ;  /* 0x000000595804723e */ /* 0x002fc400000010ff */
[----:B------:R-:W-:Y:S02]  /*20be0*/  F2FP.BF16.F32.PACK_AB R5, R94, R95 ;  /* 0x0000005f5e05723e */ /* 0x000fe400000010ff */
[----:B------:R-:W-:Y:S02]  /*20bf0*/  F2FP.BF16.F32.PACK_AB R6, R90, R21 ;  /* 0x000000155a06723e */ /* 0x000fe400000010ff */
[----:B------:R-:W-:Y:S02]  /*20c00*/  F2FP.BF16.F32.PACK_AB R7, R92, R93 ;  /* 0x0000005d5c07723e */ /* 0x000fe400000010ff */
[----:B------:R-:W-:Y:S02]  /*20c10*/  MOV R75, R12 ;  /* 0x0000000c004b7202 */ /* 0x000fe40000000f00 */
[----:B------:R-:W-:Y:S01]  /*20c20*/  F2FP.BF16.F32.PACK_AB R8, R41, R40 ;  /* 0x000000282908723e */ /* 0x000fe200000010ff */
[----:B------:R-:W-:Y:S01]  /*20c30*/  STSM.16.M88.4 [R79], R4 ;  /* 0x000000044f007844 */ /* 0x000fe20000000200 */
[----:B------:R-:W-:Y:S01]  /*20c40*/  F2FP.BF16.F32.PACK_AB R9, R43, R72 ;  /* 0x000000482b09723e */ /* 0x000fe200000010ff */
[----:B------:R-:W1:Y:S01]  /*20c50*/  LDC.64 R40, c[0x0][0xc00] ;  /* 0x00030000ff287b82 */ /* 0x000e620000000a00 */
[----:B------:R-:W-:-:S02]  /*20c60*/  F2FP.BF16.F32.PACK_AB R10, R45, R44 ;  /* 0x0000002c2d0a723e */ /* 0x000fc400000010ff */
[----:B------:R-:W-:Y:S02]  /*20c70*/  F2FP.BF16.F32.PACK_AB R11, R47, R34 ;  /* 0x000000222f0b723e */ /* 0x000fe400000010ff */
[----:B------:R-:W-:Y:S02]  /*20c80*/  MOV R71, R28 ;  /* 0x0000001c00477202 */ /* 0x000fe40000000f00 */
[----:B------:R-:W-:Y:S01]  /*20c90*/  MOV R70, R30 ;  /* 0x0000001e00467202 */ /* 0x000fe20000000f00 */
[----:B------:R3:W-:Y:S01]  /*20ca0*/  STSM.16.M88.4 [R78], R8 ;  /* 0x000000084e007844 */ /* 0x0007e20000000200 */
[----:B------:R-:W-:Y:S02]  /*20cb0*/  F2FP.BF16.F32.PACK_AB R12, R49, R48 ;  /* 0x00000030310c723e */ /* 0x000fe400000010ff */
[----:B------:R-:W-:Y:S02]  /*20cc0*/  F2FP.BF16.F32.PACK_AB R14, R53, R52 ;  /* 0x00000034350e723e */ /* 0x000fe400000010ff */
[----:B--2---:R-:W-:Y:S01]  /*20cd0*/  ISETP.NE.AND P1, PT, R55, 0x1, PT ;  /* 0x000000013700780c */ /* 0x004fe20003f25270 */
[----:B------:R-:W-:Y:S01]  /*20ce0*/  ULDC UR4, c[0x0][0xa88] ;  /* 0x0002a20000047ab9 */ /* 0x000fe20000000800 */
[----:B------:R-:W-:Y:S01]  /*20cf0*/  F2FP.BF16.F32.PACK_AB R13, R51, R50 ;  /* 0x00000032330d723e */ /* 0x000fe200000010ff */
[----:B------:R-:W-:Y:S01]  /*20d00*/  IMAD.MOV.U32 R48, RZ, RZ, RZ ;  /* 0x000000ffff307224 */ /* 0x000fe200078e00ff */
[----:B------:R-:W-:-:S02]  /*20d10*/  MOV R24, R32 ;  /* 0x0000002000187202 */ /* 0x000fc40000000f00 */
[----:B------:R-:W-:Y:S01]  /*20d20*/  F2FP.BF16.F32.PACK_AB R28, R57, R56 ;  /* 0x00000038391c723e */ /* 0x000fe200000010ff */
[----:B------:R2:W-:Y:S01]  /*20d30*/  STSM.16.M88.4 [R75], R12 ;  /* 0x0000000c4b007844 */ /* 0x0005e20000000200 */
[----:B------:R-:W-:Y:S02]  /*20d40*/  F2FP.BF16.F32.PACK_AB R29, R59, R58 ;  /* 0x0000003a3b1d723e */ /* 0x000fe400000010ff */
[----:B------:R-:W-:Y:S01]  /*20d50*/  F2FP.BF16.F32.PACK_AB R30, R61, R60 ;  /* 0x0000003c3d1e723e */ /* 0x000fe200000010ff */
[----:B---3--:R-:W3:Y:S01]  /*20d60*/  @P2 LDC.64 R8, c[0x0][0xc08] ;  /* 0x00030200ff082b82 */ /* 0x008ee20000000a00 */
[----:B------:R-:W-:Y:S01]  /*20d70*/  F2FP.BF16.F32.PACK_AB R31, R63, R62 ;  /* 0x0000003e3f1f723e */ /* 0x000fe200000010ff */
[----:B-1----:R-:W-:Y:S01]  /*20d80*/  IMAD.WIDE R40, R186, 0x4, R40 ;  /* 0x00000004ba287825 */ /* 0x002fe200078e0228 */
[----:B------:R-:W-:Y:S02]  /*20d90*/  F2FP.BF16.F32.PACK_AB R32, R65, R64 ;  /* 0x000000404120723e */ /* 0x000fe400000010ff */
[----:B------:R-:W-:Y:S01]  /*20da0*/  F2FP.BF16.F32.PACK_AB R33, R67, R66 ;  /* 0x000000424321723e */ /* 0x000fe200000010ff */
[----:B------:R-:W-:Y:S01]  /*20db0*/  STSM.16.M88.4 [R74], R28 ;  /* 0x0000001c4a007844 */ /* 0x000fe20000000200 */
[----:B------:R-:W-:Y:S01]  /*20dc0*/  F2FP.BF16.F32.PACK_AB R34, R69, R68 ;  /* 0x000000444522723e */ /* 0x000fe200000010ff */
[----:B------:R-:W1:Y:S01]  /*20dd0*/  @P1 LDC R10, c[0x0][0xbec] ;  /* 0x0002fb00ff0a1b82 */ /* 0x000e620000000800 */
[----:B------:R-:W-:-:S02]  /*20de0*/  F2FP.BF16.F32.PACK_AB R4, R81, R80 ;  /* 0x000000505104723e */ /* 0x000fc400000010ff */
[----:B------:R-:W-:Y:S01]  /*20df0*/  F2FP.BF16.F32.PACK_AB R5, R83, R82 ;  /* 0x000000525305723e */ /* 0x000fe200000010ff */
[----:B------:R-:W-:Y:S01]  /*20e00*/  STSM.16.M88.4 [R71], R32 ;  /* 0x0000002047007844 */ /* 0x000fe20000000200 */
[----:B------:R-:W-:Y:S02]  /*20e10*/  F2FP.BF16.F32.PACK_AB R6, R85, R84 ;  /* 0x000000545506723e */ /* 0x000fe400000010ff */
[----:B------:R-:W-:Y:S01]  /*20e20*/  F2FP.BF16.F32.PACK_AB R7, R87, R86 ;  /* 0x000000565707723e */ /* 0x000fe200000010ff */
[----:B------:R-:W-:Y:S01]  /*20e30*/  STSM.16.M88.4 [R70], R36 ;  /* 0x0000002446007844 */ /* 0x000fe20000000200 */
[----:B--2---:R-:W2:Y:S03]  /*20e40*/  @P1 LDC R13, c[0x0][0xbf0] ;  /* 0x0002fc00ff0d1b82 */ /* 0x004ea60000000800 */
[----:B------:R4:W-:Y:S05]  /*20e50*/  STSM.16.M88.4 [R24], R4 ;  /* 0x0000000418007844 */ /* 0x0009ea0000000200 */
[----:B------:R-:W-:Y:S01]  /*20e60*/  BAR.SYNC.DEFER_BLOCKING 0x1, 0x100 ;  /* 0x0044000000007b1d */ /* 0x000fe20000010000 */
[----:B----4-:R-:W-:-:S02]  /*20e70*/  IMAD.U32 R6, RZ, RZ, UR4 ;  /* 0x00000004ff067e24 */ /* 0x010fc4000f8e00ff */
[----:B---3--:R-:W-:-:S03]  /*20e80*/  @P2 IMAD.WIDE R4, R186, 0x4, R8 ;  /* 0x00000004ba042825 */ /* 0x008fc600078e0208 */
[----:B------:R3:W5:Y:S04]  /*20e90*/  @P0 LDG.E R48, desc[UR6][R40.64] ;  /* 0x0000000628300981 */ /* 0x000768000c1e1900 */
[----:B------:R3:W5:Y:S01]  /*20ea0*/  @P2 LDG.E R6, desc[UR6][R4.64] ;  /* 0x0000000604062981 */ /* 0x000762000c1e1900 */
[----:B------:R-:W-:Y:S05]  /*20eb0*/  @P2 BRA `(.L_x_1923) ;  /* 0x0000000000142947 */ /* 0x000fea0003800000 */
[----:B------:R-:W-:Y:S05]  /*20ec0*/  @!P0 BRA `(.L_x_1923) ;  /* 0x0000000000108947 */ /* 0x000fea0003800000 */
[----:B------:R-:W-:Y:S02]  /*20ed0*/  ULDC.64 UR4, c[0x0][0x208] ;  /* 0x0000820000047ab9 */ /* 0x000fe40000000a00 */
[----:B---3--:R-:W3:Y:S04]  /*20ee0*/  LDG.E R5, desc[UR4][R40.64] ;  /* 0x0000000428057981 */ /* 0x008ee8000c1e1900 */
[----:B-----5:R-:W3:Y:S02]  /*20ef0*/  LDG.E R6, desc[UR4][R40.64+0x4] ;  /* 0x0000040428067981 */ /* 0x020ee4000c1e1900 */
[----:B---3--:R-:W-:-:S07]  /*20f00*/  IMAD.IADD R6, R6, 0x1, -R5 ;  /* 0x0000000106067824 */ /* 0x008fce00078e0a05 */
.L_x_1923:
[----:B------:R-:W-:Y:S01]  /*20f10*/  SHF.R.S32.HI R54, RZ, 0x1f, R185 ;  /* 0x0000001fff367819 */ /* 0x000fe200000114b9 */
[----:B------:R-:W-:Y:S01]  /*20f20*/  IMAD.IADD R15, R181, 0x1, R177 ;  /* 0x00000001b50f7824 */ /* 0x000fe200078e02b1 */
[----:B------:R-:W-:Y:S01]  /*20f30*/  ULDC.64 UR4, c[0x0][0xb90] ;  /* 0x0002e40000047ab9 */ /* 0x000fe20000000a00 */
[----:B-----5:R-:W-:Y:S01]  /*20f40*/  SHF.R.S32.HI R49, RZ, 0x1f, R48 ;  /* 0x0000001fff317819 */ /* 0x020fe20000011430 */
[----:B------:R-:W-:Y:S01]  /*20f50*/  IMAD R9, R190, 0x40, R182 ;  /* 0x00000040be097824 */ /* 0x000fe200078e02b6 */
[----:B------:R-:W-:Y:S01]  /*20f60*/  SEL R57, R186, RZ, !P0 ;  /* 0x000000ffba397207 */ /* 0x000fe20004000000 */
[----:B---3--:R-:W-:Y:S01]  /*20f70*/  IMAD R4, R54, UR4, RZ ;  /* 0x0000000436047c24 */ /* 0x008fe2000f8e02ff */
[----:B------:R-:W-:Y:S01]  /*20f80*/  ULDC.64 UR6, c[0x0][0x208] ;  /* 0x0000820000067ab9 */ /* 0x000fe20000000a00 */
[----:B-1----:R-:W-:Y:S01]  /*20f90*/  @P1 IMAD.HI.U32 R8, R15, R10, RZ ;  /* 0x0000000a0f081227 */ /* 0x002fe200078e00ff */
[----:B------:R-:W-:-:S03]  /*20fa0*/  SHF.R.S32.HI R10, RZ, 0x1f, R186 ;  /* 0x0000001fff0a7819 */ /* 0x000fc600000114ba */
[----:B------:R-:W-:Y:S01]  /*20fb0*/  IMAD.MOV.U32 R7, RZ, RZ, R15 ;  /* 0x000000ffff077224 */ /* 0x000fe200078e000f */
[----:B--2---:R-:W-:Y:S01]  /*20fc0*/  @P1 SHF.R.U32.HI R7, RZ, R13, R8 ;  /* 0x0000000dff071219 */ /* 0x004fe20000011608 */
[C---:B------:R-:W-:Y:S01]  /*20fd0*/  IMAD R11, R185.reuse, UR5, R4 ;  /* 0x00000005b90b7c24 */ /* 0x040fe2000f8e0204 */
[----:B------:R-:W-:Y:S01]  /*20fe0*/  SEL R24, R10, RZ, !P0 ;  /* 0x000000ff0a187207 */ /* 0x000fe20004000000 */
[----:B------:R-:W-:Y:S01]  /*20ff0*/  IMAD.WIDE.U32 R4, R185, UR4, R48 ;  /* 0x00000004b9047c25 */ /* 0x000fe2000f8e0030 */
[----:B------:R-:W-:-:S03]  /*21000*/  ULDC.64 UR4, c[0x0][0xb98] ;  /* 0x0002e60000047ab9 */ /* 0x000fc60000000a00 */
[----:B------:R-:W-:Y:S01]  /*21010*/  IMAD.IADD R5, R5, 0x1, R11 ;  /* 0x0000000105057824 */ /* 0x000fe200078e020b */
[--C-:B------:R-:W-:Y:S01]  /*21020*/  SHF.R.S32.HI R11, RZ, 0x1f, R7.reuse ;  /* 0x0000001fff0b7819 */ /* 0x100fe20000011407 */
[----:B------:R-:W-:Y:S02]  /*21030*/  IMAD.MOV R10, RZ, RZ, -R7 ;  /* 0x000000ffff0a7224 */ /* 0x000fe400078e0a07 */
        /* <DEDUP_REMOVED lines=13> */
[----:B------:R-:W-:Y:S01]  /*21110*/  IADD3 R29, P2, R2, 0x3000, RZ ;  /* 0x00003000021d7810 */ /* 0x000fe20007f5e0ff */
[----:B------:R-:W-:Y:S01]  /*21120*/  IMAD R10, R7, UR4, RZ ;  /* 0x00000004070a7c24 */ /* 0x000fe2000f8e02ff */
[----:B------:R-:W-:Y:S01]  /*21130*/  LOP3.LUT R12, R13, 0x380, RZ, 0xc0, !PT ;  /* 0x000003800d0c7812 */ /* 0x000fe200078ec0ff */
[----:B------:R-:W-:Y:S01]  /*21140*/  IMAD.WIDE.U32 R4, R9, UR4, R4 ;  /* 0x0000000409047c25 */ /* 0x000fe2000f8e0004 */
[----:B------:R-:W-:-:S02]  /*21150*/  LOP3.LUT R28, R29, 0x380, RZ, 0xc0, !PT ;  /* 0x000003801d1c7812 */ /* 0x000fc400078ec0ff */
[----:B------:R-:W-:Y:S01]  /*21160*/  SHF.R.U64 R12, R12, 0x3, RZ ;  /* 0x000000030c0c7819 */ /* 0x000fe200000012ff */
[----:B------:R-:W-:Y:S01]  /*21170*/  IMAD R7, R9, UR5, R10 ;  /* 0x0000000509077c24 */ /* 0x000fe2000f8e020a */
[----:B------:R-:W-:Y:S01]  /*21180*/  ULDC.64 UR4, c[0x0][0xb50] ;  /* 0x0002d40000047ab9 */ /* 0x000fe20000000a00 */
[----:B------:R-:W-:Y:S01]  /*21190*/  SHF.R.U64 R28, R28, 0x3, RZ ;  /* 0x000000031c1c7819 */ /* 0x000fe200000012ff */
[----:B------:R-:W-:Y:S01]  /*211a0*/  IMAD.X R9, RZ, RZ, R3, P0 ;  /* 0x000000ffff097224 */ /* 0x000fe200000e0603 */
[----:B------:R-:W-:Y:S01]  /*211b0*/  LEA R10, P4, R4, UR4, 0x2 ;  /* 0x00000004040a7c11 */ /* 0x000fe2000f8810ff */
[----:B------:R-:W-:Y:S01]  /*211c0*/  IMAD.IADD R5, R5, 0x1, R7 ;  /* 0x0000000105057824 */ /* 0x000fe200078e0207 */
[----:B------:R-:W-:Y:S02]  /*211d0*/  LOP3.LUT P0, RZ, R201, 0x3, RZ, 0xc0, !PT ;  /* 0x00000003c9ff7812 */ /* 0x000fe4000780c0ff */
[----:B------:R-:W-:Y:S01]  /*211e0*/  LOP3.LUT R28, R28, R29, RZ, 0x3c, !PT ;  /* 0x0000001d1c1c7212 */ /* 0x000fe200078e3cff */
[----:B------:R-:W-:Y:S01]  /*211f0*/  SHFL.IDX PT, R50, R10, RZ, 0x1c1f ;  /* 0x001c1fff0a327589 */ /* 0x000fe200000e0000 */
[----:B------:R-:W-:Y:S01]  /*21200*/  LEA.HI.X R11, R4, UR5, R5, 0x2, P4 ;  /* 0x00000005040b7c11 */ /* 0x000fe2000a0f1405 */
[--C-:B------:R-:W-:Y:S01]  /*21210*/  IMAD.X R29, RZ, RZ, R3.reuse, P2 ;  /* 0x000000ffff1d7224 */ /* 0x100fe200010e0603 */
[C---:B------:R-:W-:Y:S01]  /*21220*/  ISETP.GE.OR P2, PT, R14.reuse, R59, P0 ;  /* 0x0000003b0e00720c */ /* 0x040fe20000746670 */
[----:B------:R-:W-:Y:S01]  /*21230*/  SHFL.IDX PT, R52, R10, 0x1, 0x1c1f ;  /* 0x003c1f000a347f89 */ /* 0x000fe200000e0000 */
[----:B------:R-:W-:Y:S01]  /*21240*/  VIADD R4, R14, 0x8 ;  /* 0x000000080e047836 */ /* 0x000fe20000000000 */
[----:B------:R-:W-:Y:S01]  /*21250*/  LOP3.LUT R12, R12, R13, RZ, 0x3c, !PT ;  /* 0x0000000d0c0c7212 */ /* 0x000fe200078e3cff */
[----:B------:R-:W-:Y:S01]  /*21260*/  IMAD.X R13, RZ, RZ, R3, P3 ;  /* 0x000000ffff0d7224 */ /* 0x000fe200018e0603 */
[----:B------:R-:W1:Y:S01]  /*21270*/  SHFL.IDX PT, R51, R11, RZ, 0x1c1f ;  /* 0x001c1fff0b337589 */ /* 0x000e6200000e0000 */
[----:B------:R-:W-:Y:S01]  /*21280*/  IADD3 R5, P3, R2, 0x7000, RZ ;  /* 0x0000700002057810 */ /* 0x000fe20007f7e0ff */
[----:B------:R-:W-:Y:S01]  /*21290*/  ULDC.64 UR4, c[0x0][0xaa0] ;  /* 0x0002a80000047ab9 */ /* 0x000fe20000000a00 */
[----:B------:R-:W-:Y:S01]  /*212a0*/  ISETP.GE.OR P0, PT, R4, R59, P0 ;  /* 0x0000003b0400720c */ /* 0x000fe20000706670 */
[----:B------:R-:W2:Y:S01]  /*212b0*/  SHFL.IDX PT, R53, R11, 0x1, 0x1c1f ;  /* 0x003c1f000b357f89 */ /* 0x000ea200000e0000 */
[----:B------:R-:W-:-:S02]  /*212c0*/  IADD3 R33, P6, R2, 0x4000, RZ ;  /* 0x0000400002217810 */ /* 0x000fc40007fde0ff */
[C---:B------:R-:W-:Y:S02]  /*212d0*/  IADD3 R37, P5, R2.reuse, 0x5000, RZ ;  /* 0x0000500002257810 */ /* 0x040fe40007fbe0ff */
[C---:B------:R-:W-:Y:S02]  /*212e0*/  IADD3 R41, P4, R2.reuse, 0x6000, RZ ;  /* 0x0000600002297810 */ /* 0x040fe40007f9e0ff */
[----:B------:R-:W-:Y:S01]  /*212f0*/  LOP3.LUT R7, R2, 0x380, RZ, 0xc0, !PT ;  /* 0x0000038002077812 */ /* 0x000fe200078ec0ff */
[----:B------:R-:W-:Y:S01]  /*21300*/  IMAD R21, R49, UR4, RZ ;  /* 0x0000000431157c24 */ /* 0x000fe2000f8e02ff */
[----:B------:R-:W-:Y:S01]  /*21310*/  LOP3.LUT R4, R5, 0x380, RZ, 0xc0, !PT ;  /* 0x0000038005047812 */ /* 0x000fe200078ec0ff */
[----:B------:R-:W3:Y:S01]  /*21320*/  @P1 LDC R49, c[0x0][0xbf0] ;  /* 0x0002fc00ff311b82 */ /* 0x000ee20000000800 */
[----:B------:R-:W-:Y:S01]  /*21330*/  LOP3.LUT R32, R33, 0x380, RZ, 0xc0, !PT ;  /* 0x0000038021207812 */ /* 0x000fe200078ec0ff */
[----:B------:R-:W-:Y:S01]  /*21340*/  IMAD.X R45, RZ, RZ, R3, P3 ;  /* 0x000000ffff2d7224 */ /* 0x000fe200018e0603 */
[----:B------:R-:W-:-:S02]  /*21350*/  LOP3.LUT R36, R37, 0x380, RZ, 0xc0, !PT ;  /* 0x0000038025247812 */ /* 0x000fc400078ec0ff */
[----:B------:R-:W-:Y:S02]  /*21360*/  LOP3.LUT R40, R41, 0x380, RZ, 0xc0, !PT ;  /* 0x0000038029287812 */ /* 0x000fe400078ec0ff */
[----:B------:R-:W-:Y:S02]  /*21370*/  SHF.R.U64 R7, R7, 0x3, RZ ;  /* 0x0000000307077819 */ /* 0x000fe400000012ff */
[----:B------:R-:W-:Y:S01]  /*21380*/  SHF.R.U64 R4, R4, 0x3, RZ ;  /* 0x0000000304047819 */ /* 0x000fe200000012ff */
[----:B-1----:R1:W-:Y:S01]  /*21390*/  @!P2 ST.E desc[UR6][R50.64], R0 ;  /* 0x000000003200a985 */ /* 0x0023e2000c101906 */
[----:B------:R-:W-:Y:S02]  /*213a0*/  SHF.R.U64 R32, R32, 0x3, RZ ;  /* 0x0000000320207819 */ /* 0x000fe400000012ff */
[----:B------:R-:W-:Y:S01]  /*213b0*/  SHF.R.U64 R36, R36, 0x3, RZ ;  /* 0x0000000324247819 */ /* 0x000fe200000012ff */
[----:B--2---:R2:W-:Y:S01]  /*213c0*/  @!P0 ST.E desc[UR6][R52.64], R20 ;  /* 0x0000001434008985 */ /* 0x0045e2000c101906 */
[----:B------:R-:W-:-:S02]  /*213d0*/  SHF.R.U64 R40, R40, 0x3, RZ ;  /* 0x0000000328287819 */ /* 0x000fc400000012ff */
[----:B------:R-:W-:Y:S01]  /*213e0*/  LOP3.LUT R2, R7, R2, RZ, 0x3c, !PT ;  /* 0x0000000207027212 */ /* 0x000fe200078e3cff */
[----:B------:R-:W-:Y:S01]  /*213f0*/  IMAD R21, R48, UR5, R21 ;  /* 0x0000000530157c24 */ /* 0x000fe2000f8e0215 */
[----:B------:R-:W-:Y:S01]  /*21400*/  LOP3.LUT R32, R32, R33, RZ, 0x3c, !PT ;  /* 0x0000002120207212 */ /* 0x000fe200078e3cff */
[--C-:B------:R-:W-:Y:S01]  /*21410*/  IMAD.X R33, RZ, RZ, R3.reuse, P6 ;  /* 0x000000ffff217224 */ /* 0x100fe200030e0603 */
[----:B------:R-:W-:Y:S01]  /*21420*/  LOP3.LUT R36, R36, R37, RZ, 0x3c, !PT ;  /* 0x0000002524247212 */ /* 0x000fe200078e3cff */
[----:B-1----:R-:W1:Y:S01]  /*21430*/  @P1 LDC R51, c[0x0][0xbec] ;  /* 0x0002fb00ff331b82 */ /* 0x002e620000000800 */
[----:B------:R-:W-:Y:S01]  /*21440*/  LOP3.LUT R40, R40, R41, RZ, 0x3c, !PT ;  /* 0x0000002928287212 */ /* 0x000fe200078e3cff */
[--C-:B------:R-:W-:Y:S01]  /*21450*/  IMAD.X R37, RZ, RZ, R3.reuse, P5 ;  /* 0x000000ffff257224 */ /* 0x100fe200028e0603 */
[----:B------:R-:W-:Y:S01]  /*21460*/  LOP3.LUT R44, R4, R5, RZ, 0x3c, !PT ;  /* 0x00000005042c7212 */ /* 0x000fe200078e3cff */
[----:B------:R-:W-:Y:S01]  /*21470*/  IMAD.X R41, RZ, RZ, R3, P4 ;  /* 0x000000ffff297224 */ /* 0x000fe200020e0603 */
[----:B------:R4:W5:Y:S01]  /*21480*/  LD.E.128 R4, desc[UR6][R2.64] ;  /* 0x0000000602047980 */ /* 0x000962000c101d00 */
[----:B------:R-:W-:Y:S01]  /*21490*/  IMAD R0, R184, 0x20, R190 ;  /* 0x00000020b8007824 */ /* 0x000fe200078e02be */
[----:B------:R-:W-:-:S02]  /*214a0*/  LOP3.LUT R8, R15, 0x380, RZ, 0xc0, !PT ;  /* 0x000003800f087812 */ /* 0x000fc400078ec0ff */
[----:B------:R-:W5:Y:S02]  /*214b0*/  LD.E.128 R28, desc[UR6][R28.64] ;  /* 0x000000061c1c7980 */ /* 0x000f64000c101d00 */
[----:B------:R-:W-:Y:S02]  /*214c0*/  SHF.R.U64 R8, R8, 0x3, RZ ;  /* 0x0000000308087819 */ /* 0x000fe400000012ff */
[----:B------:R-:W5:Y:S01]  /*214d0*/  LD.E.128 R32, desc[UR6][R32.64] ;  /* 0x0000000620207980 */ /* 0x000f62000c101d00 */
[----:B----4-:R-:W-:Y:S01]  /*214e0*/  IMAD.WIDE.U32 R2, R48, UR4, RZ ;  /* 0x0000000430027c25 */ /* 0x010fe2000f8e00ff */
[----:B------:R-:W-:Y:S01]  /*214f0*/  ULDC.64 UR4, c[0x0][0xae8] ;  /* 0x0002ba0000047ab9 */ /* 0x000fe20000000a00 */
[----:B------:R-:W-:Y:S01]  /*21500*/  LOP3.LUT R8, R8, R15, RZ, 0x3c, !PT ;  /* 0x0000000f08087212 */ /* 0x000fe200078e3cff */
[----:B------:R-:W5:Y:S01]  /*21510*/  LD.E.128 R36, desc[UR6][R36.64] ;  /* 0x0000000624247980 */ /* 0x000f62000c101d00 */
[----:B------:R-:W-:Y:S02]  /*21520*/  IMAD.IADD R3, R3, 0x1, R21 ;  /* 0x0000000103037824 */ /* 0x000fe400078e0215 */
[----:B--2---:R-:W-:Y:S01]  /*21530*/  IMAD R20, R54, UR4, RZ ;  /* 0x0000000436147c24 */ /* 0x004fe2000f8e02ff */
[----:B------:R-:W5:Y:S01]  /*21540*/  LD.E.128 R12, desc[UR6][R12.64] ;  /* 0x000000060c0c7980 */ /* 0x000f62000c101d00 */
[----:B------:R-:W-:-:S02]  /*21550*/  IMAD.IADD R48, R177, 0x1, R0 ;  /* 0x00000001b1307824 */ /* 0x000fc400078e0200 */
[C---:B------:R-:W-:Y:S01]  /*21560*/  IMAD R21, R185.reuse, UR5, R20 ;  /* 0x00000005b9157c24 */ /* 0x040fe2000f8e0214 */
[----:B------:R-:W5:Y:S01]  /*21570*/  LD.E.128 R8, desc[UR6][R8.64] ;  /* 0x0000000608087980 */ /* 0x000f62000c101d00 */
[----:B------:R-:W-:Y:S01]  /*21580*/  IMAD.WIDE.U32 R2, R185, UR4, R2 ;  /* 0x00000004b9027c25 */ /* 0x000fe2000f8e0002 */
[----:B------:R-:W-:Y:S02]  /*21590*/  ULDC.64 UR4, c[0x0][0xaf0] ;  /* 0x0002bc0000047ab9 */ /* 0x000fe40000000a00 */
[----:B------:R-:W5:Y:S01]  /*215a0*/  LD.E.128 R40, desc[UR6][R40.64] ;  /* 0x0000000628287980 */ /* 0x000f62000c101d00 */
[----:B-1----:R-:W-:-:S03]  /*215b0*/  @P1 IMAD.HI.U32 R0, R48, R51, RZ ;  /* 0x0000003330001227 */ /* 0x002fc600078e00ff */
[----:B------:R-:W5:Y:S01]  /*215c0*/  LD.E.128 R44, desc[UR6][R44.64] ;  /* 0x000000062c2c7980 */ /* 0x000f62000c101d00 */
[----:B------:R-:W-:Y:S02]  /*215d0*/  IMAD.IADD R3, R3, 0x1, R21 ;  /* 0x0000000103037824 */ /* 0x000fe400078e0215 */
[----:B------:R-:W-:Y:S01]  /*215e0*/  IMAD.MOV.U32 R21, RZ, RZ, R48 ;  /* 0x000000ffff157224 */ /* 0x000fe200078e0030 */
[----:B---3--:R-:W-:Y:S01]  /*215f0*/  @P1 SHF.R.U32.HI R21, RZ, R49, R0 ;  /* 0x00000031ff151219 */ /* 0x008fe20000011600 */
[----:B------:R-:W-:Y:S01]  /*21600*/  IMAD R20, R24, UR4, RZ ;  /* 0x0000000418147c24 */ /* 0x000fe2000f8e02ff */
[----:B------:R-:W-:Y:S01]  /*21610*/  @!PT LDS RZ, [RZ] ;  /* 0x00000000fffff984 */ /* 0x000fe20000000800 */
[----:B------:R-:W-:Y:S01]  /*21620*/  @!PT LDS RZ, [RZ] ;  /* 0x00000000fffff984 */ /* 0x000fe20000000800 */
[----:B------:R-:W-:Y:S01]  /*21630*/  @!PT LDS RZ, [RZ] ;  /* 0x00000000fffff984 */ /* 0x000fe20000000800 */
[----:B------:R-:W-:Y:S01]  /*21640*/  @!PT LDS RZ, [RZ] ;  /* 0x00000000fffff984 */ /* 0x000fe20000000800 */
[----:B------:R1:W-:Y:S06]  /*21650*/  MEMBAR.ALL.CTA ;  /* 0x0000000000007992 */ /* 0x0003ec0000008000 */
[----:B-1----:R-:W1:Y:S01]  /*21660*/  FENCE.VIEW.ASYNC.S ;  /* 0x00000000000073c6 */ /* 0x002e620000000000 */
[----:B------:R-:W-:Y:S01]  /*21670*/  IMAD.WIDE.U32 R2, R57, UR4, R2 ;  /* 0x0000000439027c25 */ /* 0x000fe2000f8e0002 */
[----:B------:R-:W-:-:S03]  /*21680*/  SHF.R.S32.HI R0, RZ, 0x1f, R21 ;  /* 0x0000001fff007819 */ /* 0x000fc60000011415 */
        /* <DEDUP_REMOVED lines=11> */
[----:B------:R-:W-:Y:S02]  /*21740*/  IMAD.IADD R3, R3, 0x1, R51 ;  /* 0x0000000103037824 */ /* 0x000fe400078e0233 */
[----:B------:R-:W-:Y:S02]  /*21750*/  IMAD R20, R0, UR4, RZ ;  /* 0x0000000400147c24 */ /* 0x000fe4000f8e02ff */
[----:B------:R-:W-:-:S02]  /*21760*/  VIADD R0, R50, 0x20 ;  /* 0x0000002032007836 */ /* 0x000fc40000000000 */
[C---:B------:R-:W-:Y:S02]  /*21770*/  IMAD R21, R49.reuse, UR5, R20 ;  /* 0x0000000531157c24 */ /* 0x040fe4000f8e0214 */
[----:B------:R-:W-:Y:S01]  /*21780*/  IMAD.WIDE.U32 R2, R49, UR4, R2 ;  /* 0x0000000431027c25 */ /* 0x000fe2000f8e0002 */
[-C--:B------:R-:W-:Y:S01]  /*21790*/  ISETP.GE.AND P0, PT, R0, R59.reuse, PT ;  /* 0x0000003b0000720c */ /* 0x080fe20003f06270 */
[----:B------:R-:W-:Y:S01]  /*217a0*/  ULDC.64 UR4, c[0x0][0xa80] ;  /* 0x0002a00000047ab9 */ /* 0x000fe20000000a00 */
[----:B------:R-:W-:Y:S01]  /*217b0*/  ISETP.GE.AND P2, PT, R50, R59, PT ;  /* 0x0000003b3200720c */ /* 0x000fe20003f46270 */
[----:B------:R-:W-:Y:S01]  /*217c0*/  VIADD R0, R16, 0x2a820 ;  /* 0x0002a82010007836 */ /* 0x000fe20000000000 */
[----:B------:R-:W-:Y:S01]  /*217d0*/  LEA R24, P3, R2, UR4, 0x1 ;  /* 0x0000000402187c11 */ /* 0x000fe2000f8608ff */
[----:B------:R-:W-:Y:S02]  /*217e0*/  IMAD.IADD R3, R3, 0x1, R21 ;  /* 0x0000000103037824 */ /* 0x000fe400078e0215 */
[----:B------:R-:W-:Y:S01]  /*217f0*/  VIADD R20, R50, 0x40 ;  /* 0x0000004032147836 */ /* 0x000fe20000000000 */
[----:B------:R-:W-:-:S02]  /*21800*/  PRMT R0, RZ, 0x654, R0 ;  /* 0x00000654ff007816 */ /* 0x000fc40000000000 */
[----:B------:R-:W-:Y:S01]  /*21810*/  LEA.HI.X R48, R2, UR5, R3, 0x1, P3 ;  /* 0x0000000502307c11 */ /* 0x000fe200098f0c03 */
[----:B------:R-:W-:Y:S01]  /*21820*/  BSSY B1, `(.L_x_1924) ;  /* 0x0000010000017945 */ /* 0x000fe20003800000 */
[----:B------:R-:W-:Y:S01]  /*21830*/  ISETP.GE.AND P1, PT, R20, R59, PT ;  /* 0x0000003b1400720c */ /* 0x000fe20003f26270 */
[----:B-1----:R1:W-:Y:S01]  /*21840*/  SYNCS.ARRIVE.TRANS64.RED.A1T0 RZ, [R0+URZ], RZ ;  /* 0x000000ff00ff79a7 */ /* 0x0023e2000810043f */
[----:B------:R2:W3:Y:S04]  /*21850*/  SHFL.IDX PT, R20, R24, RZ, 0x181f ;  /* 0x00181fff18147589 */ /* 0x0004e800000e0000 */
[----:B-1----:R2:W1:Y:S01]  /*21860*/  SHFL.IDX PT, R0, R48, RZ, 0x181f ;  /* 0x00181fff30007589 */ /* 0x00246200000e0000 */
[----:B------:R-:W-:Y:S06]  /*21870*/  @P2 BRA `(.L_x_1925) ;  /* 0x0000000000282947 */ /* 0x000fec0003800000 */
[----:B------:R-:W-:Y:S01]  /*21880*/  ULDC UR4, c[0x0][0xac8] ;  /* 0x0002b20000047ab9 */ /* 0x000fe20000000800 */
[----:B------:R-:W-:Y:S01]  /*21890*/  ULDC.64 UR6, c[0x0][0x208] ;  /* 0x0000820000067ab9 */ /* 0x000fe20000000a00 */
[----:B------:R-:W-:Y:S02]  /*218a0*/  ISETP.GE.AND P2, PT, R182, UR4, PT ;  /* 0x00000004b6007c0c */ /* 0x000fe4000bf46270 */
[----:B------:R-:W-:-:S11]  /*218b0*/  ISETP.GE.AND P3, PT, R183, UR4, PT ;  /* 0x00000004b7007c0c */ /* 0x000fd6000bf66270 */
[CC--:B---3--:R-:W-:Y:S02]  /*218c0*/  @!P2 LEA R2, P4, R182.reuse, R20.reuse, 0x1 ;  /* 0x00000014b602a211 */ /* 0x0c8fe400078808ff */
[C---:B------:R-:W-:Y:S02]  /*218d0*/  @!P3 LEA R20, P5, R183.reuse, R20, 0x1 ;  /* 0x00000014b714b211 */ /* 0x040fe400078a08ff */
[-C--:B-1----:R-:W-:Y:S02]  /*218e0*/  @!P2 LEA.HI.X R3, R182, R0.reuse, R228, 0x1, P4 ;  /* 0x00000000b603a211 */ /* 0x082fe400020f0ce4 */
[----:B------:R-:W-:-:S03]  /*218f0*/  @!P3 LEA.HI.X R21, R183, R0, R227, 0x1, P5 ;  /* 0x00000000b715b211 */ /* 0x000fc600028f0ce3 */
[----:B-----5:R4:W-:Y:S04]  /*21900*/  @!P2 ST.E.128 desc[UR6][R2.64], R4 ;  /* 0x000000040200a985 */ /* 0x0209e8000c101d06 */
[----:B------:R4:W-:Y:S02]  /*21910*/  @!P3 ST.E.128 desc[UR6][R20.64], R32 ;  /* 0x000000201400b985 */ /* 0x0009e4000c101d06 */
.L_x_1925:
[----:B------:R-:W-:Y:S05]  /*21920*/  BSYNC B1 ;  /* 0x0000000000017941 */ /* 0x000fea0003800000 */
.L_x_1924:
[----:B-1----:R1:W0:Y:S01]  /*21930*/  SHFL.IDX PT, R0, R48, 0x1, 0x181f ;  /* 0x00381f0030007f89 */ /* 0x00222200000e0000 */
[----:B------:R-:W-:Y:S03]  /*21940*/  BSSY B1, `(.L_x_1926) ;  /* 0x000000d000017945 */ /* 0x000fe60003800000 */
[----:B----45:R1:W4:Y:S01]  /*21950*/  SHFL.IDX PT, R4, R24, 0x1, 0x181f ;  /* 0x00381f0018047f89 */ /* 0x03032200000e0000 */
        /* <DEDUP_REMOVED lines=9> */
[----:B------:R0:W-:Y:S04]  /*219f0*/  @!P3 ST.E.128 desc[UR6][R2.64], R8 ;  /* 0x000000080200b985 */ /* 0x0001e8000c101d06 */
[----:B------:R0:W-:Y:S02]  /*21a00*/  @!P4 ST.E.128 desc[UR6][R4.64], R36 ;  /* 0x000000240400c985 */ /* 0x0001e4000c101d06 */
.L_x_1927:
[----:B------:R-:W-:Y:S05]  /*21a10*/  BSYNC B1 ;  /* 0x0000000000017941 */ /* 0x000fea0003800000 */
.L_x_1926:
[----:B0-----:R0:W0:Y:S01]  /*21a20*/  SHFL.IDX PT, R0, R48, 0x2, 0x181f ;  /* 0x00581f0030007f89 */ /* 0x00102200000e0000 */
[----:B------:R-:W-:Y:S03]  /*21a30*/  BSSY B1, `(.L_x_1928) ;  /* 0x000000d000017945 */ /* 0x000fe60003800000 */
[----:B----4-:R4:W0:Y:S01]  /*21a40*/  SHFL.IDX PT, R4, R24, 0x2, 0x181f ;  /* 0x00581f0018047f89 */ /* 0x01082200000e0000 */
[----:B------:R-:W-:Y:S05]  /*21a50*/  @P1 BRA `(.L_x_1929) ;  /* 0x0000000000281947 */ /* 0x000fea0003800000 */
[----:B------:R-:W-:Y:S01]  /*21a60*/  ULDC UR4, c[0x0][0xac8] ;  /* 0x0002b20000047ab9 */ /* 0x000fe20000000800 */
[----:B------:R-:W-:Y:S01]  /*21a70*/  ULDC.64 UR6, c[0x0][0x208] ;  /* 0x0000820000067ab9 */ /* 0x000fe20000000a00 */
        /* <DEDUP_REMOVED lines=8> */
.L_x_1929:
[----:B------:R-:W-:Y:S05]  /*21b00*/  BSYNC B1 ;  /* 0x0000000000017941 */ /* 0x000fea0003800000 */
.L_x_1928:
[----:B0-----:R-:W-:Y:S01]  /*21b10*/  VIADD R0, R50, 0x60 ;  /* 0x0000006032007836 */ /* 0x001fe20000000000 */
[----:B-12---:R-:W0:Y:S04]  /*21b20*/  SHFL.IDX PT, R48, R48, 0x3, 0x181f ;  /* 0x00781f0030307f89 */ /* 0x006e2800000e0000 */
[----:B------:R-:W-:Y:S01]  /*21b30*/  ISETP.GE.AND P0, PT, R0, R59, PT ;  /* 0x0000003b0000720c */ /* 0x000fe20003f06270 */
[----:B----4-:R-:W1:-:S12]  /*21b40*/  SHFL.IDX PT, R24, R24, 0x3, 0x181f ;  /* 0x00781f0018187f89 */ /* 0x010e5800000e0000 */
[----:B------:R-:W-:Y:S05]  /*21b50*/  @P0 BRA `(.L_x_1930) ;  /* 0x0000000c00040947 */ /* 0x000fea0003800000 */
[----:B------:R-:W-:Y:S01]  /*21b60*/  ULDC UR4, c[0x0][0xac8] ;  /* 0x0002b20000047ab9 */ /* 0x000fe20000000800 */
[----:B------:R-:W-:Y:S01]  /*21b70*/  ULDC.64 UR6, c[0x0][0x208] ;  /* 0x0000820000067ab9 */ /* 0x000fe20000000a00 */
[----:B------:R-:W-:-:S13]  /*21b80*/  ISETP.GE.AND P1, PT, R182, UR4, PT ;  /* 0x00000004b6007c0c */ /* 0x000fda000bf26270 */
[----:B-1----:R-:W-:-:S04]  /*21b90*/  @!P1 LEA R2, P0, R182, R24, 0x1 ;  /* 0x00000018b6029211 */ /* 0x002fc800078008ff */
[----:B0-----:R-:W-:Y:S02]  /*21ba0*/  @!P1 LEA.HI.X R3, R182, R48, R228, 0x1, P0 ;  /* 0x00000030b6039211 */ /* 0x001fe400000f0ce4 */
[----:B------:R-:W-:-:S03]  /*21bb0*/  ISETP.GE.AND P0, PT, R183, UR4, PT ;  /* 0x00000004b7007c0c */ /* 0x000fc6000bf06270 */
[----:B------:R0:W-:Y:S10]  /*21bc0*/  @!P1 ST.E.128 desc[UR6][R2.64], R28 ;  /* 0x0000001c02009985 */ /* 0x0001f4000c101d06 */
[----:B------:R-:W-:Y:S05]  /*21bd0*/  @P0 BRA `(.L_x_1930) ;  /* 0x0000000800e40947 */ /* 0x000fea0003800000 */
[----:B0-----:R-:W-:Y:S01]  /*21be0*/  LEA R2, P0, R183, R24, 0x1 ;  /* 0x00000018b7027211 */ /* 0x001fe200078008ff */
[----:B------:R-:W-:-:S03]  /*21bf0*/  ULDC.64 UR4, c[0x0][0x208] ;  /* 0x0000820000047ab9 */ /* 0x000fc60000000a00 */
[----:B------:R-:W-:-:S05]  /*21c00*/  LEA.HI.X R3, R183, R48, R227, 0x1, P0 ;  /* 0x00000030b7037211 */ /* 0x000fca00000f0ce3 */
[----:B------:R0:W-:Y:S01]  /*21c10*/  ST.E.128 desc[UR4][R2.64], R44 ;  /* 0x0000002c02007985 */ /* 0x0001e2000c101d04 */
[----:B------:R-:W-:Y:S05]  /*21c20*/  BRA `(.L_x_1930) ;  /* 0x0000000800d07947 */ /* 0x000fea0003800000 */
.L_x_1922:
[----:B------:R-:W-:Y:S01]  /*21c30*/  ULDC.64 UR4, c[0x0][0xc00] ;  /* 0x0003000000047ab9 */ /* 0x000fe20000000a00 */
[----:B------:R-:W2:Y:S01]  /*21c40*/  LDC R21, c[0x0][0xbe8] ;  /* 0x0002fa00ff157b82 */ /* 0x000ea20000000800 */
[----:B------:R-:W-:Y:S01]  /*21c50*/  ISETP.NE.U32.AND P0, PT, RZ, UR4, PT ;  /* 0x00000004ff007c0c */ /* 0x000fe2000bf05070 */
[----:B------:R-:W-:Y:S01]  /*21c60*/  IMAD.MOV.U32 R6, RZ, RZ, RZ ;  /* 0x000000ffff067224 */ /* 0x000fe200078e00ff */
[----:B------:R-:W-:Y:S02]  /*21c70*/  ULDC.64 UR6, c[0x0][0x208] ;  /* 0x0000820000067ab9 */ /* 0x000fe40000000a00 */
[----:B------:R-:W-:Y:S01]  /*21c80*/  ISETP.NE.AND.EX P0, PT, RZ, UR5, PT, P0 ;  /* 0x00000005ff007c0c */ /* 0x000fe2000bf05300 */
[----:B------:R-:W-:Y:S02]  /*21c90*/  ULDC.64 UR4, c[0x0][0xc08] ;  /* 0x0003020000047ab9 */ /* 0x000fe40000000a00 */
[----:B------:R-:W-:Y:S01]  /*21ca0*/  ISETP.NE.U32.AND P1, PT, RZ, UR4, PT ;  /* 0x00000004ff007c0c */ /* 0x000fe2000bf25070 */
[----:B------:R-:W3:Y:S03]  /*21cb0*/  LDC.64 R2, c[0x0][0xc00] ;  /* 0x00030000ff027b82 */ /* 0x000ee60000000a00 */
[----:B------:R-:W-:Y:S01]  /*21cc0*/  ISETP.NE.AND.EX P1, PT, RZ, UR5, PT, P1 ;  /* 0x00000005ff007c0c */ /* 0x000fe2000bf25310 */
[----:B------:R-:W4:Y:S01]  /*21cd0*/  S2R R8, SR_TID.X ;  /* 0x0000000000087919 */ /* 0x000f220000002100 */
[----:B--2---:R-:W-:-:S11]  /*21ce0*/  ISETP.NE.AND P2, PT, R21, 0x1, PT ;  /* 0x000000011500780c */ /* 0x004fd60003f45270 */
[----:B------:R-:W2:Y:S01]  /*21cf0*/  @P1 LDC.64 R4, c[0x0][0xc08] ;  /* 0x00030200ff041b82 */ /* 0x000ea20000000a00 */
[----:B------:R-:W-:Y:S01]  /*21d00*/  ULDC UR4, c[0x0][0xa88] ;  /* 0x0002a20000047ab9 */ /* 0x000fe20000000800 */
[----:B---3--:R-:W-:-:S06]  /*21d10*/  IMAD.WIDE R2, R186, 0x4, R2 ;  /* 0x00000004ba027825 */ /* 0x008fcc00078e0202 */
[----:B------:R-:W3:Y:S08]  /*21d20*/  @P2 LDC R20, c[0x0][0xbec] ;  /* 0x0002fb00ff142b82 */ /* 0x000ef00000000800 */
[----:B------:R-:W0:Y:S01]  /*21d30*/  @P2 LDC R29, c[0x0][0xbf0] ;  /* 0x0002fc00ff1d2b82 */ /* 0x000e220000000800 */
[----:B------:R-:W-:Y:S01]  /*21d40*/  IMAD.U32 R0, RZ, RZ, UR4 ;  /* 0x00000004ff007e24 */ /* 0x000fe2000f8e00ff */
[----:B------:R0:W5:Y:S01]  /*21d50*/  @P0 LDG.E R6, desc[UR6][R2.64] ;  /* 0x0000000602060981 */ /* 0x000162000c1e1900 */
[----:B--2---:R-:W-:-:S04]  /*21d60*/  @P1 IMAD.WIDE R4, R186, 0x4, R4 ;  /* 0x00000004ba041825 */ /* 0x004fc800078e0204 */
[----:B----4-:R-:W-:Y:S01]  /*21d70*/  VIADD R7, R8, 0xffffff80 ;  /* 0xffffff8008077836 */ /* 0x010fe20000000000 */
[----:B------:R2:W5:Y:S04]  /*21d80*/  @P1 LDG.E R0, desc[UR6][R4.64] ;  /* 0x0000000604001981 */ /* 0x000568000c1e1900 */
[----:B------:R-:W-:Y:S02]  /*21d90*/  ISETP.GE.AND P3, PT, R7, 0x80, PT ;  /* 0x000000800700780c */ /* 0x000fe40003f66270 */
[----:B------:R-:W-:Y:S01]  /*21da0*/  SHF.R.S32.HI R7, RZ, 0x1f, R186 ;  /* 0x0000001fff077819 */ /* 0x000fe200000114ba */
[----:B---3--:R-:W-:Y:S10]  /*21db0*/  @P1 BRA `(.L_x_1931) ;  /* 0x0000000000141947 */ /* 0x008ff40003800000 */
[----:B------:R-:W-:Y:S05]  /*21dc0*/  @!P0 BRA `(.L_x_1931) ;  /* 0x0000000000108947 */ /* 0x000fea0003800000 */
[----:B------:R-:W-:Y:S02]  /*21dd0*/  ULDC.64 UR4, c[0x0][0x208] ;  /* 0x0000820000047ab9 */ /* 0x000fe40000000a00 */
[----:B--2---:R-:W2:Y:S04]  /*21de0*/  LDG.E R5, desc[UR4][R2.64] ;  /* 0x0000000402057981 */ /* 0x004ea8000c1e1900 */
[----:B-----5:R-:W2:Y:S02]  /*21df0*/  LDG.E R0, desc[UR4][R2.64+0x4] ;  /* 0x0000040402007981 */ /* 0x020ea4000c1e1900 */
[----:B--2---:R-:W-:-:S07]  /*21e00*/  IMAD.IADD R0, R0, 0x1, -R5 ;  /* 0x0000000100007824 */ /* 0x004fce00078e0a05 */
.L_x_1931:
[----:B------:R-:W-:Y:S01]  /*21e10*/  BSSY B1, `(.L_x_1932) ;  /* 0x000002d000017945 */ /* 0x000fe20003800000 */
[----:B------:R-:W-:Y:S02]  /*21e20*/  SHF.R.S32.HI R10, RZ, 0x1f, R185 ;  /* 0x0000001fff0a7819 */ /* 0x000fe400000114b9 */
[----:B------:R-:W-:Y:S02]  /*21e30*/  SEL R13, R186, RZ, !P0 ;  /* 0x000000ffba0d7207 */ /* 0x000fe40004000000 */
[----:B------:R-:W-:Y:S02]  /*21e40*/  SEL R12, R7, RZ, !P0 ;  /* 0x000000ff070c7207 */ /* 0x000fe40004000000 */
[----:B-----5:R-:W-:Y:S01]  /*21e50*/  SHF.R.S32.HI R11, RZ, 0x1f, R6 ;  /* 0x0000001fff0b7819 */ /* 0x020fe20000011406 */
[----:B------:R-:W-:Y:S06]  /*21e60*/  @P3 BRA `(.L_x_1933) ;  /* 0x00000000009c3947 */ /* 0x000fec0003800000 */
[----:B------:R-:W0:Y:S01]  /*21e70*/  LDC R14, c[0x0][0xbe8] ;  /* 0x0002fa00ff0e7b82 */ /* 0x000e220000000800 */
[----:B------:R-:W-:Y:S01]  /*21e80*/  IADD3 R9, R177, -0x80, R8 ;  /* 0xffffff80b1097810 */ /* 0x000fe20007ffe008 */
[----:B0-----:R-:W-:-:S05]  /*21e90*/  IMAD R2, R0, R14, RZ ;  /* 0x0000000e00027224 */ /* 0x001fca00078e02ff */
        /* <DEDUP_REMOVED lines=8> */
[----:B--2---:R-:W-:Y:S02]  /*21f20*/  IMAD.MOV.U32 R5, RZ, RZ, R9 ;  /* 0x000000ffff057224 */ /* 0x004fe400078e0009 */
        /* <DEDUP_REMOVED lines=27> */
.L_x_1933:
[----:B------:R-:W-:Y:S05]  /*220e0*/  BSYNC B1 ;  /* 0x0000000000017941 */ /* 0x000fea0003800000 */
.L_x_1932:
[----:B------:R-:W-:Y:S01]  /*220f0*/  ULDC.64 UR4, c[0x0][0xaa0] ;  /* 0x0002a80000047ab9 */ /* 0x000fe20000000a00 */
[----:B--23--:R-:W-:Y:S01]  /*22100*/  IMAD R4, R184, 0x20, R190 ;  /* 0x00000020b8047824 */ /* 0x00cfe200078e02be */
[----:B------:R-:W-:Y:S01]  /*22110*/  BSSY B1, `(.L_x_1934) ;  /* 0x0000038000017945 */ /* 0x000fe20003800000 */
[----:B0-----:R-:W-:Y:S02]  /*22120*/  IMAD R3, R11, UR4, RZ ;  /* 0x000000040b037c24 */ /* 0x001fe4000f8e02ff */
        /* <DEDUP_REMOVED lines=54> */
.L_x_1935:
[----:B------:R-:W-:Y:S05]  /*22490*/  BSYNC B1 ;  /* 0x0000000000017941 */ /* 0x000fea0003800000 */
.L_x_1934:
        /* <DEDUP_REMOVED lines=14> */
.L_x_1937:
[----:B------:R-:W-:Y:S05]  /*22580*/  BSYNC B1 ;  /* 0x0000000000017941 */ /* 0x000fea0003800000 */
.L_x_1936:
        /* <DEDUP_REMOVED lines=14> */
.L_x_1939:
[----:B------:R-:W-:Y:S05]  /*22670*/  BSYNC B1 ;  /* 0x0000000000017941 */ /* 0x000fea0003800000 */
.L_x_1938:
        /* <DEDUP_REMOVED lines=15> */
.L_x_1930:
[----:B------:R-:W-:Y:S05]  /*22770*/  BSYNC B0 ;  /* 0x0000000000007941 */ /* 0x000fea0003800000 */
.L_x_1921:
[----:B------:R-:W-:Y:S02]  /*22780*/  ULDC UR4, c[0x0][0xc3c] ;  /* 0x00030f0000047ab9 */ /* 0x000fe40000000800 */
[----:B-1----:R-:W-:-:S13]  /*22790*/  ISETP.GE.AND P0, PT, R27, UR4, PT ;  /* 0x000000041b007c0c */ /* 0x002fda000bf06270 */
[----:B------:R-:W-:Y:S05]  /*227a0*/  @!P0 BRA `(.L_x_1940) ;  /* 0xfffffde800a88947 */ /* 0x000fea000383ffff */
[----:B------:R-:W-:Y:S05]  /*227b0*/  BRA `(.L_x_1654) ;  /* 0x0000008000c47947 */ /* 0x000fea0003800000 */
.L_x_1652:
[----:B------:R-:W-:-:S08]  /*227c0*/  NOP ;  /* 0x0000000000007918 */ /* 0x000fd00000000000 */
[----:B------:R-:W0:-:S00]  /*227d0*/  USETMAXREG.DEALLOC.CTAPOOL 0x18 ;  /* 0x00000018000079c8 */ /* 0x000e0000080e0500 */
        /* <DEDUP_REMOVED lines=16> */
.L_x_1941:
[----:B------:R-:W-:Y:S01]  /*228e0*/  LOP3.LUT R0, R4, 0x1f, RZ, 0xc0, !PT ;  /* 0x0000001f04007812 */ /* 0x000fe200078ec0ff */
[----:B------:R-:W-:Y:S01]  /*228f0*/  ULDC UR4, c[0x0][0xc3c] ;  /* 0x00030f0000047ab9 */ /* 0x000fe20000000800 */
[----:B------:R-:W-:Y:S01]  /*22900*/  ULDC.64 UR6, c[0x0][0x208] ;  /* 0x0000820000067ab9 */ /* 0x000fe20000000a00 */
[----:B------:R-:W-:Y:S01]  /*22910*/  ULDC UR5, c[0x0][0xc38] ;  /* 0x00030e0000057ab9 */ /* 0x000fe20000000800 */
        /* <DEDUP_REMOVED lines=38> */
.L_x_1947:
        /* <DEDUP_REMOVED lines=13> */
.L_x_1946:
[----:B------:R-:W-:Y:S05]  /*22c50*/  BSYNC B0 ;  /* 0x0000000000007941 */ /* 0x000fea0003800000 */
.L_x_1945:
        /* <DEDUP_REMOVED lines=21> */
.L_x_1943:
        /* <DEDUP_REMOVED lines=21> */
.L_x_1948:
[----:B-1----:R-:W-:Y:S02]  /*22f00*/  IMAD.MOV R2, RZ, RZ, -R3 ;  /* 0x000000ffff027224 */ /* 0x002fe400078e0a03 */
[----:B---3--:R-:W-:Y:S02]  /*22f10*/  IMAD R16, R16, UR5, R7 ;  /* 0x0000000510107c24 */ /* 0x008fe4000f8e0207 */
[----:B------:R-:W-:Y:S02]  /*22f20*/  IMAD R7, R2, R11, RZ ;  /* 0x0000000b02077224 */ /* 0x000fe400078e02ff */
[----:B------:R-:W-:-:S04]  /*22f30*/  IMAD.MOV.U32 R2, RZ, RZ, RZ ;  /* 0x000000ffff027224 */ /* 0x000fc800078e00ff */
[----:B------:R-:W-:Y:S01]  /*22f40*/  IMAD.HI.U32 R3, R3, R7, R2 ;  /* 0x0000000703037227 */ /* 0x000fe200078e0002 */
[----:B------:R-:W-:Y:S02]  /*22f50*/  IADD3 R2, -R16, UR6, RZ ;  /* 0x0000000610027c10 */ /* 0x000fe4000fffe1ff */
[----:B------:R-:W-:Y:S02]  /*22f60*/  IABS R7, R9 ;  /* 0x0000000900077213 */ /* 0x000fe40000000000 */
[----:B--2---:R-:W-:-:S03]  /*22f70*/  IABS R6, R2 ;  /* 0x0000000200067213 */ /* 0x004fc60000000000 */
        /* <DEDUP_REMOVED lines=18> */
[----:B------:R-:W-:-:S04]  /*230a0*/  VIADDMNMX R10, R3, UR5, R10, PT ;  /* 0x00000005030a7c46 */ /* 0x000fc8000b80010a */
[----:B------:R-:W-:-:S04]  /*230b0*/  IABS R7, R10 ;  /* 0x0000000a00077213 */ /* 0x000fc80000000000 */
[----:B------:R-:W1:Y:S08]  /*230c0*/  I2F.RP R8, R7 ;  /* 0x0000000700087306 */ /* 0x000e700000209400 */
[----:B-1----:R-:W1:Y:S02]  /*230d0*/  MUFU.RCP R8, R8 ;  /* 0x0000000800087308 */ /* 0x002e640000001000 */
[----:B-1----:R-:W-:Y:S01]  /*230e0*/  VIADD R3, R8, 0xffffffe ;  /* 0x0ffffffe08037836 */ /* 0x002fe20000000000 */
[----:B------:R-:W-:-:S05]  /*230f0*/  IABS R8, R10 ;  /* 0x0000000a00087213 */ /* 0x000fca0000000000 */
[----:B------:R-:W1:Y:S01]  /*23100*/  F2I.FTZ.U32.TRUNC.NTZ R3, R3 ;  /* 0x0000000300037305 */ /* 0x000e62000021f000 */
[----:B------:R-:W-:Y:S02]  /*23110*/  IMAD.MOV R8, RZ, RZ, -R8 ;  /* 0x000000ffff087224 */ /* 0x000fe400078e0a08 */
[----:B-1----:R-:W-:-:S04]  /*23120*/  IMAD.MOV R2, RZ, RZ, -R3 ;  /* 0x000000ffff027224 */ /* 0x002fc800078e0a03 */
[----:B------:R-:W-:Y:S02]  /*23130*/  IMAD R11, R2, R7, RZ ;  /* 0x00000007020b7224 */ /* 0x000fe400078e02ff */
[----:B------:R-:W-:-:S04]  /*23140*/  IMAD.MOV.U32 R2, RZ, RZ, RZ ;  /* 0x000000ffff027224 */ /* 0x000fc800078e00ff */
[----:B------:R-:W-:Y:S01]  /*23150*/  IMAD.HI.U32 R2, R3, R11, R2 ;  /* 0x0000000b03027227 */ /* 0x000fe200078e0002 */
[----:B------:R-:W-:Y:S02]  /*23160*/  IABS R11, R9 ;  /* 0x00000009000b7213 */ /* 0x000fe40000000000 */
[C---:B------:R-:W-:Y:S01]  /*23170*/  LOP3.LUT R3, R9.reuse, R10, RZ, 0x3c, !PT ;  /* 0x0000000a09037212 */ /* 0x040fe200078e3cff */
[----:B------:R-:W-:Y:S02]  /*23180*/  IMAD.IADD R9, R9, 0x1, R6 ;  /* 0x0000000109097824 */ /* 0x000fe400078e0206 */
[----:B------:R-:W-:Y:S01]  /*23190*/  IMAD.HI.U32 R2, R2, R11, RZ ;  /* 0x0000000b02027227 */ /* 0x000fe200078e00ff */
[----:B------:R-:W-:-:S03]  /*231a0*/  ISETP.GE.AND P2, PT, R3, RZ, PT ;  /* 0x000000ff0300720c */ /* 0x000fc60003f46270 */
        /* <DEDUP_REMOVED lines=9> */
[----:B------:R-:W-:-:S04]  /*23240*/  IMAD.MOV R10, RZ, RZ, -R10 ;  /* 0x000000ffff0a7224 */ /* 0x000fc800078e0a0a */
[----:B------:R-:W-:Y:S01]  /*23250*/  IMAD R18, R2, R10, R9 ;  /* 0x0000000a02127224 */ /* 0x000fe200078e0209 */
[----:B------:R-:W-:-:S05]  /*23260*/  LOP3.LUT R2, RZ, R2, RZ, 0x33, !PT ;  /* 0x00000002ff027212 */ /* 0x000fca00078e33ff */
[----:B------:R-:W-:Y:S01]  /*23270*/  IMAD.IADD R17, R5, 0x1, R2 ;  /* 0x0000000105117824 */ /* 0x000fe200078e0202 */
[----:B------:R-:W-:Y:S06]  /*23280*/  BRA `(.L_x_1949) ;  /* 0x00000000000c7947 */ /* 0x000fec0003800000 */
.L_x_1944:
[----:B------:R-:W-:Y:S02]  /*23290*/  IMAD.MOV.U32 R17, RZ, RZ, RZ ;  /* 0x000000ffff117224 */ /* 0x000fe400078e00ff */
[----:B------:R-:W-:Y:S02]  /*232a0*/  IMAD.U32 R16, RZ, RZ, UR6 ;  /* 0x00000006ff107e24 */ /* 0x000fe4000f8e00ff */
[----:B------:R-:W-:-:S07]  /*232b0*/  IMAD.MOV.U32 R18, RZ, RZ, RZ ;  /* 0x000000ffff127224 */ /* 0x000fce00078e00ff */
.L_x_1949:
[----:B------:R-:W-:-:S13]  /*232c0*/  ISETP.NE.AND P0, PT, R0, RZ, PT ;  /* 0x000000ff0000720c */ /* 0x000fda0003f05270 */
[----:B------:R-:W1:Y:S01]  /*232d0*/  @!P0 S2R R3, SR_CgaCtaId ;  /* 0x0000000000038919 */ /* 0x000e620000008800 */
[----:B------:R-:W-:-:S04]  /*232e0*/  @!P0 MOV R0, 0x400 ;  /* 0x0000040000008802 */ /* 0x000fc80000000f00 */
[----:B-1----:R-:W-:-:S05]  /*232f0*/  @!P0 LEA R0, R3, R0, 0x18 ;  /* 0x0000000003008211 */ /* 0x002fca00078ec0ff */
[----:B------:R2:W-:Y:S01]  /*23300*/  @!P0 STS.128 [R0+0x2a8d0], R16 ;  /* 0x02a8d01000008388 */ /* 0x0005e20000000c00 */
[----:B------:R-:W-:Y:S06]  /*23310*/  BAR.ARV 0x5, 0x180 ;  /* 0x0146000000007b1d */ /* 0x000fec0000002000 */
.L_x_1942:
        /* <DEDUP_REMOVED lines=13> */
[C---:B------:R-:W-:Y:S01]  /*233f0*/  LOP3.LUT R3, R0.reuse, 0x1f8, RZ, 0xc0, !PT ;  /* 0x000001f800037812 */ /* 0x040fe200078ec0ff */
[----:B0-----:R-:W-:Y:S01]  /*23400*/  IMAD.SHL.U32 R2, R5, 0x8, RZ ;  /* 0x0000000805027824 */ /* 0x001fe200078e00ff */
[----:B------:R-:W-:Y:S01]  /*23410*/  LOP3.LUT R0, R0, 0x38, RZ, 0xc0, !PT ;  /* 0x0000003800007812 */ /* 0x000fe200078ec0ff */
[----:B------:R-:W-:Y:S01]  /*23420*/  ULDC UR36, c[0x0][0xc] ;  /* 0x0000030000247ab9 */ /* 0x000fe20000000800 */
[----:B------:R-:W-:Y:S01]  /*23430*/  LOP3.LUT R3, R3, 0x38, R4, 0x78, !PT ;  /* 0x0000003803037812 */ /* 0x000fe200078e7804 */
[----:B------:R-:W-:Y:S01]  /*23440*/  IMAD.SHL.U32 R4, R4, 0x10, RZ ;  /* 0x0000001004047824 */ /* 0x000fe200078e00ff */
[----:B------:R-:W-:-:S02]  /*23450*/  SHF.R.U32.HI R5, RZ, 0x3, R5 ;  /* 0x00000003ff057819 */ /* 0x000fc40000011605 */
[----:B------:R-:W-:Y:S02]  /*23460*/  LOP3.LUT R2, R3, 0x200, R2, 0xf8, !PT ;  /* 0x0000020003027812 */ /* 0x000fe400078ef802 */
[----:B------:R-:W-:Y:S01]  /*23470*/  LOP3.LUT R4, R5, 0x70, R4, 0xf8, !PT ;  /* 0x0000007005047812 */ /* 0x000fe200078ef804 */
[----:B-1----:R-:W-:-:S06]  /*23480*/  ULEA UR4, UR5, UR4, 0x18 ;  /* 0x0000000405047291 */ /* 0x002fcc000f8ec03f */
[----:B------:R-:W-:-:S05]  /*23490*/  IMAD.U32 R3, RZ, RZ, UR4 ;  /* 0x00000004ff037e24 */ /* 0x000fca000f8e00ff */
[----:B------:R0:W-:Y:S02]  /*234a0*/  STL [R1], R3 ;  /* 0x0000000301007387 */ /* 0x0001e40000100800 */
[----:B0-----:R-:W-:Y:S02]  /*234b0*/  IMAD R3, R2, 0x2, R3 ;  /* 0x0000000202037824 */ /* 0x001fe400078e0203 */
[----:B------:R-:W-:-:S03]  /*234c0*/  IMAD.MOV.U32 R2, RZ, RZ, 0x1 ;  /* 0x00000001ff027424 */ /* 0x000fc600078e00ff */
[----:B------:R0:W-:Y:S04]  /*234d0*/  STL [R1+0x28], R3 ;  /* 0x0000280301007387 */ /* 0x0001e80000100800 */
[----:B------:R-:W-:Y:S04]  /*234e0*/  STL [R1+0x48], RZ ;  /* 0x000048ff01007387 */ /* 0x000fe80000100800 */
[----:B------:R1:W-:Y:S01]  /*234f0*/  STL [R1+0x20], R2 ;  /* 0x0000200201007387 */ /* 0x0003e20000100800 */
[----:B0-----:R-:W-:-:S03]  /*23500*/  IMAD.MOV.U32 R3, RZ, RZ, 0x1 ;  /* 0x00000001ff037424 */ /* 0x001fc600078e00ff */
[----:B------:R0:W-:Y:S04]  /*23510*/  STL [R1+0x8], RZ ;  /* 0x000008ff01007387 */ /* 0x0001e80000100800 */
[----:B------:R0:W-:Y:S01]  /*23520*/  STL [R1+0x4], RZ ;  /* 0x000004ff01007387 */ /* 0x0001e20000100800 */
[----:B-1----:R-:W-:-:S03]  /*23530*/  LOP3.LUT R2, R0, 0x40, RZ, 0xfc, !PT ;  /* 0x0000004000027812 */ /* 0x002fc600078efcff */
[----:B------:R0:W-:Y:S01]  /*23540*/  STL [R1+0x18], R3 ;  /* 0x0000180301007387 */ /* 0x0001e20000100800 */
[----:B------:R-:W-:-:S07]  /*23550*/  LOP3.LUT R0, R0, 0x80, RZ, 0xfc, !PT ;  /* 0x0000008000007812 */ /* 0x000fce00078efcff */
.L_x_2106:
[----:B------:R-:W-:Y:S05]  /*23560*/  YIELD ;  /* 0x0000000000007946 */ /* 0x000fea0003800000 */
[----:B------:R-:W-:Y:S01]  /*23570*/  ULDC.64 UR4, c[0x0][0xa28] ;  /* 0x00028a0000047ab9 */ /* 0x000fe20000000a00 */
[----:B------:R-:W-:Y:S02]  /*23580*/  CS2R R6, SRZ ;  /* 0x0000000000067805 */ /* 0x000fe4000001ff00 */
[----:B------:R-:W-:Y:S01]  /*23590*/  ISETP.NE.U32.AND P0, PT, RZ, UR4, PT ;  /* 0x00000004ff007c0c */ /* 0x000fe2000bf05070 */
[----:B01----:R-:W1:Y:S01]  /*235a0*/  LDC.64 R12, c[0x0][0xa00] ;  /* 0x00028000ff0c7b82 */ /* 0x003e620000000a00 */
[----:B------:R-:W-:Y:S01]  /*235b0*/  ULDC.64 UR10, c[0x0][0x208] ;  /* 0x00008200000a7ab9 */ /* 0x000fe20000000a00 */
[----:B------:R-:W-:Y:S01]  /*235c0*/  ULDC.64 UR6, c[0x0][0xa08] ;  /* 0x0002820000067ab9 */ /* 0x000fe20000000a00 */
[----:B------:R-:W-:Y:S01]  /*235d0*/  ISETP.NE.AND.EX P0, PT, RZ, UR5, PT, P0 ;  /* 0x00000005ff007c0c */ /* 0x000fe2000bf05300 */
[----:B------:R-:W-:Y:S01]  /*235e0*/  ULDC.64 UR4, c[0x0][0xa18] ;  /* 0x0002860000047ab9 */ /* 0x000fe20000000a00 */
[----:B------:R-:W-:-:S03]  /*235f0*/  ULDC.64 UR8, c[0x0][0xa10] ;  /* 0x0002840000087ab9 */ /* 0x000fc60000000a00 */
[----:B------:R-:W2:Y:S08]  /*23600*/  LDC.64 R4, c[0x0][0xa08] ;  /* 0x00028200ff047b82 */ /* 0x000eb00000000a00 */
[----:B0--3--:R-:W0:Y:S02]  /*23610*/  @P0 LDC.64 R2, c[0x0][0xa28] ;  /* 0x00028a00ff020b82 */ /* 0x009e240000000a00 */
[----:B0-----:R-:W-:-:S05]  /*23620*/  @P0 IMAD.WIDE R2, R19, 0x4, R2 ;  /* 0x0000000413020825 */ /* 0x001fca00078e0202 */
[----:B------:R0:W5:Y:S01]  /*23630*/  @P0 LDG.E R6, desc[UR10][R2.64] ;  /* 0x0000000a02060981 */ /* 0x000162000c1e1900 */
[----:B------:R-:W-:Y:S01]  /*23640*/  ISETP.NE.U32.AND P0, PT, RZ, UR4, PT ;  /* 0x00000004ff007c0c */ /* 0x000fe2000bf05070 */
[----:B-1----:R-:W-:Y:S01]  /*23650*/  IMAD.WIDE R12, R19, 0x4, R12 ;  /* 0x00000004130c7825 */ /* 0x002fe200078e020c */
[----:B------:R-:W-:Y:S02]  /*23660*/  ISETP.NE.U32.AND P2, PT, RZ, UR6, PT ;  /* 0x00000006ff007c0c */ /* 0x000fe4000bf45070 */
[----:B------:R-:W-:Y:S01]  /*23670*/  ISETP.NE.AND.EX P0, PT, RZ, UR5, PT, P0 ;  /* 0x00000005ff007c0c */ /* 0x000fe2000bf05300 */
[----:B------:R-:W-:Y:S01]  /*23680*/  ULDC.64 UR4, c[0x0][0xa00] ;  /* 0x0002800000047ab9 */ /* 0x000fe20000000a00 */
[----:B------:R-:W-:Y:S01]  /*23690*/  ISETP.NE.U32.AND P4, PT, RZ, UR8, PT ;  /* 0x00000008ff007c0c */ /* 0x000fe2000bf85070 */
[----:B------:R-:W-:Y:S01]  /*236a0*/  IMAD.MOV.U32 R8, RZ, RZ, RZ ;  /* 0x000000ffff087224 */ /* 0x000fe200078e00ff */
[----:B------:R-:W-:Y:S01]  /*236b0*/  ISETP.NE.U32.AND P1, PT, RZ, UR4, PT ;  /* 0x00000004ff007c0c */ /* 0x000fe2000bf25070 */
[----:B0-----:R-:W0:Y:S01]  /*236c0*/  LDC.64 R2, c[0x0][0xa10] ;  /* 0x00028400ff027b82 */ /* 0x001e220000000a00 */
[----:B------:R-:W-:-:S02]  /*236d0*/  IMAD.MOV.U32 R0, RZ, RZ, RZ ;  /* 0x000000ffff007224 */ /* 0x000fc400078e00ff */
[----:B------:R-:W-:Y:S01]  /*236e0*/  ISETP.NE.AND.EX P3, PT, RZ, UR5, PT, P1 ;  /* 0x00000005ff007c0c */ /* 0x000fe2000bf65310 */
[----:B--2---:R-:W-:-:S04]  /*236f0*/  IMAD.WIDE R4, R19, 0x4, R4 ;  /* 0x0000000413047825 */ /* 0x004fc800078e0204 */
[----:B------:R-:W1:Y:S01]  /*23700*/  @P0 LDC.64 R10, c[0x0][0xa18] ;  /* 0x00028600ff0a0b82 */ /* 0x000e620000000a00 */
[----:B------:R-:W-:Y:S01]  /*23710*/  ULDC UR4, c[0x0][0x288] ;  /* 0x0000a20000047ab9 */ /* 0x000fe20000000800 */
[----:B------:R-:W-:Y:S02]  /*23720*/  ISETP.NE.AND.EX P1, PT, RZ, UR7, PT, P2 ;  /* 0x00000007ff007c0c */ /* 0x000fe4000bf25320 */
[----:B------:R-:W-:-:S04]  /*23730*/  ISETP.NE.AND.EX P2, PT, RZ, UR9, PT, P4 ;  /* 0x00000009ff007c0c */ /* 0x000fc8000bf45340 */
[----:B------:R-:W2:Y:S07]  /*23740*/  @P3 LDG.E R7, desc[UR10][R12.64] ;  /* 0x0000000a0c073981 */ /* 0x000eae000c1e1900 */
[----:B------:R-:W5:Y:S01]  /*23750*/  @P1 LDG.E R8, desc[UR10][R4.64] ;  /* 0x0000000a04081981 */ /* 0x000f62000c1e1900 */
        /* <DEDUP_REMOVED lines=14> */
[----:B0-----:R-:W-:Y:S01]  /*23840*/  IMAD.U32 R10, RZ, RZ, UR5 ;  /* 0x00000005ff0a7e24 */ /* 0x001fe2000f8e00ff */
[----:B--2---:R0:W-:Y:S01]  /*23850*/  STL [R1+0x3c], R7 ;  /* 0x00003c0701007387 */ /* 0x0041e20000100800 */
[----:B------:R-:W-:Y:S02]  /*23860*/  IMAD.MOV.U32 R11, RZ, RZ, R7 ;  /* 0x000000ffff0b7224 */ /* 0x000fe400078e0007 */
[----:B0-----:R-:W-:Y:S01]  /*23870*/  IMAD.U32 R7, RZ, RZ, UR4 ;  /* 0x00000004ff077e24 */ /* 0x001fe2000f8e00ff */
[----:B------:R-:W-:Y:S06]  /*23880*/  @P0 BRA `(.L_x_1951) ;  /* 0x0000000000180947 */ /* 0x000fec0003800000 */
[----:B------:R-:W-:Y:S05]  /*23890*/  @!P3 BRA `(.L_x_1951) ;  /* 0x000000000014b947 */ /* 0x000fea0003800000 */
[----:B------:R-:W-:Y:S02]  /*238a0*/  ULDC.64 UR4, c[0x0][0x208] ;  /* 0x0000820000047ab9 */ /* 0x000fe40000000a00 */
[----:B------:R-:W2:Y:S04]  /*238b0*/  LDG.E R9, desc[UR4][R12.64] ;  /* 0x000000040c097981 */ /* 0x000ea8000c1e1900 */
[----:B------:R-:W2:Y:S02]  /*238c0*/  LDG.E R12, desc[UR4][R12.64+0x4] ;  /* 0x000004040c0c7981 */ /* 0x000ea4000c1e1900 */
[----:B--2---:R-:W-:-:S05]  /*238d0*/  IMAD.IADD R11, R12, 0x1, -R9 ;  /* 0x000000010c0b7824 */ /* 0x004fca00078e0a09 */
[----:B------:R0:W-:Y:S02]  /*238e0*/  STL [R1+0x3c], R11 ;  /* 0x00003c0b01007387 */ /* 0x0001e40000100800 */
.L_x_1951:
[----:B-----5:R-:W-:Y:S01]  /*238f0*/  IMAD.IADD R8, R8, 0x1, R6 ;  /* 0x0000000108087824 */ /* 0x020fe200078e0206 */
[----:B------:R-:W-:Y:S02]  /*23900*/  ULDC.64 UR4, c[0x0][0xa20] ;  /* 0x0002880000047ab9 */ /* 0x000fe40000000a00 */
[----:B------:R-:W-:Y:S02]  /*23910*/  ISETP.NE.U32.AND P0, PT, RZ, UR4, PT ;  /* 0x00000004ff007c0c */ /* 0x000fe4000bf05070 */
[----:B------:R1:W-:Y:S02]  /*23920*/  STL [R1+0x1c], R8 ;  /* 0x00001c0801007387 */ /* 0x0003e40000100800 */
[----:B------:R-:W-:-:S13]  /*23930*/  ISETP.NE.AND.EX P0, PT, RZ, UR5, PT, P0 ;  /* 0x00000005ff007c0c */ /* 0x000fda000bf05300 */
[----:B-1----:R-:W-:Y:S05]  /*23940*/  @!P0 BRA `(.L_x_1952) ;  /* 0x0000000000148947 */ /* 0x002fea0003800000 */
[----:B------:R-:W1:Y:S01]  /*23950*/  LDC.64 R4, c[0x0][0xa20] ;  /* 0x00028800ff047b82 */ /* 0x000e620000000a00 */
[----:B------:R-:W-:Y:S01]  /*23960*/  ULDC.64 UR4, c[0x0][0x208] ;  /* 0x0000820000047ab9 */ /* 0x000fe20000000a00 */
[----:B-1----:R-:W-:-:S05]  /*23970*/  IMAD.WIDE R4, R19, 0x4, R4 ;  /* 0x0000000413047825 */ /* 0x002fca00078e0204 */
[----:B------:R1:W5:Y:S01]  /*23980*/  LDG.E R7, desc[UR4][R4.64] ;  /* 0x0000000404077981 */ /* 0x000362000c1e1900 */
[----:B------:R-:W-:Y:S05]  /*23990*/  BRA `(.L_x_1953) ;  /* 0x0000000000147947 */ /* 0x000fea0003800000 */
.L_x_1952:
[----:B------:R-:W-:Y:S05]  /*239a0*/  @!P1 BRA `(.L_x_1953) ;  /* 0x0000000000109947 */ /* 0x000fea0003800000 */
[----:B------:R-:W-:Y:S02]  /*239b0*/  ULDC.64 UR4, c[0x0][0x208] ;  /* 0x0000820000047ab9 */ /* 0x000fe40000000a00 */
[----:B------:R-:W2:Y:S04]  /*239c0*/  LDG.E R7, desc[UR4][R4.64] ;  /* 0x0000000404077981 */ /* 0x000ea8000c1e1900 */
[----:B------:R-:W2:Y:S02]  /*239d0*/  LDG.E R4, desc[UR4][R4.64+0x4] ;  /* 0x0000040404047981 */ /* 0x000ea4000c1e1900 */
[----:B--2---:R-:W-:-:S07]  /*239e0*/  IMAD.IADD R7, R4, 0x1, -R7 ;  /* 0x0000000104077824 */ /* 0x004fce00078e0a07 */
.L_x_1953:
[----:B------:R-:W-:Y:S02]  /*239f0*/  ULDC.64 UR4, c[0x0][0x208] ;  /* 0x0000820000047ab9 */ /* 0x000fe40000000a00 */
[----:B-1----:R-:W2:Y:S04]  /*23a00*/  @P2 LDG.E R4, desc[UR4][R2.64] ;  /* 0x0000000402042981 */ /* 0x002ea8000c1e1900 */
[----:B------:R1:W2:Y:S01]  /*23a10*/  @P2 LDG.E R2, desc[UR4][R2.64+0x4] ;  /* 0x0000040402022981 */ /* 0x0002a2000c1e1900 */
[----:B------:R-:W-:Y:S02]  /*23a20*/  IMAD.SHL.U32 R12, R17, 0x80, RZ ;  /* 0x00000080110c7824 */ /* 0x000fe400078e00ff */
[----:B-----5:R-:W-:Y:S02]  /*23a30*/  IMAD.IADD R9, R7, 0x1, -R6 ;  /* 0x0000000107097824 */ /* 0x020fe400078e0a06 */
[----:B------:R-:W-:Y:S01]  /*23a40*/  VIADD R7, R12, 0x7f ;  /* 0x0000007f0c077836 */ /* 0x000fe20000000000 */
[----:B------:R3:W-:Y:S01]  /*23a50*/  STL [R1+0x30], R12 ;  /* 0x0000300c01007387 */ /* 0x0007e20000100800 */
[----:B-1----:R-:W1:Y:S02]  /*23a60*/  LDC R3, c[0x0][0x448] ;  /* 0x00011200ff037b82 */ /* 0x002e640000000800 */
[----:B-1----:R-:W-:-:S13]  /*23a70*/  ISETP.NE.AND P1, PT, R3, 0x1, PT ;  /* 0x000000010300780c */ /* 0x002fda0003f25270 */
[----:B------:R-:W1:Y:S08]  /*23a80*/  @P1 LDC R3, c[0x0][0x44c] ;  /* 0x00011300ff031b82 */ /* 0x000e700000000800 */
[----:B------:R-:W4:Y:S01]  /*23a90*/  @P1 LDC R5, c[0x0][0x450] ;  /* 0x00011400ff051b82 */ /* 0x000f220000000800 */
[----:B--2---:R-:W-:Y:S02]  /*23aa0*/  @P2 IMAD.IADD R10, R2, 0x1, -R4 ;  /* 0x00000001020a2824 */ /* 0x004fe400078e0a04 */
[----:B-1----:R-:W-:-:S04]  /*23ab0*/  @P1 IMAD.HI.U32 R2, R7, R3, RZ ;  /* 0x0000000307021227 */ /* 0x002fc800078e00ff */
[----:B------:R-:W-:Y:S01]  /*23ac0*/  IMAD.IADD R6, R9, 0x1, R10 ;  /* 0x0000000109067824 */ /* 0x000fe200078e020a */
[----:B----4-:R-:W-:-:S03]  /*23ad0*/  @P1 SHF.R.U32.HI R7, RZ, R5, R2 ;  /* 0x00000005ff071219 */ /* 0x010fc60000011602 */
[C---:B------:R-:W-:Y:S01]  /*23ae0*/  VIADD R2, R6.reuse, 0x5f ;  /* 0x0000005f06027836 */ /* 0x040fe20000000000 */
[----:B------:R-:W-:-:S03]  /*23af0*/  IADD3 R17, R6, 0x1, -R11 ;  /* 0x0000000106117810 */ /* 0x000fc60007ffe80b */
[----:B------:R-:W-:-:S04]  /*23b00*/  IMAD.HI R2, R2, 0x2aaaaaab, RZ ;  /* 0x2aaaaaab02027827 */ /* 0x000fc800078e02ff */
[----:B------:R-:W-:Y:S01]  /*23b10*/  IMAD.IADD R7, R17, 0x1, R7 ;  /* 0x0000000111077824 */ /* 0x000fe200078e0207 */
[----:B------:R-:W-:-:S04]  /*23b20*/  SHF.R.U32.HI R21, RZ, 0x1f, R2 ;  /* 0x0000001fff157819 */ /* 0x000fc80000011602 */
[----:B------:R-:W-:Y:S02]  /*23b30*/  LEA.HI.SX32 R21, R2, R21, 0x1c ;  /* 0x0000001502157211 */ /* 0x000fe400078fe2ff */
[----:B------:R-:W1:Y:S02]  /*23b40*/  LDC.64 R2, c[0x0][0x9e0] ;  /* 0x00027800ff027b82 */ /* 0x000e640000000a00 */
[----:B-1----:R-:W-:Y:S01]  /*23b50*/  ISETP.GE.AND P3, PT, R3, 0x1, PT ;  /* 0x000000010300780c */ /* 0x002fe20003f66270 */
        /* <DEDUP_REMOVED lines=13> */
.L_x_1956:
[----:B------:R-:W-:-:S13]  /*23c30*/  ISETP.NE.AND P0, PT, R3, 0x1, PT ;  /* 0x000000010300780c */ /* 0x000fda0003f05270 */
[----:B------:R-:W1:Y:S02]  /*23c40*/  @P0 LDC.64 R4, c[0x0][0x9e8] ;  /* 0x00027a00ff040b82 */ /* 0x000e640000000a00 */
[----:B-1----:R-:W-:-:S05]  /*23c50*/  @P0 IMAD.HI.U32 R4, R2, R4, RZ ;  /* 0x0000000402040227 */ /* 0x002fca00078e00ff */
[----:B------:R-:W-:-:S07]  /*23c60*/  @P0 SHF.R.U32.HI R2, RZ, R5, R4 ;  /* 0x00000005ff020219 */ /* 0x000fce0000011604 */
.L_x_1957:
[----:B------:R-:W-:Y:S05]  /*23c70*/  BSYNC B0 ;  /* 0x0000000000007941 */ /* 0x000fea0003800000 */
.L_x_1955:
[----:B------:R-:W-:-:S05]  /*23c80*/  IMAD R2, R2, R3, R3 ;  /* 0x0000000302027224 */ /* 0x000fca00078e0203 */
[----:B------:R-:W-:-:S07]  /*23c90*/  VIMNMX R8, R8, R2, PT ;  /* 0x0000000208087248 */ /* 0x000fce0003fe0100 */
.L_x_1954:
[----:B------:R-:W1:Y:S01]  /*23ca0*/  @P1 LDC R4, c[0x0][0x44c] ;  /* 0x00011300ff041b82 */ /* 0x000e620000000800 */
[----:B------:R-:W-:Y:S01]  /*23cb0*/  IMAD.MOV.U32 R2, RZ, RZ, R12 ;  /* 0x000000ffff027224 */ /* 0x000fe200078e000c */
[----:B------:R-:W-:Y:S01]  /*23cc0*/  ULDC UR4, c[0x0][0x9dc] ;  /* 0x0002770000047ab9 */ /* 0x000fe20000000800 */
[----:B------:R-:W-:-:S05]  /*23cd0*/  IMAD.IADD R20, R6, 0x1, -R11 ;  /* 0x0000000106147824 */ /* 0x000fca00078e0a0b */
[----:B------:R-:W2:Y:S01]  /*23ce0*/  @P1 LDC R5, c[0x0][0x450] ;  /* 0x00011400ff051b82 */ /* 0x000ea20000000800 */
[----:B-1----:R-:W-:-:S05]  /*23cf0*/  @P1 IMAD.HI.U32 R4, R12, R4, RZ ;  /* 0x000000040c041227 */ /* 0x002fca00078e00ff */
[----:B--2---:R-:W-:-:S05]  /*23d00*/  @P1 SHF.R.U32.HI R2, RZ, R5, R4 ;  /* 0x00000005ff021219 */ /* 0x004fca0000011604 */
        /* <DEDUP_REMOVED lines=13> */
.L_x_1960:
[----:B------:R-:W-:-:S13]  /*23de0*/  ISETP.NE.AND P0, PT, R3, 0x1, PT ;  /* 0x000000010300780c */ /* 0x000fda0003f05270 */
[----:B------:R-:W1:Y:S02]  /*23df0*/  @P0 LDC.64 R4, c[0x0][0x9e8] ;  /* 0x00027a00ff040b82 */ /* 0x000e640000000a00 */
[----:B-1----:R-:W-:-:S05]  /*23e00*/  @P0 IMAD.HI.U32 R4, R2, R4, RZ ;  /* 0x0000000402040227 */ /* 0x002fca00078e00ff */
[----:B------:R-:W-:-:S07]  /*23e10*/  @P0 SHF.R.U32.HI R2, RZ, R5, R4 ;  /* 0x00000005ff020219 */ /* 0x000fce0000011604 */
.L_x_1961:
[----:B------:R-:W-:Y:S05]  /*23e20*/  BSYNC B0 ;  /* 0x0000000000007941 */ /* 0x000fea0003800000 */
.L_x_1959:
[----:B------:R-:W-:-:S05]  /*23e30*/  IMAD R2, R2, R3, RZ ;  /* 0x0000000302027224 */ /* 0x000fca00078e02ff */
[----:B------:R-:W-:-:S07]  /*23e40*/  VIMNMX R6, R6, R2, !PT ;  /* 0x0000000206067248 */ /* 0x000fce0007fe0100 */
.L_x_1958:
[----:B------:R-:W-:Y:S01]  /*23e50*/  VIADD R8, R8, 0x5f ;  /* 0x0000005f08087836 */ /* 0x000fe20000000000 */
[----:B------:R-:W-:Y:S01]  /*23e60*/  BSSY B0, `(.L_x_1962) ;  /* 0x0000151000007945 */ /* 0x000fe20003800000 */
        /* <DEDUP_REMOVED lines=19> */
[----:B------:R-:W-:Y:S02]  /*23fa0*/  @P0 LEA.HI.SX32 R4, R2, R5, 0x1c ;  /* 0x0000000502040211 */ /* 0x000fe400078fe2ff */
[----:B------:R-:W-:Y:S02]  /*23fb0*/  PLOP3.LUT P0, PT, PT, PT, PT, 0x80, 0x0 ;  /* 0x000000000000781c */ /* 0x000fe40003f0f070 */
[----:B------:R-:W-:-:S13]  /*23fc0*/  ISETP.GT.AND P1, PT, R4, R3, PT ;  /* 0x000000030400720c */ /* 0x000fda0003f24270 */
[----:B------:R-:W-:Y:S05]  /*23fd0*/  @!P1 BRA `(.L_x_1963) ;  /* 0x0000001000e49947 */ /* 0x000fea0003800000 */
[----:B------:R-:W-:Y:S01]  /*23fe0*/  UMOV UR4, 0xffffffff ;  /* 0xffffffff00047882 */ /* 0x000fe20000000000 */
[----:B------:R-:W-:Y:S02]  /*23ff0*/  SEL R2, R19, RZ, !P2 ;  /* 0x000000ff13027207 */ /* 0x000fe40005000000 */
[----:B------:R-:W-:Y:S05]  /*24000*/  BRA.DIV UR4, `(.L_x_1964) ;  /* 0x0000007604a47947 */ /* 0x000fea000b800000 */
[----:B------:R-:W1:Y:S02]  /*24010*/  S2R R5, SR_TID.X ;  /* 0x0000000000057919 */ /* 0x000e640000002100 */
[----:B-1----:R-:W-:-:S04]  /*24020*/  SHF.R.U32.HI R5, RZ, 0x5, R5 ;  /* 0x00000005ff057819 */ /* 0x002fc80000011605 */
[----:B------:R-:W-:-:S05]  /*24030*/  LOP3.LUT R5, R5, 0x3, RZ, 0xc0, !PT ;  /* 0x0000000305057812 */ /* 0x000fca00078ec0ff */
[----:B------:R1:W2:Y:S02]  /*24040*/  SHFL.IDX PT, R14, R5, RZ, 0x1f ;  /* 0x00001fff050e7589 */ /* 0x0002a400000e0000 */
.L_x_2149:
[----:B--2---:R-:W-:Y:S02]  /*24050*/  ISETP.NE.AND P0, PT, R14, RZ, PT ;  /* 0x000000ff0e00720c */ /* 0x004fe40003f05270 */
[----:B------:R-:W-:-:S11]  /*24060*/  PLOP3.LUT P6, PT, PT, PT, PT, 0x8, 0x0 ;  /* 0x000000000000781c */ /* 0x000fd60003fce170 */
[----:B------:R-:W-:Y:S05]  /*24070*/  @P0 BRA `(.L_x_1965) ;  /* 0x00000000000c0947 */ /* 0x000fea0003800000 */
[----:B------:R-:W-:-:S03]  /*24080*/  UMOV UR4, 0xffffffff ;  /* 0xffffffff00047882 */ /* 0x000fc60000000000 */
[----:B------:R-:W-:Y:S05]  /*24090*/  BRA.DIV UR4, `(.L_x_1966) ;  /* 0x0000007604b47947 */ /* 0x000fea000b800000 */
[----:B------:R-:W-:-:S13]  /*240a0*/  ELECT P6, URZ, PT ;  /* 0x00000000003f782f */ /* 0x000fda00038c0000 */
.L_x_1965:
[----:B-1----:R-:W2:Y:S04]  /*240b0*/  LDL R5, [R1+0x48] ;  /* 0x0000480001057983 */ /* 0x002ea80000100800 */
[----:B------:R-:W3:Y:S01]  /*240c0*/  LDL R7, [R1] ;  /* 0x0000000001077983 */ /* 0x000ee20000100800 */
[----:B------:R-:W-:Y:S01]  /*240d0*/  BSSY B1, `(.L_x_1967) ;  /* 0x0000008000017945 */ /* 0x000fe20003800000 */
[----:B--2---:R-:W-:-:S05]  /*240e0*/  VIADD R5, R5, 0x1 ;  /* 0x0000000105057836 */ /* 0x004fca0000000000 */
[----:B------:R-:W-:-:S04]  /*240f0*/  LEA.HI R6, R5, R5, RZ, 0x1 ;  /* 0x0000000505067211 */ /* 0x000fc800078f08ff */
[----:B------:R-:W-:-:S05]  /*24100*/  LOP3.LUT R6, R6, 0xfffffffe, RZ, 0xc0, !PT ;  /* 0xfffffffe06067812 */ /* 0x000fca00078ec0ff */
[----:B------:R-:W-:-:S05]  /*24110*/  IMAD.IADD R5, R5, 0x1, -R6 ;  /* 0x0000000105057824 */ /* 0x000fca00078e0a06 */
[----:B------:R-:W-:-:S04]  /*24120*/  SHF.L.U32 R5, R5, 0x1f, RZ ;  /* 0x0000001f05057819 */ /* 0x000fc800000006ff */
[----:B---3--:R-:W1:Y:S02]  /*24130*/  SYNCS.PHASECHK.TRANS64.TRYWAIT P0, [R7+URZ+0x2a820], R5 ;  /* 0x02a82005070075a7 */ /* 0x008e64000800017f */
[----:B-1----:R-:W-:Y:S05]  /*24140*/  @!P0 BRA `(.L_x_1968) ;  /* 0x0000007400a88947 */ /* 0x002fea0003800000 */
.L_x_2152:
[----:B------:R-:W-:Y:S05]  /*24150*/  BSYNC B1 ;  /* 0x0000000000017941 */ /* 0x000fea0003800000 */
.L_x_1967:
[----:B------:R-:W-:Y:S04]  /*24160*/  BSSY B1, `(.L_x_1969) ;  /* 0x0000083000017945 */ /* 0x000fe80003800000 */
[----:B------:R-:W-:Y:S05]  /*24170*/  @!P6 BRA `(.L_x_1970) ;  /* 0x000000080004e947 */ /* 0x000fea0003800000 */
[----:B------:R-:W2:Y:S04]  /*24180*/  LDL R9, [R1] ;  /* 0x0000000001097983 */ /* 0x000ea80000100800 */
[----:B------:R-:W2:Y:S04]  /*24190*/  LDL R7, [R1+0x8] ;  /* 0x0000080001077983 */ /* 0x000ea80000100800 */
[----:B------:R-:W3:Y:S01]  /*241a0*/  LDL R8, [R1+0x20] ;  /* 0x0000200001087983 */ /* 0x000ee20000100800 */
[----:B------:R-:W-:Y:S01]  /*241b0*/  BSSY B2, `(.L_x_1971) ;  /* 0x0000008000027945 */ /* 0x000fe20003800000 */
[----:B-1----:R-:W1:Y:S02]  /*241c0*/  S2R R6, SR_TID.X ;  /* 0x0000000000067919 */ /* 0x002e640000002100 */
[----:B-1----:R-:W-:-:S04]  /*241d0*/  LOP3.LUT R6, R6, 0x7f, RZ, 0xc0, !PT ;  /* 0x0000007f06067812 */ /* 0x002fc800078ec0ff */
[----:B------:R-:W-:Y:S01]  /*241e0*/  ISETP.NE.AND P1, PT, R6, RZ, PT ;  /* 0x000000ff0600720c */ /* 0x000fe20003f25270 */
[----:B--2---:R-:W-:Y:S01]  /*241f0*/  IMAD R7, R7, 0x8, R9 ;  /* 0x0000000807077824 */ /* 0x004fe200078e0209 */
[----:B---3--:R-:W-:-:S04]  /*24200*/  SHF.L.U32 R10, R8, 0x1f, RZ ;  /* 0x0000001f080a7819 */ /* 0x008fc800000006ff */
[----:B------:R-:W1:Y:S02]  /*24210*/  SYNCS.PHASECHK.TRANS64.TRYWAIT P0, [R7+URZ+0x2a8a0], R10 ;  /* 0x02a8a00a070075a7 */ /* 0x000e64000800017f */
[----:B-1----:R-:W-:Y:S05]  /*24220*/  @!P0 BRA `(.L_x_1972) ;  /* 0x0000007400888947 */ /* 0x002fea0003800000 */
.L_x_2153:
[----:B------:R-:W-:Y:S05]  /*24230*/  BSYNC B2 ;  /* 0x0000000000027941 */ /* 0x000fea0003800000 */
.L_x_1971:
        /* <DEDUP_REMOVED lines=9> */
.L_x_1974:
[----:B------:R-:W-:Y:S05]  /*242d0*/  BSYNC B2 ;  /* 0x0000000000027941 */ /* 0x000fea0003800000 */
.L_x_1973:
[----:B------:R-:W2:Y:S04]  /*242e0*/  LDL R8, [R1] ;  /* 0x0000000001087983 */ /* 0x000ea80000100800 */
        /* <DEDUP_REMOVED lines=13> */
.L_x_1975:
        /* <DEDUP_REMOVED lines=16> */
.L_x_1976:
        /* <DEDUP_REMOVED lines=15> */
.L_x_1977:
        /* <DEDUP_REMOVED lines=13> */
.L_x_2154:
[----:B------:R-:W-:Y:S05]  /*24680*/  BSYNC B2 ;  /* 0x0000000000027941 */ /* 0x000fea0003800000 */
.L_x_1978:
[----:B------:R-:W-:Y:S01]  /*24690*/  BSSY B2, `(.L_x_1980) ;  /* 0x000000b000027945 */ /* 0x000fe20003800000 */
[----:B-12---:R-:W-:Y:S02]  /*246a0*/  IMAD.MOV.U32 R10, RZ, RZ, 0x0 ;  /* 0x00000000ff0a7424 */ /* 0x006fe400078e00ff */
[----:B0-----:R-:W-:Y:S01]  /*246b0*/  IMAD.MOV.U32 R11, RZ, RZ, 0x12f00000 ;  /* 0x12f00000ff0b7424 */ /* 0x001fe200078e00ff */
[----:B------:R-:W-:Y:S06]  /*246c0*/  @P1 BRA `(.L_x_1981) ;  /* 0x00000000001c1947 */ /* 0x000fec0003800000 */
[----:B------:R-:W0:Y:S01]  /*246d0*/  S2R R8, SR_TID.X ;  /* 0x0000000000087919 */ /* 0x000e220000002100 */
[----:B------:R-:W-:-:S04]  /*246e0*/  IMAD.MOV.U32 R5, RZ, RZ, 0x6000 ;  /* 0x00006000ff057424 */ /* 0x000fc800078e00ff */
[----:B------:R1:W-:Y:S01]  /*246f0*/  SYNCS.ARRIVE.TRANS64 RZ, [R7+URZ+0x2a8b0], R5 ;  /* 0x02a8b00507ff79a7 */ /* 0x0003e2000800003f */
[----:B0-----:R-:W-:-:S04]  /*24700*/  LOP3.LUT R8, R8, 0x1f, RZ, 0xc0, !PT ;  /* 0x0000001f08087812 */ /* 0x001fc800078ec0ff */
[----:B------:R-:W-:-:S13]  /*24710*/  ISETP.NE.AND P0, PT, R8, RZ, PT ;  /* 0x000000ff0800720c */ /* 0x000fda0003f05270 */
[----:B-1----:R-:W-:Y:S05]  /*24720*/  @!P0 BRA `(.L_x_1981) ;  /* 0x0000000000048947 */ /* 0x002fea0003800000 */
[----:B------:R-:W-:Y:S01]  /*24730*/  BPT.TRAP 0x1 ;  /* 0x000000040000795c */ /* 0x000fe20000300000 */
.L_x_1981:
[----:B------:R-:W-:Y:S05]  /*24740*/  BSYNC B2 ;  /* 0x0000000000027941 */ /* 0x000fea0003800000 */
.L_x_1980:
[----:B------:R-:W2:Y:S04]  /*24750*/  LDL R8, [R1] ;  /* 0x0000000001087983 */ /* 0x000ea80000100800 */
[----:B------:R-:W2:Y:S01]  /*24760*/  LDL R5, [R1+0x8] ;  /* 0x0000080001057983 */ /* 0x000ea20000100800 */
[----:B------:R-:W-:Y:S01]  /*24770*/  R2UR UR10, R12 ;  /* 0x000000000c0a72ca */ /* 0x000fe200000e0000 */
[----:B------:R-:W-:Y:S01]  /*24780*/  UIADD3 UR4, UP0, UR38, 0x670, URZ ;  /* 0x0000067026047890 */ /* 0x000fe2000ff1e03f */
[----:B------:R-:W-:Y:S01]  /*24790*/  R2UR UR6, R10 ;  /* 0x000000000a0672ca */ /* 0x000fe200000e0000 */
[----:B------:R-:W-:Y:S01]  /*247a0*/  VIADD R7, R7, 0x2a8b0 ;  /* 0x0002a8b007077836 */ /* 0x000fe20000000000 */
[----:B------:R-:W-:Y:S01]  /*247b0*/  R2UR UR7, R11 ;  /* 0x000000000b0772ca */ /* 0x000fe200000e0000 */
[----:B------:R-:W-:Y:S01]  /*247c0*/  UIADD3.X UR5, URZ, UR39, URZ, UP0, !UPT ;  /* 0x000000273f057290 */ /* 0x000fe200087fe43f */
[----:B------:R-:W-:Y:S01]  /*247d0*/  PLOP3.LUT P0, PT, PT, PT, PT, 0x80, 0x0 ;  /* 0x000000000000781c */ /* 0x000fe20003f0f070 */
[----:B--2---:R-:W-:-:S04]  /*247e0*/  IMAD R8, R5, 0x6000, R8 ;  /* 0x0000600005087824 */ /* 0x004fc800078e0208 */
[----:B------:R-:W-:-:S08]  /*247f0*/  VIADD R5, R8, 0x400 ;  /* 0x0000040008057836 */ /* 0x000fd00000000000 */
.L_x_1982:
        /* <DEDUP_REMOVED lines=15> */
.L_x_1983:
        /* <DEDUP_REMOVED lines=10> */
.L_x_1970:
[----:B------:R-:W-:Y:S05]  /*24990*/  BSYNC B1 ;  /* 0x0000000000017941 */ /* 0x000fea0003800000 */
.L_x_1969:
[----:B------:R-:W1:Y:S04]  /*249a0*/  LDL.LU R9, [R1+0x8] ;  /* 0x0000080001097983 */ /* 0x000e680000300800 */
[----:B------:R-:W2:Y:S01]  /*249b0*/  LDL.LU R8, [R1+0x20] ;  /* 0x0000200001087983 */ /* 0x000ea20000300800 */
[----:B------:R-:W-:Y:S01]  /*249c0*/  PLOP3.LUT P0, PT, PT, PT, PT, 0x8, 0x0 ;  /* 0x000000000000781c */ /* 0x000fe20003f0e170 */
[----:B-1----:R-:W-:Y:S02]  /*249d0*/  VIADD R5, R9, 0x1 ;  /* 0x0000000109057836 */ /* 0x002fe40000000000 */
[----:B------:R-:W-:-:S03]  /*249e0*/  VIADD R9, R4, 0xfffffffe ;  /* 0xfffffffe04097836 */ /* 0x000fc60000000000 */
[----:B------:R-:W-:Y:S02]  /*249f0*/  ISETP.NE.AND P1, PT, R5, 0x2, PT ;  /* 0x000000020500780c */ /* 0x000fe40003f25270 */
[----:B------:R-:W-:Y:S02]  /*24a00*/  ISETP.GE.AND P2, PT, R9, R3, PT ;  /* 0x000000030900720c */ /* 0x000fe40003f46270 */
[----:B------:R-:W-:-:S04]  /*24a10*/  SEL R4, RZ, 0x1, P1 ;  /* 0x00000001ff047807 */ /* 0x000fc80000800000 */
[----:B--2---:R-:W-:Y:S02]  /*24a20*/  LOP3.LUT R8, R8, R4, RZ, 0x3c, !PT ;  /* 0x0000000408087212 */ /* 0x004fe400078e3cff */
[----:B------:R-:W-:-:S05]  /*24a30*/  SEL R4, R5, RZ, P1 ;  /* 0x000000ff05047207 */ /* 0x000fca0000800000 */
[----:B------:R1:W-:Y:S04]  /*24a40*/  STL [R1+0x8], R4 ;  /* 0x0000080401007387 */ /* 0x0003e80000100800 */
[----:B------:R1:W-:Y:S01]  /*24a50*/  STL [R1+0x20], R8 ;  /* 0x0000200801007387 */ /* 0x0003e20000100800 */
[----:B------:R-:W-:Y:S05]  /*24a60*/  @!P2 BRA `(.L_x_1963) ;  /* 0x000000080040a947 */ /* 0x000fea0003800000 */
.L_x_1999:
[----:B------:R-:W-:Y:S05]  /*24a70*/  YIELD ;  /* 0x0000000000007946 */ /* 0x000fea0003800000 */
[----:B------:R-:W-:Y:S04]  /*24a80*/  BSSY B1, `(.L_x_1984) ;  /* 0x0000082000017945 */ /* 0x000fe80003800000 */
[----:B--2---:R-:W-:Y:S05]  /*24a90*/  @!P6 BRA `(.L_x_1985) ;  /* 0x000000080000e947 */ /* 0x004fea0003800000 */
        /* <DEDUP_REMOVED lines=11> */
.L_x_2155:
[----:B------:R-:W-:Y:S05]  /*24b50*/  BSYNC B2 ;  /* 0x0000000000027941 */ /* 0x000fea0003800000 */
.L_x_1986:
        /* <DEDUP_REMOVED lines=9> */
.L_x_1989:
[----:B------:R-:W-:Y:S05]  /*24bf0*/  BSYNC B2 ;  /* 0x0000000000027941 */ /* 0x000fea0003800000 */
.L_x_1988:
[----:B------:R-:W2:Y:S04]  /*24c00*/  LDL R5, [R1] ;  /* 0x0000000001057983 */ /* 0x000ea80000100800 */
        /* <DEDUP_REMOVED lines=12> */
.L_x_1990:
        /* <DEDUP_REMOVED lines=16> */
.L_x_1991:
        /* <DEDUP_REMOVED lines=15> */
.L_x_1992:
        /* <DEDUP_REMOVED lines=13> */
.L_x_2156:
[----:B------:R-:W-:Y:S05]  /*24f90*/  BSYNC B2 ;  /* 0x0000000000027941 */ /* 0x000fea0003800000 */
.L_x_1993:
[----:B------:R-:W-:Y:S01]  /*24fa0*/  BSSY B2, `(.L_x_1995) ;  /* 0x000000b000027945 */ /* 0x000fe20003800000 */
[----:B------:R-:W-:Y:S02]  /*24fb0*/  IMAD.MOV.U32 R10, RZ, RZ, 0x0 ;  /* 0x00000000ff0a7424 */ /* 0x000fe400078e00ff */
[----:B0-----:R-:W-:Y:S01]  /*24fc0*/  IMAD.MOV.U32 R11, RZ, RZ, 0x12f00000 ;  /* 0x12f00000ff0b7424 */ /* 0x001fe200078e00ff */
[----:B------:R-:W-:Y:S06]  /*24fd0*/  @P2 BRA `(.L_x_1996) ;  /* 0x00000000001c2947 */ /* 0x000fec0003800000 */
[----:B------:R-:W0:Y:S01]  /*24fe0*/  S2R R6, SR_TID.X ;  /* 0x0000000000067919 */ /* 0x000e220000002100 */
[----:B------:R-:W-:-:S04]  /*24ff0*/  IMAD.MOV.U32 R4, RZ, RZ, 0x6000 ;  /* 0x00006000ff047424 */ /* 0x000fc800078e00ff */
[----:B------:R3:W-:Y:S01]  /*25000*/  SYNCS.ARRIVE.TRANS64 RZ, [R8+URZ+0x2a8b0], R4 ;  /* 0x02a8b00408ff79a7 */ /* 0x0007e2000800003f */
[----:B0-----:R-:W-:-:S04]  /*25010*/  LOP3.LUT R6, R6, 0x1f, RZ, 0xc0, !PT ;  /* 0x0000001f06067812 */ /* 0x001fc800078ec0ff */
[----:B------:R-:W-:-:S13]  /*25020*/  ISETP.NE.AND P1, PT, R6, RZ, PT ;  /* 0x000000ff0600720c */ /* 0x000fda0003f25270 */
[----:B---3--:R-:W-:Y:S05]  /*25030*/  @!P1 BRA `(.L_x_1996) ;  /* 0x0000000000049947 */ /* 0x008fea0003800000 */
[----:B------:R-:W-:Y:S01]  /*25040*/  BPT.TRAP 0x1 ;  /* 0x000000040000795c */ /* 0x000fe20000300000 */
.L_x_1996:
[----:B------:R-:W-:Y:S05]  /*25050*/  BSYNC B2 ;  /* 0x0000000000027941 */ /* 0x000fea0003800000 */
.L_x_1995:
[----:B------:R-:W3:Y:S04]  /*25060*/  LDL R6, [R1] ;  /* 0x0000000001067983 */ /* 0x000ee80000100800 */
[----:B------:R-:W3:Y:S01]  /*25070*/  LDL R4, [R1+0x8] ;  /* 0x0000080001047983 */ /* 0x000ee20000100800 */
[----:B------:R-:W-:Y:S01]  /*25080*/  R2UR UR10, R12 ;  /* 0x000000000c0a72ca */ /* 0x000fe200000e0000 */
[----:B------:R-:W-:Y:S01]  /*25090*/  UIADD3 UR4, UP0, UR38, 0x670, URZ ;  /* 0x0000067026047890 */ /* 0x000fe2000ff1e03f */
[----:B------:R-:W-:Y:S01]  /*250a0*/  R2UR UR6, R10 ;  /* 0x000000000a0672ca */ /* 0x000fe200000e0000 */
[----:B-12---:R-:W-:Y:S01]  /*250b0*/  VIADD R8, R8, 0x2a8b0 ;  /* 0x0002a8b008087836 */ /* 0x006fe20000000000 */
[----:B------:R-:W-:Y:S01]  /*250c0*/  R2UR UR7, R11 ;  /* 0x000000000b0772ca */ /* 0x000fe200000e0000 */
[----:B------:R-:W-:Y:S01]  /*250d0*/  UIADD3.X UR5, URZ, UR39, URZ, UP0, !UPT ;  /* 0x000000273f057290 */ /* 0x000fe200087fe43f */
[----:B------:R-:W-:Y:S01]  /*250e0*/  PLOP3.LUT P1, PT, PT, PT, PT, 0x80, 0x0 ;  /* 0x000000000000781c */ /* 0x000fe20003f2f070 */
[----:B---3--:R-:W-:-:S04]  /*250f0*/  IMAD R4, R4, 0x6000, R6 ;  /* 0x0000600004047824 */ /* 0x008fc800078e0206 */
[----:B------:R-:W-:-:S08]  /*25100*/  VIADD R6, R4, 0x400 ;  /* 0x0000040004067836 */ /* 0x000fd00000000000 */
.L_x_1997:
        /* <DEDUP_REMOVED lines=15> */
.L_x_1998:
        /* <DEDUP_REMOVED lines=10> */
.L_x_1985:
[----:B------:R-:W-:Y:S05]  /*252a0*/  BSYNC B1 ;  /* 0x0000000000017941 */ /* 0x000fea0003800000 */
.L_x_1984:
[----:B------:R-:W1:Y:S04]  /*252b0*/  LDL.LU R7, [R1+0x8] ;  /* 0x0000080001077983 */ /* 0x000e680000300800 */
[----:B------:R-:W2:Y:S01]  /*252c0*/  LDL.LU R6, [R1+0x20] ;  /* 0x0000200001067983 */ /* 0x000ea20000300800 */
[C---:B------:R-:W-:Y:S01]  /*252d0*/  ISETP.GT.AND P2, PT, R9.reuse, R3, PT ;  /* 0x000000030900720c */ /* 0x040fe20003f44270 */
[----:B------:R-:W-:Y:S02]  /*252e0*/  VIADD R9, R9, 0xffffffff ;  /* 0xffffffff09097836 */ /* 0x000fe40000000000 */
[----:B-1----:R-:W-:-:S05]  /*252f0*/  VIADD R4, R7, 0x1 ;  /* 0x0000000107047836 */ /* 0x002fca0000000000 */
[----:B------:R-:W-:-:S04]  /*25300*/  ISETP.NE.AND P1, PT, R4, 0x2, PT ;  /* 0x000000020400780c */ /* 0x000fc80003f25270 */
[----:B------:R-:W-:Y:S02]  /*25310*/  SEL R5, RZ, 0x1, P1 ;  /* 0x00000001ff057807 */ /* 0x000fe40000800000 */
[----:B------:R-:W-:Y:S02]  /*25320*/  SEL R4, R4, RZ, P1 ;  /* 0x000000ff04047207 */ /* 0x000fe40000800000 */
[----:B--2---:R-:W-:-:S05]  /*25330*/  LOP3.LUT R6, R6, R5, RZ, 0x3c, !PT ;  /* 0x0000000506067212 */ /* 0x004fca00078e3cff */
[----:B------:R2:W-:Y:S04]  /*25340*/  STL [R1+0x20], R6 ;  /* 0x0000200601007387 */ /* 0x0005e80000100800 */
[----:B------:R2:W-:Y:S01]  /*25350*/  STL [R1+0x8], R4 ;  /* 0x0000080401007387 */ /* 0x0005e20000100800 */
[----:B------:R-:W-:Y:S05]  /*25360*/  @P2 BRA `(.L_x_1999) ;  /* 0xfffffff400c02947 */ /* 0x000fea000383ffff */
.L_x_1963:
[----:B------:R-:W-:Y:S05]  /*25370*/  BSYNC B0 ;  /* 0x0000000000007941 */ /* 0x000fea0003800000 */
.L_x_1962:
[----:B------:R-:W3:Y:S01]  /*25380*/  LDL R7, [R1+0x30] ;  /* 0x0000300001077983 */ /* 0x000ee20000100800 */
[----:B------:R-:W4:Y:S01]  /*25390*/  LDC R0, c[0x0][0x448] ;  /* 0x00011200ff007b82 */ /* 0x000f220000000800 */
[----:B------:R-:W-:Y:S07]  /*253a0*/  @!P0 WARPSYNC.ALL ;  /* 0x0000000000008948 */ /* 0x000fee0003800000 */
[----:B------:R-:W-:Y:S01]  /*253b0*/  @!P0 BAR.SYNC.DEFER_BLOCKING 0xc, 0x180 ;  /* 0x0306000000008b1d */ /* 0x000fe20000010000 */
[----:B----4-:R-:W-:-:S13]  /*253c0*/  ISETP.NE.AND P1, PT, R0, 0x1, PT ;  /* 0x000000010000780c */ /* 0x010fda0003f25270 */
[----:B------:R-:W4:Y:S08]  /*253d0*/  @P1 LDC R2, c[0x0][0x44c] ;  /* 0x00011300ff021b82 */ /* 0x000f300000000800 */
[----:B------:R-:W5:Y:S01]  /*253e0*/  @P1 LDC R3, c[0x0][0x450] ;  /* 0x00011400ff031b82 */ /* 0x000f620000000800 */
[----:B---3--:R-:W-:-:S04]  /*253f0*/  VIADD R0, R7, 0x7f ;  /* 0x0000007f07007836 */ /* 0x008fc80000000000 */
[----:B----4-:R-:W-:-:S05]  /*25400*/  @P1 IMAD.HI.U32 R2, R0, R2, RZ ;  /* 0x0000000200021227 */ /* 0x010fca00078e00ff */
[----:B-----5:R-:W-:Y:S02]  /*25410*/  @P1 SHF.R.U32.HI R0, RZ, R3, R2 ;  /* 0x00000003ff001219 */ /* 0x020fe40000011602 */
[----:B------:R-:W3:Y:S03]  /*25420*/  LDC.64 R2, c[0x0][0x9e0] ;  /* 0x00027800ff027b82 */ /* 0x000ee60000000a00 */
[----:B------:R-:W-:Y:S01]  /*25430*/  IMAD.IADD R0, R17, 0x1, R0 ;  /* 0x0000000111007824 */ /* 0x000fe200078e0200 */
[----:B---3--:R-:W-:-:S03]  /*25440*/  ISETP.GE.AND P2, PT, R3, 0x1, PT ;  /* 0x000000010300780c */ /* 0x008fc60003f46270 */
[----:B------:R-:W-:-:S10]  /*25450*/  IMAD.IADD R2, R0, 0x1, R2 ;  /* 0x0000000100027824 */ /* 0x000fd400078e0202 */
[----:B------:R-:W-:Y:S05]  /*25460*/  @!P2 BRA `(.L_x_2000) ;  /* 0x000000000048a947 */ /* 0x000fea0003800000 */
[C---:B------:R-:W-:Y:S01]  /*25470*/  ISETP.GT.AND P0, PT, R0.reuse, RZ, PT ;  /* 0x000000ff0000720c */ /* 0x040fe20003f04270 */
[----:B------:R-:W-:Y:S01]  /*25480*/  BSSY B0, `(.L_x_2001) ;  /* 0x000000e000007945 */ /* 0x000fe20003800000 */
[----:B--2---:R-:W-:-:S11]  /*25490*/  VIADD R6, R0, 0xffffffff ;  /* 0xffffffff00067836 */ /* 0x004fd60000000000 */
[----:B------:R-:W-:Y:S05]  /*254a0*/  @P0 BRA `(.L_x_2002) ;  /* 0x00000000001c0947 */ /* 0x000fea0003800000 */
[----:B------:R-:W-:Y:S01]  /*254b0*/  ISETP.NE.AND P0, PT, R3, 0x1, PT ;  /* 0x000000010300780c */ /* 0x000fe20003f05270 */
[----:B------:R-:W-:-:S12]  /*254c0*/  IMAD.MOV R0, RZ, RZ, -R0 ;  /* 0x000000ffff007224 */ /* 0x000fd800078e0a00 */
[----:B-1----:R-:W1:Y:S02]  /*254d0*/  @P0 LDC.64 R4, c[0x0][0x9e8] ;  /* 0x00027a00ff040b82 */ /* 0x002e640000000a00 */
[----:B-1----:R-:W-:-:S05]  /*254e0*/  @P0 IMAD.HI.U32 R4, R0, R4, RZ ;  /* 0x0000000400040227 */ /* 0x002fca00078e00ff */
[----:B------:R-:W-:-:S04]  /*254f0*/  @P0 SHF.R.U32.HI R0, RZ, R5, R4 ;  /* 0x00000005ff000219 */ /* 0x000fc80000011604 */
[----:B------:R-:W-:Y:S01]  /*25500*/  LOP3.LUT R6, RZ, R0, RZ, 0x33, !PT ;  /* 0x00000000ff067212 */ /* 0x000fe200078e33ff */
[----:B------:R-:W-:Y:S06]  /*25510*/  BRA `(.L_x_2003) ;  /* 0x0000000000107947 */ /* 0x000fec0003800000 */
.L_x_2002:
[----:B------:R-:W-:-:S13]  /*25520*/  ISETP.NE.AND P0, PT, R3, 0x1, PT ;  /* 0x000000010300780c */ /* 0x000fda0003f05270 */
[----:B-1----:R-:W1:Y:S02]  /*25530*/  @P0 LDC.64 R4, c[0x0][0x9e8] ;  /* 0x00027a00ff040b82 */ /* 0x002e640000000a00 */
[----:B-1----:R-:W-:-:S05]  /*25540*/  @P0 IMAD.HI.U32 R4, R6, R4, RZ ;  /* 0x0000000406040227 */ /* 0x002fca00078e00ff */
[----:B------:R-:W-:-:S07]  /*25550*/  @P0 SHF.R.U32.HI R6, RZ, R5, R4 ;  /* 0x00000005ff060219 */ /* 0x000fce0000011604 */
.L_x_2003:
[----:B------:R-:W-:Y:S05]  /*25560*/  BSYNC B0 ;  /* 0x0000000000007941 */ /* 0x000fea0003800000 */
.L_x_2001:
[----:B------:R-:W-:-:S05]  /*25570*/  IMAD R6, R6, R3, R3 ;  /* 0x0000000306067224 */ /* 0x000fca00078e0203 */
[----:B------:R-:W-:-:S07]  /*25580*/  VIMNMX R2, R2, R6, PT ;  /* 0x0000000602027248 */ /* 0x000fce0003fe0100 */
.L_x_2000:
[----:B------:R-:W-:Y:S01]  /*25590*/  VIADD R0, R2, 0x5f ;  /* 0x0000005f02007836 */ /* 0x000fe20000000000 */
[----:B-12---:R-:W1:Y:S01]  /*255a0*/  @P1 LDC R4, c[0x0][0x450] ;  /* 0x00011400ff041b82 */ /* 0x006e620000000800 */
[----:B------:R-:W-:Y:S02]  /*255b0*/  ULDC UR4, c[0x0][0x9dc] ;  /* 0x0002770000047ab9 */ /* 0x000fe40000000800 */
[----:B------:R-:W-:-:S05]  /*255c0*/  IMAD.HI R0, R0, 0x2aaaaaab, RZ ;  /* 0x2aaaaaab00007827 */ /* 0x000fca00078e02ff */
[----:B------:R-:W-:-:S04]  /*255d0*/  SHF.R.U32.HI R2, RZ, 0x1f, R0 ;  /* 0x0000001fff027819 */ /* 0x000fc80000011600 */
[----:B------:R-:W-:Y:S02]  /*255e0*/  LEA.HI.SX32 R2, R0, R2, 0x1c ;  /* 0x0000000200027211 */ /* 0x000fe400078fe2ff */
[----:B------:R-:W2:Y:S02]  /*255f0*/  @P1 LDC R0, c[0x0][0x44c] ;  /* 0x00011300ff001b82 */ /* 0x000ea40000000800 */
[----:B------:R-:W-:Y:S01]  /*25600*/  VIMNMX R6, R21, R2, PT ;  /* 0x0000000215067248 */ /* 0x000fe20003fe0100 */
[----:B------:R-:W-:-:S04]  /*25610*/  IMAD.MOV.U32 R2, RZ, RZ, R7 ;  /* 0x000000ffff027224 */ /* 0x000fc800078e0007 */
[----:B------:R3:W-:Y:S01]  /*25620*/  STL [R1+0x34], R6 ;  /* 0x0000340601007387 */ /* 0x0007e20000100800 */
[----:B--2---:R-:W-:-:S05]  /*25630*/  @P1 IMAD.HI.U32 R0, R7, R0, RZ ;  /* 0x0000000007001227 */ /* 0x004fca00078e00ff */
[----:B-1----:R-:W-:-:S05]  /*25640*/  @P1 SHF.R.U32.HI R2, RZ, R4, R0 ;  /* 0x00000004ff021219 */ /* 0x002fca0000011600 */
[----:B------:R-:W-:-:S04]  /*25650*/  IMAD.IADD R0, R20, 0x1, R2 ;  /* 0x0000000114007824 */ /* 0x000fc800078e0202 */
[----:B------:R-:W-:Y:S01]  /*25660*/  VIADD R2, R0, -UR4 ;  /* 0x8000000400027c36 */ /* 0x000fe20008000000 */
[----:B---3--:R-:W-:Y:S06]  /*25670*/  @!P2 BRA `(.L_x_2004) ;  /* 0x000000000044a947 */ /* 0x008fec0003800000 */
        /* <DEDUP_REMOVED lines=10> */
.L_x_2006:
[----:B------:R-:W-:-:S13]  /*25720*/  ISETP.NE.AND P0, PT, R3, 0x1, PT ;  /* 0x000000010300780c */ /* 0x000fda0003f05270 */
[----:B------:R-:W1:Y:S02]  /*25730*/  @P0 LDC.64 R4, c[0x0][0x9e8] ;  /* 0x00027a00ff040b82 */ /* 0x000e640000000a00 */
[----:B-1----:R-:W-:-:S05]  /*25740*/  @P0 IMAD.HI.U32 R4, R0, R4, RZ ;  /* 0x0000000400040227 */ /* 0x002fca00078e00ff */
[----:B------:R-:W-:-:S07]  /*25750*/  @P0 SHF.R.U32.HI R0, RZ, R5, R4 ;  /* 0x00000005ff000219 */ /* 0x000fce0000011604 */
.L_x_2007:
[----:B------:R-:W-:Y:S05]  /*25760*/  BSYNC B0 ;  /* 0x0000000000007941 */ /* 0x000fea0003800000 */
.L_x_2005:
[----:B------:R-:W-:-:S05]  /*25770*/  IMAD R0, R0, R3, RZ ;  /* 0x0000000300007224 */ /* 0x000fca00078e02ff */
[----:B------:R-:W-:-:S07]  /*25780*/  VIMNMX R2, R2, R0, !PT ;  /* 0x0000000002027248 */ /* 0x000fce0007fe0100 */
.L_x_2004:
[----:B------:R-:W-:Y:S01]  /*25790*/  IMAD.HI R2, R2, 0x2aaaaaab, RZ ;  /* 0x2aaaaaab02027827 */ /* 0x000fe200078e02ff */
[----:B------:R-:W-:Y:S04]  /*257a0*/  BSSY B7, `(.L_x_2008) ;  /* 0x000042e000077945 */ /* 0x000fe80003800000 */
[----:B------:R-:W-:-:S04]  /*257b0*/  SHF.R.U32.HI R0, RZ, 0x1f, R2 ;  /* 0x0000001fff007819 */ /* 0x000fc80000011602 */
[----:B------:R-:W-:-:S04]  /*257c0*/  LEA.HI.SX32 R0, R2, R0, 0x1c ;  /* 0x0000000002007211 */ /* 0x000fc800078fe2ff */
[----:B------:R-:W-:-:S04]  /*257d0*/  VIMNMX R3, RZ, R0, !PT ;  /* 0x00000000ff037248 */ /* 0x000fc80007fe0100 */
[----:B------:R-:W-:Y:S01]  /*257e0*/  ISETP.GT.AND P0, PT, R6, R3, PT ;  /* 0x000000030600720c */ /* 0x000fe20003f04270 */
[----:B------:R1:W-:-:S12]  /*257f0*/  STL [R1+0x2c], R3 ;  /* 0x00002c0301007387 */ /* 0x0003d80000100800 */
[----:B-1----:R-:W-:Y:S05]  /*25800*/  @P0 BRA `(.L_x_2009) ;  /* 0x0000000000480947 */ /* 0x002fea0003800000 */
[----:B------:R-:W1:Y:S02]  /*25810*/  S2R R3, SR_TID.X ;  /* 0x0000000000037919 */ /* 0x000e640000002100 */
[----:B-1----:R-:W-:-:S04]  /*25820*/  LOP3.LUT R3, R3, 0x7f, RZ, 0xc0, !PT ;  /* 0x0000007f03037812 */ /* 0x002fc800078ec0ff */
[----:B------:R-:W-:-:S13]  /*25830*/  ISETP.NE.AND P0, PT, R3, RZ, PT ;  /* 0x000000ff0300720c */ /* 0x000fda0003f05270 */
[----:B------:R-:W-:Y:S05]  /*25840*/  @P0 BRA `(.L_x_2010) ;  /* 0x00000040008c0947 */ /* 0x000fea0003800000 */
[----:B------:R-:W1:Y:S01]  /*25850*/  S2R R3, SR_LANEID ;  /* 0x0000000000037919 */ /* 0x000e620000000000 */
[----:B------:R-:W-:Y:S01]  /*25860*/  VOTEU.ANY UR4, UPT, PT ;  /* 0x0000000000047886 */ /* 0x000fe200038e0100 */
[----:B------:R-:W-:Y:S01]  /*25870*/  ULDC.64 UR6, c[0x0][0x208] ;  /* 0x0000820000067ab9 */ /* 0x000fe20000000a00 */
[----:B------:R-:W1:Y:S08]  /*25880*/  FLO.U32 R0, UR4 ;  /* 0x0000000400007d00 */ /* 0x000e7000080e0000 */
[----:B------:R-:W2:Y:S01]  /*25890*/  POPC R5, UR4 ;  /* 0x0000000400057d09 */ /* 0x000ea20008000000 */
[----:B-1----:R-:W-:-:S02]  /*258a0*/  ISETP.EQ.U32.AND P0, PT, R0, R3, PT ;  /* 0x000000030000720c */ /* 0x002fc40003f02070 */
[----:B------:R-:W2:Y:S11]  /*258b0*/  LDC.64 R2, c[0x0][0xc60] ;  /* 0x00031800ff027b82 */ /* 0x000eb60000000a00 */
[----:B--2---:R-:W2:Y:S01]  /*258c0*/  @P0 ATOMG.E.ADD.STRONG.GPU PT, R3, desc[UR6][R2.64], R5 ;  /* 0x00000005020309a8 */ /* 0x004ea200081ee1c6 */
[----:B------:R-:W1:Y:S02]  /*258d0*/  S2R R4, SR_LTMASK ;  /* 0x0000000000047919 */ /* 0x000e640000003900 */
[----:B-1----:R-:W-:-:S04]  /*258e0*/  LOP3.LUT R4, R4, UR4, RZ, 0xc0, !PT ;  /* 0x0000000404047c12 */ /* 0x002fc8000f8ec0ff */
[----:B------:R-:W1:Y:S01]  /*258f0*/  POPC R7, R4 ;  /* 0x0000000400077309 */ /* 0x000e620000000000 */
[----:B--2---:R-:W1:Y:S02]  /*25900*/  SHFL.IDX PT, R0, R3, R0, 0x1f ;  /* 0x00001f0003007589 */ /* 0x004e6400000e0000 */
[----:B-1----:R-:W-:Y:S01]  /*25910*/  IADD3 R16, R0, UR36, R7 ;  /* 0x0000002400107c10 */ /* 0x002fe2000fffe007 */
[----:B------:R-:W-:Y:S06]  /*25920*/  BRA `(.L_x_2010) ;  /* 0x0000004000547947 */ /* 0x000fec0003800000 */
.L_x_2009:
[----:B------:R-:W2:Y:S01]  /*25930*/  LDL R17, [R1] ;  /* 0x0000000001117983 */ /* 0x000ea20000100800 */
        /* <DEDUP_REMOVED lines=14> */
[----:B0-----:R-:W-:Y:S02]  /*25a20*/  IMAD.U32 R11, RZ, RZ, UR5 ;  /* 0x00000005ff0b7e24 */ /* 0x001fe4000f8e00ff */
[----:B------:R-:W-:Y:S02]  /*25a30*/  IMAD.MOV.U32 R8, RZ, RZ, 0x70 ;  /* 0x00000070ff087424 */ /* 0x000fe400078e00ff */
[----:B------:R-:W-:Y:S02]  /*25a40*/  IMAD.MOV.U32 R12, RZ, RZ, 0x1 ;  /* 0x00000001ff0c7424 */ /* 0x000fe400078e00ff */
[----:B------:R-:W-:-:S07]  /*25a50*/  IMAD.MOV.U32 R13, RZ, RZ, RZ ;  /* 0x000000ffff0d7224 */ /* 0x000fce00078e00ff */
[----:B------:R-:W-:-:S07]  /*25a60*/  LEPC R20, `(.L_x_2012) ;  /* 0x000000001014794e */ /* 0x000fce0000000000 */
[----:B-1----:R-:W-:Y:S05]  /*25a70*/  CALL.ABS.NOINC R2 ;  /* 0x0000000002007343 */ /* 0x002fea0003c00000 */
.L_x_2012:
[----:B------:R-:W-:Y:S05]  /*25a80*/  BSYNC B6 ;  /* 0x0000000000067941 */ /* 0x000fea0003800000 */
.L_x_2011:
        /* <DEDUP_REMOVED lines=14> */
[----:B0-----:R-:W-:Y:S02]  /*25b70*/  IMAD.U32 R11, RZ, RZ, UR5 ;  /* 0x00000005ff0b7e24 */ /* 0x001fe4000f8e00ff */
[----:B------:R-:W-:Y:S02]  /*25b80*/  IMAD.MOV.U32 R8, RZ, RZ, 0x70 ;  /* 0x00000070ff087424 */ /* 0x000fe400078e00ff */
[----:B------:R-:W-:Y:S02]  /*25b90*/  IMAD.MOV.U32 R12, RZ, RZ, 0x1 ;  /* 0x00000001ff0c7424 */ /* 0x000fe400078e00ff */
[----:B-1----:R-:W-:-:S07]  /*25ba0*/  IMAD.MOV.U32 R13, RZ, RZ, RZ ;  /* 0x000000ffff0d7224 */ /* 0x002fce00078e00ff */
[----:B------:R-:W-:-:S07]  /*25bb0*/  LEPC R20, `(.L_x_2015) ;  /* 0x000000001014794e */ /* 0x000fce0000000000 */
[----:B--2---:R-:W-:Y:S05]  /*25bc0*/  CALL.ABS.NOINC R2 ;  /* 0x0000000002007343 */ /* 0x004fea0003c00000 */
.L_x_2015:
        /* <DEDUP_REMOVED lines=15> */
.L_x_2014:
[----:B------:R-:W-:Y:S05]  /*25cc0*/  BSYNC B6 ;  /* 0x0000000000067941 */ /* 0x000fea0003800000 */
.L_x_2013:
[----:B------:R-:W-:Y:S01]  /*25cd0*/  ULDC.64 UR4, c[0x0][0x9f8] ;  /* 0x00027e0000047ab9 */ /* 0x000fe20000000a00 */
[----:B------:R-:W2:Y:S01]  /*25ce0*/  LDL R17, [R1+0x34] ;  /* 0x0000340001117983 */ /* 0x000ea20000100800 */
[----:B------:R-:W-:Y:S01]  /*25cf0*/  ISETP.NE.U32.AND P0, PT, RZ, UR4, PT ;  /* 0x00000004ff007c0c */ /* 0x000fe2000bf05070 */
[----:B------:R-:W-:Y:S01]  /*25d00*/  IMAD.MOV.U32 R7, RZ, RZ, R19 ;  /* 0x000000ffff077224 */ /* 0x000fe200078e0013 */
[----:B------:R-:W-:Y:S02]  /*25d10*/  ULDC.64 UR6, c[0x0][0x208] ;  /* 0x0000820000067ab9 */ /* 0x000fe40000000a00 */
[----:B------:R-:W-:Y:S01]  /*25d20*/  ISETP.NE.AND.EX P0, PT, RZ, UR5, PT, P0 ;  /* 0x00000005ff007c0c */ /* 0x000fe2000bf05300 */
[----:B------:R-:W-:-:S12]  /*25d30*/  ULDC.64 UR4, c[0x0][0xa08] ;  /* 0x0002820000047ab9 */ /* 0x000fd80000000a00 */
[----:B------:R-:W1:Y:S02]  /*25d40*/  @P0 LDC.64 R2, c[0x0][0x9f8] ;  /* 0x00027e00ff020b82 */ /* 0x000e640000000a00 */
[----:B-1----:R-:W-:-:S05]  /*25d50*/  @P0 IMAD.WIDE R2, R19, 0x4, R2 ;  /* 0x0000000413020825 */ /* 0x002fca00078e0202 */
[----:B------:R1:W3:Y:S02]  /*25d60*/  @P0 LDG.E R7, desc[UR6][R2.64] ;  /* 0x0000000602070981 */ /* 0x0002e4000c1e1900 */
[----:B-1----:R-:W1:Y:S02]  /*25d70*/  LDC.64 R2, c[0x0][0x418] ;  /* 0x00010600ff027b82 */ /* 0x002e640000000a00 */
[----:B-1----:R-:W-:Y:S01]  /*25d80*/  LOP3.LUT P0, RZ, R2, UR4, RZ, 0xfc, !PT ;  /* 0x0000000402ff7c12 */ /* 0x002fe2000f80fcff */
[----:B------:R-:W-:-:S03]  /*25d90*/  UMOV UR4, 0xffffffff ;  /* 0xffffffff00047882 */ /* 0x000fc60000000000 */
[----:B------:R-:W-:Y:S01]  /*25da0*/  LOP3.LUT P0, RZ, R3, UR5, RZ, 0xfc, P0 ;  /* 0x0000000503ff7c12 */ /* 0x000fe2000800fcff */
[----:B--2---:R-:W-:Y:S01]  /*25db0*/  VIADD R0, R17, 0xffffffff ;  /* 0xffffffff11007836 */ /* 0x004fe20000000000 */
[----:B---3--:R-:W-:Y:S01]  /*25dc0*/  SHF.R.S32.HI R8, RZ, 0x1f, R7 ;  /* 0x0000001fff087819 */ /* 0x008fe20000011407 */
[----:B------:R1:W-:Y:S01]  /*25dd0*/  STL [R1+0x14], R7 ;  /* 0x0000140701007387 */ /* 0x0003e20000100800 */
[----:B------:R-:W-:-:S03]  /*25de0*/  SEL R17, R7, RZ, !P0 ;  /* 0x000000ff07117207 */ /* 0x000fc60004000000 */
[----:B------:R1:W-:Y:S01]  /*25df0*/  STL [R1+0x24], R8 ;  /* 0x0000240801007387 */ /* 0x0003e20000100800 */
[----:B------:R-:W-:Y:S05]  /*25e00*/  BRA.DIV UR4, `(.L_x_2016) ;  /* 0x0000005a04e07947 */ /* 0x000fea000b800000 */
[----:B------:R-:W2:Y:S02]  /*25e10*/  S2R R4, SR_TID.X ;  /* 0x0000000000047919 */ /* 0x000ea40000002100 */
[----:B--2---:R-:W-:-:S04]  /*25e20*/  SHF.R.U32.HI R4, RZ, 0x5, R4 ;  /* 0x00000005ff047819 */ /* 0x004fc80000011604 */
[----:B------:R-:W-:-:S05]  /*25e30*/  LOP3.LUT R4, R4, 0x3, RZ, 0xc0, !PT ;  /* 0x0000000304047812 */ /* 0x000fca00078ec0ff */
[----:B------:R2:W3:Y:S02]  /*25e40*/  SHFL.IDX PT, R14, R4, RZ, 0x1f ;  /* 0x00001fff040e7589 */ /* 0x0004e400000e0000 */
.L_x_2159:
[----:B--2---:R-:W2:Y:S01]  /*25e50*/  LDL.LU R4, [R1+0xc] ;  /* 0x00000c0001047983 */ /* 0x004ea20000300800 */
[----:B------:R-:W-:Y:S02]  /*25e60*/  PLOP3.LUT P1, PT, PT, PT, PT, 0x8, 0x0 ;  /* 0x000000000000781c */ /* 0x000fe40003f2e170 */
[----:B---3--:R-:W-:Y:S01]  /*25e70*/  ISETP.NE.AND P0, PT, R14, RZ, PT ;  /* 0x000000ff0e00720c */ /* 0x008fe20003f05270 */
[----:B------:R3:W-:Y:S01]  /*25e80*/  STL [R1+0x10], R0 ;  /* 0x0000100001007387 */ /* 0x0007e20000100800 */
[----:B--2---:R-:W-:-:S09]  /*25e90*/  LOP3.LUT R4, R4, 0xfffffffe, RZ, 0xc0, !PT ;  /* 0xfffffffe04047812 */ /* 0x004fd200078ec0ff */
[----:B------:R-:W-:-:S05]  /*25ea0*/  @P1 LOP3.LUT R4, R4, 0x1, RZ, 0xfc, !PT ;  /* 0x0000000104041812 */ /* 0x000fca00078efcff */
[----:B------:R3:W-:Y:S01]  /*25eb0*/  STL [R1+0xc], R4 ;  /* 0x00000c0401007387 */ /* 0x0007e20000100800 */
[----:B------:R-:W-:Y:S05]  /*25ec0*/  @P0 BRA `(.L_x_2017) ;  /* 0x00000004004c0947 */ /* 0x000fea0003800000 */
[----:B------:R-:W-:-:S03]  /*25ed0*/  UMOV UR4, 0xffffffff ;  /* 0xffffffff00047882 */ /* 0x000fc60000000000 */
[----:B------:R-:W-:Y:S05]  /*25ee0*/  BRA.DIV UR4, `(.L_x_2018) ;  /* 0x0000005a04dc7947 */ /* 0x000fea000b800000 */
[----:B------:R-:W-:-:S13]  /*25ef0*/  ELECT P6, URZ, PT ;  /* 0x00000000003f782f */ /* 0x000fda00038c0000 */
.L_x_2162:
[----:B------:R-:W-:Y:S05]  /*25f00*/  @!P6 BRA `(.L_x_2017) ;  /* 0x00000004003ce947 */ /* 0x000fea0003800000 */
[----:B------:R-:W-:-:S04]  /*25f10*/  ISETP.NE.U32.AND P0, PT, R2, RZ, PT ;  /* 0x000000ff0200720c */ /* 0x000fc80003f05070 */
[----:B------:R-:W-:-:S13]  /*25f20*/  ISETP.NE.AND.EX P0, PT, R3, RZ, PT, P0 ;  /* 0x000000ff0300720c */ /* 0x000fda0003f05300 */
[----:B------:R-:W-:Y:S05]  /*25f30*/  @!P0 BRA `(.L_x_2019) ;  /* 0x0000000000548947 */ /* 0x000fea0003800000 */
[----:B------:R-:W2:Y:S01]  /*25f40*/  LDC R6, c[0x0][0x43c] ;  /* 0x00010f00ff067b82 */ /* 0x000ea20000000800 */
[----:B------:R-:W-:Y:S01]  /*25f50*/  IMAD.MOV.U32 R9, RZ, RZ, R0 ;  /* 0x000000ffff097224 */ /* 0x000fe200078e0000 */
[----:B------:R-:W-:Y:S01]  /*25f60*/  ULDC.64 UR4, c[0x0][0x428] ;  /* 0x00010a0000047ab9 */ /* 0x000fe20000000a00 */
[----:B------:R-:W-:Y:S02]  /*25f70*/  ULDC.64 UR6, c[0x0][0x208] ;  /* 0x0000820000067ab9 */ /* 0x000fe40000000a00 */
[----:B---3--:R-:W-:Y:S01]  /*25f80*/  IMAD.MOV.U32 R0, RZ, RZ, R9 ;  /* 0x000000ffff007224 */ /* 0x008fe200078e0009 */
[----:B--2---:R-:W-:-:S13]  /*25f90*/  ISETP.NE.AND P0, PT, R6, 0x1, PT ;  /* 0x000000010600780c */ /* 0x004fda0003f05270 */
[----:B------:R-:W2:Y:S02]  /*25fa0*/  @P0 LDC.64 R4, c[0x0][0x440] ;  /* 0x00011000ff040b82 */ /* 0x000ea40000000a00 */
[----:B--2---:R-:W-:-:S05]  /*25fb0*/  @P0 IMAD.HI.U32 R4, R9, R4, RZ ;  /* 0x0000000409040227 */ /* 0x004fca00078e00ff */
        /* <DEDUP_REMOVED lines=13> */
.L_x_2019:
[----:B-1----:R-:W4:Y:S04]  /*26090*/  LDL R7, [R1] ;  /* 0x0000000001077983 */ /* 0x002f280000100800 */
[----:B---3--:R-:W4:Y:S04]  /*260a0*/  LDL R0, [R1+0x4] ;  /* 0x0000040001007983 */ /* 0x008f280000100800 */
[----:B--2---:R-:W2:Y:S01]  /*260b0*/  LDL R2, [R1+0x18] ;  /* 0x0000180001027983 */ /* 0x004ea20000100800 */
[----:B----4-:R-:W-:Y:S01]  /*260c0*/  IMAD R0, R0, 0x8, R7 ;  /* 0x0000000800007824 */ /* 0x010fe200078e0207 */
[----:B--2---:R-:W-:-:S04]  /*260d0*/  SHF.L.U32 R2, R2, 0x1f, RZ ;  /* 0x0000001f02027819 */ /* 0x004fc800000006ff */
[----:B------:R-:W1:Y:S02]  /*260e0*/  SYNCS.PHASECHK.TRANS64.TRYWAIT P0, [R0+URZ+0x2a840], R2 ;  /* 0x02a84002000075a7 */ /* 0x000e64000800017f */
[----:B-1----:R-:W-:Y:S05]  /*260f0*/  @!P0 BRA `(.L_x_2020) ;  /* 0x0000005800788947 */ /* 0x002fea0003800000 */
.L_x_2163:
[----:B------:R-:W2:Y:S02]  /*26100*/  S2R R3, SR_TID.X ;  /* 0x0000000000037919 */ /* 0x000ea40000002100 */
        /* <DEDUP_REMOVED lines=10> */
.L_x_2021:
[----:B------:R-:W2:Y:S04]  /*261b0*/  LDL R6, [R1] ;  /* 0x0000000001067983 */ /* 0x000ea80000100800 */
[----:B------:R-:W2:Y:S04]  /*261c0*/  LDL R5, [R1+0x4] ;  /* 0x0000040001057983 */ /* 0x000ea80000100800 */
[----:B------:R-:W3:Y:S04]  /*261d0*/  LDL R4, [R1+0x10] ;  /* 0x0000100001047983 */ /* 0x000ee80000100800 */
[----:B------:R-:W4:Y:S04]  /*261e0*/  LDL R3, [R1+0x1c] ;  /* 0x00001c0001037983 */ /* 0x000f280000100800 */
[----:B-1----:R-:W4:Y:S01]  /*261f0*/  LDL.LU R2, [R1+0xc] ;  /* 0x00000c0001027983 */ /* 0x002f220000300800 */
        /* <DEDUP_REMOVED lines=10> */
[----:B--2---:R-:W-:Y:S01]  /*262a0*/  IMAD R0, R5, 0x9000, R6 ;  /* 0x0000900005007824 */ /* 0x004fe200078e0206 */
[----:B---3--:R-:W-:-:S04]  /*262b0*/  R2UR UR11, R4 ;  /* 0x00000000040b72ca */ /* 0x008fc800000e0000 */
[----:B------:R-:W-:Y:S02]  /*262c0*/  R2UR UR8, R0 ;  /* 0x00000000000872ca */ /* 0x000fe400000e0000 */
[----:B----4-:R-:W-:Y:S02]  /*262d0*/  R2UR UR5, R3 ;  /* 0x00000000030572ca */ /* 0x010fe400000e0000 */
[----:B------:R-:W-:-:S04]  /*262e0*/  LOP3.LUT R2, R2, 0xfffffffe, RZ, 0xc0, !PT ;  /* 0xfffffffe02027812 */ /* 0x000fc800078ec0ff */
        /* <DEDUP_REMOVED lines=16> */
[----:B--2---:R-:W-:Y:S01]  /*263f0*/  NOP ;  /* 0x0000000000007918 */ /* 0x004fe20000000000 */
.L_x_2017:
[----:B---3--:R-:W2:Y:S04]  /*26400*/  LDL R4, [R1] ;  /* 0x0000000001047983 */ /* 0x008ea80000100800 */
[----:B------:R-:W3:Y:S01]  /*26410*/  LDL.LU R3, [R1+0x40] ;  /* 0x0000400001037983 */ /* 0x000ee20000300800 */
[----:B------:R-:W-:Y:S05]  /*26420*/  WARPSYNC.ALL ;  /* 0x0000000000007948 */ /* 0x000fea0003800000 */
[----:B------:R-:W-:Y:S01]  /*26430*/  ULDC.64 UR4, c[0x0][0x298] ;  /* 0x0000a60000047ab9 */ /* 0x000fe20000000a00 */
[----:B------:R-:W-:Y:S01]  /*26440*/  BSSY B6, `(.L_x_2022) ;  /* 0x000001c000067945 */ /* 0x000fe20003800000 */
[----:B------:R-:W-:Y:S01]  /*26450*/  BAR.SYNC.DEFER_BLOCKING 0x8, 0x180 ;  /* 0x0206000000007b1d */ /* 0x000fe20000010000 */
[----:B---3--:R-:W-:-:S05]  /*26460*/  SHF.R.S32.HI R0, RZ, 0x1f, R3 ;  /* 0x0000001fff007819 */ /* 0x008fca0000011403 */
[----:B------:R-:W-:Y:S02]  /*26470*/  IMAD R2, R0, UR4, RZ ;  /* 0x0000000400027c24 */ /* 0x000fe4000f8e02ff */
[----:B--2---:R-:W-:Y:S02]  /*26480*/  VIADD R0, R4, 0xc400 ;  /* 0x0000c40004007836 */ /* 0x004fe40000000000 */
[C---:B------:R-:W-:Y:S02]  /*26490*/  IMAD R2, R3.reuse, UR5, R2 ;  /* 0x0000000503027c24 */ /* 0x040fe4000f8e0202 */
[----:B------:R-:W-:Y:S01]  /*264a0*/  IMAD.WIDE.U32 R4, R3, UR4, RZ ;  /* 0x0000000403047c25 */ /* 0x000fe2000f8e00ff */
[----:B------:R-:W-:-:S03]  /*264b0*/  LOP3.LUT P0, RZ, R0, 0x3ff, RZ, 0xc0, !PT ;  /* 0x000003ff00ff7812 */ /* 0x000fc6000780c0ff */
[----:B------:R-:W-:Y:S01]  /*264c0*/  IMAD.IADD R0, R5, 0x1, R2 ;  /* 0x0000000105007824 */ /* 0x000fe200078e0202 */
[----:B------:R2:W-:Y:S04]  /*264d0*/  STL.64 [R1+0x40], R4 ;  /* 0x0000400401007387 */ /* 0x0005e80000100a00 */
[----:B------:R2:W-:Y:S05]  /*264e0*/  STL [R1+0x4c], R0 ;  /* 0x00004c0001007387 */ /* 0x0005ea0000100800 */
[----:B------:R-:W-:Y:S05]  /*264f0*/  @!P0 BRA `(.L_x_2023) ;  /* 0x0000000000408947 */ /* 0x000fea0003800000 */
[----:B------:R-:W-:Y:S01]  /*26500*/  MOV R2, 0x0 ;  /* 0x0000000000027802 */ /* 0x000fe20000000f00 */
[----:B------:R-:W-:Y:S01]  /*26510*/  ULDC.64 UR4, c[0x4][0xb8] ;  /* 0x01002e0000047ab9 */ /* 0x000fe20000000a00 */
[----:B------:R-:W-:Y:S01]  /*26520*/  ULDC.64 UR6, c[0x4][0xc0] ;  /* 0x0100300000067ab9 */ /* 0x000fe20000000a00 */
[----:B------:R-:W-:Y:S01]  /*26530*/  ULDC.64 UR8, c[0x4][0x20] ;  /* 0x0100080000087ab9 */ /* 0x000fe20000000a00 */
[----:B--2---:R-:W-:Y:S02]  /*26540*/  IMAD.U32 R4, RZ, RZ, UR4 ;  /* 0x00000004ff047e24 */ /* 0x004fe4000f8e00ff */
[----:B------:R-:W2:Y:S01]  /*26550*/  LDC.64 R2, c[0x4][R2] ;  /* 0x0100000002027b82 */ /* 0x000ea20000000a00 */
[----:B------:R-:W-:Y:S02]  /*26560*/  IMAD.U32 R5, RZ, RZ, UR5 ;  /* 0x00000005ff057e24 */ /* 0x000fe4000f8e00ff */
[----:B------:R-:W-:Y:S02]  /*26570*/  IMAD.U32 R6, RZ, RZ, UR6 ;  /* 0x00000006ff067e24 */ /* 0x000fe4000f8e00ff */
[----:B-1----:R-:W-:-:S02]  /*26580*/  IMAD.U32 R7, RZ, RZ, UR7 ;  /* 0x00000007ff077e24 */ /* 0x002fc4000f8e00ff */
[----:B------:R-:W-:Y:S02]  /*26590*/  IMAD.U32 R10, RZ, RZ, UR8 ;  /* 0x00000008ff0a7e24 */ /* 0x000fe4000f8e00ff */
[----:B0-----:R-:W-:Y:S02]  /*265a0*/  IMAD.U32 R11, RZ, RZ, UR9 ;  /* 0x00000009ff0b7e24 */ /* 0x001fe4000f8e00ff */
[----:B------:R-:W-:Y:S02]  /*265b0*/  IMAD.MOV.U32 R8, RZ, RZ, 0x70 ;  /* 0x00000070ff087424 */ /* 0x000fe400078e00ff */
[----:B------:R-:W-:Y:S02]  /*265c0*/  IMAD.MOV.U32 R12, RZ, RZ, 0x1 ;  /* 0x00000001ff0c7424 */ /* 0x000fe400078e00ff */
[----:B------:R-:W-:-:S07]  /*265d0*/  IMAD.MOV.U32 R13, RZ, RZ, RZ ;  /* 0x000000ffff0d7224 */ /* 0x000fce00078e00ff */
[----:B------:R-:W-:-:S07]  /*265e0*/  LEPC R20, `(.L_x_2023) ;  /* 0x000000001014794e */ /* 0x000fce0000000000 */
[----:B--2---:R-:W-:Y:S05]  /*265f0*/  CALL.ABS.NOINC R2 ;  /* 0x0000000002007343 */ /* 0x004fea0003c00000 */
.L_x_2023:
[----:B------:R-:W-:Y:S05]  /*26600*/  BSYNC B6 ;  /* 0x0000000000067941 */ /* 0x000fea0003800000 */
.L_x_2022:
[----:B--2---:R-:W2:Y:S01]  /*26610*/  LDL.LU R0, [R1+0x4c] ;  /* 0x00004c0001007983 */ /* 0x004ea20000300800 */
[----:B-1----:R-:W1:Y:S01]  /*26620*/  LDC R7, c[0x0][0x448] ;  /* 0x00011200ff077b82 */ /* 0x002e620000000800 */
[----:B------:R-:W-:Y:S01]  /*26630*/  ULDC.64 UR4, c[0x0][0x2d8] ;  /* 0x0000b60000047ab9 */ /* 0x000fe20000000a00 */
[----:B------:R-:W-:Y:S01]  /*26640*/  ULDC.64 UR6, c[0x0][0x280] ;  /* 0x0000a00000067ab9 */ /* 0x000fe20000000a00 */
[----:B------:R-:W2:Y:S04]  /*26650*/  LDL.LU.64 R2, [R1+0x40] ;  /* 0x0000400001027983 */ /* 0x000ea80000300a00 */
[----:B------:R-:W3:Y:S01]  /*26660*/  LDL R9, [R1+0x30] ;  /* 0x0000300001097983 */ /* 0x000ee20000100800 */
[----:B------:R-:W4:Y:S01]  /*26670*/  S2R R5, SR_TID.X ;  /* 0x0000000000057919 */ /* 0x000f220000002100 */
[----:B------:R-:W0:Y:S01]  /*26680*/  S2R R8, SR_TID.X ;  /* 0x0000000000087919 */ /* 0x000e220000002100 */
[----:B------:R-:W0:Y:S01]  /*26690*/  S2R R10, SR_TID.X ;  /* 0x00000000000a7919 */ /* 0x000e220000002100 */
[----:B----4-:R-:W-:-:S04]  /*266a0*/  LOP3.LUT R5, R5, 0x7f, RZ, 0xc0, !PT ;  /* 0x0000007f05057812 */ /* 0x010fc800078ec0ff */
[----:B------:R-:W-:Y:S01]  /*266b0*/  SHF.R.U32.HI R5, RZ, 0x3, R5 ;  /* 0x00000003ff057819 */ /* 0x000fe20000011605 */
[----:B0-----:R-:W-:-:S05]  /*266c0*/  IMAD.SHL.U32 R8, R8, 0x10, RZ ;  /* 0x0000001008087824 */ /* 0x001fca00078e00ff */
[----:B------:R-:W-:Y:S01]  /*266d0*/  LOP3.LUT R8, R5, 0x70, R8, 0xf8, !PT ;  /* 0x0000007005087812 */ /* 0x000fe200078ef808 */
[----:B------:R-:W-:-:S05]  /*266e0*/  IMAD.SHL.U32 R10, R10, 0x8, RZ ;  /* 0x000000080a0a7824 */ /* 0x000fca00078e00ff */
[----:B------:R-:W-:-:S04]  /*266f0*/  LOP3.LUT R10, R10, 0x38, RZ, 0xc0, !PT ;  /* 0x000000380a0a7812 */ /* 0x000fc800078ec0ff */
[C---:B------:R-:W-:Y:S02]  /*26700*/  LOP3.LUT R11, R10.reuse, 0x40, RZ, 0xfc, !PT ;  /* 0x000000400a0b7812 */ /* 0x040fe400078efcff */
[----:B------:R-:W-:Y:S01]  /*26710*/  LOP3.LUT R10, R10, 0x80, RZ, 0xfc, !PT ;  /* 0x000000800a0a7812 */ /* 0x000fe200078efcff */
[----:B--2---:R-:W-:Y:S01]  /*26720*/  IMAD.MOV.U32 R3, RZ, RZ, R0 ;  /* 0x000000ffff037224 */ /* 0x004fe200078e0000 */
        /* <DEDUP_REMOVED lines=12> */
[----:B-1----:R-:W-:-:S13]  /*267f0*/  ISETP.NE.AND P0, PT, R7, 0x1, PT ;  /* 0x000000010700780c */ /* 0x002fda0003f05270 */
[----:B------:R-:W0:Y:S08]  /*26800*/  @P0 LDC R5, c[0x0][0x44c] ;  /* 0x00011300ff050b82 */ /* 0x000e300000000800 */
[----:B------:R-:W1:Y:S01]  /*26810*/  @P0 LDC R6, c[0x0][0x450] ;  /* 0x00011400ff060b82 */ /* 0x000e620000000800 */
[----:B------:R-:W-:Y:S02]  /*26820*/  IMAD R4, R4, UR4, RZ ;  /* 0x0000000404047c24 */ /* 0x000fe4000f8e02ff */
[----:B------:R-:W-:-:S04]  /*26830*/  IMAD.WIDE.U32 R2, R0, UR4, R2 ;  /* 0x0000000400027c25 */ /* 0x000fc8000f8e0002 */
[----:B------:R-:W-:Y:S01]  /*26840*/  IMAD R0, R0, UR5, R4 ;  /* 0x0000000500007c24 */ /* 0x000fe2000f8e0204 */
[----:B------:R-:W-:Y:S01]  /*26850*/  ULDC.64 UR4, c[0x0][0x2d0] ;  /* 0x0000b40000047ab9 */ /* 0x000fe20000000a00 */
[----:B---3--:R-:W-:Y:S02]  /*26860*/  IMAD.IADD R4, R8, 0x1, R9 ;  /* 0x0000000108047824 */ /* 0x008fe400078e0209 */
[----:B------:R-:W-:Y:S02]  /*26870*/  IMAD.IADD R3, R3, 0x1, R0 ;  /* 0x0000000103037824 */ /* 0x000fe400078e0200 */
        /* <DEDUP_REMOVED lines=32> */
[----:B------:R-:W3:Y:S01]  /*26a80*/  LDL.LU R6, [R1+0x3c] ;  /* 0x00003c0001067983 */ /* 0x000ee20000300800 */
[----:B------:R-:W0:Y:S01]  /*26a90*/  S2R R11, SR_TID.X ;  /* 0x00000000000b7919 */ /* 0x000e220000002100 */
[----:B------:R-:W-:Y:S01]  /*26aa0*/  ULDC.64 UR4, c[0x0][0x208] ;  /* 0x0000820000047ab9 */ /* 0x000fe20000000a00 */
[----:B0-----:R-:W-:-:S05]  /*26ab0*/  IMAD.SHL.U32 R11, R11, 0x8, RZ ;  /* 0x000000080b0b7824 */ /* 0x001fca00078e00ff */
[----:B------:R-:W-:Y:S01]  /*26ac0*/  LOP3.LUT R11, R11, 0x38, RZ, 0xc0, !PT ;  /* 0x000000380b0b7812 */ /* 0x000fe200078ec0ff */
[----:B--2---:R-:W-:-:S04]  /*26ad0*/  IMAD.IADD R0, R8, 0x1, R9 ;  /* 0x0000000108007824 */ /* 0x004fc800078e0209 */
[----:B------:R-:W-:Y:S01]  /*26ae0*/  VIADD R5, R0, 0x10 ;  /* 0x0000001000057836 */ /* 0x000fe20000000000 */
[----:B------:R-:W-:Y:S01]  /*26af0*/  SHFL.IDX PT, R9, R3, 0x1, 0x181f ;  /* 0x00381f0003097f89 */ /* 0x000fe200000e0000 */
[----:B---3--:R-:W-:-:S03]  /*26b00*/  IMAD R2, R6, R7, RZ ;  /* 0x0000000706027224 */ /* 0x008fc600078e02ff */
[----:B------:R-:W0:Y:S04]  /*26b10*/  SHFL.IDX PT, R7, R4, RZ, 0x181f ;  /* 0x00181fff04077589 */ /* 0x000e2800000e0000 */
[----:B------:R-:W1:Y:S01]  /*26b20*/  SHFL.IDX PT, R6, R3, RZ, 0x181f ;  /* 0x00181fff03067589 */ /* 0x000e6200000e0000 */
[-C--:B------:R-:W-:Y:S02]  /*26b30*/  ISETP.GE.AND P4, PT, R0, R2.reuse, PT ;  /* 0x000000020000720c */ /* 0x080fe40003f86270 */
[----:B------:R-:W-:Y:S02]  /*26b40*/  ISETP.GE.AND P3, PT, R5, R2, PT ;  /* 0x000000020500720c */ /* 0x000fe40003f66270 */
[----:B------:R-:W2:Y:S09]  /*26b50*/  SHFL.IDX PT, R5, R4, 0x1, 0x181f ;  /* 0x00381f0004057f89 */ /* 0x000eb200000e0000 */
[----:B0-----:R-:W-:-:S05]  /*26b60*/  @!P4 LEA R7, P5, R11, R7, 0x1 ;  /* 0x000000070b07c211 */ /* 0x001fca00078a08ff */
[----:B-1----:R-:W-:-:S05]  /*26b70*/  @!P4 IMAD.X R6, RZ, RZ, R6, P5 ;  /* 0x000000ffff06c224 */ /* 0x002fca00028e0606 */
        /* <DEDUP_REMOVED lines=65> */
[----:B------:R0:W1:Y:S04]  /*26f90*/  SHFL.IDX PT, R5, R3, 0x7, 0x181f ;  /* 0x00f81f0003057f89 */ /* 0x00006800000e0000 */
[----:B------:R0:W-:Y:S04]  /*26fa0*/  @!P4 LDGSTS.E.BYPASS.LTC128B.128 [R10+0xf400], desc[UR4][R6.64], !P2 ;  /* 0x0f400000060acfae */ /* 0x0001e8000d101d44 */
[----:B------:R0:W-:Y:S04]  /*26fb0*/  @!P4 LDGSTS.E.BYPASS.LTC128B.128 [R10+0x13400], desc[UR4][R6.64+0x80], !P1 ;  /* 0x13400080060acfae */ /* 0x0001e8000c901d44 */
[----:B------:R0:W-:Y:S04]  /*26fc0*/  @!P4 LDGSTS.E.BYPASS.LTC128B.128 [R10+0x17400], desc[UR4][R6.64+0x100], !P0 ;  /* 0x17400100060acfae */ /* 0x0001e8000c101d44 */
[----:B------:R0:W2:Y:S02]  /*26fd0*/  SHFL.IDX PT, R3, R4, 0x7, 0x181f ;  /* 0x00f81f0004037f89 */ /* 0x0000a400000e0000 */
.L_x_2180:
[----:B------:R-:W-:Y:S01]  /*26fe0*/  VIADD R0, R0, 0x70 ;  /* 0x0000007000007836 */ /* 0x000fe20000000000 */
[----:B------:R-:W-:Y:S04]  /*26ff0*/  BSSY B0, `(.L_x_2025) ;  /* 0x000000f000007945 */ /* 0x000fe80003800000 */
[----:B------:R-:W-:-:S13]  /*27000*/  ISETP.GE.AND P3, PT, R0, R2, PT ;  /* 0x000000020000720c */ /* 0x000fda0003f66270 */
[----:B------:R-:W-:Y:S05]  /*27010*/  @P3 BRA `(.L_x_2026) ;  /* 0x0000000000303947 */ /* 0x000fea0003800000 */
[----:B0-----:R-:W0:Y:S01]  /*27020*/  S2R R4, SR_TID.X ;  /* 0x0000000000047919 */ /* 0x001e220000002100 */
[----:B------:R-:W-:Y:S01]  /*27030*/  ULDC.64 UR4, c[0x0][0x208] ;  /* 0x0000820000047ab9 */ /* 0x000fe20000000a00 */
[----:B0-----:R-:W-:-:S05]  /*27040*/  IMAD.SHL.U32 R4, R4, 0x8, RZ ;  /* 0x0000000804047824 */ /* 0x001fca00078e00ff */
[----:B------:R-:W-:-:S04]  /*27050*/  LOP3.LUT R4, R4, 0x38, RZ, 0xc0, !PT ;  /* 0x0000003804047812 */ /* 0x000fc800078ec0ff */
[----:B--2---:R-:W-:-:S05]  /*27060*/  LEA R2, P3, R4, R3, 0x1 ;  /* 0x0000000304027211 */ /* 0x004fca00078608ff */
[----:B-1----:R-:W-:-:S05]  /*27070*/  IMAD.X R3, RZ, RZ, R5, P3 ;  /* 0x000000ffff037224 */ /* 0x002fca00018e0605 */
[----:B------:R-:W-:Y:S01]  /*27080*/  @!PT LDS RZ, [RZ] ;  /* 0x00000000fffff984 */ /* 0x000fe20000000800 */
[----:B------:R-:W-:Y:S01]  /*27090*/  @!PT LDS RZ, [RZ] ;  /* 0x00000000fffff984 */ /* 0x000fe20000000800 */
[----:B------:R-:W-:Y:S01]  /*270a0*/  @!PT LDS RZ, [RZ] ;  /* 0x00000000fffff984 */ /* 0x000fe20000000800 */
[----:B------:R3:W-:Y:S04]  /*270b0*/  LDGSTS.E.BYPASS.LTC128B.128 [R10+0xfc00], desc[UR4][R2.64], !P2 ;  /* 0x0fc00000020a7fae */ /* 0x0007e8000d101d44 */
[----:B------:R3:W-:Y:S04]  /*270c0*/  LDGSTS.E.BYPASS.LTC128B.128 [R10+0x13c00], desc[UR4][R2.64+0x80], !P1 ;  /* 0x13c00080020a7fae */ /* 0x0007e8000c901d44 */
[----:B------:R3:W-:Y:S02]  /*270d0*/  LDGSTS.E.BYPASS.LTC128B.128 [R10+0x17c00], desc[UR4][R2.64+0x100], !P0 ;  /* 0x17c00100020a7fae */ /* 0x0007e4000c101d44 */
.L_x_2026:
[----:B------:R-:W-:Y:S05]  /*270e0*/  BSYNC B0 ;  /* 0x0000000000007941 */ /* 0x000fea0003800000 */
.L_x_2025:
[----:B0--3--:R-:W3:Y:S01]  /*270f0*/  LDL R10, [R1] ;  /* 0x00000000010a7983 */ /* 0x009ee20000100800 */
[----:B------:R-:W-:Y:S01]  /*27100*/  PLOP3.LUT P0, PT, PT, PT, PT, 0x80, 0x0 ;  /* 0x000000000000781c */ /* 0x000fe20003f0f070 */
[----:B------:R-:W-:Y:S01]  /*27110*/  NOP ;  /* 0x0000000000007918 */ /* 0x000fe20000000000 */
[----:B---3--:R-:W-:-:S11]  /*27120*/  VIADD R11, R10, 0x2a800 ;  /* 0x0002a8000a0b7836 */ /* 0x008fd60000000000 */
.L_x_2027:
[----:B------:R-:W3:Y:S01]  /*27130*/  LDL R2, [R1] ;  /* 0x0000000001027983 */ /* 0x000ee20000100800 */
[----:B------:R-:W-:Y:S02]  /*27140*/  PLOP3.LUT P1, PT, P1, P0, PT, 0xa2, 0x0 ;  /* 0x000000000000781c */ /* 0x000fe40000f21472 */
[----:B---3--:R-:W-:-:S08]  /*27150*/  @P0 R2UR P1, UR4, R2 ;  /* 0x00000000020402ca */ /* 0x008fd00000020000 */
[----:B------:R-:W-:-:S05]  /*27160*/  @P0 PLOP3.LUT P0, PT, P1, PT, PT, 0x80, 0x0 ;  /* 0x000000000000081c */ /* 0x000fca0000f0f070 */
[----:B------:R-:W-:Y:S01]  /*27170*/  @!P1 SYNCS.ARRIVE.TRANS64.RED.A0T1 RZ, [UR4+0x2a800], RZ ;  /* 0x02a800ffffff99a7 */ /* 0x000fe20008200404 */
[----:B------:R-:W-:Y:S07]  /*27180*/  @!P1 ARRIVES.LDGSTSBAR.64.TRANSCNT [UR4+0x2a800] ;  /* 0x02a80000ff0099b0 */ /* 0x000fee0008000a84 */
[----:B------:R-:W-:Y:S05]  /*27190*/  @P0 BRA.U.ANY `(.L_x_2027) ;  /* 0xfffffffd00e40947 */ /* 0x000fea000393ffff */
[----:B--2---:R-:W2:Y:S02]  /*271a0*/  LDL.LU R3, [R1+0x48] ;  /* 0x0000480001037983 */ /* 0x004ea40000300800 */
        /* <DEDUP_REMOVED lines=9> */
[----:B------:R-:W2:Y:S03]  /*27240*/  SYNCS.PHASECHK.TRANS64.TRYWAIT P0, [R2+URZ+0x2a820], R0 ;  /* 0x02a82000020075a7 */ /* 0x000ea6000800017f */
[----:B0-2---:R-:W-:Y:S05]  /*27250*/  @!P0 BRA `(.L_x_2029) ;  /* 0x0000005400308947 */ /* 0x005fea0003800000 */
.L_x_2181:
[----:B------:R-:W-:Y:S05]  /*27260*/  BSYNC B0 ;  /* 0x0000000000007941 */ /* 0x000fea0003800000 */
.L_x_2028:
[----:B------:R-:W2:Y:S04]  /*27270*/  LDL R3, [R1+0x34] ;  /* 0x0000340001037983 */ /* 0x000ea80000100800 */
[----:B0-----:R-:W3:Y:S01]  /*27280*/  LDL R2, [R1+0x2c] ;  /* 0x00002c0001027983 */ /* 0x001ee20000100800 */
[----:B------:R-:W-:Y:S01]  /*27290*/  BSSY B0, `(.L_x_2030) ;  /* 0x0000222000007945 */ /* 0x000fe20003800000 */
[----:B--2---:R-:W-:-:S05]  /*272a0*/  VIADD R0, R3, 0xfffffffe ;  /* 0xfffffffe03007836 */ /* 0x004fca0000000000 */
[----:B---3--:R-:W-:-:S13]  /*272b0*/  ISETP.GE.AND P0, PT, R0, R2, PT ;  /* 0x000000020000720c */ /* 0x008fda0003f06270 */
[----:B------:R-:W-:Y:S05]  /*272c0*/  @!P0 BRA `(.L_x_2031) ;  /* 0x0000002000788947 */ /* 0x000fea0003800000 */
[----:B------:R-:W-:Y:S01]  /*272d0*/  IMAD.MOV R8, RZ, RZ, -R3 ;  /* 0x000000ffff087224 */ /* 0x000fe200078e0a03 */
[----:B------:R-:W-:Y:S01]  /*272e0*/  LOP3.LUT R2, RZ, R2, RZ, 0x33, !PT ;  /* 0x00000002ff027212 */ /* 0x000fe200078e33ff */
[----:B------:R-:W-:Y:S03]  /*272f0*/  BSSY B2, `(.L_x_2032) ;  /* 0x00000b8000027945 */ /* 0x000fe60003800000 */
[----:B------:R-:W-:-:S05]  /*27300*/  VIADDMNMX R8, R8, 0x1, R2, !PT ;  /* 0x0000000108087846 */ /* 0x000fca0007800102 */
[----:B------:R-:W-:-:S05]  /*27310*/  IMAD.IADD R2, R3, 0x1, R8 ;  /* 0x0000000103027824 */ /* 0x000fca00078e0208 */
[----:B------:R-:W-:-:S04]  /*27320*/  LOP3.LUT R2, R2, 0x1, RZ, 0xc0, !PT ;  /* 0x0000000102027812 */ /* 0x000fc800078ec0ff */
[----:B------:R-:W-:-:S13]  /*27330*/  ISETP.NE.U32.AND P0, PT, R2, 0x1, PT ;  /* 0x000000010200780c */ /* 0x000fda0003f05070 */
[----:B------:R-:W-:Y:S05]  /*27340*/  @P0 BRA `(.L_x_2033) ;  /* 0x0000000800c80947 */ /* 0x000fea0003800000 */
[----:B-1----:R-:W2:Y:S04]  /*27350*/  LDL R5, [R1+0xc] ;  /* 0x00000c0001057983 */ /* 0x002ea80000100800 */
        /* <DEDUP_REMOVED lines=35> */
.L_x_2036:
[----:B------:R-:W2:Y:S01]  /*27590*/  LDL R2, [R1] ;  /* 0x0000000001027983 */ /* 0x000ea20000100800 */
[----:B------:R-:W-:Y:S01]  /*275a0*/  BSSY B3, `(.L_x_2037) ;  /* 0x0000005000037945 */ /* 0x000fe20003800000 */
[----:B--2---:R-:W-:Y:S01]  /*275b0*/  IMAD R3, R7, 0x8, R2 ;  /* 0x0000000807037824 */ /* 0x004fe200078e0202 */
[----:B------:R-:W-:-:S04]  /*275c0*/  SHF.L.U32 R2, R9, 0x1f, RZ ;  /* 0x0000001f09027819 */ /* 0x000fc800000006ff */
[----:B------:R-:W1:Y:S02]  /*275d0*/  SYNCS.PHASECHK.TRANS64.TRYWAIT P0, [R3+URZ+0x2a840], R2 ;  /* 0x02a84002030075a7 */ /* 0x000e64000800017f */
[----:B-1----:R-:W-:Y:S05]  /*275e0*/  @!P0 BRA `(.L_x_2038) ;  /* 0x0000005000648947 */ /* 0x002fea0003800000 */
.L_x_2182:
[----:B------:R-:W-:Y:S05]  /*275f0*/  BSYNC B3 ;  /* 0x0000000000037941 */ /* 0x000fea0003800000 */
.L_x_2037:
        /* <DEDUP_REMOVED lines=12> */
.L_x_2040:
[----:B------:R-:W-:Y:S05]  /*276c0*/  BSYNC B3 ;  /* 0x0000000000037941 */ /* 0x000fea0003800000 */
.L_x_2039:
        /* <DEDUP_REMOVED lines=13> */
.L_x_2041:
        /* <DEDUP_REMOVED lines=16> */
.L_x_2042:
        /* <DEDUP_REMOVED lines=15> */
.L_x_2043:
        /* <DEDUP_REMOVED lines=17> */
.L_x_2183:
[----:B------:R-:W-:Y:S05]  /*27aa0*/  BSYNC B3 ;  /* 0x0000000000037941 */ /* 0x000fea0003800000 */
.L_x_2044:
[----:B------:R1:W5:Y:S04]  /*27ab0*/  LDL R15, [R1] ;  /* 0x00000000010f7983 */ /* 0x0003680000100800 */
        /* <DEDUP_REMOVED lines=13> */
.L_x_2047:
[----:B------:R-:W-:Y:S05]  /*27b90*/  BSYNC B3 ;  /* 0x0000000000037941 */ /* 0x000fea0003800000 */
.L_x_2046:
        /* <DEDUP_REMOVED lines=11> */
[----:B--2---:R-:W-:Y:S02]  /*27c50*/  IMAD R3, R3, 0x60, R5 ;  /* 0x0000006003037824 */ /* 0x004fe400078e0205 */
[----:B------:R-:W-:-:S09]  /*27c60*/  VIADD R5, R6, 0x400 ;  /* 0x0000040006057836 */ /* 0x000fd20000000000 */
.L_x_2048:
        /* <DEDUP_REMOVED lines=15> */
.L_x_2049:
        /* <DEDUP_REMOVED lines=12> */
.L_x_2035:
[----:B------:R-:W-:Y:S05]  /*27e20*/  BSYNC B1 ;  /* 0x0000000000017941 */ /* 0x000fea0003800000 */
.L_x_2034:
[----:B0-----:R-:W2:Y:S04]  /*27e30*/  LDL R0, [R1+0x34] ;  /* 0x0000340001007983 */ /* 0x001ea80000100800 */
[----:B------:R0:W-:Y:S04]  /*27e40*/  STL [R1+0x4], R7 ;  /* 0x0000040701007387 */ /* 0x0001e80000100800 */
[----:B------:R0:W-:Y:S02]  /*27e50*/  STL [R1+0x18], R9 ;  /* 0x0000180901007387 */ /* 0x0001e40000100800 */
[----:B0-2---:R-:W-:-:S07]  /*27e60*/  VIADD R0, R0, 0xfffffffd ;  /* 0xfffffffd00007836 */ /* 0x005fce0000000000 */
.L_x_2033:
[----:B------:R-:W-:Y:S05]  /*27e70*/  BSYNC B2 ;  /* 0x0000000000027941 */ /* 0x000fea0003800000 */
.L_x_2032:
[----:B------:R-:W2:Y:S01]  /*27e80*/  LDL.LU R2, [R1+0x34] ;  /* 0x0000340001027983 */ /* 0x000ea20000300800 */
[----:B------:R-:W-:Y:S01]  /*27e90*/  VIADD R8, R8, 0xfffffffe ;  /* 0xfffffffe08087836 */ /* 0x000fe20000000000 */
[----:B--2---:R-:W-:-:S04]  /*27ea0*/  LOP3.LUT R2, RZ, R2, RZ, 0x33, !PT ;  /* 0x00000002ff027212 */ /* 0x004fc800078e33ff */
[----:B------:R-:W-:-:S13]  /*27eb0*/  ISETP.NE.AND P0, PT, R8, R2, PT ;  /* 0x000000020800720c */ /* 0x000fda0003f05270 */
[----:B------:R-:W-:Y:S05]  /*27ec0*/  @!P0 BRA `(.L_x_2031) ;  /* 0x0000001400788947 */ /* 0x000fea0003800000 */
[----:B------:R-:W-:-:S07]  /*27ed0*/  IMAD.MOV.U32 R9, RZ, RZ, R17 ;  /* 0x000000ffff097224 */ /* 0x000fce00078e0011 */
.L_x_2082:
[----:B------:R-:W2:Y:S04]  /*27ee0*/  LDL R4, [R1+0xc] ;  /* 0x00000c0001047983 */ /* 0x000ea80000100800 */
[----:B------:R-:W3:Y:S04]  /*27ef0*/  LDL R3, [R1+0x4] ;  /* 0x0000040001037983 */ /* 0x000ee80000100800 */
[----:B------:R-:W4:Y:S01]  /*27f00*/  LDL R2, [R1+0x18] ;  /* 0x0000180001027983 */ /* 0x000f220000100800 */
[----:B------:R-:W-:Y:S05]  /*27f10*/  YIELD ;  /* 0x0000000000007946 */ /* 0x000fea0003800000 */
[----:B------:R-:W-:Y:S01]  /*27f20*/  BSSY B1, `(.L_x_2050) ;  /* 0x00000a8000017945 */ /* 0x000fe20003800000 */
[----:B--2---:R-:W-:Y:S01]  /*27f30*/  LOP3.LUT P1, RZ, R4, 0x1, RZ, 0xc0, !PT ;  /* 0x0000000104ff7812 */ /* 0x004fe2000782c0ff */
[----:B---3--:R-:W-:-:S05]  /*27f40*/  VIADD R4, R3, 0x1 ;  /* 0x0000000103047836 */ /* 0x008fca0000000000 */
[----:B------:R-:W-:-:S04]  /*27f50*/  ISETP.NE.AND P0, PT, R4, 0x2, PT ;  /* 0x000000020400780c */ /* 0x000fc80003f05270 */
[----:B-1----:R-:W-:Y:S02]  /*27f60*/  SEL R5, RZ, 0x1, P0 ;  /* 0x00000001ff057807 */ /* 0x002fe40000000000 */
        /* <DEDUP_REMOVED lines=26> */
[----:B------:R-:W-:-:S06]  /*28110*/  LEA.HI.X R9, R2, UR5, R3, 0x2, P0 ;  /* 0x0000000502097c11 */ /* 0x000fcc00080f1403 */
[----:B------:R0:W5:Y:S03]  /*28120*/  LDG.E R9, desc[UR8][R8.64] ;  /* 0x0000000808097981 */ /* 0x000166000c1e1900 */
.L_x_2052:
[----:B------:R-:W2:Y:S01]  /*28130*/  LDL R2, [R1] ;  /* 0x0000000001027983 */ /* 0x000ea20000100800 */
[----:B------:R-:W-:Y:S01]  /*28140*/  BSSY B2, `(.L_x_2053) ;  /* 0x0000005000027945 */ /* 0x000fe20003800000 */
[----:B--2---:R-:W-:Y:S01]  /*28150*/  IMAD R3, R4, 0x8, R2 ;  /* 0x0000000804037824 */ /* 0x004fe200078e0202 */
[----:B------:R-:W-:-:S04]  /*28160*/  SHF.L.U32 R2, R5, 0x1f, RZ ;  /* 0x0000001f05027819 */ /* 0x000fc800000006ff */
[----:B------:R-:W1:Y:S02]  /*28170*/  SYNCS.PHASECHK.TRANS64.TRYWAIT P0, [R3+URZ+0x2a840], R2 ;  /* 0x02a84002030075a7 */ /* 0x000e64000800017f */
[----:B-1----:R-:W-:Y:S05]  /*28180*/  @!P0 BRA `(.L_x_2054) ;  /* 0x0000004400a48947 */ /* 0x002fea0003800000 */
.L_x_2184:
[----:B------:R-:W-:Y:S05]  /*28190*/  BSYNC B2 ;  /* 0x0000000000027941 */ /* 0x000fea0003800000 */
.L_x_2053:
[----:B------:R-:W2:Y:S01]  /*281a0*/  S2R R7, SR_TID.X ;  /* 0x0000000000077919 */ /* 0x000ea20000002100 */
        /* <DEDUP_REMOVED lines=11> */
.L_x_2056:
[----:B------:R-:W-:Y:S05]  /*28260*/  BSYNC B2 ;  /* 0x0000000000027941 */ /* 0x000fea0003800000 */
.L_x_2055:
        /* <DEDUP_REMOVED lines=12> */
[----:B0-----:R-:W-:-:S08]  /*28330*/  VIADD R8, R7, 0x18400 ;  /* 0x0001840007087836 */ /* 0x001fd00000000000 */
.L_x_2057:
        /* <DEDUP_REMOVED lines=16> */
.L_x_2058:
        /* <DEDUP_REMOVED lines=15> */
.L_x_2059:
        /* <DEDUP_REMOVED lines=17> */
.L_x_2185:
[----:B------:R-:W-:Y:S05]  /*28640*/  BSYNC B2 ;  /* 0x0000000000027941 */ /* 0x000fea0003800000 */
.L_x_2060:
        /* <DEDUP_REMOVED lines=11> */
.L_x_2063:
[----:B------:R-:W-:Y:S05]  /*28700*/  BSYNC B2 ;  /* 0x0000000000027941 */ /* 0x000fea0003800000 */
.L_x_2062:
        /* <DEDUP_REMOVED lines=14> */
.L_x_2064:
        /* <DEDUP_REMOVED lines=15> */
.L_x_2065:
        /* <DEDUP_REMOVED lines=12> */
.L_x_2051:
[----:B------:R-:W-:Y:S05]  /*289a0*/  BSYNC B1 ;  /* 0x0000000000017941 */ /* 0x000fea0003800000 */
.L_x_2050:
[----:B------:R-:W2:Y:S01]  /*289b0*/  LDL R2, [R1+0xc] ;  /* 0x00000c0001027983 */ /* 0x000ea20000100800 */
[----:B------:R-:W-:Y:S01]  /*289c0*/  VIADD R3, R4, 0x1 ;  /* 0x0000000104037836 */ /* 0x000fe20000000000 */
[----:B------:R-:W-:Y:S01]  /*289d0*/  BSSY B1, `(.L_x_2066) ;  /* 0x00000a9000017945 */ /* 0x000fe20003800000 */
[----:B0-----:R-:W-:-:S03]  /*289e0*/  VIADD R6, R0, 0xffffffff ;  /* 0xffffffff00067836 */ /* 0x001fc60000000000 */
        /* <DEDUP_REMOVED lines=13> */
[----:B------:R-:W2:Y:S01]  /*28ac0*/  LDL R14, [R1+0x24] ;  /* 0x00002400010e7983 */ /* 0x000ea20000100800 */
[----:B------:R-:W1:Y:S01]  /*28ad0*/  LDC R8, c[0x0][0x43c] ;  /* 0x00010f00ff087b82 */ /* 0x000e620000000800 */
[----:B------:R-:W-:Y:S02]  /*28ae0*/  ULDC.64 UR6, c[0x0][0x428] ;  /* 0x00010a0000067ab9 */ /* 0x000fe40000000a00 */
[----:B------:R-:W3:Y:S01]  /*28af0*/  LDL R13, [R1+0x14] ;  /* 0x00001400010d7983 */ /* 0x000ee20000100800 */
[----:B------:R-:W-:Y:S01]  /*28b00*/  ULDC.64 UR8, c[0x0][0x208] ;  /* 0x0000820000087ab9 */ /* 0x000fe20000000a00 */
[----:B-1----:R-:W-:-:S13]  /*28b10*/  ISETP.NE.AND P0, PT, R8, 0x1, PT ;  /* 0x000000010800780c */ /* 0x002fda0003f05270 */
[----:B------:R-:W1:Y:S02]  /*28b20*/  @P0 LDC.64 R2, c[0x0][0x440] ;  /* 0x00011000ff020b82 */ /* 0x000e640000000a00 */
[----:B-1----:R-:W-:-:S04]  /*28b30*/  @P0 IMAD.HI.U32 R7, R6, R2, RZ ;  /* 0x0000000206070227 */ /* 0x002fc800078e00ff */
        /* <DEDUP_REMOVED lines=12> */
.L_x_2068:
[----:B------:R-:W2:Y:S01]  /*28c00*/  LDL R2, [R1] ;  /* 0x0000000001027983 */ /* 0x000ea20000100800 */
[----:B------:R-:W-:Y:S01]  /*28c10*/  SHF.L.U32 R3, R10, 0x1f, RZ ;  /* 0x0000001f0a037819 */ /* 0x000fe200000006ff */
[----:B------:R-:W-:Y:S01]  /*28c20*/  BSSY B2, `(.L_x_2069) ;  /* 0x0000004000027945 */ /* 0x000fe20003800000 */
[----:B--2---:R-:W-:-:S04]  /*28c30*/  IMAD R2, R12, 0x8, R2 ;  /* 0x000000080c027824 */ /* 0x004fc800078e0202 */
[----:B------:R-:W2:Y:S02]  /*28c40*/  SYNCS.PHASECHK.TRANS64.TRYWAIT P0, [R2+URZ+0x2a840], R3 ;  /* 0x02a84003020075a7 */ /* 0x000ea4000800017f */
[----:B--2---:R-:W-:Y:S05]  /*28c50*/  @!P0 BRA `(.L_x_2070) ;  /* 0x0000003c00188947 */ /* 0x004fea0003800000 */
.L_x_2186:
[----:B------:R-:W-:Y:S05]  /*28c60*/  BSYNC B2 ;  /* 0x0000000000027941 */ /* 0x000fea0003800000 */
.L_x_2069:
        /* <DEDUP_REMOVED lines=12> */
.L_x_2072:
[----:B------:R-:W-:Y:S05]  /*28d30*/  BSYNC B2 ;  /* 0x0000000000027941 */ /* 0x000fea0003800000 */
.L_x_2071:
[----:B------:R-:W3:Y:S04]  /*28d40*/  LDL R8, [R1+0x4] ;  /* 0x0000040001087983 */ /* 0x000ee80000100800 */
[----:B0-----:R-:W4:Y:S04]  /*28d50*/  LDL R10, [R1] ;  /* 0x00000000010a7983 */ /* 0x001f280000100800 */
[----:B--2---:R-:W2:Y:S01]  /*28d60*/  LDL R2, [R1+0x1c] ;  /* 0x00001c0001027983 */ /* 0x004ea20000100800 */
        /* <DEDUP_REMOVED lines=8> */
[----:B----4-:R-:W-:Y:S02]  /*28df0*/  IMAD R8, R8, 0x9000, R10 ;  /* 0x0000900008087824 */ /* 0x010fe400078e020a */
[----:B------:R-:W-:-:S02]  /*28e00*/  VIADD R3, R3, 0x30 ;  /* 0x0000003003037836 */ /* 0x000fc40000000000 */
[----:B--2---:R-:W-:Y:S02]  /*28e10*/  IMAD R2, R7, 0x60, R2 ;  /* 0x0000006007027824 */ /* 0x004fe400078e0202 */
[----:B------:R-:W-:-:S07]  /*28e20*/  VIADD R10, R8, 0x18400 ;  /* 0x00018400080a7836 */ /* 0x000fce0000000000 */
.L_x_2073:
        /* <DEDUP_REMOVED lines=16> */
.L_x_2074:
        /* <DEDUP_REMOVED lines=15> */
.L_x_2075:
        /* <DEDUP_REMOVED lines=15> */
.L_x_2187:
[----:B------:R-:W-:Y:S05]  /*29110*/  BSYNC B2 ;  /* 0x0000000000027941 */ /* 0x000fea0003800000 */
.L_x_2076:
        /* <DEDUP_REMOVED lines=11> */
.L_x_2079:
[----:B------:R-:W-:Y:S05]  /*291d0*/  BSYNC B2 ;  /* 0x0000000000027941 */ /* 0x000fea0003800000 */
.L_x_2078:
        /* <DEDUP_REMOVED lines=13> */
.L_x_2080:
        /* <DEDUP_REMOVED lines=15> */
.L_x_2081:
        /* <DEDUP_REMOVED lines=12> */
.L_x_2067:
[----:B------:R-:W-:Y:S05]  /*29460*/  BSYNC B1 ;  /* 0x0000000000017941 */ /* 0x000fea0003800000 */
.L_x_2066:
[----:B------:R-:W2:Y:S01]  /*29470*/  LDL R2, [R1+0x2c] ;  /* 0x00002c0001027983 */ /* 0x000ea20000100800 */
[----:B------:R-:W-:Y:S01]  /*29480*/  VIADD R0, R0, 0xfffffffe ;  /* 0xfffffffe00007836 */ /* 0x000fe20000000000 */
[----:B--2---:R-:W-:-:S13]  /*29490*/  ISETP.GT.AND P0, PT, R6, R2, PT ;  /* 0x000000020600720c */ /* 0x004fda0003f04270 */
[----:B------:R-:W-:Y:S05]  /*294a0*/  @P0 BRA `(.L_x_2082) ;  /* 0xffffffe8008c0947 */ /* 0x000fea000383ffff */
.L_x_2031:
[----:B------:R-:W-:Y:S05]  /*294b0*/  BSYNC B0 ;  /* 0x0000000000007941 */ /* 0x000fea0003800000 */
.L_x_2030:
[----:B------:R-:W2:Y:S01]  /*294c0*/  S2R R3, SR_TID.X ;  /* 0x0000000000037919 */ /* 0x000ea20000002100 */
[----:B------:R-:W-:Y:S01]  /*294d0*/  BSSY B0, `(.L_x_2083) ;  /* 0x0000011000007945 */ /* 0x000fe20003800000 */
[----:B--2---:R-:W-:-:S04]  /*294e0*/  LOP3.LUT R3, R3, 0x7f, RZ, 0xc0, !PT ;  /* 0x0000007f03037812 */ /* 0x004fc800078ec0ff */
[----:B------:R-:W-:-:S13]  /*294f0*/  ISETP.NE.AND P0, PT, R3, RZ, PT ;  /* 0x000000ff0300720c */ /* 0x000fda0003f05270 */
[----:B------:R-:W-:Y:S05]  /*29500*/  @P0 BRA `(.L_x_2084) ;  /* 0x0000000000340947 */ /* 0x000fea0003800000 */
[----:B------:R-:W2:Y:S01]  /*29510*/  S2R R2, SR_LANEID ;  /* 0x0000000000027919 */ /* 0x000ea20000000000 */
[----:B------:R-:W-:Y:S01]  /*29520*/  VOTEU.ANY UR4, UPT, PT ;  /* 0x0000000000047886 */ /* 0x000fe200038e0100 */
[----:B-1----:R-:W1:Y:S01]  /*29530*/  LDC.64 R4, c[0x0][0xc60] ;  /* 0x00031800ff047b82 */ /* 0x002e620000000a00 */
[----:B------:R-:W2:Y:S01]  /*29540*/  FLO.U32 R0, UR4 ;  /* 0x0000000400007d00 */ /* 0x000ea200080e0000 */
[----:B------:R-:W-:Y:S01]  /*29550*/  ULDC.64 UR6, c[0x0][0x208] ;  /* 0x0000820000067ab9 */ /* 0x000fe20000000a00 */
[----:B--2---:R-:W-:-:S06]  /*29560*/  ISETP.EQ.U32.AND P0, PT, R0, R2, PT ;  /* 0x000000020000720c */ /* 0x004fcc0003f02070 */
[----:B------:R-:W1:Y:S07]  /*29570*/  POPC R2, UR4 ;  /* 0x0000000400027d09 */ /* 0x000e6e0008000000 */
[----:B-1----:R-:W2:Y:S04]  /*29580*/  @P0 ATOMG.E.ADD.STRONG.GPU PT, R2, desc[UR6][R4.64], R2 ;  /* 0x00000002040209a8 */ /* 0x002ea800081ee1c6 */
[----:B--2---:R1:W2:Y:S02]  /*29590*/  SHFL.IDX PT, R2, R2, R0, 0x1f ;  /* 0x00001f0002027589 */ /* 0x0042a400000e0000 */
[----:B-1----:R-:W1:Y:S02]  /*295a0*/  S2R R0, SR_LTMASK ;  /* 0x0000000000007919 */ /* 0x002e640000003900 */
[----:B-1----:R-:W-:-:S06]  /*295b0*/  LOP3.LUT R0, R0, UR4, RZ, 0xc0, !PT ;  /* 0x0000000400007c12 */ /* 0x002fcc000f8ec0ff */
[----:B------:R-:W2:Y:S02]  /*295c0*/  POPC R0, R0 ;  /* 0x0000000000007309 */ /* 0x000ea40000000000 */
[----:B--2---:R-:W-:-:S07]  /*295d0*/  IADD3 R16, R2, UR36, R0 ;  /* 0x0000002402107c10 */ /* 0x004fce000fffe000 */
.L_x_2084:
[----:B------:R-:W-:Y:S05]  /*295e0*/  BSYNC B0 ;  /* 0x0000000000007941 */ /* 0x000fea0003800000 */
.L_x_2083:
[----:B------:R-:W2:Y:S01]  /*295f0*/  LDL R0, [R1+0xc] ;  /* 0x00000c0001007983 */ /* 0x000ea20000100800 */
[----:B------:R-:W-:Y:S01]  /*29600*/  BSSY B0, `(.L_x_2085) ;  /* 0x000003e000007945 */ /* 0x000fe20003800000 */
[----:B--2---:R-:W-:-:S13]  /*29610*/  LOP3.LUT P0, RZ, R0, 0x1, RZ, 0xc0, !PT ;  /* 0x0000000100ff7812 */ /* 0x004fda000780c0ff */
[----:B------:R-:W-:Y:S05]  /*29620*/  @!P0 BRA `(.L_x_2086) ;  /* 0x0000000000ec8947 */ /* 0x000fea0003800000 */
[----:B------:R-:W2:Y:S04]  /*29630*/  LDL R4, [R1] ;  /* 0x0000000001047983 */ /* 0x000ea80000100800 */
[----:B------:R-:W2:Y:S04]  /*29640*/  LDL R0, [R1+0x4] ;  /* 0x0000040001007983 */ /* 0x000ea80000100800 */
[----:B------:R-:W3:Y:S01]  /*29650*/  LDL R2, [R1+0x18] ;  /* 0x0000180001027983 */ /* 0x000ee20000100800 */
[----:B------:R-:W-:Y:S01]  /*29660*/  BSSY B1, `(.L_x_2087) ;  /* 0x0000006000017945 */ /* 0x000fe20003800000 */
[----:B------:R-:W-:Y:S01]  /*29670*/  ISETP.NE.AND P1, PT, R3, RZ, PT ;  /* 0x000000ff0300720c */ /* 0x000fe20003f25270 */
[----:B--2---:R-:W-:Y:S01]  /*29680*/  IMAD R0, R0, 0x8, R4 ;  /* 0x0000000800007824 */ /* 0x004fe200078e0204 */
[----:B---3--:R-:W-:-:S04]  /*29690*/  SHF.L.U32 R2, R2, 0x1f, RZ ;  /* 0x0000001f02027819 */ /* 0x008fc800000006ff */
[----:B------:R-:W2:Y:S02]  /*296a0*/  SYNCS.PHASECHK.TRANS64.TRYWAIT P0, [R0+URZ+0x2a860], R2 ;  /* 0x02a86002000075a7 */ /* 0x000ea4000800017f */
[----:B--2---:R-:W-:Y:S05]  /*296b0*/  @!P0 BRA `(.L_x_2088) ;  /* 0x0000003000a88947 */ /* 0x004fea0003800000 */
.L_x_2188:
[----:B------:R-:W-:Y:S05]  /*296c0*/  BSYNC B1 ;  /* 0x0000000000017941 */ /* 0x000fea0003800000 */
.L_x_2087:
[----:B------:R-:W-:Y:S04]  /*296d0*/  BSSY B1, `(.L_x_2089) ;  /* 0x0000009000017945 */ /* 0x000fe80003800000 */
        /* <DEDUP_REMOVED lines=8> */
.L_x_2090:
[----:B------:R-:W-:Y:S05]  /*29760*/  BSYNC B1 ;  /* 0x0000000000017941 */ /* 0x000fea0003800000 */
.L_x_2089:
[----:B-1----:R-:W3:Y:S04]  /*29770*/  LDL.LU R5, [R1+0x1c] ;  /* 0x00001c0001057983 */ /* 0x002ee80000300800 */
[----:B------:R-:W3:Y:S04]  /*29780*/  LDL.LU R3, [R1+0x10] ;  /* 0x0000100001037983 */ /* 0x000ee80000300800 */
[----:B------:R-:W4:Y:S04]  /*29790*/  LDL R4, [R1] ;  /* 0x0000000001047983 */ /* 0x000f280000100800 */
[----:B--2---:R-:W4:Y:S01]  /*297a0*/  LDL R2, [R1+0x4] ;  /* 0x0000040001027983 */ /* 0x004f220000100800 */
        /* <DEDUP_REMOVED lines=8> */
[----:B----4-:R-:W-:-:S04]  /*29830*/  IMAD R2, R2, 0x6000, R4 ;  /* 0x0000600002027824 */ /* 0x010fc800078e0204 */
[----:B------:R-:W-:-:S07]  /*29840*/  VIADD R4, R2, 0x400 ;  /* 0x0000040002047836 */ /* 0x000fce0000000000 */
.L_x_2091:
        /* <DEDUP_REMOVED lines=15> */
.L_x_2092:
        /* <DEDUP_REMOVED lines=10> */
.L_x_2086:
[----:B------:R-:W-:Y:S05]  /*299e0*/  BSYNC B0 ;  /* 0x0000000000007941 */ /* 0x000fea0003800000 */
.L_x_2085:
[----:B-1----:R-:W2:Y:S04]  /*299f0*/  LDL.LU R5, [R1+0x4] ;  /* 0x0000040001057983 */ /* 0x002ea80000300800 */
        /* <DEDUP_REMOVED lines=8> */
.L_x_2010:
[----:B------:R-:W-:Y:S05]  /*29a80*/  BSYNC B7 ;  /* 0x0000000000077941 */ /* 0x000fea0003800000 */
.L_x_2008:
[----:B-1----:R-:W2:Y:S02]  /*29a90*/  LDL R0, [R1+0xc] ;  /* 0x00000c0001007983 */ /* 0x002ea40000100800 */
[----:B--2---:R-:W-:-:S13]  /*29aa0*/  LOP3.LUT P0, RZ, R0, 0x2, RZ, 0xc0, !PT ;  /* 0x0000000200ff7812 */ /* 0x004fda000780c0ff */
[----:B------:R-:W-:Y:S05]  /*29ab0*/  @!P0 BRA `(.L_x_2093) ;  /* 0x0000000000288947 */ /* 0x000fea0003800000 */
[----:B------:R-:W-:Y:S05]  /*29ac0*/  WARPSYNC.ALL ;  /* 0x0000000000007948 */ /* 0x000fea0003800000 */
[----:B------:R-:W1:Y:S08]  /*29ad0*/  S2UR UR5, SR_CgaCtaId ;  /* 0x00000000000579c3 */ /* 0x000e700000008800 */
[----:B------:R-:W-:Y:S06]  /*29ae0*/  BAR.SYNC.DEFER_BLOCKING 0x5, 0x180 ;  /* 0x0146000000007b1d */ /* 0x000fec0000010000 */
[----:B------:R-:W-:-:S02]  /*29af0*/  UMOV UR4, 0x400 ;  /* 0x0000040000047882 */ /* 0x000fc40000000000 */
[----:B-1----:R-:W-:-:S06]  /*29b00*/  ULEA UR4, UR5, UR4, 0x18 ;  /* 0x0000000405047291 */ /* 0x002fcc000f8ec03f */
[----:B------:R-:W-:-:S05]  /*29b10*/  IMAD.U32 R0, RZ, RZ, UR4 ;  /* 0x00000004ff007e24 */ /* 0x000fca000f8e00ff */
[----:B------:R1:W2:Y:S04]  /*29b20*/  LDS.128 R16, [R0+0x2a8d0] ;  /* 0x02a8d00000107984 */ /* 0x0002a80000000c00 */
[----:B------:R1:W-:Y:S01]  /*29b30*/  STL [R1], R0 ;  /* 0x0000000001007387 */ /* 0x0003e20000100800 */
[----:B------:R-:W-:Y:S06]  /*29b40*/  BAR.ARV 0x4, 0x180 ;  /* 0x0106000000007b1d */ /* 0x000fec0000002000 */
[----:B------:R-:W-:Y:S05]  /*29b50*/  BRA `(.L_x_2094) ;  /* 0x0000000800e47947 */ /* 0x000fea0003800000 */
.L_x_2093:
[----:B------:R-:W1:Y:S01]  /*29b60*/  S2R R6, SR_TID.X ;  /* 0x0000000000067919 */ /* 0x000e620000002100 */
[----:B------:R-:W-:Y:S01]  /*29b70*/  UMOV UR4, 0xffffffff ;  /* 0xffffffff00047882 */ /* 0x000fe20000000000 */
[----:B-1----:R-:W-:-:S04]  /*29b80*/  LOP3.LUT R6, R6, 0x1f, RZ, 0xc0, !PT ;  /* 0x0000001f06067812 */ /* 0x002fc800078ec0ff */
[----:B------:R-:W-:Y:S01]  /*29b90*/  ISETP.NE.AND P0, PT, R6, 0x1f, PT ;  /* 0x0000001f0600780c */ /* 0x000fe20003f05270 */
[----:B------:R-:W-:-:S12]  /*29ba0*/  BRA.DIV UR4, `(.L_x_2095) ;  /* 0x0000002e04807947 */ /* 0x000fd8000b800000 */
[----:B------:R-:W-:Y:S01]  /*29bb0*/  IMAD.IADD R5, R19, 0x1, R6 ;  /* 0x0000000113057824 */ /* 0x000fe200078e0206 */
[----:B------:R-:W-:Y:S01]  /*29bc0*/  ULDC UR4, c[0x0][0xc3c] ;  /* 0x00030f0000047ab9 */ /* 0x000fe20000000800 */
[----:B------:R-:W-:-:S03]  /*29bd0*/  ULDC.64 UR6, c[0x0][0x208] ;  /* 0x0000820000067ab9 */ /* 0x000fc60000000a00 */
[----:B------:R-:W-:-:S13]  /*29be0*/  ISETP.GE.OR P1, PT, R5, UR4, !P0 ;  /* 0x0000000405007c0c */ /* 0x000fda000c726670 */
[----:B------:R-:W1:Y:S02]  /*29bf0*/  @!P1 LDC.64 R2, c[0x0][0xc80] ;  /* 0x00032000ff029b82 */ /* 0x000e640000000a00 */
[----:B-1----:R-:W-:-:S06]  /*29c00*/  @!P1 IMAD.WIDE R2, R5, 0x4, R2 ;  /* 0x0000000405029825 */ /* 0x002fcc00078e0202 */
[----:B------:R1:W2:Y:S01]  /*29c10*/  @!P1 LDG.E R2, desc[UR6][R2.64] ;  /* 0x0000000602029981 */ /* 0x0002a2000c1e1900 */
[C---:B------:R-:W-:Y:S02]  /*29c20*/  ISETP.GE.U32.AND P2, PT, R6.reuse, 0x2, PT ;  /* 0x000000020600780c */ /* 0x040fe40003f46070 */
[C---:B------:R-:W-:Y:S02]  /*29c30*/  ISETP.GE.U32.AND P3, PT, R6.reuse, 0x4, PT ;  /* 0x000000040600780c */ /* 0x040fe40003f66070 */
[C---:B------:R-:W-:Y:S02]  /*29c40*/  ISETP.GE.U32.AND P4, PT, R6.reuse, 0x8, PT ;  /* 0x000000080600780c */ /* 0x040fe40003f86070 */
[C---:B------:R-:W-:Y:S01]  /*29c50*/  ISETP.GE.U32.AND P5, PT, R6.reuse, 0x10, PT ;  /* 0x000000100600780c */ /* 0x040fe20003fa6070 */
[----:B-1----:R-:W-:Y:S02]  /*29c60*/  IMAD.MOV.U32 R3, RZ, RZ, RZ ;  /* 0x000000ffff037224 */ /* 0x002fe400078e00ff */
[----:B--2---:R-:W-:Y:S01]  /*29c70*/  @!P1 IMAD.MOV.U32 R3, RZ, RZ, R2 ;  /* 0x000000ffff039224 */ /* 0x004fe200078e0002 */
[----:B------:R-:W-:-:S04]  /*29c80*/  ISETP.NE.AND P1, PT, R6, RZ, PT ;  /* 0x000000ff0600720c */ /* 0x000fc80003f25270 */
[----:B------:R-:W1:Y:S02]  /*29c90*/  SHFL.UP PT, R2, R3, 0x1, RZ ;  /* 0x0420000003027989 */ /* 0x000e6400000e00ff */
[----:B-1----:R-:W-:-:S05]  /*29ca0*/  SEL R0, R2, RZ, P1 ;  /* 0x000000ff02007207 */ /* 0x002fca0000800000 */
[----:B------:R-:W-:Y:S02]  /*29cb0*/  IMAD.IADD R2, R3, 0x1, R0 ;  /* 0x0000000103027824 */ /* 0x000fe400078e0200 */
[----:B------:R-:W-:Y:S04]  /*29cc0*/  SHFL.IDX PT, R0, R16, RZ, 0x1f ;  /* 0x00001fff10007589 */ /* 0x000fe800000e0000 */
        /* <DEDUP_REMOVED lines=11> */
[----:B------:R-:W-:Y:S02]  /*29d80*/  IMAD.IADD R2, R2, 0x1, R5 ;  /* 0x0000000102027824 */ /* 0x000fe400078e0205 */
[----:B------:R1:W2:Y:S04]  /*29d90*/  SHFL.IDX PT, R5, R16, 0x1, 0x1f ;  /* 0x00201f0010057f89 */ /* 0x0002a800000e0000 */
[----:B------:R1:W3:Y:S02]  /*29da0*/  SHFL.IDX PT, R16, R2, 0x1f, 0x1f ;  /* 0x03e01f0002107f89 */ /* 0x0002e400000e0000 */
.L_x_2198:
[----:B------:R-:W-:Y:S02]  /*29db0*/  ULDC UR4, c[0x0][0xc38] ;  /* 0x00030e0000047ab9 */ /* 0x000fe40000000800 */
[----:B------:R-:W-:-:S04]  /*29dc0*/  IMAD.U32 R4, RZ, RZ, UR4 ;  /* 0x00000004ff047e24 */ /* 0x000fc8000f8e00ff */
[----:B-1-3--:R-:W-:-:S04]  /*29dd0*/  IMAD R16, R16, R4, RZ ;  /* 0x0000000410107224 */ /* 0x00afc800078e02ff */
[----:B--2---:R-:W-:-:S05]  /*29de0*/  IMAD.IADD R5, R5, 0x1, R16 ;  /* 0x0000000105057824 */ /* 0x004fca00078e0210 */
[----:B------:R-:W-:-:S13]  /*29df0*/  ISETP.GT.AND P6, PT, R5, R0, PT ;  /* 0x000000000500720c */ /* 0x000fda0003fc4270 */
[----:B------:R-:W-:Y:S05]  /*29e00*/  @P6 BRA `(.L_x_2096) ;  /* 0x0000000000a06947 */ /* 0x000fea0003800000 */
.L_x_2101:
[----:B-1----:R-:W1:Y:S01]  /*29e10*/  LDC R3, c[0x0][0xc3c] ;  /* 0x00030f00ff037b82 */ /* 0x002e620000000800 */
[----:B------:R-:W-:-:S05]  /*29e20*/  VIADD R19, R19, 0x1f ;  /* 0x0000001f13137836 */ /* 0x000fca0000000000 */
[----:B-1----:R-:W-:-:S13]  /*29e30*/  ISETP.GE.AND P6, PT, R19, R3, PT ;  /* 0x000000031300720c */ /* 0x002fda0003fc6270 */
[----:B------:R-:W-:Y:S05]  /*29e40*/  @P6 BRA `(.L_x_2097) ;  /* 0x0000000400dc6947 */ /* 0x000fea0003800000 */
[----:B------:R-:W1:Y:S01]  /*29e50*/  S2R R2, SR_TID.X ;  /* 0x0000000000027919 */ /* 0x000e620000002100 */
[----:B------:R-:W-:Y:S01]  /*29e60*/  BSSY B0, `(.L_x_2098) ;  /* 0x000000a000007945 */ /* 0x000fe20003800000 */
[----:B-1----:R-:W-:-:S05]  /*29e70*/  LOP3.LUT R2, R2, 0x1f, RZ, 0xc0, !PT ;  /* 0x0000001f02027812 */ /* 0x002fca00078ec0ff */
[----:B------:R-:W-:-:S05]  /*29e80*/  IMAD.IADD R4, R19, 0x1, R2 ;  /* 0x0000000113047824 */ /* 0x000fca00078e0202 */
[----:B------:R-:W-:Y:S01]  /*29e90*/  ISETP.GE.OR P6, PT, R4, R3, !P0 ;  /* 0x000000030400720c */ /* 0x000fe200047c6670 */
[----:B------:R-:W-:-:S12]  /*29ea0*/  IMAD.MOV.U32 R3, RZ, RZ, RZ ;  /* 0x000000ffff037224 */ /* 0x000fd800078e00ff */
[----:B------:R-:W-:Y:S05]  /*29eb0*/  @P6 BRA `(.L_x_2099) ;  /* 0x0000000000106947 */ /* 0x000fea0003800000 */
[----:B------:R-:W1:Y:S01]  /*29ec0*/  LDC.64 R2, c[0x0][0xc80] ;  /* 0x00032000ff027b82 */ /* 0x000e620000000a00 */
[----:B------:R-:W-:Y:S01]  /*29ed0*/  ULDC.64 UR4, c[0x0][0x208] ;  /* 0x0000820000047ab9 */ /* 0x000fe20000000a00 */
[----:B-1----:R-:W-:-:S06]  /*29ee0*/  IMAD.WIDE R2, R4, 0x4, R2 ;  /* 0x0000000404027825 */ /* 0x002fcc00078e0202 */
[----:B------:R1:W5:Y:S02]  /*29ef0*/  LDG.E R3, desc[UR4][R2.64] ;  /* 0x0000000402037981 */ /* 0x000364000c1e1900 */
.L_x_2099:
[----:B------:R-:W-:Y:S05]  /*29f00*/  BSYNC B0 ;  /* 0x0000000000007941 */ /* 0x000fea0003800000 */
.L_x_2098:
[----:B------:R-:W-:-:S03]  /*29f10*/  UMOV UR4, 0xffffffff ;  /* 0xffffffff00047882 */ /* 0x000fc60000000000 */
[----:B------:R-:W-:Y:S05]  /*29f20*/  BRA.DIV UR4, `(.L_x_2100) ;  /* 0x0000002e04e07947 */ /* 0x000fea000b800000 */
[----:B-----5:R-:W1:Y:S02]  /*29f30*/  SHFL.UP PT, R14, R3, 0x1, RZ ;  /* 0x04200000030e7989 */ /* 0x020e6400000e00ff */
        /* <DEDUP_REMOVED lines=14> */
[----:B------:R1:W2:Y:S02]  /*2a020*/  SHFL.IDX PT, R16, R2, 0x1f, 0x1f ;  /* 0x03e01f0002107f89 */ /* 0x0002a400000e0000 */
.L_x_2206:
[----:B------:R-:W-:Y:S02]  /*2a030*/  ULDC UR4, c[0x0][0xc38] ;  /* 0x00030e0000047ab9 */ /* 0x000fe40000000800 */
[----:B------:R-:W-:-:S04]  /*2a040*/  IMAD.U32 R4, RZ, RZ, UR4 ;  /* 0x00000004ff047e24 */ /* 0x000fc8000f8e00ff */
[----:B--2---:R-:W-:-:S04]  /*2a050*/  IMAD R16, R16, R4, RZ ;  /* 0x0000000410107224 */ /* 0x004fc800078e02ff */
[----:B------:R-:W-:-:S05]  /*2a060*/  IMAD.IADD R5, R16, 0x1, R5 ;  /* 0x0000000110057824 */ /* 0x000fca00078e0205 */
[----:B------:R-:W-:-:S13]  /*2a070*/  ISETP.GT.AND P6, PT, R5, R0, PT ;  /* 0x000000000500720c */ /* 0x000fda0003fc4270 */
[----:B------:R-:W-:Y:S05]  /*2a080*/  @!P6 BRA `(.L_x_2101) ;  /* 0xfffffffc0060e947 */ /* 0x000fea000383ffff */
.L_x_2096:
        /* <DEDUP_REMOVED lines=8> */
.L_x_2210:
[----:B------:R-:W-:Y:S01]  /*2a110*/  ISETP.NE.AND P0, PT, R5, RZ, PT ;  /* 0x000000ff0500720c */ /* 0x000fe20003f05270 */
[----:B------:R-:W-:-:S12]  /*2a120*/  IMAD.MOV.U32 R5, RZ, RZ, RZ ;  /* 0x000000ffff057224 */ /* 0x000fd800078e00ff */
[----:B------:R-:W-:Y:S05]  /*2a130*/  @!P0 BRA `(.L_x_2103) ;  /* 0x0000000000148947 */ /* 0x000fea0003800000 */
[----:B------:R-:W-:Y:S01]  /*2a140*/  UMOV UR4, 0xffffffff ;  /* 0xffffffff00047882 */ /* 0x000fe20000000000 */
[----:B0-----:R-:W-:Y:S02]  /*2a150*/  VIADD R12, R6, 0xffffffff ;  /* 0xffffffff060c7836 */ /* 0x001fe40000000000 */
[----:B------:R-:W-:Y:S05]  /*2a160*/  BRA.DIV UR4, `(.L_x_2104) ;  /* 0x00000032046c7947 */ /* 0x000fea000b800000 */
[----:B-1----:R0:W1:Y:S02]  /*2a170*/  SHFL.IDX PT, R2, R2, R12, 0x1f ;  /* 0x00001f0c02027589 */ /* 0x00206400000e0000 */
.L_x_2213:
[----:B-1----:R-:W-:-:S07]  /*2a180*/  IMAD.MOV.U32 R5, RZ, RZ, R2 ;  /* 0x000000ffff057224 */ /* 0x002fce00078e0002 */
.L_x_2103:
[----:B-12---:R-:W1:Y:S01]  /*2a190*/  LDC.64 R2, c[0x0][0xc90] ;  /* 0x00032400ff027b82 */ /* 0x006e620000000a00 */
[----:B------:R-:W-:Y:S01]  /*2a1a0*/  IMAD.IADD R19, R6, 0x1, R19 ;  /* 0x0000000106137824 */ /* 0x000fe200078e0213 */
[----:B------:R-:W-:-:S03]  /*2a1b0*/  ULDC.64 UR4, c[0x0][0x208] ;  /* 0x0000820000047ab9 */ /* 0x000fc60000000a00 */
[----:B-1----:R-:W-:-:S05]  /*2a1c0*/  IMAD.WIDE R2, R19, 0x4, R2 ;  /* 0x0000000413027825 */ /* 0x002fca00078e0202 */
[----:B------:R-:W3:Y:S01]  /*2a1d0*/  LDG.E R7, desc[UR4][R2.64] ;  /* 0x0000000402077981 */ /* 0x000ee2000c1e1900 */
[----:B------:R-:W-:-:S04]  /*2a1e0*/  IMAD R16, R5, R4, R16 ;  /* 0x0000000405107224 */ /* 0x000fc800078e0210 */
[----:B------:R-:W-:Y:S02]  /*2a1f0*/  IMAD.IADD R0, R0, 0x1, -R16 ;  /* 0x0000000100007824 */ /* 0x000fe400078e0a10 */
[----:B---3--:R-:W-:-:S05]  /*2a200*/  IMAD R6, R17, R7, RZ ;  /* 0x0000000711067224 */ /* 0x008fca00078e02ff */
[----:B------:R-:W-:-:S04]  /*2a210*/  IABS R8, R6 ;  /* 0x0000000600087213 */ /* 0x000fc80000000000 */
[----:B------:R-:W1:Y:S08]  /*2a220*/  I2F.RP R2, R8 ;  /* 0x0000000800027306 */ /* 0x000e700000209400 */
[----:B-1----:R-:W1:Y:S02]  /*2a230*/  MUFU.RCP R2, R2 ;  /* 0x0000000200027308 */ /* 0x002e640000001000 */
[----:B-1----:R-:W-:-:S06]  /*2a240*/  VIADD R2, R2, 0xffffffe ;  /* 0x0ffffffe02027836 */ /* 0x002fcc0000000000 */
[----:B------:R-:W1:Y:S02]  /*2a250*/  F2I.FTZ.U32.TRUNC.NTZ R3, R2 ;  /* 0x0000000200037305 */ /* 0x000e64000021f000 */
[----:B-1----:R-:W-:-:S04]  /*2a260*/  IMAD.MOV R2, RZ, RZ, -R3 ;  /* 0x000000ffff027224 */ /* 0x002fc800078e0a03 */
        /* <DEDUP_REMOVED lines=22> */
[----:B------:R-:W-:-:S04]  /*2a3d0*/  VIADDMNMX R4, R3, R4, R7, PT ;  /* 0x0000000403047246 */ /* 0x000fc80003800107 */
        /* <DEDUP_REMOVED lines=19> */
[C---:B------:R-:W-:Y:S01]  /*2a510*/  LOP3.LUT R3, R0.reuse, R4, RZ, 0x3c, !PT ;  /* 0x0000000400037212 */ /* 0x040fe200078e3cff */
[----:B------:R-:W-:-:S03]  /*2a520*/  IMAD.IADD R0, R0, 0x1, R5 ;  /* 0x0000000100007824 */ /* 0x000fc600078e0205 */
        /* <DEDUP_REMOVED lines=9> */
.L_x_2097:
[----:B------:R-:W-:Y:S01]  /*2a5c0*/  UMOV UR4, URZ ;  /* 0x0000003f00047c82 */ /* 0x000fe20008000000 */
[----:B------:R-:W-:Y:S01]  /*2a5d0*/  UMOV UR5, URZ ;  /* 0x0000003f00057c82 */ /* 0x000fe20008000000 */
[----:B------:R-:W-:Y:S01]  /*2a5e0*/  ULDC UR6, c[0x0][0xc3c] ;  /* 0x00030f0000067ab9 */ /* 0x000fe20000000800 */
[----:B------:R-:W-:Y:S02]  /*2a5f0*/  IMAD.MOV.U32 R16, RZ, RZ, R0 ;  /* 0x000000ffff107224 */ /* 0x000fe400078e0000 */
[----:B------:R-:W-:Y:S02]  /*2a600*/  IMAD.U32 R17, RZ, RZ, UR4 ;  /* 0x00000004ff117e24 */ /* 0x000fe4000f8e00ff */
[----:B------:R-:W-:Y:S02]  /*2a610*/  IMAD.U32 R18, RZ, RZ, UR5 ;  /* 0x00000005ff127e24 */ /* 0x000fe4000f8e00ff */
[----:B------:R-:W-:-:S07]  /*2a620*/  IMAD.U32 R19, RZ, RZ, UR6 ;  /* 0x00000006ff137e24 */ /* 0x000fce000f8e00ff */
.L_x_2105:
[----:B------:R3:W2:Y:S01]  /*2a630*/  LDL R3, [R1] ;  /* 0x0000000001037983 */ /* 0x0006a20000100800 */
[----:B------:R-:W1:Y:S01]  /*2a640*/  S2R R0, SR_TID.X ;  /* 0x0000000000007919 */ /* 0x000e620000002100 */
[----:B------:R-:W-:Y:S05]  /*2a650*/  WARPSYNC.ALL ;  /* 0x0000000000007948 */ /* 0x000fea0003800000 */
[----:B-1----:R-:W-:Y:S01]  /*2a660*/  LOP3.LUT R0, R0, 0x1f, RZ, 0xc0, !PT ;  /* 0x0000001f00007812 */ /* 0x002fe200078ec0ff */
[----:B------:R-:W-:Y:S03]  /*2a670*/  BAR.SYNC.DEFER_BLOCKING 0x4, 0x180 ;  /* 0x0106000000007b1d */ /* 0x000fe60000010000 */
[----:B------:R-:W-:-:S13]  /*2a680*/  ISETP.NE.AND P0, PT, R0, RZ, PT ;  /* 0x000000ff0000720c */ /* 0x000fda0003f05270 */
[----:B------:R-:W2:Y:S01]  /*2a690*/  @!P0 S2R R0, SR_CgaCtaId ;  /* 0x0000000000008919 */ /* 0x000ea20000008800 */
[----:B------:R-:W-:-:S04]  /*2a6a0*/  @!P0 MOV R2, 0x400 ;  /* 0x0000040000028802 */ /* 0x000fc80000000f00 */
[----:B--2---:R-:W-:-:S05]  /*2a6b0*/  @!P0 LEA R3, R0, R2, 0x18 ;  /* 0x0000000200038211 */ /* 0x004fca00078ec0ff */
[----:B------:R3:W-:Y:S04]  /*2a6c0*/  @!P0 STS.128 [R3+0x2a8d0], R16 ;  /* 0x02a8d01003008388 */ /* 0x0007e80000000c00 */
[----:B------:R3:W-:Y:S01]  /*2a6d0*/  @!P0 STL [R1], R3 ;  /* 0x0000000301008387 */ /* 0x0007e20000100800 */
[----:B------:R-:W-:Y:S06]  /*2a6e0*/  BAR.ARV 0x5, 0x180 ;  /* 0x0146000000007b1d */ /* 0x000fec0000002000 */
.L_x_2094:
[----:B------:R-:W-:Y:S02]  /*2a6f0*/  ULDC UR4, c[0x0][0xc3c] ;  /* 0x00030f0000047ab9 */ /* 0x000fe40000000800 */
[----:B--2---:R-:W-:-:S13]  /*2a700*/  ISETP.GE.AND P0, PT, R19, UR4, PT ;  /* 0x0000000413007c0c */ /* 0x004fda000bf06270 */
[----:B------:R-:W-:Y:S05]  /*2a710*/  @!P0 BRA `(.L_x_2106) ;  /* 0xffffff8c00908947 */ /* 0x000fea000383ffff */
[----:B------:R-:W-:Y:S05]  /*2a720*/  BSYNC B8 ;  /* 0x0000000000087941 */ /* 0x000fea0003800000 */
.L_x_1950:
[----:B-1----:R-:W2:Y:S01]  /*2a730*/  LDL.LU R0, [R1+0x48] ;  /* 0x0000480001007983 */ /* 0x002ea20000300800 */
[----:B------:R-:W-:Y:S01]  /*2a740*/  BSSY B0, `(.L_x_2107) ;  /* 0x000000b000007945 */ /* 0x000fe20003800000 */
[----:B------:R-:W1:Y:S01]  /*2a750*/  S2R R5, SR_CgaCtaId ;  /* 0x0000000000057919 */ /* 0x000e620000008800 */
[----:B--2---:R-:W-:-:S05]  /*2a760*/  VIADD R0, R0, 0x1 ;  /* 0x0000000100007836 */ /* 0x004fca0000000000 */
[----:B0-----:R-:W-:-:S04]  /*2a770*/  LEA.HI R2, R0, R0, RZ, 0x1 ;  /* 0x0000000000027211 */ /* 0x001fc800078f08ff */
[----:B---3--:R-:W-:-:S05]  /*2a780*/  LOP3.LUT R3, R2, 0xfffffffe, RZ, 0xc0, !PT ;  /* 0xfffffffe02037812 */ /* 0x008fca00078ec0ff */
[----:B------:R-:W-:Y:S01]  /*2a790*/  IMAD.IADD R3, R0, 0x1, -R3 ;  /* 0x0000000100037824 */ /* 0x000fe200078e0a03 */
[----:B------:R-:W-:-:S04]  /*2a7a0*/  MOV R0, 0x400 ;  /* 0x0000040000007802 */ /* 0x000fc80000000f00 */
[----:B-1----:R-:W-:Y:S02]  /*2a7b0*/  LEA R0, R5, R0, 0x18 ;  /* 0x0000000005007211 */ /* 0x002fe400078ec0ff */
[----:B------:R-:W-:-:S04]  /*2a7c0*/  SHF.L.U32 R3, R3, 0x1f, RZ ;  /* 0x0000001f03037819 */ /* 0x000fc800000006ff */
[----:B------:R-:W0:Y:S02]  /*2a7d0*/  SYNCS.PHASECHK.TRANS64.TRYWAIT P0, [R0+URZ+0x2a820], R3 ;  /* 0x02a82003000075a7 */ /* 0x000e24000800017f */
[----:B0-----:R-:W-:Y:S05]  /*2a7e0*/  @!P0 BRA `(.L_x_2108) ;  /* 0x0000002800f48947 */ /* 0x001fea0003800000 */
.L_x_2214:
[----:B------:R-:W-:Y:S05]  /*2a7f0*/  BSYNC B0 ;  /* 0x0000000000007941 */ /* 0x000fea0003800000 */
.L_x_2107:
[----:B------:R-:W-:-:S03]  /*2a800*/  UMOV UR4, 0xffffffff ;  /* 0xffffffff00047882 */ /* 0x000fc60000000000 */
[----:B------:R-:W-:Y:S05]  /*2a810*/  BRA.DIV UR4, `(.L_x_2109) ;  /* 0x0000002a04fc7947 */ /* 0x000fea000b800000 */
[----:B------:R-:W1:Y:S02]  /*2a820*/  S2R R2, SR_TID.X ;  /* 0x0000000000027919 */ /* 0x000e640000002100 */
[----:B-1----:R-:W-:-:S04]  /*2a830*/  SHF.R.U32.HI R2, RZ, 0x5, R2 ;  /* 0x00000005ff027819 */ /* 0x002fc80000011602 */
[----:B------:R-:W-:-:S05]  /*2a840*/  LOP3.LUT R2, R2, 0x3, RZ, 0xc0, !PT ;  /* 0x0000000302027812 */ /* 0x000fca00078ec0ff */
[----:B------:R1:W2:Y:S02]  /*2a850*/  SHFL.IDX PT, R14, R2, RZ, 0x1f ;  /* 0x00001fff020e7589 */ /* 0x0002a400000e0000 */
.L_x_2217:
[----:B--2---:R-:W-:-:S13]  /*2a860*/  ISETP.NE.AND P0, PT, R14, RZ, PT ;  /* 0x000000ff0e00720c */ /* 0x004fda0003f05270 */
[----:B------:R-:W-:Y:S05]  /*2a870*/  @P0 BRA `(.L_x_1654) ;  /* 0x0000000000940947 */ /* 0x000fea0003800000 */
[----:B------:R-:W-:-:S03]  /*2a880*/  UMOV UR4, 0xffffffff ;  /* 0xffffffff00047882 */ /* 0x000fc60000000000 */
[----:B------:R-:W-:Y:S05]  /*2a890*/  BRA.DIV UR4, `(.L_x_2110) ;  /* 0x0000002e04107947 */ /* 0x000fea000b800000 */
[----:B------:R-:W-:-:S13]  /*2a8a0*/  ELECT P6, URZ, PT ;  /* 0x00000000003f782f */ /* 0x000fda00038c0000 */
.L_x_2220:
[----:B------:R-:W-:Y:S05]  /*2a8b0*/  @!P6 BRA `(.L_x_1654) ;  /* 0x000000000084e947 */ /* 0x000fea0003800000 */
[----:B------:R-:W-:-:S06]  /*2a8c0*/  ULOP3.LUT UR4, UR60, 0x2, URZ, 0xfc, !UPT ;  /* 0x000000023c047892 */ /* 0x000fcc000f8efc3f */
[----:B-1----:R-:W-:-:S05]  /*2a8d0*/  IMAD.U32 R2, RZ, RZ, UR4 ;  /* 0x00000004ff027e24 */ /* 0x002fca000f8e00ff */
[----:B------:R-:W-:-:S13]  /*2a8e0*/  ISETP.NE.AND P2, PT, R2, 0x3, PT ;  /* 0x000000030200780c */ /* 0x000fda0003f45270 */
[----:B------:R-:W-:Y:S05]  /*2a8f0*/  @!P2 BRA `(.L_x_2111) ;  /* 0x000000000004a947 */ /* 0x000fea0003800000 */
[----:B------:R-:W-:Y:S01]  /*2a900*/  BPT.TRAP 0x1 ;  /* 0x000000040000795c */ /* 0x000fe20000300000 */
.L_x_2111:
[----:B0-----:R-:W2:Y:S04]  /*2a910*/  LDL R3, [R1+0x4] ;  /* 0x0000040001037983 */ /* 0x001ea80000100800 */
[----:B------:R-:W3:Y:S01]  /*2a920*/  LDL.LU R7, [R1+0x18] ;  /* 0x0000180001077983 */ /* 0x000ee20000300800 */
[----:B------:R-:W-:-:S04]  /*2a930*/  VIADD R2, R0, 0x2a840 ;  /* 0x0002a84000027836 */ /* 0x000fc80000000000 */
[C---:B--2---:R-:W-:Y:S02]  /*2a940*/  IMAD R6, R3.reuse, 0x8, R2 ;  /* 0x0000000803067824 */ /* 0x044fe400078e0202 */
        /* <DEDUP_REMOVED lines=10> */
.L_x_2221:
[----:B------:R-:W1:Y:S02]  /*2a9f0*/  SYNCS.PHASECHK.TRANS64.TRYWAIT P0, [R7+URZ], R2 ;  /* 0x00000002070075a7 */ /* 0x000e64000800017f */
[----:B-1----:R-:W-:Y:S05]  /*2aa00*/  @!P0 BRA `(.L_x_2113) ;  /* 0x0000002800e88947 */ /* 0x002fea0003800000 */
.L_x_2222:
[----:B------:R-:W-:Y:S05]  /*2aa10*/  @!P2 BRA `(.L_x_2114) ;  /* 0x000000000004a947 */ /* 0x000fea0003800000 */
[----:B------:R-:W-:Y:S01]  /*2aa20*/  BPT.TRAP 0x1 ;  /* 0x000000040000795c */ /* 0x000fe20000300000 */
.L_x_2114:
[----:B------:R-:W2:Y:S01]  /*2aa30*/  LDL.LU R4, [R1+0x4] ;  /* 0x0000040001047983 */ /* 0x000ea20000300800 */
[----:B------:R-:W-:-:S04]  /*2aa40*/  VIADD R0, R0, 0x2a860 ;  /* 0x0002a86000007836 */ /* 0x000fc80000000000 */
[----:B--2---:R-:W-:-:S04]  /*2aa50*/  IMAD R4, R4, 0x8, R0 ;  /* 0x0000000804047824 */ /* 0x004fc800078e0200 */
[----:B------:R-:W2:Y:S02]  /*2aa60*/  SYNCS.PHASECHK.TRANS64.TRYWAIT P0, [R4+URZ], R5 ;  /* 0x00000005040075a7 */ /* 0x000ea4000800017f */
[----:B--2---:R-:W-:Y:S05]  /*2aa70*/  @!P0 BRA `(.L_x_2115) ;  /* 0x0000002800e08947 */ /* 0x004fea0003800000 */
.L_x_2223:
[----:B------:R-:W-:-:S07]  /*2aa80*/  IMAD R3, R3, 0x8, R0 ;  /* 0x0000000803037824 */ /* 0x000fce00078e0200 */
.L_x_2116:
[----:B---3--:R3:W4:Y:S02]  /*2aa90*/  SYNCS.PHASECHK.TRANS64.TRYWAIT P0, [R3+URZ], R2 ;  /* 0x00000002030075a7 */ /* 0x008724000800017f */
[----:B----4-:R-:W-:Y:S05]  /*2aaa0*/  @!P0 NANOSLEEP.SYNCS 0x989680 ;  /* 0x009896800000895d */ /* 0x010fea0003900000 */
[----:B------:R-:W4:Y:S02]  /*2aab0*/  @!P0 SYNCS.PHASECHK.TRANS64 P0, [R3+URZ], R2 ;  /* 0x00000002030085a7 */ /* 0x000f24000800007f */
[----:B----4-:R-:W-:Y:S05]  /*2aac0*/  @!P0 BRA `(.L_x_2116) ;  /* 0xfffffffc00f08947 */ /* 0x010fea000383ffff */
.L_x_1654:
[----:B------:R-:W-:Y:S05]  /*2aad0*/  BSYNC B9 ;  /* 0x0000000000097941 */ /* 0x000fea0003800000 */
.L_x_1651:
[----:B------:R-:W-:Y:S05]  /*2aae0*/  EXIT ;  /* 0x000000000000794d */ /* 0x000fea0003800000 */
.L_x_1680:
[----:B-1----:R1:W2:Y:S02]  /*2aaf0*/  SYNCS.PHASECHK.TRANS64.TRYWAIT P5, [R3+URZ+0x2a890], R0 ;  /* 0x02a89000030075a7 */ /* 0x0022a400080a017f */
[----:B--2---:R-:W-:Y:S05]  /*2ab00*/  @!P5 NANOSLEEP.SYNCS 0x989680 ;  /* 0x009896800000d95d */ /* 0x004fea0003900000 */
[----:B------:R-:W2:Y:S02]  /*2ab10*/  @!P5 SYNCS.PHASECHK.TRANS64 P5, [R3+URZ+0x2a890], R0 ;  /* 0x02a890000300d5a7 */ /* 0x000ea400080a007f */
[----:B--2---:R-:W-:Y:S05]  /*2ab20*/  @!P5 BRA `(.L_x_1680) ;  /* 0xfffffffc00f0d947 */ /* 0x004fea000383ffff */
[----:B------:R-:W-:Y:S05]  /*2ab30*/  BRA `(.L_x_2117) ;  /* 0xfffffd9000147947 */ /* 0x000fea000383ffff */
.L_x_1734:
[----:B-1----:R1:W3:Y:S02]  /*2ab40*/  SYNCS.PHASECHK.TRANS64.TRYWAIT P5, [R3+URZ+0x2a890], R0 ;  /* 0x02a89000030075a7 */ /* 0x0022e400080a017f */
[----:B---3--:R-:W-:Y:S05]  /*2ab50*/  @!P5 NANOSLEEP.SYNCS 0x989680 ;  /* 0x009896800000d95d */ /* 0x008fea0003900000 */
[----:B------:R-:W3:Y:S02]  /*2ab60*/  @!P5 SYNCS.PHASECHK.TRANS64 P5, [R3+URZ+0x2a890], R0 ;  /* 0x02a890000300d5a7 */ /* 0x000ee400080a007f */
[----:B---3--:R-:W-:Y:S05]  /*2ab70*/  @!P5 BRA `(.L_x_1734) ;  /* 0xfffffffc00f0d947 */ /* 0x008fea000383ffff */
[----:B------:R-:W-:Y:S05]  /*2ab80*/  BRA `(.L_x_2118) ;  /* 0xfffffdc400ac7947 */ /* 0x000fea000383ffff */
.L_x_1759:
[----:B-1----:R1:W2:Y:S02]  /*2ab90*/  SYNCS.PHASECHK.TRANS64.TRYWAIT P4, [R3+URZ+0x2a890], R0 ;  /* 0x02a89000030075a7 */ /* 0x0022a4000808017f */
[----:B--2---:R-:W-:Y:S05]  /*2aba0*/  @!P4 NANOSLEEP.SYNCS 0x989680 ;  /* 0x009896800000c95d */ /* 0x004fea0003900000 */
[----:B------:R-:W2:Y:S02]  /*2abb0*/  @!P4 SYNCS.PHASECHK.TRANS64 P4, [R3+URZ+0x2a890], R0 ;  /* 0x02a890000300c5a7 */ /* 0x000ea4000808007f */
[----:B--2---:R-:W-:Y:S05]  /*2abc0*/  @!P4 BRA `(.L_x_1759) ;  /* 0xfffffffc00f0c947 */ /* 0x004fea000383ffff */
[----:B------:R-:W-:Y:S05]  /*2abd0*/  BRA `(.L_x_2119) ;  /* 0xfffffdf800647947 */ /* 0x000fea000383ffff */
.L_x_1765:
[----:B0-----:R0:W2:Y:S02]  /*2abe0*/  SYNCS.PHASECHK.TRANS64.TRYWAIT P4, [R3+URZ+0x2a8b0], R0 ;  /* 0x02a8b000030075a7 */ /* 0x0010a4000808017f */
[----:B--2---:R-:W-:Y:S05]  /*2abf0*/  @!P4 NANOSLEEP.SYNCS 0x989680 ;  /* 0x009896800000c95d */ /* 0x004fea0003900000 */
[----:B------:R-:W2:Y:S02]  /*2ac00*/  @!P4 SYNCS.PHASECHK.TRANS64 P4, [R3+URZ+0x2a8b0], R0 ;  /* 0x02a8b0000300c5a7 */ /* 0x000ea4000808007f */
[----:B--2---:R-:W-:Y:S05]  /*2ac10*/  @!P4 BRA `(.L_x_1765) ;  /* 0xfffffffc00f0c947 */ /* 0x004fea000383ffff */
[----:B------:R-:W-:Y:S05]  /*2ac20*/  BRA `(.L_x_2120) ;  /* 0xfffffdfc00707947 */ /* 0x000fea000383ffff */
.L_x_1791:
        /* <DEDUP_REMOVED lines=8> */
.L_x_2122:
[----:B------:R-:W-:Y:S05]  /*2acb0*/  BSYNC B1 ;  /* 0x0000000000017941 */ /* 0x000fea0003800000 */
.L_x_2121:
        /* <DEDUP_REMOVED lines=8> */
.L_x_2123:
[----:B------:R-:W-:Y:S02]  /*2ad40*/  IMAD.MOV.U32 R13, RZ, RZ, R8 ;  /* 0x000000ffff0d7224 */ /* 0x000fe400078e0008 */
[----:B------:R-:W-:-:S07]  /*2ad50*/  IMAD.MOV.U32 R0, RZ, RZ, R14 ;  /* 0x000000ffff007224 */ /* 0x000fce00078e000e */
[----:B------:R-:W-:Y:S05]  /*2ad60*/  WARPSYNC.COLLECTIVE R15, `(.L_x_2124) ;  /* 0x000000000f087348 */ /* 0x000fea0003c00000 */
[----:B------:R0:W1:Y:S02]  /*2ad70*/  SHFL.IDX P6, R14, R13, R12, R11 ;  /* 0x0000000c0d0e7389 */ /* 0x00006400000c000b */
[----:B01----:R-:W-:Y:S01]  /*2ad80*/  ENDCOLLECTIVE ;  /* 0x000000000000791b */ /* 0x003fe20003800000 */
.L_x_2124:
[----:B------:R-:W-:Y:S02]  /*2ad90*/  IMAD.MOV.U32 R13, RZ, RZ, R4 ;  /* 0x000000ffff0d7224 */ /* 0x000fe400078e0004 */
[----:B------:R-:W-:-:S07]  /*2ada0*/  IMAD.MOV.U32 R5, RZ, RZ, R14 ;  /* 0x000000ffff057224 */ /* 0x000fce00078e000e */
[----:B------:R-:W-:Y:S05]  /*2adb0*/  WARPSYNC.COLLECTIVE R15, `(.L_x_2125) ;  /* 0x000000000f087348 */ /* 0x000fea0003c00000 */
[----:B------:R0:W1:Y:S02]  /*2adc0*/  SHFL.IDX P6, R14, R13, R12, R11 ;  /* 0x0000000c0d0e7389 */ /* 0x00006400000c000b */
[----:B01----:R-:W-:Y:S01]  /*2add0*/  ENDCOLLECTIVE ;  /* 0x000000000000791b */ /* 0x003fe20003800000 */
.L_x_2125:
[----:B------:R-:W-:Y:S05]  /*2ade0*/  BRA `(.L_x_2126) ;  /* 0xfffffe0c00b07947 */ /* 0x000fea000383ffff */
.L_x_1794:
[----:B------:R-:W-:Y:S01]  /*2adf0*/  BSSY B1, `(.L_x_2127) ;  /* 0x0000008000017945 */ /* 0x000fe20003800000 */
[----:B------:R-:W-:Y:S02]  /*2ae00*/  IMAD.MOV.U32 R13, RZ, RZ, R7 ;  /* 0x000000ffff0d7224 */ /* 0x000fe400078e0007 */
[----:B------:R-:W-:Y:S02]  /*2ae10*/  IMAD.MOV.U32 R12, RZ, RZ, 0x1 ;  /* 0x00000001ff0c7424 */ /* 0x000fe400078e00ff */
[----:B------:R-:W-:Y:S02]  /*2ae20*/  IMAD.MOV.U32 R11, RZ, RZ, 0x1c1f ;  /* 0x00001c1fff0b7424 */ /* 0x000fe400078e00ff */
[----:B------:R-:W-:-:S07]  /*2ae30*/  IMAD.MOV.U32 R15, RZ, RZ, -0x1 ;  /* 0xffffffffff0f7424 */ /* 0x000fce00078e00ff */
[----:B0---4-:R-:W-:Y:S05]  /*2ae40*/  WARPSYNC.COLLECTIVE R15, `(.L_x_2128) ;  /* 0x000000000f087348 */ /* 0x011fea0003c00000 */
[----:B----4-:R1:W2:Y:S02]  /*2ae50*/  SHFL.IDX P6, R14, R13, R12, R11 ;  /* 0x0000000c0d0e7389 */ /* 0x0102a400000c000b */
[----:B012---:R-:W-:Y:S01]  /*2ae60*/  ENDCOLLECTIVE ;  /* 0x000000000000791b */ /* 0x007fe20003800000 */
.L_x_2128:
[----:B------:R-:W-:Y:S05]  /*2ae70*/  BSYNC B1 ;  /* 0x0000000000017941 */ /* 0x000fea0003800000 */
.L_x_2127:
[----:B------:R-:W-:Y:S02]  /*2ae80*/  IMAD.MOV.U32 R13, RZ, RZ, R6 ;  /* 0x000000ffff0d7224 */ /* 0x000fe400078e0006 */
[----:B------:R-:W-:Y:S02]  /*2ae90*/  IMAD.MOV.U32 R12, RZ, RZ, 0x1 ;  /* 0x00000001ff0c7424 */ /* 0x000fe400078e00ff */
[----:B------:R-:W-:Y:S02]  /*2aea0*/  IMAD.MOV.U32 R11, RZ, RZ, 0x1c1f ;  /* 0x00001c1fff0b7424 */ /* 0x000fe400078e00ff */
[----:B------:R-:W-:Y:S02]  /*2aeb0*/  IMAD.MOV.U32 R15, RZ, RZ, -0x1 ;  /* 0xffffffffff0f7424 */ /* 0x000fe400078e00ff */
[----:B------:R-:W-:-:S07]  /*2aec0*/  IMAD.MOV.U32 R3, RZ, RZ, R14 ;  /* 0x000000ffff037224 */ /* 0x000fce00078e000e */
[----:B------:R-:W-:Y:S05]  /*2aed0*/  WARPSYNC.COLLECTIVE R15, `(.L_x_2129) ;  /* 0x000000000f087348 */ /* 0x000fea0003c00000 */
[----:B------:R0:W1:Y:S02]  /*2aee0*/  SHFL.IDX P6, R14, R13, R12, R11 ;  /* 0x0000000c0d0e7389 */ /* 0x00006400000c000b */
[----:B01----:R-:W-:Y:S01]  /*2aef0*/  ENDCOLLECTIVE ;  /* 0x000000000000791b */ /* 0x003fe20003800000 */
.L_x_2129:
[----:B------:R-:W-:Y:S02]  /*2af00*/  IMAD.MOV.U32 R13, RZ, RZ, R8 ;  /* 0x000000ffff0d7224 */ /* 0x000fe400078e0008 */
[----:B------:R-:W-:-:S07]  /*2af10*/  IMAD.MOV.U32 R0, RZ, RZ, R14 ;  /* 0x000000ffff007224 */ /* 0x000fce00078e000e */
[----:B------:R-:W-:Y:S05]  /*2af20*/  WARPSYNC.COLLECTIVE R15, `(.L_x_2130) ;  /* 0x000000000f087348 */ /* 0x000fea0003c00000 */
[----:B------:R0:W1:Y:S02]  /*2af30*/  SHFL.IDX P6, R14, R13, R12, R11 ;  /* 0x0000000c0d0e7389 */ /* 0x00006400000c000b */
[----:B01----:R-:W-:Y:S01]  /*2af40*/  ENDCOLLECTIVE ;  /* 0x000000000000791b */ /* 0x003fe20003800000 */
.L_x_2130:
[----:B------:R-:W-:Y:S02]  /*2af50*/  IMAD.MOV.U32 R13, RZ, RZ, R4 ;  /* 0x000000ffff0d7224 */ /* 0x000fe400078e0004 */
[----:B------:R-:W-:-:S07]  /*2af60*/  IMAD.MOV.U32 R5, RZ, RZ, R14 ;  /* 0x000000ffff057224 */ /* 0x000fce00078e000e */
[----:B------:R-:W-:Y:S05]  /*2af70*/  WARPSYNC.COLLECTIVE R15, `(.L_x_2131) ;  /* 0x000000000f087348 */ /* 0x000fea0003c00000 */
[----:B------:R0:W1:Y:S02]  /*2af80*/  SHFL.IDX P6, R14, R13, R12, R11 ;  /* 0x0000000c0d0e7389 */ /* 0x00006400000c000b */
[----:B01----:R-:W-:Y:S01]  /*2af90*/  ENDCOLLECTIVE ;  /* 0x000000000000791b */ /* 0x003fe20003800000 */
.L_x_2131:
[----:B------:R-:W-:Y:S01]  /*2afa0*/  IMAD.MOV.U32 R4, RZ, RZ, R14 ;  /* 0x000000ffff047224 */ /* 0x000fe200078e000e */
[----:B------:R-:W-:Y:S06]  /*2afb0*/  BRA `(.L_x_2132) ;  /* 0xfffffe1400687947 */ /* 0x000fec000383ffff */
.L_x_1798:
[----:B0-----:R0:W1:Y:S02]  /*2afc0*/  SYNCS.PHASECHK.TRANS64.TRYWAIT P0, [R16+URZ+0x2a800], R5 ;  /* 0x02a80005100075a7 */ /* 0x001064000800017f */
[----:B-1----:R-:W-:Y:S05]  /*2afd0*/  @!P0 NANOSLEEP.SYNCS 0x989680 ;  /* 0x009896800000895d */ /* 0x002fea0003900000 */
[----:B------:R-:W1:Y:S02]  /*2afe0*/  @!P0 SYNCS.PHASECHK.TRANS64 P0, [R16+URZ+0x2a800], R5 ;  /* 0x02a80005100085a7 */ /* 0x000e64000800007f */
[----:B-1----:R-:W-:Y:S05]  /*2aff0*/  @!P0 BRA `(.L_x_1798) ;  /* 0xfffffffc00f08947 */ /* 0x002fea000383ffff */
[----:B------:R-:W-:Y:S05]  /*2b000*/  BRA `(.L_x_2133) ;  /* 0xfffffe1c00987947 */ /* 0x000fea000383ffff */
.L_x_1822:
        /* <DEDUP_REMOVED lines=8> */
.L_x_2135:
[----:B------:R-:W-:Y:S05]  /*2b090*/  BSYNC B1 ;  /* 0x0000000000017941 */ /* 0x000fea0003800000 */
.L_x_2134:
        /* <DEDUP_REMOVED lines=8> */
.L_x_2136:
[----:B------:R-:W-:Y:S02]  /*2b120*/  IMAD.MOV.U32 R21, RZ, RZ, R3 ;  /* 0x000000ffff157224 */ /* 0x000fe400078e0003 */
[----:B------:R-:W-:Y:S02]  /*2b130*/  IMAD.MOV.U32 R13, RZ, RZ, R7 ;  /* 0x000000ffff0d7224 */ /* 0x000fe400078e0007 */
[----:B------:R-:W-:-:S07]  /*2b140*/  IMAD.MOV.U32 R0, RZ, RZ, R14 ;  /* 0x000000ffff007224 */ /* 0x000fce00078e000e */
[----:B------:R-:W-:Y:S05]  /*2b150*/  WARPSYNC.COLLECTIVE R15, `(.L_x_2137) ;  /* 0x000000000f087348 */ /* 0x000fea0003c00000 */
[----:B------:R0:W1:Y:S02]  /*2b160*/  SHFL.IDX P6, R14, R13, R12, R11 ;  /* 0x0000000c0d0e7389 */ /* 0x00006400000c000b */
[----:B01----:R-:W-:Y:S01]  /*2b170*/  ENDCOLLECTIVE ;  /* 0x000000000000791b */ /* 0x003fe20003800000 */
.L_x_2137:
[----:B------:R-:W-:Y:S02]  /*2b180*/  IMAD.MOV.U32 R20, RZ, RZ, R0 ;  /* 0x000000ffff147224 */ /* 0x000fe400078e0000 */
[----:B------:R-:W-:Y:S02]  /*2b190*/  IMAD.MOV.U32 R13, RZ, RZ, R9 ;  /* 0x000000ffff0d7224 */ /* 0x000fe400078e0009 */
[----:B------:R-:W-:-:S07]  /*2b1a0*/  IMAD.MOV.U32 R5, RZ, RZ, R14 ;  /* 0x000000ffff057224 */ /* 0x000fce00078e000e */
[----:B------:R-:W-:Y:S05]  /*2b1b0*/  WARPSYNC.COLLECTIVE R15, `(.L_x_2138) ;  /* 0x000000000f087348 */ /* 0x000fea0003c00000 */
[----:B------:R0:W1:Y:S02]  /*2b1c0*/  SHFL.IDX P6, R14, R13, R12, R11 ;  /* 0x0000000c0d0e7389 */ /* 0x00006400000c000b */
[----:B01----:R-:W-:Y:S01]  /*2b1d0*/  ENDCOLLECTIVE ;  /* 0x000000000000791b */ /* 0x003fe20003800000 */
.L_x_2138:
[----:B------:R-:W-:Y:S05]  /*2b1e0*/  BRA `(.L_x_2139) ;  /* 0xfffffe44002c7947 */ /* 0x000fea000383ffff */
.L_x_1825:
[----:B------:R-:W-:Y:S01]  /*2b1f0*/  BSSY B1, `(.L_x_2140) ;  /* 0x0000008000017945 */ /* 0x000fe20003800000 */
[----:B------:R-:W-:Y:S02]  /*2b200*/  IMAD.MOV.U32 R13, RZ, RZ, R8 ;  /* 0x000000ffff0d7224 */ /* 0x000fe400078e0008 */
[----:B------:R-:W-:Y:S02]  /*2b210*/  IMAD.MOV.U32 R12, RZ, RZ, 0x1 ;  /* 0x00000001ff0c7424 */ /* 0x000fe400078e00ff */
[----:B------:R-:W-:Y:S02]  /*2b220*/  IMAD.MOV.U32 R11, RZ, RZ, 0x1c1f ;  /* 0x00001c1fff0b7424 */ /* 0x000fe400078e00ff */
[----:B------:R-:W-:-:S07]  /*2b230*/  IMAD.MOV.U32 R15, RZ, RZ, -0x1 ;  /* 0xffffffffff0f7424 */ /* 0x000fce00078e00ff */
[----:B------:R-:W-:Y:S05]  /*2b240*/  WARPSYNC.COLLECTIVE R15, `(.L_x_2141) ;  /* 0x000000000f087348 */ /* 0x000fea0003c00000 */
[----:B------:R0:W1:Y:S02]  /*2b250*/  SHFL.IDX P6, R14, R13, R12, R11 ;  /* 0x0000000c0d0e7389 */ /* 0x00006400000c000b */
[----:B01----:R-:W-:Y:S01]  /*2b260*/  ENDCOLLECTIVE ;  /* 0x000000000000791b */ /* 0x003fe20003800000 */
.L_x_2141:
[----:B------:R-:W-:Y:S05]  /*2b270*/  BSYNC B1 ;  /* 0x0000000000017941 */ /* 0x000fea0003800000 */
.L_x_2140:
        /* <DEDUP_REMOVED lines=8> */
.L_x_2142:
[----:B------:R-:W-:Y:S02]  /*2b300*/  IMAD.MOV.U32 R61, RZ, RZ, R3 ;  /* 0x000000ffff3d7224 */ /* 0x000fe400078e0003 */
[----:B------:R-:W-:Y:S02]  /*2b310*/  IMAD.MOV.U32 R13, RZ, RZ, R7 ;  /* 0x000000ffff0d7224 */ /* 0x000fe400078e0007 */
[----:B------:R-:W-:-:S07]  /*2b320*/  IMAD.MOV.U32 R0, RZ, RZ, R14 ;  /* 0x000000ffff007224 */ /* 0x000fce00078e000e */
[----:B------:R-:W-:Y:S05]  /*2b330*/  WARPSYNC.COLLECTIVE R15, `(.L_x_2143) ;  /* 0x000000000f087348 */ /* 0x000fea0003c00000 */
[----:B------:R0:W1:Y:S02]  /*2b340*/  SHFL.IDX P6, R14, R13, R12, R11 ;  /* 0x0000000c0d0e7389 */ /* 0x00006400000c000b */
[----:B01----:R-:W-:Y:S01]  /*2b350*/  ENDCOLLECTIVE ;  /* 0x000000000000791b */ /* 0x003fe20003800000 */
.L_x_2143:
[----:B------:R-:W-:Y:S02]  /*2b360*/  IMAD.MOV.U32 R60, RZ, RZ, R0 ;  /* 0x000000ffff3c7224 */ /* 0x000fe400078e0000 */
[----:B------:R-:W-:Y:S02]  /*2b370*/  IMAD.MOV.U32 R13, RZ, RZ, R9 ;  /* 0x000000ffff0d7224 */ /* 0x000fe400078e0009 */
[----:B------:R-:W-:-:S07]  /*2b380*/  IMAD.MOV.U32 R7, RZ, RZ, R14 ;  /* 0x000000ffff077224 */ /* 0x000fce00078e000e */
[----:B------:R-:W-:Y:S05]  /*2b390*/  WARPSYNC.COLLECTIVE R15, `(.L_x_2144) ;  /* 0x000000000f087348 */ /* 0x000fea0003c00000 */
[----:B------:R0:W1:Y:S02]  /*2b3a0*/  SHFL.IDX P6, R14, R13, R12, R11 ;  /* 0x0000000c0d0e7389 */ /* 0x00006400000c000b */
[----:B01----:R-:W-:Y:S01]  /*2b3b0*/  ENDCOLLECTIVE ;  /* 0x000000000000791b */ /* 0x003fe20003800000 */
.L_x_2144:
[----:B------:R-:W-:Y:S05]  /*2b3c0*/  BRA `(.L_x_2145) ;  /* 0xfffffe4800607947 */ /* 0x000fea000383ffff */
.L_x_1829:
[----:B0-----:R0:W1:Y:S02]  /*2b3d0*/  SYNCS.PHASECHK.TRANS64.TRYWAIT P0, [R16+URZ+0x2a800], R61 ;  /* 0x02a8003d100075a7 */ /* 0x001064000800017f */
[----:B-1----:R-:W-:Y:S05]  /*2b3e0*/  @!P0 NANOSLEEP.SYNCS 0x989680 ;  /* 0x009896800000895d */ /* 0x002fea0003900000 */
[----:B------:R-:W1:Y:S02]  /*2b3f0*/  @!P0 SYNCS.PHASECHK.TRANS64 P0, [R16+URZ+0x2a800], R61 ;  /* 0x02a8003d100085a7 */ /* 0x000e64000800007f */
[----:B-1----:R-:W-:Y:S05]  /*2b400*/  @!P0 BRA `(.L_x_1829) ;  /* 0xfffffffc00f08947 */ /* 0x002fea000383ffff */
[----:B------:R-:W-:Y:S05]  /*2b410*/  BRA `(.L_x_2146) ;  /* 0xfffffe4c00e87947 */ /* 0x000fea000383ffff */
.L_x_1843:
[----:B-1----:R1:W3:Y:S02]  /*2b420*/  SYNCS.PHASECHK.TRANS64.TRYWAIT P2, [R21+URZ+0x2a830], R0 ;  /* 0x02a83000150075a7 */ /* 0x0022e4000804017f */
[----:B---3--:R-:W-:Y:S05]  /*2b430*/  @!P2 NANOSLEEP.SYNCS 0x989680 ;  /* 0x009896800000a95d */ /* 0x008fea0003900000 */
[----:B------:R-:W3:Y:S02]  /*2b440*/  @!P2 SYNCS.PHASECHK.TRANS64 P2, [R21+URZ+0x2a830], R0 ;  /* 0x02a830001500a5a7 */ /* 0x000ee4000804007f */
[----:B---3--:R-:W-:Y:S05]  /*2b450*/  @!P2 BRA `(.L_x_1843) ;  /* 0xfffffffc00f0a947 */ /* 0x008fea000383ffff */
[----:B------:R-:W-:Y:S05]  /*2b460*/  BRA `(.L_x_1842) ;  /* 0xfffffe7800507947 */ /* 0x000fea000383ffff */
.L_x_1863:
[----:B-1----:R1:W2:Y:S02]  /*2b470*/  SYNCS.PHASECHK.TRANS64.TRYWAIT P2, [R21+URZ+0x2a830], R12 ;  /* 0x02a8300c150075a7 */ /* 0x0022a4000804017f */
[----:B--2---:R-:W-:Y:S05]  /*2b480*/  @!P2 NANOSLEEP.SYNCS 0x989680 ;  /* 0x009896800000a95d */ /* 0x004fea0003900000 */
[----:B------:R-:W2:Y:S02]  /*2b490*/  @!P2 SYNCS.PHASECHK.TRANS64 P2, [R21+URZ+0x2a830], R12 ;  /* 0x02a8300c1500a5a7 */ /* 0x000ea4000804007f */
[----:B--2---:R-:W-:Y:S05]  /*2b4a0*/  @!P2 BRA `(.L_x_1863) ;  /* 0xfffffffc00f0a947 */ /* 0x004fea000383ffff */
[----:B------:R-:W-:Y:S05]  /*2b4b0*/  BRA `(.L_x_1862) ;  /* 0xfffffeac00a07947 */ /* 0x000fea000383ffff */
.L_x_1868:
[----:B-1----:R1:W2:Y:S02]  /*2b4c0*/  SYNCS.PHASECHK.TRANS64.TRYWAIT P2, [R12+URZ+0x2a850], R11 ;  /* 0x02a8500b0c0075a7 */ /* 0x0022a4000804017f */
[----:B--2---:R-:W-:Y:S05]  /*2b4d0*/  @!P2 NANOSLEEP.SYNCS 0x989680 ;  /* 0x009896800000a95d */ /* 0x004fea0003900000 */
[----:B------:R-:W2:Y:S02]  /*2b4e0*/  @!P2 SYNCS.PHASECHK.TRANS64 P2, [R12+URZ+0x2a850], R11 ;  /* 0x02a8500b0c00a5a7 */ /* 0x000ea4000804007f */
[----:B--2---:R-:W-:Y:S05]  /*2b4f0*/  @!P2 BRA `(.L_x_1868) ;  /* 0xfffffffc00f0a947 */ /* 0x004fea000383ffff */
[----:B------:R-:W-:Y:S05]  /*2b500*/  BRA `(.L_x_1867) ;  /* 0xfffffeb800947947 */ /* 0x000fea000383ffff */
.L_x_1888:
[----:B-1----:R1:W2:Y:S02]  /*2b510*/  SYNCS.PHASECHK.TRANS64.TRYWAIT P2, [R5+URZ+0x2a830], R6 ;  /* 0x02a83006050075a7 */ /* 0x0022a4000804017f */
[----:B--2---:R-:W-:Y:S05]  /*2b520*/  @!P2 NANOSLEEP.SYNCS 0x989680 ;  /* 0x009896800000a95d */ /* 0x004fea0003900000 */
[----:B------:R-:W2:Y:S02]  /*2b530*/  @!P2 SYNCS.PHASECHK.TRANS64 P2, [R5+URZ+0x2a830], R6 ;  /* 0x02a830060500a5a7 */ /* 0x000ea4000804007f */
[----:B--2---:R-:W-:Y:S05]  /*2b540*/  @!P2 BRA `(.L_x_1888) ;  /* 0xfffffffc00f0a947 */ /* 0x004fea000383ffff */
[----:B------:R-:W-:Y:S05]  /*2b550*/  BRA `(.L_x_1887) ;  /* 0xfffffee800047947 */ /* 0x000fea000383ffff */
.L_x_1893:
[----:B-1----:R1:W2:Y:S02]  /*2b560*/  SYNCS.PHASECHK.TRANS64.TRYWAIT P2, [R198+URZ+0x2a850], R5 ;  /* 0x02a85005c60075a7 */ /* 0x0022a4000804017f */
[----:B--2---:R-:W-:Y:S05]  /*2b570*/  @!P2 NANOSLEEP.SYNCS 0x989680 ;  /* 0x009896800000a95d */ /* 0x004fea0003900000 */
[----:B------:R-:W2:Y:S02]  /*2b580*/  @!P2 SYNCS.PHASECHK.TRANS64 P2, [R198+URZ+0x2a850], R5 ;  /* 0x02a85005c600a5a7 */ /* 0x000ea4000804007f */
[----:B--2---:R-:W-:Y:S05]  /*2b590*/  @!P2 BRA `(.L_x_1893) ;  /* 0xfffffffc00f0a947 */ /* 0x004fea000383ffff */
[----:B------:R-:W-:Y:S05]  /*2b5a0*/  BRA `(.L_x_1892) ;  /* 0xfffffef000e47947 */ /* 0x000fea000383ffff */
.L_x_1901:
[----:B-1----:R1:W2:Y:S02]  /*2b5b0*/  SYNCS.PHASECHK.TRANS64.TRYWAIT P2, [R6+URZ+0x2a830], R13 ;  /* 0x02a8300d060075a7 */ /* 0x0022a4000804017f */
[----:B--2---:R-:W-:Y:S05]  /*2b5c0*/  @!P2 NANOSLEEP.SYNCS 0x989680 ;  /* 0x009896800000a95d */ /* 0x004fea0003900000 */
[----:B------:R-:W2:Y:S02]  /*2b5d0*/  @!P2 SYNCS.PHASECHK.TRANS64 P2, [R6+URZ+0x2a830], R13 ;  /* 0x02a8300d0600a5a7 */ /* 0x000ea4000804007f */
[----:B--2---:R-:W-:Y:S05]  /*2b5e0*/  @!P2 BRA `(.L_x_1901) ;  /* 0xfffffffc00f0a947 */ /* 0x004fea000383ffff */
[----:B------:R-:W-:Y:S05]  /*2b5f0*/  BRA `(.L_x_1900) ;  /* 0xffffff0c005c7947 */ /* 0x000fea000383ffff */
.L_x_1906:
[----:B-1----:R1:W2:Y:S02]  /*2b600*/  SYNCS.PHASECHK.TRANS64.TRYWAIT P2, [R12+URZ+0x2a850], R11 ;  /* 0x02a8500b0c0075a7 */ /* 0x0022a4000804017f */
[----:B--2---:R-:W-:Y:S05]  /*2b610*/  @!P2 NANOSLEEP.SYNCS 0x989680 ;  /* 0x009896800000a95d */ /* 0x004fea0003900000 */
[----:B------:R-:W2:Y:S02]  /*2b620*/  @!P2 SYNCS.PHASECHK.TRANS64 P2, [R12+URZ+0x2a850], R11 ;  /* 0x02a8500b0c00a5a7 */ /* 0x000ea4000804007f */
[----:B--2---:R-:W-:Y:S05]  /*2b630*/  @!P2 BRA `(.L_x_1906) ;  /* 0xfffffffc00f0a947 */ /* 0x004fea000383ffff */
[----:B------:R-:W-:Y:S05]  /*2b640*/  BRA `(.L_x_1905) ;  /* 0xffffff1800507947 */ /* 0x000fea000383ffff */
.L_x_1920:
[----:B-1----:R1:W2:Y:S02]  /*2b650*/  SYNCS.PHASECHK.TRANS64.TRYWAIT P0, [R11+URZ+0x2a850], R0 ;  /* 0x02a850000b0075a7 */ /* 0x0022a4000800017f */
[----:B--2---:R-:W-:Y:S05]  /*2b660*/  @!P0 NANOSLEEP.SYNCS 0x989680 ;  /* 0x009896800000895d */ /* 0x004fea0003900000 */
[----:B------:R-:W2:Y:S02]  /*2b670*/  @!P0 SYNCS.PHASECHK.TRANS64 P0, [R11+URZ+0x2a850], R0 ;  /* 0x02a850000b0085a7 */ /* 0x000ea4000800007f */
[----:B--2---:R-:W-:Y:S05]  /*2b680*/  @!P0 BRA `(.L_x_1920) ;  /* 0xfffffffc00f08947 */ /* 0x004fea000383ffff */
[----:B------:R-:W-:Y:S05]  /*2b690*/  BRA `(.L_x_1919) ;  /* 0xffffff4400f07947 */ /* 0x000fea000383ffff */
.L_x_1964:
[----:B------:R-:W1:Y:S01]  /*2b6a0*/  S2R R7, SR_TID.X ;  /* 0x0000000000077919 */ /* 0x000e620000002100 */
[----:B------:R-:W-:Y:S01]  /*2b6b0*/  BSSY B1, `(.L_x_2147) ;  /* 0x000000a000017945 */ /* 0x000fe20003800000 */
[----:B------:R-:W-:Y:S02]  /*2b6c0*/  IMAD.MOV.U32 R12, RZ, RZ, RZ ;  /* 0x000000ffff0c7224 */ /* 0x000fe400078e00ff */
[----:B0-----:R-:W-:Y:S02]  /*2b6d0*/  IMAD.MOV.U32 R11, RZ, RZ, 0x1f ;  /* 0x0000001fff0b7424 */ /* 0x001fe400078e00ff */
[----:B------:R-:W-:Y:S01]  /*2b6e0*/  IMAD.MOV.U32 R15, RZ, RZ, -0x1 ;  /* 0xffffffffff0f7424 */ /* 0x000fe200078e00ff */
[----:B-1----:R-:W-:-:S04]  /*2b6f0*/  SHF.R.U32.HI R7, RZ, 0x5, R7 ;  /* 0x00000005ff077819 */ /* 0x002fc80000011607 */
[----:B------:R-:W-:-:S05]  /*2b700*/  LOP3.LUT R7, R7, 0x3, RZ, 0xc0, !PT ;  /* 0x0000000307077812 */ /* 0x000fca00078ec0ff */
[----:B------:R-:W-:-:S07]  /*2b710*/  IMAD.MOV.U32 R13, RZ, RZ, R7 ;  /* 0x000000ffff0d7224 */ /* 0x000fce00078e0007 */
[----:B------:R-:W-:Y:S05]  /*2b720*/  WARPSYNC.COLLECTIVE R15, `(.L_x_2148) ;  /* 0x000000000f087348 */ /* 0x000fea0003c00000 */
[----:B------:R0:W1:Y:S02]  /*2b730*/  SHFL.IDX P6, R14, R13, R12, R11 ;  /* 0x0000000c0d0e7389 */ /* 0x00006400000c000b */
[----:B01----:R-:W-:Y:S01]  /*2b740*/  ENDCOLLECTIVE ;  /* 0x000000000000791b */ /* 0x003fe20003800000 */
.L_x_2148:
[----:B------:R-:W-:Y:S05]  /*2b750*/  BSYNC B1 ;  /* 0x0000000000017941 */ /* 0x000fea0003800000 */
.L_x_2147:
[----:B------:R-:W-:Y:S05]  /*2b760*/  BRA `(.L_x_2149) ;  /* 0xffffff8800387947 */ /* 0x000fea000383ffff */
.L_x_1966:
[----:B------:R-:W-:Y:S01]  /*2b770*/  BSSY B1, `(.L_x_2150) ;  /* 0x0000006000017945 */ /* 0x000fe20003800000 */
[----:B------:R-:W-:-:S07]  /*2b780*/  IMAD.MOV.U32 R15, RZ, RZ, -0x1 ;  /* 0xffffffffff0f7424 */ /* 0x000fce00078e00ff */
[----:B01----:R-:W-:Y:S05]  /*2b790*/  WARPSYNC.COLLECTIVE R15, `(.L_x_2151) ;  /* 0x000000000f0c7348 */ /* 0x003fea0003c00000 */
[----:B------:R-:W-:Y:S02]  /*2b7a0*/  ELECT P6, UR62, PT ;  /* 0x00000000003e782f */ /* 0x000fe400038c0000 */
[----:B------:R-:W-:Y:S01]  /*2b7b0*/  MOV R14, UR62 ;  /* 0x0000003e000e7c02 */ /* 0x000fe20008000f00 */
[----:B01----:R-:W-:Y:S10]  /*2b7c0*/  ENDCOLLECTIVE ;  /* 0x000000000000791b */ /* 0x003ff40003800000 */
.L_x_2151:
[----:B------:R-:W-:Y:S05]  /*2b7d0*/  BSYNC B1 ;  /* 0x0000000000017941 */ /* 0x000fea0003800000 */
.L_x_2150:
[----:B------:R-:W-:Y:S05]  /*2b7e0*/  BRA `(.L_x_1965) ;  /* 0xffffff8800307947 */ /* 0x000fea000383ffff */
.L_x_1968:
[----:B-1----:R-:W2:Y:S02]  /*2b7f0*/  LDL R6, [R1] ;  /* 0x0000000001067983 */ /* 0x002ea40000100800 */
[----:B--2---:R1:W2:Y:S02]  /*2b800*/  SYNCS.PHASECHK.TRANS64.TRYWAIT P0, [R6+URZ+0x2a820], R5 ;  /* 0x02a82005060075a7 */ /* 0x0042a4000800017f */
[----:B--2---:R-:W-:Y:S05]  /*2b810*/  @!P0 NANOSLEEP.SYNCS 0x989680 ;  /* 0x009896800000895d */ /* 0x004fea0003900000 */
[----:B------:R-:W2:Y:S02]  /*2b820*/  @!P0 SYNCS.PHASECHK.TRANS64 P0, [R6+URZ+0x2a820], R5 ;  /* 0x02a82005060085a7 */ /* 0x000ea4000800007f */
[----:B--2---:R-:W-:Y:S05]  /*2b830*/  @!P0 BRA `(.L_x_1968) ;  /* 0xfffffffc00ec8947 */ /* 0x004fea000383ffff */
[----:B------:R-:W-:Y:S05]  /*2b840*/  BRA `(.L_x_2152) ;  /* 0xffffff8800407947 */ /* 0x000fea000383ffff */
.L_x_1972:
[----:B-1----:R1:W2:Y:S02]  /*2b850*/  SYNCS.PHASECHK.TRANS64.TRYWAIT P0, [R7+URZ+0x2a8a0], R10 ;  /* 0x02a8a00a070075a7 */ /* 0x0022a4000800017f */
[----:B--2---:R-:W-:Y:S05]  /*2b860*/  @!P0 NANOSLEEP.SYNCS 0x989680 ;  /* 0x009896800000895d */ /* 0x004fea0003900000 */
[----:B------:R-:W2:Y:S02]  /*2b870*/  @!P0 SYNCS.PHASECHK.TRANS64 P0, [R7+URZ+0x2a8a0], R10 ;  /* 0x02a8a00a070085a7 */ /* 0x000ea4000800007f */
[----:B--2---:R-:W-:Y:S05]  /*2b880*/  @!P0 BRA `(.L_x_1972) ;  /* 0xfffffffc00f08947 */ /* 0x004fea000383ffff */
[----:B------:R-:W-:Y:S05]  /*2b890*/  BRA `(.L_x_2153) ;  /* 0xffffff8800647947 */ /* 0x000fea000383ffff */
.L_x_1979:
[----:B--2---:R2:W3:Y:S02]  /*2b8a0*/  SYNCS.PHASECHK.TRANS64.TRYWAIT P0, [R7+URZ+0x2a8c0], R10 ;  /* 0x02a8c00a070075a7 */ /* 0x0044e4000800017f */
[----:B---3--:R-:W-:Y:S05]  /*2b8b0*/  @!P0 NANOSLEEP.SYNCS 0x989680 ;  /* 0x009896800000895d */ /* 0x008fea0003900000 */
[----:B------:R-:W3:Y:S02]  /*2b8c0*/  @!P0 SYNCS.PHASECHK.TRANS64 P0, [R7+URZ+0x2a8c0], R10 ;  /* 0x02a8c00a070085a7 */ /* 0x000ee4000800007f */
[----:B---3--:R-:W-:Y:S05]  /*2b8d0*/  @!P0 BRA `(.L_x_1979) ;  /* 0xfffffffc00f08947 */ /* 0x008fea000383ffff */
[----:B------:R-:W-:Y:S05]  /*2b8e0*/  BRA `(.L_x_2154) ;  /* 0xffffff8c00647947 */ /* 0x000fea000383ffff */
.L_x_1987:
[----:B-1----:R1:W2:Y:S02]  /*2b8f0*/  SYNCS.PHASECHK.TRANS64.TRYWAIT P1, [R8+URZ+0x2a8a0], R7 ;  /* 0x02a8a007080075a7 */ /* 0x0022a4000802017f */
[----:B--2---:R-:W-:Y:S05]  /*2b900*/  @!P1 NANOSLEEP.SYNCS 0x989680 ;  /* 0x009896800000995d */ /* 0x004fea0003900000 */
[----:B------:R-:W2:Y:S02]  /*2b910*/  @!P1 SYNCS.PHASECHK.TRANS64 P1, [R8+URZ+0x2a8a0], R7 ;  /* 0x02a8a007080095a7 */ /* 0x000ea4000802007f */
[----:B--2---:R-:W-:Y:S05]  /*2b920*/  @!P1 BRA `(.L_x_1987) ;  /* 0xfffffffc00f09947 */ /* 0x004fea000383ffff */
[----:B------:R-:W-:Y:S05]  /*2b930*/  BRA `(.L_x_2155) ;  /* 0xffffff9000847947 */ /* 0x000fea000383ffff */
.L_x_1994:
[----:B--2---:R2:W3:Y:S02]  /*2b940*/  SYNCS.PHASECHK.TRANS64.TRYWAIT P1, [R8+URZ+0x2a8c0], R7 ;  /* 0x02a8c007080075a7 */ /* 0x0044e4000802017f */
[----:B---3--:R-:W-:Y:S05]  /*2b950*/  @!P1 NANOSLEEP.SYNCS 0x989680 ;  /* 0x009896800000995d */ /* 0x008fea0003900000 */
[----:B------:R-:W3:Y:S02]  /*2b960*/  @!P1 SYNCS.PHASECHK.TRANS64 P1, [R8+URZ+0x2a8c0], R7 ;  /* 0x02a8c007080095a7 */ /* 0x000ee4000802007f */
[----:B---3--:R-:W-:Y:S05]  /*2b970*/  @!P1 BRA `(.L_x_1994) ;  /* 0xfffffffc00f09947 */ /* 0x008fea000383ffff */
[----:B------:R-:W-:Y:S05]  /*2b980*/  BRA `(.L_x_2156) ;  /* 0xffffff9400807947 */ /* 0x000fea000383ffff */
.L_x_2016:
[----:B------:R-:W2:Y:S01]  /*2b990*/  S2R R4, SR_TID.X ;  /* 0x0000000000047919 */ /* 0x000ea20000002100 */
[----:B------:R-:W-:Y:S01]  /*2b9a0*/  BSSY B0, `(.L_x_2157) ;  /* 0x000000a000007945 */ /* 0x000fe20003800000 */
[----:B------:R-:W-:Y:S02]  /*2b9b0*/  IMAD.MOV.U32 R12, RZ, RZ, RZ ;  /* 0x000000ffff0c7224 */ /* 0x000fe400078e00ff */
[----:B0-----:R-:W-:Y:S02]  /*2b9c0*/  IMAD.MOV.U32 R11, RZ, RZ, 0x1f ;  /* 0x0000001fff0b7424 */ /* 0x001fe400078e00ff */
[----:B------:R-:W-:Y:S01]  /*2b9d0*/  IMAD.MOV.U32 R15, RZ, RZ, -0x1 ;  /* 0xffffffffff0f7424 */ /* 0x000fe200078e00ff */
[----:B--2---:R-:W-:-:S04]  /*2b9e0*/  SHF.R.U32.HI R4, RZ, 0x5, R4 ;  /* 0x00000005ff047819 */ /* 0x004fc80000011604 */
[----:B------:R-:W-:-:S05]  /*2b9f0*/  LOP3.LUT R4, R4, 0x3, RZ, 0xc0, !PT ;  /* 0x0000000304047812 */ /* 0x000fca00078ec0ff */
[----:B------:R-:W-:-:S07]  /*2ba00*/  IMAD.MOV.U32 R13, RZ, RZ, R4 ;  /* 0x000000ffff0d7224 */ /* 0x000fce00078e0004 */
[----:B-1----:R-:W-:Y:S05]  /*2ba10*/  WARPSYNC.COLLECTIVE R15, `(.L_x_2158) ;  /* 0x000000000f087348 */ /* 0x002fea0003c00000 */
[----:B------:R0:W2:Y:S02]  /*2ba20*/  SHFL.IDX P6, R14, R13, R12, R11 ;  /* 0x0000000c0d0e7389 */ /* 0x0000a400000c000b */
[----:B012---:R-:W-:Y:S01]  /*2ba30*/  ENDCOLLECTIVE ;  /* 0x000000000000791b */ /* 0x007fe20003800000 */
.L_x_2158:
[----:B------:R-:W-:Y:S05]  /*2ba40*/  BSYNC B0 ;  /* 0x0000000000007941 */ /* 0x000fea0003800000 */
.L_x_2157:
[----:B------:R-:W-:Y:S05]  /*2ba50*/  BRA `(.L_x_2159) ;  /* 0xffffffa000fc7947 */ /* 0x000fea000383ffff */
.L_x_2018:
[----:B------:R-:W-:Y:S01]  /*2ba60*/  BSSY B0, `(.L_x_2160) ;  /* 0x0000006000007945 */ /* 0x000fe20003800000 */
[----:B------:R-:W-:-:S07]  /*2ba70*/  IMAD.MOV.U32 R15, RZ, RZ, -0x1 ;  /* 0xffffffffff0f7424 */ /* 0x000fce00078e00ff */
[----:B01-3--:R-:W-:Y:S05]  /*2ba80*/  WARPSYNC.COLLECTIVE R15, `(.L_x_2161) ;  /* 0x000000000f0c7348 */ /* 0x00bfea0003c00000 */
[----:B------:R-:W-:Y:S02]  /*2ba90*/  ELECT P6, UR62, PT ;  /* 0x00000000003e782f */ /* 0x000fe400038c0000 */
[----:B------:R-:W-:Y:S01]  /*2baa0*/  MOV R14, UR62 ;  /* 0x0000003e000e7c02 */ /* 0x000fe20008000f00 */
[----:B01-3--:R-:W-:Y:S10]  /*2bab0*/  ENDCOLLECTIVE ;  /* 0x000000000000791b */ /* 0x00bff40003800000 */
.L_x_2161:
[----:B------:R-:W-:Y:S05]  /*2bac0*/  BSYNC B0 ;  /* 0x0000000000007941 */ /* 0x000fea0003800000 */
.L_x_2160:
[----:B------:R-:W-:Y:S05]  /*2bad0*/  BRA `(.L_x_2162) ;  /* 0xffffffa400087947 */ /* 0x000fea000383ffff */
.L_x_2020:
[----:B-1----:R1:W2:Y:S02]  /*2bae0*/  SYNCS.PHASECHK.TRANS64.TRYWAIT P0, [R0+URZ+0x2a840], R2 ;  /* 0x02a84002000075a7 */ /* 0x0022a4000800017f */
[----:B--2---:R-:W-:Y:S05]  /*2baf0*/  @!P0 NANOSLEEP.SYNCS 0x989680 ;  /* 0x009896800000895d */ /* 0x004fea0003900000 */
[----:B------:R-:W2:Y:S02]  /*2bb00*/  @!P0 SYNCS.PHASECHK.TRANS64 P0, [R0+URZ+0x2a840], R2 ;  /* 0x02a84002000085a7 */ /* 0x000ea4000800007f */
[----:B--2---:R-:W-:Y:S05]  /*2bb10*/  @!P0 BRA `(.L_x_2020) ;  /* 0xfffffffc00f08947 */ /* 0x004fea000383ffff */
[----:B------:R-:W-:Y:S05]  /*2bb20*/  BRA `(.L_x_2163) ;  /* 0xffffffa400747947 */ /* 0x000fea000383ffff */
.L_x_2024:
[----:B------:R-:W2:Y:S01]  /*2bb30*/  LDL.LU R11, [R1+0x3c] ;  /* 0x00003c00010b7983 */ /* 0x000ea20000300800 */
[----:B------:R-:W-:Y:S02]  /*2bb40*/  IMAD.MOV.U32 R13, RZ, RZ, R3 ;  /* 0x000000ffff0d7224 */ /* 0x000fe400078e0003 */
[----:B------:R-:W-:Y:S01]  /*2bb50*/  IMAD.MOV.U32 R12, RZ, RZ, RZ ;  /* 0x000000ffff0c7224 */ /* 0x000fe200078e00ff */
[----:B------:R-:W0:Y:S01]  /*2bb60*/  S2R R5, SR_TID.X ;  /* 0x0000000000057919 */ /* 0x000e220000002100 */
[----:B------:R-:W-:Y:S01]  /*2bb70*/  IMAD.MOV.U32 R15, RZ, RZ, -0x1 ;  /* 0xffffffffff0f7424 */ /* 0x000fe200078e00ff */
[----:B0-----:R-:W-:-:S04]  /*2bb80*/  LOP3.LUT R5, R5, 0x7f, RZ, 0xc0, !PT ;  /* 0x0000007f05057812 */ /* 0x001fc800078ec0ff */
        /* <DEDUP_REMOVED lines=9> */
.L_x_2164:
[----:B------:R-:W-:Y:S02]  /*2bc20*/  IMAD.MOV.U32 R13, RZ, RZ, R4 ;  /* 0x000000ffff0d7224 */ /* 0x000fe400078e0004 */
[----:B------:R-:W-:-:S07]  /*2bc30*/  IMAD.MOV.U32 R6, RZ, RZ, R14 ;  /* 0x000000ffff067224 */ /* 0x000fce00078e000e */
[----:B------:R-:W-:Y:S05]  /*2bc40*/  WARPSYNC.COLLECTIVE R15, `(.L_x_2165) ;  /* 0x000000000f087348 */ /* 0x000fea0003c00000 */
[----:B------:R0:W1:Y:S02]  /*2bc50*/  SHFL.IDX P6, R14, R13, R12, R11 ;  /* 0x0000000c0d0e7389 */ /* 0x00006400000c000b */
[----:B01----:R-:W-:Y:S01]  /*2bc60*/  ENDCOLLECTIVE ;  /* 0x000000000000791b */ /* 0x003fe20003800000 */
.L_x_2165:
        /* <DEDUP_REMOVED lines=19> */
.L_x_2166:
[----:B------:R-:W-:Y:S02]  /*2bda0*/  IMAD.MOV.U32 R13, RZ, RZ, R4 ;  /* 0x000000ffff0d7224 */ /* 0x000fe400078e0004 */
[----:B------:R-:W-:-:S07]  /*2bdb0*/  IMAD.MOV.U32 R9, RZ, RZ, R14 ;  /* 0x000000ffff097224 */ /* 0x000fce00078e000e */
[----:B------:R-:W-:Y:S05]  /*2bdc0*/  WARPSYNC.COLLECTIVE R15, `(.L_x_2167) ;  /* 0x000000000f087348 */ /* 0x000fea0003c00000 */
[----:B------:R0:W1:Y:S02]  /*2bdd0*/  SHFL.IDX P6, R14, R13, R12, R11 ;  /* 0x0000000c0d0e7389 */ /* 0x00006400000c000b */
[----:B01----:R-:W-:Y:S01]  /*2bde0*/  ENDCOLLECTIVE ;  /* 0x000000000000791b */ /* 0x003fe20003800000 */
.L_x_2167:
        /* <DEDUP_REMOVED lines=20> */
.L_x_2168:
[----:B------:R-:W-:Y:S02]  /*2bf30*/  IMAD.MOV.U32 R13, RZ, RZ, R4 ;  /* 0x000000ffff0d7224 */ /* 0x000fe400078e0004 */
[----:B------:R-:W-:-:S05]  /*2bf40*/  IMAD.SHL.U32 R9, R9, 0x8, RZ ;  /* 0x0000000809097824 */ /* 0x000fca00078e00ff */
[----:B------:R-:W-:Y:S01]  /*2bf50*/  LOP3.LUT R9, R9, 0x38, RZ, 0xc0, !PT ;  /* 0x0000003809097812 */ /* 0x000fe200078ec0ff */
[----:B------:R-:W-:-:S07]  /*2bf60*/  IMAD.MOV.U32 R8, RZ, RZ, R14 ;  /* 0x000000ffff087224 */ /* 0x000fce00078e000e */
[----:B------:R-:W-:Y:S05]  /*2bf70*/  WARPSYNC.COLLECTIVE R15, `(.L_x_2169) ;  /* 0x000000000f087348 */ /* 0x000fea0003c00000 */
[----:B------:R0:W1:Y:S02]  /*2bf80*/  SHFL.IDX P6, R14, R13, R12, R11 ;  /* 0x0000000c0d0e7389 */ /* 0x00006400000c000b */
[----:B01----:R-:W-:Y:S01]  /*2bf90*/  ENDCOLLECTIVE ;  /* 0x000000000000791b */ /* 0x003fe20003800000 */
.L_x_2169:
        /* <DEDUP_REMOVED lines=19> */
.L_x_2170:
[----:B------:R-:W-:Y:S02]  /*2c0d0*/  IMAD.MOV.U32 R13, RZ, RZ, R4 ;  /* 0x000000ffff0d7224 */ /* 0x000fe400078e0004 */
[----:B------:R-:W-:-:S07]  /*2c0e0*/  IMAD.MOV.U32 R6, RZ, RZ, R14 ;  /* 0x000000ffff067224 */ /* 0x000fce00078e000e */
[----:B------:R-:W-:Y:S05]  /*2c0f0*/  WARPSYNC.COLLECTIVE R15, `(.L_x_2171) ;  /* 0x000000000f087348 */ /* 0x000fea0003c00000 */
[----:B------:R0:W1:Y:S02]  /*2c100*/  SHFL.IDX P6, R14, R13, R12, R11 ;  /* 0x0000000c0d0e7389 */ /* 0x00006400000c000b */
[----:B01----:R-:W-:Y:S01]  /*2c110*/  ENDCOLLECTIVE ;  /* 0x000000000000791b */ /* 0x003fe20003800000 */
.L_x_2171:
        /* <DEDUP_REMOVED lines=19> */
.L_x_2172:
[----:B------:R-:W-:Y:S02]  /*2c250*/  IMAD.MOV.U32 R13, RZ, RZ, R4 ;  /* 0x000000ffff0d7224 */ /* 0x000fe400078e0004 */
[----:B------:R-:W-:-:S07]  /*2c260*/  IMAD.MOV.U32 R6, RZ, RZ, R14 ;  /* 0x000000ffff067224 */ /* 0x000fce00078e000e */
[----:B------:R-:W-:Y:S05]  /*2c270*/  WARPSYNC.COLLECTIVE R15, `(.L_x_2173) ;  /* 0x000000000f087348 */ /* 0x000fea0003c00000 */
[----:B------:R0:W1:Y:S02]  /*2c280*/  SHFL.IDX P6, R14, R13, R12, R11 ;  /* 0x0000000c0d0e7389 */ /* 0x00006400000c000b */
[----:B01----:R-:W-:Y:S01]  /*2c290*/  ENDCOLLECTIVE ;  /* 0x000000000000791b */ /* 0x003fe20003800000 */
.L_x_2173:
        /* <DEDUP_REMOVED lines=19> */
.L_x_2174:
[----:B------:R-:W-:Y:S02]  /*2c3d0*/  IMAD.MOV.U32 R13, RZ, RZ, R4 ;  /* 0x000000ffff0d7224 */ /* 0x000fe400078e0004 */
[----:B------:R-:W-:-:S07]  /*2c3e0*/  IMAD.MOV.U32 R6, RZ, RZ, R14 ;  /* 0x000000ffff067224 */ /* 0x000fce00078e000e */
[----:B------:R-:W-:Y:S05]  /*2c3f0*/  WARPSYNC.COLLECTIVE R15, `(.L_x_2175) ;  /* 0x000000000f087348 */ /* 0x000fea0003c00000 */
[----:B------:R0:W1:Y:S02]  /*2c400*/  SHFL.IDX P6, R14, R13, R12, R11 ;  /* 0x0000000c0d0e7389 */ /* 0x00006400000c000b */
[----:B01----:R-:W-:Y:S01]  /*2c410*/  ENDCOLLECTIVE ;  /* 0x000000000000791b */ /* 0x003fe20003800000 */
.L_x_2175:
        /* <DEDUP_REMOVED lines=17> */
.L_x_2176:
[----:B------:R-:W-:-:S05]  /*2c530*/  VIADD R7, R0, 0x60 ;  /* 0x0000006000077836 */ /* 0x000fca0000000000 */
[----:B------:R-:W-:Y:S01]  /*2c540*/  ISETP.GE.AND P4, PT, R7, R2, PT ;  /* 0x000000020700720c */ /* 0x000fe20003f86270 */
[----:B------:R-:W-:Y:S02]  /*2c550*/  IMAD.MOV.U32 R13, RZ, RZ, R4 ;  /* 0x000000ffff0d7224 */ /* 0x000fe400078e0004 */
[----:B------:R-:W-:-:S10]  /*2c560*/  IMAD.MOV.U32 R6, RZ, RZ, R14 ;  /* 0x000000ffff067224 */ /* 0x000fd400078e000e */
[----:B------:R-:W-:Y:S05]  /*2c570*/  WARPSYNC.COLLECTIVE R15, `(.L_x_2177) ;  /* 0x000000000f087348 */ /* 0x000fea0003c00000 */
[----:B------:R0:W1:Y:S02]  /*2c580*/  SHFL.IDX P6, R14, R13, R12, R11 ;  /* 0x0000000c0d0e7389 */ /* 0x00006400000c000b */
[----:B01----:R-:W-:Y:S01]  /*2c590*/  ENDCOLLECTIVE ;  /* 0x000000000000791b */ /* 0x003fe20003800000 */
.L_x_2177:
        /* <DEDUP_REMOVED lines=17> */
.L_x_2178:
[----:B------:R-:W-:Y:S02]  /*2c6b0*/  IMAD.MOV.U32 R13, RZ, RZ, R4 ;  /* 0x000000ffff0d7224 */ /* 0x000fe400078e0004 */
[----:B------:R-:W-:-:S07]  /*2c6c0*/  IMAD.MOV.U32 R5, RZ, RZ, R14 ;  /* 0x000000ffff057224 */ /* 0x000fce00078e000e */
[----:B------:R-:W-:Y:S05]  /*2c6d0*/  WARPSYNC.COLLECTIVE R15, `(.L_x_2179) ;  /* 0x000000000f087348 */ /* 0x000fea0003c00000 */
[----:B------:R0:W1:Y:S02]  /*2c6e0*/  SHFL.IDX P6, R14, R13, R12, R11 ;  /* 0x0000000c0d0e7389 */ /* 0x00006400000c000b */
[----:B01----:R-:W-:Y:S01]  /*2c6f0*/  ENDCOLLECTIVE ;  /* 0x000000000000791b */ /* 0x003fe20003800000 */
.L_x_2179:
[----:B------:R-:W-:Y:S01]  /*2c700*/  IMAD.MOV.U32 R3, RZ, RZ, R14 ;  /* 0x000000ffff037224 */ /* 0x000fe200078e000e */
[----:B------:R-:W-:Y:S06]  /*2c710*/  BRA `(.L_x_2180) ;  /* 0xffffffa800307947 */ /* 0x000fec000383ffff */
.L_x_2029:
[----:B0-----:R-:W2:Y:S02]  /*2c720*/  LDL R2, [R1] ;  /* 0x0000000001027983 */ /* 0x001ea40000100800 */
[----:B--2---:R0:W2:Y:S02]  /*2c730*/  SYNCS.PHASECHK.TRANS64.TRYWAIT P0, [R2+URZ+0x2a820], R0 ;  /* 0x02a82000020075a7 */ /* 0x0040a4000800017f */
[----:B--2---:R-:W-:Y:S05]  /*2c740*/  @!P0 NANOSLEEP.SYNCS 0x989680 ;  /* 0x009896800000895d */ /* 0x004fea0003900000 */
[----:B------:R-:W2:Y:S02]  /*2c750*/  @!P0 SYNCS.PHASECHK.TRANS64 P0, [R2+URZ+0x2a820], R0 ;  /* 0x02a82000020085a7 */ /* 0x000ea4000800007f */
[----:B--2---:R-:W-:Y:S05]  /*2c760*/  @!P0 BRA `(.L_x_2029) ;  /* 0xfffffffc00ec8947 */ /* 0x004fea000383ffff */
[----:B------:R-:W-:Y:S05]  /*2c770*/  BRA `(.L_x_2181) ;  /* 0xffffffa800b87947 */ /* 0x000fea000383ffff */
.L_x_2038:
[----:B-1----:R1:W2:Y:S02]  /*2c780*/  SYNCS.PHASECHK.TRANS64.TRYWAIT P0, [R3+URZ+0x2a840], R2 ;  /* 0x02a84002030075a7 */ /* 0x0022a4000800017f */
[----:B--2---:R-:W-:Y:S05]  /*2c790*/  @!P0 NANOSLEEP.SYNCS 0x989680 ;  /* 0x009896800000895d */ /* 0x004fea0003900000 */
[----:B------:R-:W2:Y:S02]  /*2c7a0*/  @!P0 SYNCS.PHASECHK.TRANS64 P0, [R3+URZ+0x2a840], R2 ;  /* 0x02a84002030085a7 */ /* 0x000ea4000800007f */
[----:B--2---:R-:W-:Y:S05]  /*2c7b0*/  @!P0 BRA `(.L_x_2038) ;  /* 0xfffffffc00f08947 */ /* 0x004fea000383ffff */
[----:B------:R-:W-:Y:S05]  /*2c7c0*/  BRA `(.L_x_2182) ;  /* 0xffffffac00887947 */ /* 0x000fea000383ffff */
.L_x_2045:
[----:B0-----:R0:W1:Y:S02]  /*2c7d0*/  SYNCS.PHASECHK.TRANS64.TRYWAIT P0, [R3+URZ+0x60], R2 ;  /* 0x00006002030075a7 */ /* 0x001064000800017f */
[----:B-1----:R-:W-:Y:S05]  /*2c7e0*/  @!P0 NANOSLEEP.SYNCS 0x989680 ;  /* 0x009896800000895d */ /* 0x002fea0003900000 */
[----:B------:R-:W1:Y:S02]  /*2c7f0*/  @!P0 SYNCS.PHASECHK.TRANS64 P0, [R3+URZ+0x60], R2 ;  /* 0x00006002030085a7 */ /* 0x000e64000800007f */
[----:B-1----:R-:W-:Y:S05]  /*2c800*/  @!P0 BRA `(.L_x_2045) ;  /* 0xfffffffc00f08947 */ /* 0x002fea000383ffff */
[----:B------:R-:W-:Y:S05]  /*2c810*/  BRA `(.L_x_2183) ;  /* 0xffffffb000a07947 */ /* 0x000fea000383ffff */
.L_x_2054:
[----:B-1----:R1:W2:Y:S02]  /*2c820*/  SYNCS.PHASECHK.TRANS64.TRYWAIT P0, [R3+URZ+0x2a840], R2 ;  /* 0x02a84002030075a7 */ /* 0x0022a4000800017f */
[----:B--2---:R-:W-:Y:S05]  /*2c830*/  @!P0 NANOSLEEP.SYNCS 0x989680 ;  /* 0x009896800000895d */ /* 0x004fea0003900000 */
[----:B------:R-:W2:Y:S02]  /*2c840*/  @!P0 SYNCS.PHASECHK.TRANS64 P0, [R3+URZ+0x2a840], R2 ;  /* 0x02a84002030085a7 */ /* 0x000ea4000800007f */
[----:B--2---:R-:W-:Y:S05]  /*2c850*/  @!P0 BRA `(.L_x_2054) ;  /* 0xfffffffc00f08947 */ /* 0x004fea000383ffff */
[----:B------:R-:W-:Y:S05]  /*2c860*/  BRA `(.L_x_2184) ;  /* 0xffffffb800487947 */ /* 0x000fea000383ffff */
.L_x_2061:
[----:B0-----:R0:W1:Y:S02]  /*2c870*/  SYNCS.PHASECHK.TRANS64.TRYWAIT P0, [R2+URZ+0x60], R3 ;  /* 0x00006003020075a7 */ /* 0x001064000800017f */
[----:B-1----:R-:W-:Y:S05]  /*2c880*/  @!P0 NANOSLEEP.SYNCS 0x989680 ;  /* 0x009896800000895d */ /* 0x002fea0003900000 */
[----:B------:R-:W1:Y:S02]  /*2c890*/  @!P0 SYNCS.PHASECHK.TRANS64 P0, [R2+URZ+0x60], R3 ;  /* 0x00006003020085a7 */ /* 0x000e64000800007f */
[----:B-1----:R-:W-:Y:S05]  /*2c8a0*/  @!P0 BRA `(.L_x_2061) ;  /* 0xfffffffc00f08947 */ /* 0x002fea000383ffff */
[----:B------:R-:W-:Y:S05]  /*2c8b0*/  BRA `(.L_x_2185) ;  /* 0xffffffbc00607947 */ /* 0x000fea000383ffff */
.L_x_2070:
[----:B--2---:R2:W3:Y:S02]  /*2c8c0*/  SYNCS.PHASECHK.TRANS64.TRYWAIT P0, [R2+URZ+0x2a840], R3 ;  /* 0x02a84003020075a7 */ /* 0x0044e4000800017f */
[----:B---3--:R-:W-:Y:S05]  /*2c8d0*/  @!P0 NANOSLEEP.SYNCS 0x989680 ;  /* 0x009896800000895d */ /* 0x008fea0003900000 */
[----:B------:R-:W3:Y:S02]  /*2c8e0*/  @!P0 SYNCS.PHASECHK.TRANS64 P0, [R2+URZ+0x2a840], R3 ;  /* 0x02a84003020085a7 */ /* 0x000ee4000800007f */
[----:B---3--:R-:W-:Y:S05]  /*2c8f0*/  @!P0 BRA `(.L_x_2070) ;  /* 0xfffffffc00f08947 */ /* 0x008fea000383ffff */
[----:B------:R-:W-:Y:S05]  /*2c900*/  BRA `(.L_x_2186) ;  /* 0xffffffc000d47947 */ /* 0x000fea000383ffff */
.L_x_2077:
[----:B0-----:R0:W1:Y:S02]  /*2c910*/  SYNCS.PHASECHK.TRANS64.TRYWAIT P0, [R2+URZ+0x60], R5 ;  /* 0x00006005020075a7 */ /* 0x001064000800017f */
[----:B-1----:R-:W-:Y:S05]  /*2c920*/  @!P0 NANOSLEEP.SYNCS 0x989680 ;  /* 0x009896800000895d */ /* 0x002fea0003900000 */
[----:B------:R-:W1:Y:S02]  /*2c930*/  @!P0 SYNCS.PHASECHK.TRANS64 P0, [R2+URZ+0x60], R5 ;  /* 0x00006005020085a7 */ /* 0x000e64000800007f */
[----:B-1----:R-:W-:Y:S05]  /*2c940*/  @!P0 BRA `(.L_x_2077) ;  /* 0xfffffffc00f08947 */ /* 0x002fea000383ffff */
[----:B------:R-:W-:Y:S05]  /*2c950*/  BRA `(.L_x_2187) ;  /* 0xffffffc400ec7947 */ /* 0x000fea000383ffff */
.L_x_2088:
[----:B--2---:R2:W3:Y:S02]  /*2c960*/  SYNCS.PHASECHK.TRANS64.TRYWAIT P0, [R0+URZ+0x2a860], R2 ;  /* 0x02a86002000075a7 */ /* 0x0044e4000800017f */
[----:B---3--:R-:W-:Y:S05]  /*2c970*/  @!P0 NANOSLEEP.SYNCS 0x989680 ;  /* 0x009896800000895d */ /* 0x008fea0003900000 */
[----:B------:R-:W3:Y:S02]  /*2c980*/  @!P0 SYNCS.PHASECHK.TRANS64 P0, [R0+URZ+0x2a860], R2 ;  /* 0x02a86002000085a7 */ /* 0x000ee4000800007f */
[----:B---3--:R-:W-:Y:S05]  /*2c990*/  @!P0 BRA `(.L_x_2088) ;  /* 0xfffffffc00f08947 */ /* 0x008fea000383ffff */
[----:B------:R-:W-:Y:S05]  /*2c9a0*/  BRA `(.L_x_2188) ;  /* 0xffffffcc00447947 */ /* 0x000fea000383ffff */
.L_x_2095:
[----:B------:R-:W-:Y:S01]  /*2c9b0*/  BSSY B0, `(.L_x_2189) ;  /* 0x0000008000007945 */ /* 0x000fe20003800000 */
[----:B------:R-:W-:Y:S02]  /*2c9c0*/  IMAD.MOV.U32 R13, RZ, RZ, R16 ;  /* 0x000000ffff0d7224 */ /* 0x000fe400078e0010 */
[----:B0-----:R-:W-:Y:S02]  /*2c9d0*/  IMAD.MOV.U32 R12, RZ, RZ, RZ ;  /* 0x000000ffff0c7224 */ /* 0x001fe400078e00ff */
[----:B------:R-:W-:Y:S02]  /*2c9e0*/  IMAD.MOV.U32 R11, RZ, RZ, 0x1f ;  /* 0x0000001fff0b7424 */ /* 0x000fe400078e00ff */
[----:B------:R-:W-:-:S07]  /*2c9f0*/  IMAD.MOV.U32 R15, RZ, RZ, -0x1 ;  /* 0xffffffffff0f7424 */ /* 0x000fce00078e00ff */
[----:B------:R-:W-:Y:S05]  /*2ca00*/  WARPSYNC.COLLECTIVE R15, `(.L_x_2190) ;  /* 0x000000000f087348 */ /* 0x000fea0003c00000 */
[----:B------:R0:W1:Y:S02]  /*2ca10*/  SHFL.IDX P6, R14, R13, R12, R11 ;  /* 0x0000000c0d0e7389 */ /* 0x00006400000c000b */
[----:B01----:R-:W-:Y:S01]  /*2ca20*/  ENDCOLLECTIVE ;  /* 0x000000000000791b */ /* 0x003fe20003800000 */
.L_x_2190:
[----:B------:R-:W-:Y:S05]  /*2ca30*/  BSYNC B0 ;  /* 0x0000000000007941 */ /* 0x000fea0003800000 */
.L_x_2189:
        /* <DEDUP_REMOVED lines=9> */
.L_x_2191:
        /* <DEDUP_REMOVED lines=19> */
.L_x_2192:
        /* <DEDUP_REMOVED lines=8> */
.L_x_2193:
        /* <DEDUP_REMOVED lines=8> */
.L_x_2194:
        /* <DEDUP_REMOVED lines=8> */
.L_x_2195:
        /* <DEDUP_REMOVED lines=8> */
.L_x_2196:
        /* <DEDUP_REMOVED lines=9> */
.L_x_2197:
[----:B------:R-:W-:Y:S01]  /*2ce90*/  IMAD.MOV.U32 R16, RZ, RZ, R14 ;  /* 0x000000ffff107224 */ /* 0x000fe200078e000e */
[----:B------:R-:W-:Y:S06]  /*2cea0*/  BRA `(.L_x_2198) ;  /* 0xffffffcc00c07947 */ /* 0x000fec000383ffff */
.L_x_2100:
[----:B------:R-:W-:Y:S01]  /*2ceb0*/  BSSY B0, `(.L_x_2199) ;  /* 0x0000008000007945 */ /* 0x000fe20003800000 */
[----:B-----5:R-:W-:Y:S02]  /*2cec0*/  IMAD.MOV.U32 R13, RZ, RZ, R3 ;  /* 0x000000ffff0d7224 */ /* 0x020fe400078e0003 */
[----:B0-----:R-:W-:Y:S02]  /*2ced0*/  IMAD.MOV.U32 R12, RZ, RZ, 0x1 ;  /* 0x00000001ff0c7424 */ /* 0x001fe400078e00ff */
[----:B------:R-:W-:Y:S02]  /*2cee0*/  IMAD.MOV.U32 R11, RZ, RZ, RZ ;  /* 0x000000ffff0b7224 */ /* 0x000fe400078e00ff */
[----:B------:R-:W-:-:S07]  /*2cef0*/  IMAD.MOV.U32 R15, RZ, RZ, -0x1 ;  /* 0xffffffffff0f7424 */ /* 0x000fce00078e00ff */
[----:B-1----:R-:W-:Y:S05]  /*2cf00*/  WARPSYNC.COLLECTIVE R15, `(.L_x_2200) ;  /* 0x000000000f087348 */ /* 0x002fea0003c00000 */
[----:B------:R0:W2:Y:S02]  /*2cf10*/  SHFL.UP P6, R14, R13, R12, R11 ;  /* 0x0400000c0d0e7389 */ /* 0x0000a400000c000b */
[----:B012---:R-:W-:Y:S01]  /*2cf20*/  ENDCOLLECTIVE ;  /* 0x000000000000791b */ /* 0x007fe20003800000 */
.L_x_2200:
[----:B------:R-:W-:Y:S05]  /*2cf30*/  BSYNC B0 ;  /* 0x0000000000007941 */ /* 0x000fea0003800000 */
.L_x_2199:
        /* <DEDUP_REMOVED lines=9> */
.L_x_2201:
        /* <DEDUP_REMOVED lines=8> */
.L_x_2202:
        /* <DEDUP_REMOVED lines=8> */
.L_x_2203:
        /* <DEDUP_REMOVED lines=8> */
.L_x_2204:
        /* <DEDUP_REMOVED lines=9> */
.L_x_2205:
[----:B------:R-:W-:Y:S01]  /*2d1e0*/  IMAD.MOV.U32 R16, RZ, RZ, R14 ;  /* 0x000000ffff107224 */ /* 0x000fe200078e000e */
[----:B------:R-:W-:Y:S06]  /*2d1f0*/  BRA `(.L_x_2206) ;  /* 0xffffffcc008c7947 */ /* 0x000fec000383ffff */
.L_x_2102:
[----:B------:R-:W-:Y:S01]  /*2d200*/  BSSY B0, `(.L_x_2207) ;  /* 0x0000006000007945 */ /* 0x000fe20003800000 */
[----:B------:R-:W-:Y:S01]  /*2d210*/  PLOP3.LUT P6, PT, P6, PT, PT, 0x8, 0x0 ;  /* 0x000000000000781c */ /* 0x000fe200037ce170 */
[----:B------:R-:W-:-:S12]  /*2d220*/  IMAD.MOV.U32 R15, RZ, RZ, -0x1 ;  /* 0xffffffffff0f7424 */ /* 0x000fd800078e00ff */
[----:B01----:R-:W-:Y:S05]  /*2d230*/  WARPSYNC.COLLECTIVE R15, `(.L_x_2208) ;  /* 0x000000000f087348 */ /* 0x003fea0003c00000 */
[----:B------:R-:W-:Y:S01]  /*2d240*/  VOTE.ANY R14, PT, P6 ;  /* 0x00000000000e7806 */ /* 0x000fe200030e0100 */
[----:B01----:R-:W-:Y:S06]  /*2d250*/  ENDCOLLECTIVE ;  /* 0x000000000000791b */ /* 0x003fec0003800000 */
.L_x_2208:
[----:B------:R-:W-:Y:S05]  /*2d260*/  BSYNC B0 ;  /* 0x0000000000007941 */ /* 0x000fea0003800000 */
.L_x_2207:
        /* <DEDUP_REMOVED lines=9> */
.L_x_2209:
[----:B------:R-:W-:Y:S01]  /*2d300*/  IMAD.MOV.U32 R17, RZ, RZ, R14 ;  /* 0x000000ffff117224 */ /* 0x000fe200078e000e */
[----:B------:R-:W-:Y:S06]  /*2d310*/  BRA `(.L_x_2210) ;  /* 0xffffffcc007c7947 */ /* 0x000fec000383ffff */
.L_x_2104:
[----:B------:R-:W-:Y:S01]  /*2d320*/  BSSY B0, `(.L_x_2211) ;  /* 0x0000007000007945 */ /* 0x000fe20003800000 */
[----:B------:R-:W-:Y:S02]  /*2d330*/  IMAD.MOV.U32 R13, RZ, RZ, R2 ;  /* 0x000000ffff0d7224 */ /* 0x000fe400078e0002 */
[----:B------:R-:W-:Y:S02]  /*2d340*/  IMAD.MOV.U32 R11, RZ, RZ, 0x1f ;  /* 0x0000001fff0b7424 */ /* 0x000fe400078e00ff */
[----:B------:R-:W-:-:S07]  /*2d350*/  IMAD.MOV.U32 R15, RZ, RZ, -0x1 ;  /* 0xffffffffff0f7424 */ /* 0x000fce00078e00ff */
[----:B-123--:R-:W-:Y:S05]  /*2d360*/  WARPSYNC.COLLECTIVE R15, `(.L_x_2212) ;  /* 0x000000000f087348 */ /* 0x00efea0003c00000 */
[----:B------:R0:W4:Y:S02]  /*2d370*/  SHFL.IDX P6, R14, R13, R12, R11 ;  /* 0x0000000c0d0e7389 */ /* 0x00012400000c000b */
[----:B01234-:R-:W-:Y:S01]  /*2d380*/  ENDCOLLECTIVE ;  /* 0x000000000000791b */ /* 0x01ffe20003800000 */
.L_x_2212:
[----:B------:R-:W-:Y:S05]  /*2d390*/  BSYNC B0 ;  /* 0x0000000000007941 */ /* 0x000fea0003800000 */
.L_x_2211:
[----:B------:R-:W-:Y:S01]  /*2d3a0*/  IMAD.MOV.U32 R2, RZ, RZ, R14 ;  /* 0x000000ffff027224 */ /* 0x000fe200078e000e */
[----:B------:R-:W-:Y:S06]  /*2d3b0*/  BRA `(.L_x_2213) ;  /* 0xffffffcc00707947 */ /* 0x000fec000383ffff */
.L_x_2108:
[----:B0-----:R0:W1:Y:S02]  /*2d3c0*/  SYNCS.PHASECHK.TRANS64.TRYWAIT P0, [R0+URZ+0x2a820], R3 ;  /* 0x02a82003000075a7 */ /* 0x001064000800017f */
[----:B-1----:R-:W-:Y:S05]  /*2d3d0*/  @!P0 NANOSLEEP.SYNCS 0x989680 ;  /* 0x009896800000895d */ /* 0x002fea0003900000 */
[----:B------:R-:W1:Y:S02]  /*2d3e0*/  @!P0 SYNCS.PHASECHK.TRANS64 P0, [R0+URZ+0x2a820], R3 ;  /* 0x02a82003000085a7 */ /* 0x000e64000800007f */
[----:B-1----:R-:W-:Y:S05]  /*2d3f0*/  @!P0 BRA `(.L_x_2108) ;  /* 0xfffffffc00f08947 */ /* 0x002fea000383ffff */
[----:B------:R-:W-:Y:S05]  /*2d400*/  BRA `(.L_x_2214) ;  /* 0xffffffd000f87947 */ /* 0x000fea000383ffff */
.L_x_2109:
        /* <DEDUP_REMOVED lines=11> */
.L_x_2216:
[----:B------:R-:W-:Y:S05]  /*2d4c0*/  BSYNC B0 ;  /* 0x0000000000007941 */ /* 0x000fea0003800000 */
.L_x_2215:
[----:B------:R-:W-:Y:S05]  /*2d4d0*/  BRA `(.L_x_2217) ;  /* 0xffffffd000e07947 */ /* 0x000fea000383ffff */
.L_x_2110:
[----:B------:R-:W-:Y:S01]  /*2d4e0*/  BSSY B0, `(.L_x_2218) ;  /* 0x0000006000007945 */ /* 0x000fe20003800000 */
[----:B------:R-:W-:-:S07]  /*2d4f0*/  IMAD.MOV.U32 R15, RZ, RZ, -0x1 ;  /* 0xffffffffff0f7424 */ /* 0x000fce00078e00ff */
[----:B01----:R-:W-:Y:S05]  /*2d500*/  WARPSYNC.COLLECTIVE R15, `(.L_x_2219) ;  /* 0x000000000f0c7348 */ /* 0x003fea0003c00000 */
[----:B------:R-:W-:Y:S02]  /*2d510*/  ELECT P6, UR62, PT ;  /* 0x00000000003e782f */ /* 0x000fe400038c0000 */
[----:B------:R-:W-:Y:S01]  /*2d520*/  MOV R14, UR62 ;  /* 0x0000003e000e7c02 */ /* 0x000fe20008000f00 */
[----:B01----:R-:W-:Y:S10]  /*2d530*/  ENDCOLLECTIVE ;  /* 0x000000000000791b */ /* 0x003ff40003800000 */
.L_x_2219:
[----:B------:R-:W-:Y:S05]  /*2d540*/  BSYNC B0 ;  /* 0x0000000000007941 */ /* 0x000fea0003800000 */
.L_x_2218:
[----:B------:R-:W-:Y:S05]  /*2d550*/  BRA `(.L_x_2220) ;  /* 0xffffffd000d47947 */ /* 0x000fea000383ffff */
.L_x_2112:
[----:B0-----:R0:W1:Y:S02]  /*2d560*/  SYNCS.PHASECHK.TRANS64.TRYWAIT P0, [R6+URZ], R5 ;  /* 0x00000005060075a7 */ /* 0x001064000800017f */
[----:B-1----:R-:W-:Y:S05]  /*2d570*/  @!P0 NANOSLEEP.SYNCS 0x989680 ;  /* 0x009896800000895d */ /* 0x002fea0003900000 */
[----:B------:R-:W1:Y:S02]  /*2d580*/  @!P0 SYNCS.PHASECHK.TRANS64 P0, [R6+URZ], R5 ;  /* 0x00000005060085a7 */ /* 0x000e64000800007f */
[----:B-1----:R-:W-:Y:S05]  /*2d590*/  @!P0 BRA `(.L_x_2112) ;  /* 0xfffffffc00f08947 */ /* 0x002fea000383ffff */
[----:B------:R-:W-:Y:S05]  /*2d5a0*/  BRA `(.L_x_2221) ;  /* 0xffffffd400107947 */ /* 0x000fea000383ffff */
.L_x_2113:
[----:B-1----:R1:W2:Y:S02]  /*2d5b0*/  SYNCS.PHASECHK.TRANS64.TRYWAIT P0, [R7+URZ], R2 ;  /* 0x00000002070075a7 */ /* 0x0022a4000800017f */
[----:B--2---:R-:W-:Y:S05]  /*2d5c0*/  @!P0 NANOSLEEP.SYNCS 0x989680 ;  /* 0x009896800000895d */ /* 0x004fea0003900000 */
[----:B------:R-:W2:Y:S02]  /*2d5d0*/  @!P0 SYNCS.PHASECHK.TRANS64 P0, [R7+URZ], R2 ;  /* 0x00000002070085a7 */ /* 0x000ea4000800007f */
[----:B--2---:R-:W-:Y:S05]  /*2d5e0*/  @!P0 BRA `(.L_x_2113) ;  /* 0xfffffffc00f08947 */ /* 0x004fea000383ffff */
[----:B------:R-:W-:Y:S05]  /*2d5f0*/  BRA `(.L_x_2222) ;  /* 0xffffffd400047947 */ /* 0x000fea000383ffff */
.L_x_2115:
[----:B--2---:R2:W3:Y:S02]  /*2d600*/  SYNCS.PHASECHK.TRANS64.TRYWAIT P0, [R4+URZ], R5 ;  /* 0x00000005040075a7 */ /* 0x0044e4000800017f */
[----:B---3--:R-:W-:Y:S05]  /*2d610*/  @!P0 NANOSLEEP.SYNCS 0x989680 ;  /* 0x009896800000895d */ /* 0x008fea0003900000 */
[----:B------:R-:W3:Y:S02]  /*2d620*/  @!P0 SYNCS.PHASECHK.TRANS64 P0, [R4+URZ], R5 ;  /* 0x00000005040085a7 */ /* 0x000ee4000800007f */
[----:B---3--:R-:W-:Y:S05]  /*2d630*/  @!P0 BRA `(.L_x_2115) ;  /* 0xfffffffc00f08947 */ /* 0x008fea000383ffff */
[----:B------:R-:W-:Y:S05]  /*2d640*/  BRA `(.L_x_2223) ;  /* 0xffffffd4000c7947 */ /* 0x000fea000383ffff */
.L_x_2224:
        /* <DEDUP_REMOVED lines=11> */
.L_x_3199:


//--------------------- .text._ZN7cutlass13device_kernelIN5flash11enable_sm90INS1_16FlashAttnFwdSm90INS1_25CollectiveMainloopFwdSm90ILi2EN4cute5tupleIJNS5_1CILi1EEES8_S8_EEENS6_IJNS7_ILi128EEESA_NS7_ILi192EEEEEELi128ENS_10bfloat16_tEfNS_4arch4Sm90ELb1ELb0ELb1ELb0ELb0ELb0ELb0ELb1ELb1ELb1ELb0ELb0EEENS1_21CollectiveEpilogueFwdINS6_IJSA_SA_SA_EEES9_SD_SF_Li256ELb0ELb1ELb0ELb0EEENS1_30DynamicPersistentTileSchedulerILi256ELi128ELb0ELb1ELb1EEEEEEEEEvNT_6ParamsE --------------------------
	.section	.text._ZN7cutlass13device_kernelIN5flash11enable_sm90INS1_16FlashAttnFwdSm90INS1_25CollectiveMainloopFwdSm90ILi2EN4cute5tupleIJNS5_1CILi1EEES8_S8_EEENS6_IJNS7_ILi128EEESA_NS7_ILi192EEEEEELi128ENS_10bfloat16_tEfNS_4arch4Sm90ELb1ELb0ELb1ELb0ELb0ELb0ELb0ELb1ELb1ELb1ELb0ELb0EEENS1_21CollectiveEpilogueFwdINS6_IJSA_SA_SA_EEES9_SD_SF_Li256ELb0ELb1ELb0ELb0EEENS1_30DynamicPersistentTileSchedulerILi256ELi128ELb0ELb1ELb1EEEEEEEEEvNT_6ParamsE,"ax",@progbits
	.align	128
.text._ZN7cutlass13device_kernelIN5flash11enable_sm90INS1_16FlashAttnFwdSm90INS1_25CollectiveMainloopFwdSm90ILi2EN4cute5tupleIJNS5_1CILi1EEES8_S8_EEENS6_IJNS7_ILi128EEESA_NS7_ILi192EEEEEELi128ENS_10bfloat16_tEfNS_4arch4Sm90ELb1ELb0ELb1ELb0ELb0ELb0ELb0ELb1ELb1ELb1ELb0ELb0EEENS1_21CollectiveEpilogueFwdINS6_IJSA_SA_SA_EEES9_SD_SF_Li256ELb0ELb1ELb0ELb0EEENS1_30DynamicPersistentTileSchedulerILi256ELi128ELb0ELb1ELb1EEEEEEEEEvNT_6ParamsE:
        .type           _ZN7cutlass13device_kernelIN5flash11enable_sm90INS1_16FlashAttnFwdSm90INS1_25CollectiveMainloopFwdSm90ILi2EN4cute5tupleIJNS5_1CILi1EEES8_S8_EEENS6_IJNS7_ILi128EEESA_NS7_ILi192EEEEEELi128ENS_10bfloat16_tEfNS_4arch4Sm90ELb1ELb0ELb1ELb0ELb0ELb0ELb0ELb1ELb1ELb1ELb0ELb0EEENS1_21CollectiveEpilogueFwdINS6_IJSA_SA_SA_EEES9_SD_SF_Li256ELb0ELb1ELb0ELb0EEENS1_30DynamicPersistentTileSchedulerILi256ELi128ELb0ELb1ELb1EEEEEEEEEvNT_6ParamsE,@function
        .size           _ZN7cutlass13device_kernelIN5flash11enable_sm90INS1_16FlashAttnFwdSm90INS1_25CollectiveMainloopFwdSm90ILi2EN4cute5tupleIJNS5_1CILi1EEES8_S8_EEENS6_IJNS7_ILi128EEESA_NS7_ILi192EEEEEELi128ENS_10bfloat16_tEfNS_4arch4Sm90ELb1ELb0ELb1ELb0ELb0ELb0ELb0ELb1ELb1ELb1ELb0ELb0EEENS1_21CollectiveEpilogueFwdINS6_IJSA_SA_SA_EEES9_SD_SF_Li256ELb0ELb1ELb0ELb0EEENS1_30DynamicPersistentTileSchedulerILi256ELi128ELb0ELb1ELb1EEEEEEEEEvNT_6ParamsE,(.L_x_3200 - _ZN7cutlass13device_kernelIN5flash11enable_sm90INS1_16FlashAttnFwdSm90INS1_25CollectiveMainloopFwdSm90ILi2EN4cute5tupleIJNS5_1CILi1EEES8_S8_EEENS6_IJNS7_ILi128EEESA_NS7_ILi192EEEEEELi128ENS_10bfloat16_tEfNS_4arch4Sm90ELb1ELb0ELb1ELb0ELb0ELb0ELb0ELb1ELb1ELb1ELb0ELb0EEENS1_21CollectiveEpilogueFwdINS6_IJSA_SA_SA_EEES9_SD_SF_Li256ELb0ELb1ELb0ELb0EEENS1_30DynamicPersistentTileSchedulerILi256ELi128ELb0ELb1ELb1EEEEEEEEEvNT_6ParamsE)
        .other          _ZN7cutlass13device_kernelIN5flash11enable_sm90INS1_16FlashAttnFwdSm90INS1_25CollectiveMainloopFwdSm90ILi2EN4cute5tupleIJNS5_1CILi1EEES8_S8_EEENS6_IJNS7_ILi128EEESA_NS7_ILi192EEEEEELi128ENS_10bfloat16_tEfNS_4arch4Sm90ELb1ELb0ELb1ELb0ELb0ELb0ELb0ELb1ELb1ELb1ELb0ELb0EEENS1_21CollectiveEpilogueFwdINS6_IJSA_SA_SA_EEES9_SD_SF_Li256ELb0ELb1ELb0ELb0EEENS1_30DynamicPersistentTileSchedulerILi256ELi128ELb0ELb1ELb1EEEEEEEEEvNT_6ParamsE,@"STO_CUDA_ENTRY STV_DEFAULT"
_ZN7cutlass13device_kernelIN5flash11enable_sm90INS1_16FlashAttnFwdSm90INS1_25CollectiveMainloopFwdSm90ILi2EN4cute5tupleIJNS5_1CILi1EEES8_S8_EEENS6_IJNS7_ILi128EEESA_NS7_ILi192EEEEEELi128ENS_10bfloat16_tEfNS_4arch4Sm90ELb1ELb0ELb1ELb0ELb0ELb0ELb0ELb1ELb1ELb1ELb0ELb0EEENS1_21CollectiveEpilogueFwdINS6_IJSA_SA_SA_EEES9_SD_SF_Li256ELb0ELb1ELb0ELb0EEENS1_30DynamicPersistentTileSchedulerILi256ELi128ELb0ELb1ELb1EEEEEEEEEvNT_6ParamsE:
        /* <DEDUP_REMOVED lines=18> */
.L_x_2226:
[----:B------:R-:W-:Y:S05]  /*0120*/  BSYNC B0 ;  /* 0x0000000000007941 */ /* 0x000fea0003800000 */
.L_x_2225:
        /* <DEDUP_REMOVED lines=41> */
.L_x_2227:
        /* <DEDUP_REMOVED lines=22> */
.L_x_2228:
        /* <DEDUP_REMOVED lines=18> */
.L_x_2229:
        /* <DEDUP_REMOVED lines=22> */
.L_x_2230:
        /* <DEDUP_REMOVED lines=22> */
.L_x_2231:
        /* <DEDUP_REMOVED lines=8> */
.L_x_2233:
        /* <DEDUP_REMOVED lines=11> */
[----:B------:R-:W-:Y:S01]  /*0a30*/  UMOV UR37, URZ ;  /* 0x0000003f00257c82 */ /* 0x000fe20008000000 */
[----:B------:R-:W-:Y:S01]  /*0a40*/  UMOV UR36, URZ ;  /* 0x0000003f00247c82 */ /* 0x000fe20008000000 */
[----:B0-----:R-:W0:Y:S02]  /*0a50*/  S2R R2, SR_TID.X ;  /* 0x0000000000027919 */ /* 0x001e240000002100 */
[----:B0-----:R-:W-:-:S05]  /*0a60*/  VIADD R193, R2, 0xffffff80 ;  /* 0xffffff8002c17836 */ /* 0x001fca0000000000 */
[----:B------:R-:W-:-:S04]  /*0a70*/  SHF.R.S32.HI R0, RZ, 0x1f, R193 ;  /* 0x0000001fff007819 */ /* 0x000fc800000114c1 */
[CC--:B------:R-:W-:Y:S02]  /*0a80*/  LEA.HI R2, R0.reuse, R193.reuse, RZ, 0x7 ;  /* 0x000000c100027211 */ /* 0x0c0fe400078f38ff */
[----:B------:R-:W-:Y:S02]  /*0a90*/  LEA.HI R4, R0, R193, RZ, 0x5 ;  /* 0x000000c100047211 */ /* 0x000fe400078f28ff */
[----:B------:R-:W-:Y:S02]  /*0aa0*/  LOP3.LUT R186, R2, 0xffffff80, RZ, 0xc0, !PT ;  /* 0xffffff8002ba7812 */ /* 0x000fe400078ec0ff */
[----:B------:R-:W-:Y:S01]  /*0ab0*/  SHF.R.S32.HI R187, RZ, 0x7, R2 ;  /* 0x00000007ffbb7819 */ /* 0x000fe20000011402 */
[----:B------:R-:W-:Y:S02]  /*0ac0*/  IMAD.SHL.U32 R5, R4, 0x20, RZ ;  /* 0x0000002004057824 */ /* 0x000fe400078e00ff */
[----:B------:R-:W-:Y:S01]  /*0ad0*/  IMAD.IADD R186, R193, 0x1, -R186 ;  /* 0x00000001c1ba7824 */ /* 0x000fe200078e0aba */
[----:B------:R-:W-:-:S02]  /*0ae0*/  LEA.HI R2, R2, R187, RZ, 0x1 ;  /* 0x000000bb02027211 */ /* 0x000fc400078f08ff */
[----:B------:R-:W-:Y:S02]  /*0af0*/  LOP3.LUT R5, R5, 0xfffffc00, RZ, 0xc0, !PT ;  /* 0xfffffc0005057812 */ /* 0x000fe400078ec0ff */
[----:B------:R-:W-:Y:S02]  /*0b00*/  SHF.R.S32.HI R7, RZ, 0x1f, R186 ;  /* 0x0000001fff077819 */ /* 0x000fe400000114ba */
[----:B------:R-:W-:Y:S02]  /*0b10*/  LOP3.LUT R2, R2, 0x3fffffe, RZ, 0xc0, !PT ;  /* 0x03fffffe02027812 */ /* 0x000fe400078ec0ff */
[CC--:B------:R-:W-:Y:S02]  /*0b20*/  LEA.HI R8, R7.reuse, R186.reuse, RZ, 0x2 ;  /* 0x000000ba07087211 */ /* 0x0c0fe400078f10ff */
[----:B------:R-:W-:Y:S01]  /*0b30*/  LEA.HI R7, R7, R186, RZ, 0x5 ;  /* 0x000000ba07077211 */ /* 0x000fe200078f28ff */
[----:B------:R-:W-:Y:S01]  /*0b40*/  IMAD.IADD R2, R187, 0x1, -R2 ;  /* 0x00000001bb027824 */ /* 0x000fe200078e0a02 */
[----:B------:R-:W-:-:S02]  /*0b50*/  SHF.R.S32.HI R9, RZ, 0x2, R8 ;  /* 0x00000002ff097819 */ /* 0x000fc40000011408 */
[----:B------:R-:W-:Y:S02]  /*0b60*/  SHF.R.S32.HI R10, RZ, 0x1f, R8 ;  /* 0x0000001fff0a7819 */ /* 0x000fe40000011408 */
[----:B------:R-:W-:Y:S02]  /*0b70*/  SHF.R.S32.HI R7, RZ, 0x5, R7 ;  /* 0x00000005ff077819 */ /* 0x000fe40000011407 */
[----:B------:R-:W-:Y:S02]  /*0b80*/  LEA.HI R10, R10, R9, RZ, 0x3 ;  /* 0x000000090a0a7211 */ /* 0x000fe400078f18ff */
[----:B------:R-:W-:Y:S02]  /*0b90*/  LOP3.LUT R17, R8, 0x7ffffffc, RZ, 0xc0, !PT ;  /* 0x7ffffffc08117812 */ /* 0x000fe400078ec0ff */
[----:B------:R-:W-:-:S03]  /*0ba0*/  LOP3.LUT R10, R10, 0xfffffff8, RZ, 0xc0, !PT ;  /* 0xfffffff80a0a7812 */ /* 0x000fc600078ec0ff */
[----:B------:R-:W-:Y:S02]  /*0bb0*/  IMAD.IADD R17, R186, 0x1, -R17 ;  /* 0x00000001ba117824 */ /* 0x000fe400078e0a11 */
[----:B------:R-:W-:-:S04]  /*0bc0*/  IMAD.IADD R10, R9, 0x1, -R10 ;  /* 0x00000001090a7824 */ /* 0x000fc800078e0a0a */
[----:B------:R-:W-:-:S04]  /*0bd0*/  IMAD R7, R7, 0x10, R10 ;  /* 0x0000001007077824 */ /* 0x000fc800078e020a */
[----:B------:R-:W-:Y:S01]  /*0be0*/  IMAD R188, R2, 0x40, R7 ;  /* 0x0000004002bc7824 */ /* 0x000fe200078e0207 */
[----:B--2---:R-:W-:Y:S02]  /*0bf0*/  R2UR UR5, R3 ;  /* 0x00000000030572ca */ /* 0x004fe400000e0000 */
[----:B------:R-:W-:-:S04]  /*0c00*/  LEA.HI R3, R0, R193, RZ, 0x4 ;  /* 0x000000c100037211 */ /* 0x000fc800078f20ff */
[----:B------:R-:W-:Y:S02]  /*0c10*/  SHF.R.S32.HI R6, RZ, 0x4, R3 ;  /* 0x00000004ff067819 */ /* 0x000fe40000011403 */
[C---:B------:R-:W-:Y:S02]  /*0c20*/  LOP3.LUT R4, R3.reuse, 0x3fffff0, RZ, 0xc0, !PT ;  /* 0x03fffff003047812 */ /* 0x040fe400078ec0ff */
[----:B------:R-:W-:-:S03]  /*0c30*/  LEA.HI R3, R3, R6, RZ, 0x1 ;  /* 0x0000000603037211 */ /* 0x000fc600078f08ff */
[----:B------:R-:W-:Y:S01]  /*0c40*/  IMAD.IADD R4, R193, 0x1, -R4 ;  /* 0x00000001c1047824 */ /* 0x000fe200078e0a04 */
[----:B------:R-:W-:Y:S01]  /*0c50*/  LOP3.LUT R3, R3, 0x1ffffffe, RZ, 0xc0, !PT ;  /* 0x1ffffffe03037812 */ /* 0x000fe200078ec0ff */
[----:B------:R-:W-:Y:S02]  /*0c60*/  ULOP3.LUT UR6, UR5, 0x1, URZ, 0xfc, !UPT ;  /* 0x0000000105067892 */ /* 0x000fe4000f8efc3f */
[----:B------:R-:W-:Y:S01]  /*0c70*/  IMAD R4, R4, 0x40, R5 ;  /* 0x0000004004047824 */ /* 0x000fe200078e0205 */
[-C--:B------:R-:W-:Y:S01]  /*0c80*/  LEA.HI R5, R0, R193.reuse, RZ, 0x2 ;  /* 0x000000c100057211 */ /* 0x080fe200078f10ff */
[----:B------:R-:W-:Y:S01]  /*0c90*/  IMAD.IADD R3, R6, 0x1, -R3 ;  /* 0x0000000106037824 */ /* 0x000fe200078e0a03 */
[----:B------:R-:W-:Y:S01]  /*0ca0*/  LEA.HI R0, R0, R193, RZ, 0x3 ;  /* 0x000000c100007211 */ /* 0x000fe200078f18ff */
[----:B------:R-:W-:Y:S01]  /*0cb0*/  UMOV UR5, URZ ;  /* 0x0000003f00057c82 */ /* 0x000fe20008000000 */
[----:B------:R-:W-:Y:S01]  /*0cc0*/  LOP3.LUT R6, R5, 0xfffffffc, RZ, 0xc0, !PT ;  /* 0xfffffffc05067812 */ /* 0x000fe200078ec0ff */
[----:B------:R-:W-:Y:S01]  /*0cd0*/  IMAD R189, R3, 0x8, R4 ;  /* 0x0000000803bd7824 */ /* 0x000fe200078e0204 */
[----:B------:R-:W-:Y:S01]  /*0ce0*/  LOP3.LUT R22, R0, 0xfffffff8, RZ, 0xc0, !PT ;  /* 0xfffffff800167812 */ /* 0x000fe200078ec0ff */
[----:B------:R-:W-:Y:S01]  /*0cf0*/  IMAD.U32 R190, RZ, RZ, UR6 ;  /* 0x00000006ffbe7e24 */ /* 0x000fe2000f8e00ff */
[----:B------:R-:W-:Y:S01]  /*0d00*/  SHF.R.S32.HI R184, RZ, 0x3, R0 ;  /* 0x00000003ffb87819 */ /* 0x000fe20000011400 */
[----:B------:R-:W-:-:S02]  /*0d10*/  IMAD.IADD R6, R193, 0x1, -R6 ;  /* 0x00000001c1067824 */ /* 0x000fc400078e0a06 */
[----:B------:R-:W-:Y:S02]  /*0d20*/  IMAD.IADD R22, R193, 0x1, -R22 ;  /* 0x00000001c1167824 */ /* 0x000fe400078e0a16 */
[----:B------:R-:W-:Y:S01]  /*0d30*/  IMAD.U32 R185, RZ, RZ, UR5 ;  /* 0x00000005ffb97e24 */ /* 0x000fe2000f8e00ff */
[----:B------:R-:W-:Y:S01]  /*0d40*/  LEA.HI R3, R6, R6, RZ, 0x1 ;  /* 0x0000000606037211 */ /* 0x000fe200078f08ff */
[----:B------:R-:W-:-:S03]  /*0d50*/  IMAD.SHL.U32 R16, R22, 0x8, RZ ;  /* 0x0000000816107824 */ /* 0x000fc600078e00ff */
[----:B------:R-:W-:Y:S01]  /*0d60*/  LOP3.LUT R3, R3, 0x1ffffffe, RZ, 0xc0, !PT ;  /* 0x1ffffffe03037812 */ /* 0x000fe200078ec0ff */
[----:B------:R-:W-:Y:S01]  /*0d70*/  VIADD R19, R16, 0x40 ;  /* 0x0000004010137836 */ /* 0x000fe20000000000 */
[----:B------:R-:W-:Y:S02]  /*0d80*/  SHF.R.S32.HI R192, RZ, 0x1f, R16 ;  /* 0x0000001fffc07819 */ /* 0x000fe40000011410 */
[----:B------:R-:W-:Y:S02]  /*0d90*/  IADD3 R3, R6, -R3, RZ ;  /* 0x8000000306037210 */ /* 0x000fe40007ffe0ff */
[----:B------:R-:W-:-:S03]  /*0da0*/  SHF.R.S32.HI R191, RZ, 0x1f, R19 ;  /* 0x0000001fffbf7819 */ /* 0x000fc60000011413 */
[----:B------:R-:W-:-:S07]  /*0db0*/  IMAD R18, R3, 0x8, R188 ;  /* 0x0000000803127824 */ /* 0x000fce00078e02bc */
.L_x_2284:
[----:B------:R-:W-:Y:S01]  /*0dc0*/  ULDC UR5, c[0x0][0xc60] ;  /* 0x0003180000057ab9 */ /* 0x000fe20000000800 */
[----:B------:R-:W-:Y:S01]  /*0dd0*/  UMOV UR8, UR4 ;  /* 0x0000000400087c82 */ /* 0x000fe20008000000 */
[----:B------:R-:W-:-:S11]  /*0de0*/  UISETP.NE.AND UP0, UPT, UR5, 0x1, UPT ;  /* 0x000000010500788c */ /* 0x000fd6000bf05270 */
[----:B------:R-:W-:Y:S01]  /*0df0*/  @UP0 ULDC UR6, c[0x0][0xc64] ;  /* 0x0003190000060ab9 */ /* 0x000fe20000000800 */
[----:B------:R-:W-:Y:S01]  /*0e00*/  @UP0 ULDC UR9, c[0x0][0xc68] ;  /* 0x00031a0000090ab9 */ /* 0x000fe20000000800 */
[----:B------:R-:W-:-:S04]  /*0e10*/  UIMAD.WIDE.U32 UR6, UR4, UR6, URZ ;  /* 0x00000006040672a5 */ /* 0x000fc8000f8e003f */
[----:B------:R-:W-:-:S03]  /*0e20*/  @UP0 USHF.R.U32.HI UR8, URZ, UR9, UR7 ;  /* 0x000000093f080299 */ /* 0x000fc60008011607 */
[----:B------:R-:W-:Y:S02]  /*0e30*/  ULDC UR6, c[0x0][0xc78] ;  /* 0x00031e0000067ab9 */ /* 0x000fe40000000800 */
[----:B------:R-:W-:Y:S02]  /*0e40*/  UISETP.GE.AND UP0, UPT, UR8, UR6, UPT ;  /* 0x000000060800728c */ /* 0x000fe4000bf06270 */
[----:B------:R-:W-:-:S04]  /*0e50*/  UIADD3 UR6, -UR8, URZ, URZ ;  /* 0x0000003f08067290 */ /* 0x000fc8000fffe13f */
[----:B------:R-:W-:Y:S01]  /*0e60*/  PLOP3.LUT P0, PT, PT, PT, UP0, 0x80, 0x0 ;  /* 0x000000000000781c */ /* 0x000fe20003f0f008 */
[----:B------:R-:W-:-:S12]  /*0e70*/  UIMAD UR9, UR5, UR6, UR4 ;  /* 0x00000006050972a4 */ /* 0x000fd8000f8e0204 */
[----:B012345:R-:W-:Y:S05]  /*0e80*/  @!P0 BRA `(.L_x_2234) ;  /* 0x0000000000208947 */ /* 0x03ffea0003800000 */
        /* <DEDUP_REMOVED lines=8> */
.L_x_2234:
[----:B------:R-:W-:Y:S01]  /*0f10*/  ULDC UR7, c[0x0][0xc54] ;  /* 0x0003150000077ab9 */ /* 0x000fe20000000800 */
[----:B------:R-:W-:Y:S01]  /*0f20*/  UMOV UR6, UR9 ;  /* 0x0000000900067c82 */ /* 0x000fe20008000000 */
[----:B------:R-:W-:-:S11]  /*0f30*/  UISETP.NE.AND UP0, UPT, UR7, 0x1, UPT ;  /* 0x000000010700788c */ /* 0x000fd6000bf05270 */
[----:B------:R-:W-:Y:S02]  /*0f40*/  @UP0 ULDC.64 UR10, c[0x0][0xc58] ;  /* 0x00031600000a0ab9 */ /* 0x000fe40000000a00 */
[----:B------:R-:W-:-:S04]  /*0f50*/  UIMAD.WIDE.U32 UR4, UR9, UR10, URZ ;  /* 0x0000000a090472a5 */ /* 0x000fc8000f8e003f */
[----:B------:R-:W-:-:S04]  /*0f60*/  @UP0 USHF.R.U32.HI UR6, URZ, UR11, UR5 ;  /* 0x0000000b3f060299 */ /* 0x000fc80008011605 */
[----:B------:R-:W-:-:S12]  /*0f70*/  UIMAD UR4, UR6, UR7, URZ ;  /* 0x00000007060472a4 */ /* 0x000fd8000f8e023f */
.L_x_2235:
[----:B------:R-:W-:Y:S01]  /*0f80*/  ULDC.64 UR12, c[0x0][0x418] ;  /* 0x00010600000c7ab9 */ /* 0x000fe20000000a00 */
[----:B------:R-:W-:Y:S01]  /*0f90*/  ULOP3.LUT UR6, URZ, UR6, URZ, 0x33, !UPT ;  /* 0x000000063f067292 */ /* 0x000fe2000f8e333f */
[----:B------:R-:W-:Y:S01]  /*0fa0*/  PLOP3.LUT P0, PT, PT, PT, PT, 0x80, 0x0 ;  /* 0x000000000000781c */ /* 0x000fe20003f0f070 */
[----:B------:R-:W-:Y:S01]  /*0fb0*/  UISETP.NE.U32.AND UP0, UPT, UR12, URZ, UPT ;  /* 0x0000003f0c00728c */ /* 0x000fe2000bf05070 */
[----:B------:R-:W-:Y:S01]  /*0fc0*/  IMAD.MOV.U32 R0, RZ, RZ, RZ ;  /* 0x000000ffff007224 */ /* 0x000fe200078e00ff */
[----:B------:R-:W-:Y:S01]  /*0fd0*/  ULDC UR5, c[0x0][0xc3c] ;  /* 0x00030f0000057ab9 */ /* 0x000fe20000000800 */
[----:B------:R-:W-:Y:S01]  /*0fe0*/  ULDC UR12, c[0x0][0x448] ;  /* 0x00011200000c7ab9 */ /* 0x000fe20000000800 */
[----:B------:R-:W-:Y:S01]  /*0ff0*/  UIADD3 UR6, UR6, UR5, URZ ;  /* 0x0000000506067290 */ /* 0x000fe2000fffe03f */
[----:B------:R-:W-:Y:S01]  /*1000*/  CS2R R88, SRZ ;  /* 0x0000000000587805 */ /* 0x000fe2000001ff00 */
[----:B------:R-:W-:Y:S01]  /*1010*/  UISETP.NE.AND UP2, UPT, UR12, 0x1, UPT ;  /* 0x000000010c00788c */ /* 0x000fe2000bf45270 */
[----:B------:R-:W-:Y:S01]  /*1020*/  CS2R R86, SRZ ;  /* 0x0000000000567805 */ /* 0x000fe2000001ff00 */
[----:B------:R-:W-:Y:S01]  /*1030*/  UIADD3 UR4, UR9, -UR4, URZ ;  /* 0x8000000409047290 */ /* 0x000fe2000fffe03f */
[----:B------:R-:W-:Y:S01]  /*1040*/  CS2R R84, SRZ ;  /* 0x0000000000547805 */ /* 0x000fe2000001ff00 */
[----:B------:R-:W-:Y:S01]  /*1050*/  USHF.L.U32 UR39, UR6, 0x7, URZ ;  /* 0x0000000706277899 */ /* 0x000fe2000800063f */
[----:B------:R-:W-:Y:S01]  /*1060*/  CS2R R82, SRZ ;  /* 0x0000000000527805 */ /* 0x000fe2000001ff00 */
[----:B------:R-:W-:Y:S01]  /*1070*/  ULDC UR11, c[0x0][0xc54] ;  /* 0x00031500000b7ab9 */ /* 0x000fe20000000800 */
[----:B------:R-:W-:Y:S01]  /*1080*/  UISETP.NE.AND.EX UP0, UPT, UR13, URZ, UPT, UP0 ;  /* 0x0000003f0d00728c */ /* 0x000fe2000bf05300 */
[----:B------:R-:W-:Y:S01]  /*1090*/  CS2R R80, SRZ ;  /* 0x0000000000507805 */ /* 0x000fe2000001ff00 */
[----:B------:R-:W-:Y:S01]  /*10a0*/  UIADD3 UR6, UR39, 0x7f, URZ ;  /* 0x0000007f27067890 */ /* 0x000fe2000fffe03f */
[----:B------:R-:W-:Y:S01]  /*10b0*/  CS2R R78, SRZ ;  /* 0x00000000004e7805 */ /* 0x000fe2000001ff00 */
[----:B------:R-:W-:Y:S01]  /*10c0*/  UIMAD UR11, UR8, UR11, UR4 ;  /* 0x0000000b080b72a4 */ /* 0x000fe2000f8e0204 */
[----:B------:R-:W-:Y:S01]  /*10d0*/  CS2R R76, SRZ ;  /* 0x00000000004c7805 */ /* 0x000fe2000001ff00 */
[----:B------:R-:W-:Y:S01]  /*10e0*/  ULDC UR60, c[0x0][0x424] ;  /* 0x00010900003c7ab9 */ /* 0x000fe20000000800 */
[----:B------:R-:W-:Y:S01]  /*10f0*/  ULDC UR7, c[0x0][0x288] ;  /* 0x0000a20000077ab9 */ /* 0x000fe20000000800 */
[----:B------:R-:W-:Y:S01]  /*1100*/  @UP2 ULDC UR4, c[0x0][0x44c] ;  /* 0x0001130000042ab9 */ /* 0x000fe20000000800 */
[----:B------:R-:W-:Y:S01]  /*1110*/  UIADD3 UR7, -UR7, 0x80, URZ ;  /* 0x0000008007077890 */ /* 0x000fe2000fffe13f */
[----:B------:R-:W-:Y:S01]  /*1120*/  CS2R R74, SRZ ;  /* 0x00000000004a7805 */ /* 0x000fe2000001ff00 */
[----:B------:R-:W-:Y:S01]  /*1130*/  UIMAD.WIDE.U32 UR4, UR6, UR4, URZ ;  /* 0x00000004060472a5 */ /* 0x000fe2000f8e003f */
[----:B------:R-:W-:Y:S01]  /*1140*/  CS2R R72, SRZ ;  /* 0x0000000000487805 */ /* 0x000fe2000001ff00 */
[----:B------:R-:W-:Y:S01]  /*1150*/  USEL UR60, UR60, 0x1, UP0 ;  /* 0x000000013c3c7887 */ /* 0x000fe20008000000 */
[----:B------:R-:W-:Y:S01]  /*1160*/  CS2R R70, SRZ ;  /* 0x0000000000467805 */ /* 0x000fe2000001ff00 */
[----:B------:R-:W-:Y:S01]  /*1170*/  ULDC UR10, c[0x0][0x2f0] ;  /* 0x0000bc00000a7ab9 */ /* 0x000fe20000000800 */
[----:B------:R-:W-:Y:S01]  /*1180*/  @UP2 ULDC UR12, c[0x0][0x450] ;  /* 0x00011400000c2ab9 */ /* 0x000fe20000000800 */
[----:B------:R-:W-:Y:S01]  /*1190*/  UIMAD UR7, UR60, UR10, UR7 ;  /* 0x0000000a3c0772a4 */ /* 0x000fe2000f8e0207 */
[----:B------:R-:W-:Y:S01]  /*11a0*/  CS2R R68, SRZ ;  /* 0x0000000000447805 */ /* 0x000fe2000001ff00 */
[----:B------:R-:W-:Y:S01]  /*11b0*/  @UP2 USHF.R.U32.HI UR6, URZ, UR12, UR5 ;  /* 0x0000000c3f062299 */ /* 0x000fe20008011605 */
[----:B------:R-:W-:Y:S01]  /*11c0*/  CS2R R66, SRZ ;  /* 0x0000000000427805 */ /* 0x000fe2000001ff00 */
[----:B------:R-:W-:Y:S01]  /*11d0*/  UIMAD UR4, UR60, UR10, 0x7f ;  /* 0x0000007f3c0474a4 */ /* 0x000fe2000f8e020a */
[----:B------:R-:W-:Y:S01]  /*11e0*/  CS2R R64, SRZ ;  /* 0x0000000000407805 */ /* 0x000fe2000001ff00 */
[----:B------:R-:W-:Y:S01]  /*11f0*/  UIADD3 UR6, UR7, UR6, URZ ;  /* 0x0000000607067290 */ /* 0x000fe2000fffe03f */
[----:B------:R-:W-:Y:S01]  /*1200*/  CS2R R62, SRZ ;  /* 0x00000000003e7805 */ /* 0x000fe2000001ff00 */
[----:B------:R-:W-:Y:S01]  /*1210*/  USHF.R.S32.HI UR5, URZ, 0x1f, UR4 ;  /* 0x0000001f3f057899 */ /* 0x000fe20008011404 */
[----:B------:R-:W-:Y:S01]  /*1220*/  CS2R R60, SRZ ;  /* 0x00000000003c7805 */ /* 0x000fe2000001ff00 */
[----:B------:R-:W-:Y:S01]  /*1230*/  USHF.R.S32.HI UR7, URZ, 0x1f, UR6 ;  /* 0x0000001f3f077899 */ /* 0x000fe20008011406 */
[----:B------:R-:W-:Y:S01]  /*1240*/  CS2R R58, SRZ ;  /* 0x00000000003a7805 */ /* 0x000fe2000001ff00 */
[----:B------:R-:W-:Y:S01]  /*1250*/  ULEA.HI UR5, UR5, UR4, URZ, 0x7 ;  /* 0x0000000405057291 */ /* 0x000fe2000f8f383f */
[----:B------:R-:W-:Y:S01]  /*1260*/  CS2R R56, SRZ ;  /* 0x0000000000387805 */ /* 0x000fe2000001ff00 */
[----:B------:R-:W-:Y:S01]  /*1270*/  ULEA.HI UR7, UR7, UR6, URZ, 0x7 ;  /* 0x0000000607077291 */ /* 0x000fe2000f8f383f */
[----:B------:R-:W-:Y:S01]  /*1280*/  CS2R R54, SRZ ;  /* 0x0000000000367805 */ /* 0x000fe2000001ff00 */
[----:B------:R-:W-:Y:S01]  /*1290*/  ULDC UR9, c[0x0][0xc48] ;  /* 0x0003120000097ab9 */ /* 0x000fe20000000800 */
[----:B------:R-:W-:Y:S01]  /*12a0*/  USHF.R.S32.HI UR6, URZ, 0x7, UR5 ;  /* 0x000000073f067899 */ /* 0x000fe20008011405 */
[----:B------:R-:W-:Y:S01]  /*12b0*/  CS2R R52, SRZ ;  /* 0x0000000000347805 */ /* 0x000fe2000001ff00 */
[----:B------:R-:W-:Y:S01]  /*12c0*/  UISETP.NE.AND UP1, UPT, UR9, 0x1, UPT ;  /* 0x000000010900788c */ /* 0x000fe2000bf25270 */
[----:B------:R-:W-:Y:S01]  /*12d0*/  CS2R R50, SRZ ;  /* 0x0000000000327805 */ /* 0x000fe2000001ff00 */
[----:B------:R-:W-:Y:S01]  /*12e0*/  USHF.R.S32.HI UR7, URZ, 0x7, UR7 ;  /* 0x000000073f077899 */ /* 0x000fe20008011407 */
[----:B------:R-:W-:Y:S01]  /*12f0*/  CS2R R48, SRZ ;  /* 0x0000000000307805 */ /* 0x000fe2000001ff00 */
[----:B------:R-:W-:Y:S01]  /*1300*/  UMOV UR61, UR11 ;  /* 0x0000000b003d7c82 */ /* 0x000fe20008000000 */
[----:B------:R-:W-:Y:S01]  /*1310*/  CS2R R46, SRZ ;  /* 0x00000000002e7805 */ /* 0x000fe2000001ff00 */
[----:B------:R-:W-:Y:S01]  /*1320*/  UISETP.LT.AND UP0, UPT, UR6, UR7, UPT ;  /* 0x000000070600728c */ /* 0x000fe2000bf01270 */
[----:B------:R-:W-:-:S02]  /*1330*/  CS2R R44, SRZ ;  /* 0x00000000002c7805 */ /* 0x000fc4000001ff00 */
[----:B------:R-:W-:Y:S02]  /*1340*/  CS2R R94, SRZ ;  /* 0x00000000005e7805 */ /* 0x000fe4000001ff00 */
[----:B------:R-:W-:Y:S01]  /*1350*/  CS2R R98, SRZ ;  /* 0x0000000000627805 */ /* 0x000fe2000001ff00 */
[----:B------:R-:W-:Y:S01]  /*1360*/  USEL UR14, UR6, UR7, UP0 ;  /* 0x00000007060e7287 */ /* 0x000fe20008000000 */
[----:B------:R-:W-:Y:S01]  /*1370*/  CS2R R90, SRZ ;  /* 0x00000000005a7805 */ /* 0x000fe2000001ff00 */
[----:B------:R-:W-:Y:S01]  /*1380*/  @UP1 ULDC UR8, c[0x0][0xc4c] ;  /* 0x0003130000081ab9 */ /* 0x000fe20000000800 */
[----:B------:R-:W-:Y:S01]  /*1390*/  IMAD.MOV.U32 R37, RZ, RZ, RZ ;  /* 0x000000ffff257224 */ /* 0x000fe200078e00ff */
[----:B------:R-:W-:Y:S01]  /*13a0*/  UIMAD.WIDE.U32 UR4, UR11, UR8, URZ ;  /* 0x000000080b0472a5 */ /* 0x000fe2000f8e003f */
[----:B------:R-:W-:Y:S01]  /*13b0*/  CS2R R96, SRZ ;  /* 0x0000000000607805 */ /* 0x000fe2000001ff00 */
[----:B------:R-:W-:Y:S02]  /*13c0*/  UISETP.GE.AND UP0, UPT, UR14, 0x1, UPT ;  /* 0x000000010e00788c */ /* 0x000fe4000bf06270 */
[----:B------:R-:W-:Y:S01]  /*13d0*/  IMAD.U32 R105, RZ, RZ, UR14 ;  /* 0x0000000eff697e24 */ /* 0x000fe2000f8e00ff */
[----:B------:R-:W-:Y:S01]  /*13e0*/  @UP1 ULDC UR8, c[0x0][0xc50] ;  /* 0x0003140000081ab9 */ /* 0x000fe20000000800 */
[----:B------:R-:W-:Y:S01]  /*13f0*/  CS2R R100, SRZ ;  /* 0x0000000000647805 */ /* 0x000fe2000001ff00 */
[----:B------:R-:W-:Y:S01]  /*1400*/  @UP1 USHF.R.U32.HI UR61, URZ, UR8, UR5 ;  /* 0x000000083f3d1299 */ /* 0x000fe20008011605 */
[----:B------:R-:W-:-:S02]  /*1410*/  CS2R R102, SRZ ;  /* 0x0000000000667805 */ /* 0x000fc4000001ff00 */
[----:B------:R-:W-:Y:S02]  /*1420*/  PLOP3.LUT P1, PT, PT, PT, UP0, 0x80, 0x0 ;  /* 0x000000000000781c */ /* 0x000fe40003f2f008 */
[----:B------:R-:W-:Y:S01]  /*1430*/  CS2R R92, SRZ ;  /* 0x00000000005c7805 */ /* 0x000fe2000001ff00 */
[----:B------:R-:W-:Y:S01]  /*1440*/  UIADD3 UR4, -UR61, URZ, URZ ;  /* 0x0000003f3d047290 */ /* 0x000fe2000fffe13f */
[----:B------:R-:W-:Y:S01]  /*1450*/  IMAD.MOV.U32 R104, RZ, RZ, RZ ;  /* 0x000000ffff687224 */ /* 0x000fe200078e00ff */
[----:B------:R-:W-:Y:S01]  /*1460*/  CS2R R6, SRZ ;  /* 0x0000000000067805 */ /* 0x000fe2000001ff00 */
[----:B------:R-:W-:Y:S01]  /*1470*/  IMAD.MOV.U32 R106, RZ, RZ, RZ ;  /* 0x000000ffff6a7224 */ /* 0x000fe200078e00ff */
[----:B------:R-:W-:-:S06]  /*1480*/  UIMAD UR4, UR9, UR4, UR11 ;  /* 0x00000004090472a4 */ /* 0x000fcc000f8e020b */
[----:B------:R-:W-:Y:S01]  /*1490*/  IMAD.U32 R23, RZ, RZ, UR4 ;  /* 0x00000004ff177e24 */ /* 0x000fe2000f8e00ff */
        /* <DEDUP_REMOVED lines=21> */
[----:B------:R-:W-:Y:S01]  /*15f0*/  MOV R5, UR5 ;  /* 0x0000000500057c02 */ /* 0x000fe20008000f00 */
        /* <DEDUP_REMOVED lines=10> */
.L_x_2237:
[----:B------:R-:W-:Y:S02]  /*16a0*/  R2UR UR6, R185 ;  /* 0x00000000b90672ca */ /* 0x000fe400000e0000 */
[----:B------:R-:W-:-:S11]  /*16b0*/  R2UR UR5, R190 ;  /* 0x00000000be0572ca */ /* 0x000fd600000e0000 */
[----:B------:R-:W-:Y:S02]  /*16c0*/  ULEA.HI UR4, UR6, UR6, URZ, 0x1 ;  /* 0x0000000606047291 */ /* 0x000fe4000f8f083f */
[----:B------:R-:W-:Y:S02]  /*16d0*/  IMAD.U32 R2, RZ, RZ, UR5 ;  /* 0x00000005ff027e24 */ /* 0x000fe4000f8e00ff */
[----:B------:R-:W-:-:S03]  /*16e0*/  ULOP3.LUT UR4, UR4, 0xfffffffe, URZ, 0xc0, !UPT ;  /* 0xfffffffe04047892 */ /* 0x000fc6000f8ec03f */
[----:B------:R-:W-:Y:S01]  /*16f0*/  ISETP.NE.AND P0, PT, R2, 0x3, PT ;  /* 0x000000030200780c */ /* 0x000fe20003f05270 */
[----:B------:R-:W-:-:S06]  /*1700*/  UIADD3 UR4, UR6, -UR4, URZ ;  /* 0x8000000406047290 */ /* 0x000fcc000fffe03f */
[----:B------:R-:W-:-:S05]  /*1710*/  IMAD.U32 R0, RZ, RZ, UR4 ;  /* 0x00000004ff007e24 */ /* 0x000fca000f8e00ff */
[----:B------:R-:W-:-:S04]  /*1720*/  SHF.L.U32 R0, R0, 0x1f, RZ ;  /* 0x0000001f00007819 */ /* 0x000fc800000006ff */
[----:B------:R-:W0:Y:S02]  /*1730*/  SYNCS.PHASECHK.TRANS64.TRYWAIT P1, [UR38+0x34800], R0 ;  /* 0x03480000ff0075a7 */ /* 0x000e240008020166 */
[----:B0-----:R-:W-:Y:S05]  /*1740*/  @!P1 BRA `(.L_x_2238) ;  /* 0x0000010000709947 */ /* 0x001fea0003800000 */
.L_x_2388:
[----:B------:R-:W-:Y:S05]  /*1750*/  @!P0 BRA `(.L_x_2239) ;  /* 0x0000000000048947 */ /* 0x000fea0003800000 */
[----:B------:R-:W-:Y:S01]  /*1760*/  BPT.TRAP 0x1 ;  /* 0x000000040000795c */ /* 0x000fe20000300000 */
.L_x_2239:
[----:B0-----:R-:W-:Y:S02]  /*1770*/  IMAD.U32 R0, RZ, RZ, UR36 ;  /* 0x00000024ff007e24 */ /* 0x001fe4000f8e00ff */
[----:B------:R-:W-:-:S03]  /*1780*/  IMAD.U32 R3, RZ, RZ, UR37 ;  /* 0x00000025ff037e24 */ /* 0x000fc6000f8e00ff */
[----:B------:R-:W-:Y:S02]  /*1790*/  LEA R0, R0, UR38, 0x3 ;  /* 0x0000002600007c11 */ /* 0x000fe4000f8e18ff */
[----:B------:R-:W-:-:S04]  /*17a0*/  SHF.L.U32 R3, R3, 0x1f, RZ ;  /* 0x0000001f03037819 */ /* 0x000fc800000006ff */
[----:B------:R0:W1:Y:S01]  /*17b0*/  SYNCS.PHASECHK.TRANS64.TRYWAIT P2, [R0+URZ+0x34830], R3 ;  /* 0x03483003000075a7 */ /* 0x000062000804017f */
[----:B------:R-:W-:Y:S05]  /*17c0*/  @!P0 BRA `(.L_x_2240) ;  /* 0x0000000000048947 */ /* 0x000fea0003800000 */
[----:B------:R-:W-:Y:S01]  /*17d0*/  BPT.TRAP 0x1 ;  /* 0x000000040000795c */ /* 0x000fe20000300000 */
.L_x_2240:
[----:B------:R-:W2:Y:S02]  /*17e0*/  S2R R2, SR_TID.X ;  /* 0x0000000000027919 */ /* 0x000ea40000002100 */
[----:B--2---:R-:W-:Y:S01]  /*17f0*/  LOP3.LUT P1, RZ, R2, 0x7f, RZ, 0xc0, !PT ;  /* 0x0000007f02ff7812 */ /* 0x004fe2000782c0ff */
[----:B-1----:R-:W-:-:S12]  /*1800*/  @P2 BRA `(.L_x_2241) ;  /* 0x0000000000082947 */ /* 0x002fd80003800000 */
[----:B------:R-:W1:Y:S02]  /*1810*/  SYNCS.PHASECHK.TRANS64.TRYWAIT P2, [R0+URZ+0x34830], R3 ;  /* 0x03483003000075a7 */ /* 0x000e64000804017f */
[----:B-1----:R-:W-:Y:S05]  /*1820*/  @!P2 BRA `(.L_x_2242) ;  /* 0x000001000050a947 */ /* 0x002fea0003800000 */
.L_x_2241:
        /* <DEDUP_REMOVED lines=10> */
[----:B------:R-:W-:Y:S01]  /*18d0*/  VIADD R5, R18, UR39 ;  /* 0x0000002712057c36 */ /* 0x000fe20008000000 */
[----:B------:R-:W-:Y:S01]  /*18e0*/  UMOV UR53, 0x40000040 ;  /* 0x4000004000357882 */ /* 0x000fe20000000000 */
[----:B------:R-:W-:Y:S01]  /*18f0*/  UMOV UR55, 0x40000040 ;  /* 0x4000004000377882 */ /* 0x000fe20000000000 */
[----:B------:R-:W-:Y:S01]  /*1900*/  ULOP3.LUT UR11, UR4, 0x10000, URZ, 0xfc, !UPT ;  /* 0x00010000040b7892 */ /* 0x000fe2000f8efc3f */
[----:B01----:R-:W-:Y:S01]  /*1910*/  @!P1 VIADD R0, R0, 0x34840 ;  /* 0x0003484000009836 */ /* 0x003fe20000000000 */
[----:B------:R-:W-:Y:S01]  /*1920*/  ULOP3.LUT UR4, UR40, 0x10000, URZ, 0xfc, !UPT ;  /* 0x0001000028047892 */ /* 0x000fe2000f8efc3f */
[----:B------:R-:W-:Y:S01]  /*1930*/  CS2R R150, SRZ ;  /* 0x0000000000967805 */ /* 0x000fe2000001ff00 */
[----:B------:R-:W-:Y:S01]  /*1940*/  UIMAD UR5, UR36, 0xc00, UR11 ;  /* 0x00000c00240578a4 */ /* 0x000fe2000f8e020b */
[----:B------:R-:W-:Y:S01]  /*1950*/  CS2R R148, SRZ ;  /* 0x0000000000947805 */ /* 0x000fe2000001ff00 */
[----:B------:R-:W-:Y:S01]  /*1960*/  UIADD3 UR6, UR4, 0x2, URZ ;  /* 0x0000000204067890 */ /* 0x000fe2000fffe03f */
[----:B------:R-:W-:Y:S01]  /*1970*/  @!P1 PRMT R0, RZ, 0x654, R0 ;  /* 0x00000654ff009816 */ /* 0x000fe20000000000 */
[----:B------:R-:W-:Y:S01]  /*1980*/  UIADD3 UR7, UR5, 0x2, URZ ;  /* 0x0000000205077890 */ /* 0x000fe2000fffe03f */
[----:B------:R-:W-:Y:S01]  /*1990*/  CS2R R146, SRZ ;  /* 0x0000000000927805 */ /* 0x000fe2000001ff00 */
[----:B------:R-:W-:Y:S01]  /*19a0*/  UMOV UR12, UR4 ;  /* 0x00000004000c7c82 */ /* 0x000fe20008000000 */
[----:B------:R-:W-:Y:S01]  /*19b0*/  UMOV UR14, UR5 ;  /* 0x00000005000e7c82 */ /* 0x000fe20008000000 */
[----:B------:R-:W-:Y:S01]  /*19c0*/  IMAD.U32 R8, RZ, RZ, UR12 ;  /* 0x0000000cff087e24 */ /* 0x000fe2000f8e00ff */
[----:B------:R-:W-:Y:S01]  /*19d0*/  HGMMA.64x128x16.F32.BF16 R24, gdesc[UR12], RZ, !UPT, gsb0 ;  /* 0x01e000000c1879f0 */ /* 0x000fe2000c0018ff */
[----:B------:R-:W-:Y:S01]  /*19e0*/  UMOV UR12, UR6 ;  /* 0x00000006000c7c82 */ /* 0x000fe20008000000 */
[----:B------:R-:W-:Y:S01]  /*19f0*/  UMOV UR13, 0x40000040 ;  /* 0x40000040000d7882 */ /* 0x000fe20000000000 */
[----:B------:R-:W-:Y:S01]  /*1a00*/  UMOV UR14, UR7 ;  /* 0x00000007000e7c82 */ /* 0x000fe20008000000 */
[----:B------:R-:W-:Y:S01]  /*1a10*/  UMOV UR15, 0x40000040 ;  /* 0x40000040000f7882 */ /* 0x000fe20000000000 */
[----:B------:R-:W-:Y:S01]  /*1a20*/  UIADD3 UR56, UR4, 0x4, URZ ;  /* 0x0000000404387890 */ /* 0x000fe2000fffe03f */
[----:B------:R-:W-:Y:S01]  /*1a30*/  IMAD.U32 R6, RZ, RZ, UR12 ;  /* 0x0000000cff067e24 */ /* 0x000fe2000f8e00ff */
[----:B------:R-:W-:Y:S01]  /*1a40*/  UIADD3 UR58, UR5, 0x4, URZ ;  /* 0x00000004053a7890 */ /* 0x000fe2000fffe03f */
[----:B------:R-:W-:Y:S01]  /*1a50*/  MOV R7, UR13 ;  /* 0x0000000d00077c02 */ /* 0x000fe20008000f00 */
[----:B------:R-:W-:Y:S01]  /*1a60*/  UIADD3 UR52, UR4, 0x6, URZ ;  /* 0x0000000604347890 */ /* 0x000fe2000fffe03f */
[----:B------:R-:W-:Y:S01]  /*1a70*/  R2UR UR7, R105 ;  /* 0x00000000690772ca */ /* 0x000fe200000e0000 */
[----:B------:R-:W-:Y:S01]  /*1a80*/  UIADD3 UR54, UR5, 0x6, URZ ;  /* 0x0000000605367890 */ /* 0x000fe2000fffe03f */
[----:B------:R-:W-:Y:S01]  /*1a90*/  CS2R R144, SRZ ;  /* 0x0000000000907805 */ /* 0x000fe2000001ff00 */
[----:B------:R-:W-:Y:S01]  /*1aa0*/  UIADD3 UR48, UR4, 0x400, URZ ;  /* 0x0000040004307890 */ /* 0x000fe2000fffe03f */
[----:B------:R-:W-:Y:S01]  /*1ab0*/  CS2R R142, SRZ ;  /* 0x00000000008e7805 */ /* 0x000fe2000001ff00 */
[----:B------:R-:W-:Y:S01]  /*1ac0*/  UIADD3 UR50, UR5, 0x400, URZ ;  /* 0x0000040005327890 */ /* 0x000fe2000fffe03f */
[----:B------:R-:W-:Y:S01]  /*1ad0*/  CS2R R140, SRZ ;  /* 0x00000000008c7805 */ /* 0x000fe2000001ff00 */
[----:B------:R-:W-:Y:S01]  /*1ae0*/  UMOV UR49, 0x40000040 ;  /* 0x4000004000317882 */ /* 0x000fe20000000000 */
[----:B------:R-:W-:Y:S01]  /*1af0*/  UMOV UR51, 0x40000040 ;  /* 0x4000004000337882 */ /* 0x000fe20000000000 */
        /* <DEDUP_REMOVED lines=32> */
[----:B------:R-:W-:Y:S01]  /*1d00*/  ULDC UR6, c[0x0][0x9d8] ;  /* 0x0002760000067ab9 */ /* 0x000fe20000000800 */
[----:B------:R-:W-:Y:S01]  /*1d10*/  ULDC UR8, c[0x0][0x2f0] ;  /* 0x0000bc0000087ab9 */ /* 0x000fe20000000800 */
[----:B------:R-:W-:Y:S01]  /*1d20*/  ULDC UR9, c[0x0][0x288] ;  /* 0x0000a20000097ab9 */ /* 0x000fe20000000800 */
[----:B------:R-:W-:-:S02]  /*1d30*/  WARPGROUP.DEPBAR.LE gsb0, 0x0 ;  /* 0x00008000000079c5 */ /* 0x000fc40000010000 */
[----:B------:R-:W-:-:S06]  /*1d40*/  WARPGROUP.ARRIVE ;  /* 0x00000000000079c5 */ /* 0x000fcc0000000000 */
[----:B------:R-:W-:Y:S01]  /*1d50*/  HGMMA.64x128x16.F32.BF16 R24, gdesc[UR12], R24, gsb0 ;  /* 0x01e000000c1879f0 */ /* 0x000fe20008001818 */
[----:B------:R-:W-:Y:S02]  /*1d60*/  UIADD3 UR12, UR4, 0x404, URZ ;  /* 0x00000404040c7890 */ /* 0x000fe4000fffe03f */
[----:B------:R-:W-:Y:S01]  /*1d70*/  UIADD3 UR14, UR5, 0x404, URZ ;  /* 0x00000404050e7890 */ /* 0x000fe2000fffe03f */
[----:B------:R-:W-:Y:S01]  /*1d80*/  UMOV UR13, 0x40000040 ;  /* 0x40000040000d7882 */ /* 0x000fe20000000000 */
[----:B------:R-:W-:Y:S01]  /*1d90*/  UMOV UR15, 0x40000040 ;  /* 0x40000040000f7882 */ /* 0x000fe20000000000 */
[----:B------:R-:W-:Y:S02]  /*1da0*/  ULDC UR4, c[0x0][0x448] ;  /* 0x0001120000047ab9 */ /* 0x000fe40000000800 */
[----:B------:R-:W-:-:S06]  /*1db0*/  UISETP.NE.AND UP0, UPT, UR4, 0x1, UPT ;  /* 0x000000010400788c */ /* 0x000fcc000bf05270 */
[----:B------:R-:W-:-:S05]  /*1dc0*/  PLOP3.LUT P2, PT, PT, PT, UP0, 0x80, 0x0 ;  /* 0x000000000000781c */ /* 0x000fca0003f4f008 */
[----:B------:R-:W-:-:S08]  /*1dd0*/  @UP0 ULDC UR4, c[0x0][0x44c] ;  /* 0x0001130000040ab9 */ /* 0x000fd00000000800 */
[----:B------:R-:W-:Y:S01]  /*1de0*/  @P2 IMAD.HI.U32 R10, R5, UR4, RZ ;  /* 0x00000004050a2c27 */ /* 0x000fe2000f8e00ff */
[----:B------:R-:W-:Y:S01]  /*1df0*/  @UP0 ULDC UR4, c[0x0][0x450] ;  /* 0x0001140000040ab9 */ /* 0x000fe20000000800 */
        /* <DEDUP_REMOVED lines=35> */
[----:B------:R0:W1:Y:S01]  /*2030*/  MUFU.TANH R32, R26 ;  /* 0x0000001a00207308 */ /* 0x0000620000002400 */
[----:B------:R-:W-:Y:S01]  /*2040*/  FMUL.FTZ R25, R36, UR6 ;  /* 0x0000000624197c20 */ /* 0x000fe20008410000 */
[----:B------:R-:W-:Y:S01]  /*2050*/  FMUL.FTZ R38, R38, UR6 ;  /* 0x0000000626267c20 */ /* 0x000fe20008410000 */
[----:B------:R-:W-:Y:S01]  /*2060*/  FMUL.FTZ R31, R31, UR6 ;  /* 0x000000061f1f7c20 */ /* 0x000fe20008410000 */
[----:B------:R-:W-:Y:S01]  /*2070*/  FMUL.FTZ R27, R27, UR6 ;  /* 0x000000061b1b7c20 */ /* 0x000fe20008410000 */
[----:B------:R-:W-:Y:S01]  /*2080*/  FMUL.FTZ R90, R29, UR6 ;  /* 0x000000061d5a7c20 */ /* 0x000fe20008410000 */
[----:B------:R-:W-:Y:S01]  /*2090*/  FMUL.FTZ R30, R30, UR6 ;  /* 0x000000061e1e7c20 */ /* 0x000fe20008410000 */
[----:B------:R-:W-:Y:S01]  /*20a0*/  FMUL.FTZ R29, R33, UR6 ;  /* 0x00000006211d7c20 */ /* 0x000fe20008410000 */
[----:B------:R2:W-:Y:S01]  /*20b0*/  MUFU.TANH R110, R38 ;  /* 0x00000026006e7308 */ /* 0x0005e20000002400 */
[----:B0-----:R-:W-:Y:S01]  /*20c0*/  IMAD.MOV.U32 R26, RZ, RZ, R5 ;  /* 0x000000ffff1a7224 */ /* 0x001fe200078e0005 */
[----:B------:R-:W-:Y:S01]  /*20d0*/  @P2 SHF.R.U32.HI R26, RZ, UR4, R10 ;  /* 0x00000004ff1a2c19 */ /* 0x000fe2000801160a */
[----:B------:R-:W-:Y:S01]  /*20e0*/  UMOV UR4, 0xffffff80 ;  /* 0xffffff8000047882 */ /* 0x000fe20000000000 */
[----:B------:R-:W-:Y:S01]  /*20f0*/  FMUL.FTZ R34, R34, UR6 ;  /* 0x0000000622227c20 */ /* 0x000fe20008410000 */
[----:B------:R-:W-:Y:S01]  /*2100*/  UIMAD UR4, UR7, UR4, 0x80 ;  /* 0x00000080070474a4 */ /* 0x000fe2000f8e0204 */
[----:B------:R-:W-:Y:S01]  /*2110*/  FMUL.FTZ R35, R35, UR6 ;  /* 0x0000000623237c20 */ /* 0x000fe20008410000 */
[----:B------:R-:W0:Y:S01]  /*2120*/  SHFL.IDX PT, R10, R26, 0x1, 0x1c1f ;  /* 0x003c1f001a0a7f89 */ /* 0x000e2200000e0000 */
[----:B------:R3:W-:Y:S01]  /*2130*/  MUFU.TANH R104, R31 ;  /* 0x0000001f00687308 */ /* 0x0007e20000002400 */
[----:B------:R-:W-:Y:S01]  /*2140*/  UIADD3 UR5, UR4, 0x1, URZ ;  /* 0x0000000104057890 */ /* 0x000fe2000fffe03f */
[----:B--2---:R-:W-:Y:S01]  /*2150*/  IMAD.U32 R38, RZ, RZ, UR8 ;  /* 0x00000008ff267e24 */ /* 0x004fe2000f8e00ff */
[----:B------:R-:W-:Y:S01]  /*2160*/  UIMAD UR4, UR60, UR8, UR4 ;  /* 0x000000083c0472a4 */ /* 0x000fe2000f8e0204 */
[----:B------:R-:W-:Y:S01]  /*2170*/  FMUL.FTZ R39, R39, UR6 ;  /* 0x0000000627277c20 */ /* 0x000fe20008410000 */
[----:B------:R-:W-:Y:S01]  /*2180*/  FMUL.FTZ R42, R42, UR6 ;  /* 0x000000062a2a7c20 */ /* 0x000fe20008410000 */
[----:B------:R-:W-:Y:S01]  /*2190*/  FMUL.FTZ R43, R43, UR6 ;  /* 0x000000062b2b7c20 */ /* 0x000fe20008410000 */
[----:B------:R-:W-:Y:S01]  /*21a0*/  IMAD.U32 R36, RZ, RZ, UR5 ;  /* 0x00000005ff247e24 */ /* 0x000fe2000f8e00ff */
[----:B------:R2:W4:Y:S01]  /*21b0*/  MUFU.TANH R33, R27 ;  /* 0x0000001b00217308 */ /* 0x0005220000002400 */
[----:B------:R-:W-:Y:S01]  /*21c0*/  FMUL.FTZ R46, R46, UR6 ;  /* 0x000000062e2e7c20 */ /* 0x000fe20008410000 */
[----:B------:R-:W-:Y:S01]  /*21d0*/  FMUL.FTZ R47, R47, UR6 ;  /* 0x000000062f2f7c20 */ /* 0x000fe20008410000 */
[----:B------:R-:W-:-:S02]  /*21e0*/  IMAD R5, R17, -0x2, R36 ;  /* 0xfffffffe11057824 */ /* 0x000fc400078e0224 */
[----:B------:R-:W-:Y:S01]  /*21f0*/  FMUL.FTZ R50, R50, UR6 ;  /* 0x0000000632327c20 */ /* 0x000fe20008410000 */
[----:B------:R-:W-:Y:S02]  /*2200*/  IMAD.U32 R36, RZ, RZ, UR4 ;  /* 0x00000004ff247e24 */ /* 0x000fe4000f8e00ff */
[----:B------:R-:W-:Y:S01]  /*2210*/  FMUL.FTZ R51, R51, UR6 ;  /* 0x0000000633337c20 */ /* 0x000fe20008410000 */
[----:B---3--:R-:W-:Y:S01]  /*2220*/  IMAD R31, R38, UR60, R5 ;  /* 0x0000003c261f7c24 */ /* 0x008fe2000f8e0205 */
[----:B------:R-:W3:Y:S01]  /*2230*/  MUFU.TANH R30, R30 ;  /* 0x0000001e001e7308 */ /* 0x000ee20000002400 */
[----:B--2---:R-:W-:Y:S02]  /*2240*/  IMAD R27, R17, -0x2, R36 ;  /* 0xfffffffe111b7824 */ /* 0x004fe400078e0224 */
[----:B------:R-:W-:Y:S01]  /*2250*/  FMUL.FTZ R54, R54, UR6 ;  /* 0x0000000636367c20 */ /* 0x000fe20008410000 */
[----:B------:R-:W-:Y:S01]  /*2260*/  FMUL.FTZ R55, R55, UR6 ;  /* 0x0000000637377c20 */ /* 0x000fe20008410000 */
[----:B------:R-:W-:Y:S01]  /*2270*/  FMUL.FTZ R58, R58, UR6 ;  /* 0x000000063a3a7c20 */ /* 0x000fe20008410000 */
[----:B------:R-:W-:Y:S01]  /*2280*/  FMUL.FTZ R59, R59, UR6 ;  /* 0x000000063b3b7c20 */ /* 0x000fe20008410000 */
[----:B------:R-:W-:Y:S01]  /*2290*/  FMUL.FTZ R62, R62, UR6 ;  /* 0x000000063e3e7c20 */ /* 0x000fe20008410000 */
[----:B0-----:R-:W-:Y:S01]  /*22a0*/  IADD3 R10, R10, -UR9, R31 ;  /* 0x800000090a0a7c10 */ /* 0x001fe2000fffe01f */
[----:B------:R-:W0:Y:S01]  /*22b0*/  MUFU.TANH R34, R34 ;  /* 0x0000002200227308 */ /* 0x000e220000002400 */
[----:B------:R-:W-:Y:S01]  /*22c0*/  FMUL.FTZ R63, R63, UR6 ;  /* 0x000000063f3f7c20 */ /* 0x000fe20008410000 */
[----:B------:R-:W-:Y:S01]  /*22d0*/  FMUL.FTZ R70, R70, UR6 ;  /* 0x0000000646467c20 */ /* 0x000fe20008410000 */
[----:B------:R-:W-:Y:S01]  /*22e0*/  VIMNMX R10, R27, R10, PT ;  /* 0x0000000a1b0a7248 */ /* 0x000fe20003fe0100 */
[----:B------:R-:W-:Y:S01]  /*22f0*/  FMUL.FTZ R20, R40, UR6 ;  /* 0x0000000628147c20 */ /* 0x000fe20008410000 */
[----:B------:R-:W-:Y:S01]  /*2300*/  FMUL.FTZ R66, R66, UR6 ;  /* 0x0000000642427c20 */ /* 0x000fe20008410000 */
[----:B------:R-:W-:Y:S01]  /*2310*/  FMUL.FTZ R67, R67, UR6 ;  /* 0x0000000643437c20 */ /* 0x000fe20008410000 */
[C---:B------:R-:W-:Y:S01]  /*2320*/  ISETP.GT.AND P3, PT, R10.reuse, RZ, PT ;  /* 0x000000ff0a00720c */ /* 0x040fe20003f64270 */
[----:B------:R-:W2:Y:S01]  /*2330*/  MUFU.TANH R35, R35 ;  /* 0x0000002300237308 */ /* 0x000ea20000002400 */
[C---:B------:R-:W-:Y:S01]  /*2340*/  ISETP.GT.AND P4, PT, R10.reuse, 0x1, PT ;  /* 0x000000010a00780c */ /* 0x040fe20003f84270 */
[----:B------:R-:W-:Y:S01]  /*2350*/  FMUL.FTZ R71, R71, UR6 ;  /* 0x0000000647477c20 */ /* 0x000fe20008410000 */
[----:B------:R-:W-:Y:S01]  /*2360*/  ISETP.GT.AND P5, PT, R10, 0x8, PT ;  /* 0x000000080a00780c */ /* 0x000fe20003fa4270 */
[----:B------:R-:W-:Y:S01]  /*2370*/  FMUL.FTZ R75, R75, UR6 ;  /* 0x000000064b4b7c20 */ /* 0x000fe20008410000 */
[----:B-1----:R-:W-:Y:S01]  /*2380*/  FSEL R38, R32, -INF , P3 ;  /* 0xff80000020267808 */ /* 0x002fe20001800000 */
[----:B------:R-:W-:Y:S01]  /*2390*/  FMUL.FTZ R78, R78, UR6 ;  /* 0x000000064e4e7c20 */ /* 0x000fe20008410000 */
[----:B----4-:R-:W-:Y:S01]  /*23a0*/  FSEL R33, R33, -INF , P4 ;  /* 0xff80000021217808 */ /* 0x010fe20002000000 */
[----:B------:R-:W1:Y:S01]  /*23b0*/  MUFU.TANH R39, R39 ;  /* 0x0000002700277308 */ /* 0x000e620000002400 */
[----:B------:R-:W-:Y:S01]  /*23c0*/  ISETP.GT.AND P3, PT, R10, 0x9, PT ;  /* 0x000000090a00780c */ /* 0x000fe20003f64270 */
[----:B------:R-:W-:Y:S01]  /*23d0*/  FMUL.FTZ R12, R48, UR6 ;  /* 0x00000006300c7c20 */ /* 0x000fe20008410000 */
[----:B---3--:R-:W-:Y:S01]  /*23e0*/  FSEL R102, R30, -INF , P5 ;  /* 0xff8000001e667808 */ /* 0x008fe20002800000 */
[----:B------:R-:W-:Y:S01]  /*23f0*/  FMUL.FTZ R79, R79, UR6 ;  /* 0x000000064f4f7c20 */ /* 0x000fe20008410000 */
[----:B------:R-:W-:Y:S01]  /*2400*/  FMNMX.FTZ R5, R38, R33, !PT ;  /* 0x0000002126057209 */ /* 0x000fe20007810000 */
[----:B------:R-:W-:Y:S01]  /*2410*/  FMUL.FTZ R82, R82, UR6 ;  /* 0x0000000652527c20 */ /* 0x000fe20008410000 */
[----:B------:R-:W-:Y:S01]  /*2420*/  ISETP.GT.AND P4, PT, R10, 0x10, PT ;  /* 0x000000100a00780c */ /* 0x000fe20003f84270 */
[----:B------:R-:W3:Y:S01]  /*2430*/  MUFU.TANH R42, R42 ;  /* 0x0000002a002a7308 */ /* 0x000ee20000002400 */
[----:B------:R-:W-:Y:S01]  /*2440*/  FSEL R104, R104, -INF , P3 ;  /* 0xff80000068687808 */ /* 0x000fe20001800000 */
[----:B------:R-:W-:Y:S01]  /*2450*/  FMUL.FTZ R11, R52, UR6 ;  /* 0x00000006340b7c20 */ /* 0x000fe20008410000 */
[----:B------:R-:W-:Y:S01]  /*2460*/  FMNMX.FTZ R5, R102, R5, !PT ;  /* 0x0000000566057209 */ /* 0x000fe20007810000 */
[----:B------:R-:W-:Y:S01]  /*2470*/  FMUL.FTZ R15, R44, UR6 ;  /* 0x000000062c0f7c20 */ /* 0x000fe20008410000 */
[----:B------:R-:W-:Y:S01]  /*2480*/  ISETP.GT.AND P3, PT, R10, 0x11, PT ;  /* 0x000000110a00780c */ /* 0x000fe20003f64270 */
[----:B------:R-:W-:Y:S01]  /*2490*/  FMUL.FTZ R83, R83, UR6 ;  /* 0x0000000653537c20 */ /* 0x000fe20008410000 */
[----:B0-----:R-:W-:Y:S01]  /*24a0*/  FSEL R106, R34, -INF , P4 ;  /* 0xff800000226a7808 */ /* 0x001fe20002000000 */
[----:B------:R-:W0:Y:S01]  /*24b0*/  MUFU.TANH R43, R43 ;  /* 0x0000002b002b7308 */ /* 0x000e220000002400 */
[----:B------:R-:W-:Y:S01]  /*24c0*/  FMNMX.FTZ R5, R104, R5, !PT ;  /* 0x0000000568057209 */ /* 0x000fe20007810000 */
[----:B------:R-:W-:Y:S01]  /*24d0*/  FMUL.FTZ R86, R86, UR6 ;  /* 0x0000000656567c20 */ /* 0x000fe20008410000 */
[----:B------:R-:W-:Y:S01]  /*24e0*/  ISETP.GT.AND P4, PT, R10, 0x18, PT ;  /* 0x000000180a00780c */ /* 0x000fe20003f84270 */
[----:B------:R-:W-:Y:S01]  /*24f0*/  FMUL.FTZ R2, R56, UR6 ;  /* 0x0000000638027c20 */ /* 0x000fe20008410000 */
[----:B--2---:R-:W-:Y:S01]  /*2500*/  FSEL R108, R35, -INF , P3 ;  /* 0xff800000236c7808 */ /* 0x004fe20001800000 */
[----:B------:R-:W-:Y:S01]  /*2510*/  FMUL.FTZ R87, R87, UR6 ;  /* 0x0000000657577c20 */ /* 0x000fe20008410000 */
[----:B------:R-:W-:Y:S01]  /*2520*/  FMNMX.FTZ R5, R106, R5, !PT ;  /* 0x000000056a057209 */ /* 0x000fe20007810000 */
[----:B------:R-:W2:Y:S01]  /*2530*/  MUFU.TANH R46, R46 ;  /* 0x0000002e002e7308 */ /* 0x000ea20000002400 */
[----:B------:R-:W-:Y:S01]  /*2540*/  ISETP.GT.AND P3, PT, R10, 0x19, PT ;  /* 0x000000190a00780c */ /* 0x000fe20003f64270 */
[----:B------:R-:W-:Y:S01]  /*2550*/  SHFL.IDX PT, R26, R26, RZ, 0x1c1f ;  /* 0x001c1fff1a1a7589 */ /* 0x000fe200000e0000 */
[----:B------:R-:W-:Y:S01]  /*2560*/  FSEL R110, R110, -INF , P4 ;  /* 0xff8000006e6e7808 */ /* 0x000fe20002000000 */
[----:B------:R-:W-:Y:S01]  /*2570*/  ULDC UR4, c[0x0][0x988] ;  /* 0x0002620000047ab9 */ /* 0x000fe20000000800 */
[----:B------:R-:W-:Y:S01]  /*2580*/  FMNMX.FTZ R5, R108, R5, !PT ;  /* 0x000000056c057209 */ /* 0x000fe20007810000 */
[----:B------:R-:W-:Y:S01]  /*2590*/  FMUL.FTZ R88, R24, UR6 ;  /* 0x0000000618587c20 */ /* 0x000fe20008410000 */
[----:B------:R-:W-:Y:S01]  /*25a0*/  ISETP.GT.AND P4, PT, R10, 0x20, PT ;  /* 0x000000200a00780c */ /* 0x000fe20003f84270 */
[----:B------:R-:W4:Y:S01]  /*25b0*/  MUFU.TANH R47, R47 ;  /* 0x0000002f002f7308 */ /* 0x000f220000002400 */
[----:B-1----:R-:W-:Y:S01]  /*25c0*/  FSEL R112, R39, -INF , P3 ;  /* 0xff80000027707808 */ /* 0x002fe20001800000 */
[----:B------:R-:W-:Y:S01]  /*25d0*/  FMUL.FTZ R64, R64, UR6 ;  /* 0x0000000640407c20 */ /* 0x000fe20008410000 */
[----:B------:R-:W-:Y:S01]  /*25e0*/  FMNMX.FTZ R5, R110, R5, !PT ;  /* 0x000000056e057209 */ /* 0x000fe20007810000 */
[----:B------:R-:W-:Y:S01]  /*25f0*/  FMUL.FTZ R24, R37, UR6 ;  /* 0x0000000625187c20 */ /* 0x000fe20008410000 */
[----:B------:R-:W-:Y:S01]  /*2600*/  ISETP.GT.AND P3, PT, R10, 0x21, PT ;  /* 0x000000210a00780c */ /* 0x000fe20003f64270 */
[----:B------:R-:W-:Y:S01]  /*2610*/  FMUL.FTZ R68, R68, UR6 ;  /* 0x0000000644447c20 */ /* 0x000fe20008410000 */
[----:B---3--:R-:W-:Y:S01]  /*2620*/  FSEL R114, R42, -INF , P4 ;  /* 0xff8000002a727808 */ /* 0x008fe20002000000 */
[----:B------:R-:W1:Y:S01]  /*2630*/  MUFU.TANH R50, R50 ;  /* 0x0000003200327308 */ /* 0x000e620000002400 */
[----:B------:R-:W-:Y:S01]  /*2640*/  FMNMX.FTZ R5, R112, R5, !PT ;  /* 0x0000000570057209 */ /* 0x000fe20007810000 */
[----:B------:R-:W-:Y:S01]  /*2650*/  FMUL.FTZ R21, R41, UR6 ;  /* 0x0000000629157c20 */ /* 0x000fe20008410000 */
[----:B------:R-:W-:Y:S01]  /*2660*/  ISETP.GT.AND P4, PT, R10, 0x28, PT ;  /* 0x000000280a00780c */ /* 0x000fe20003f84270 */
[----:B------:R-:W-:Y:S01]  /*2670*/  FMUL.FTZ R72, R72, UR6 ;  /* 0x0000000648487c20 */ /* 0x000fe20008410000 */
[----:B0-----:R-:W-:Y:S01]  /*2680*/  FSEL R100, R43, -INF , P3 ;  /* 0xff8000002b647808 */ /* 0x001fe20001800000 */
[----:B------:R-:W-:Y:S01]  /*2690*/  FMUL.FTZ R76, R76, UR6 ;  /* 0x000000064c4c7c20 */ /* 0x000fe20008410000 */
[----:B------:R-:W-:Y:S01]  /*26a0*/  FMNMX.FTZ R5, R114, R5, !PT ;  /* 0x0000000572057209 */ /* 0x000fe20007810000 */
[----:B------:R-:W0:Y:S01]  /*26b0*/  MUFU.TANH R51, R51 ;  /* 0x0000003300337308 */ /* 0x000e220000002400 */
[----:B------:R-:W-:Y:S01]  /*26c0*/  ISETP.GT.AND P3, PT, R10, 0x29, PT ;  /* 0x000000290a00780c */ /* 0x000fe20003f64270 */
[----:B------:R-:W-:Y:S01]  /*26d0*/  FMUL.FTZ R14, R45, UR6 ;  /* 0x000000062d0e7c20 */ /* 0x000fe20008410000 */
[----:B--2---:R-:W-:Y:S01]  /*26e0*/  FSEL R98, R46, -INF , P4 ;  /* 0xff8000002e627808 */ /* 0x004fe20002000000 */
[----:B------:R-:W-:Y:S01]  /*26f0*/  FMUL.FTZ R80, R80, UR6 ;  /* 0x0000000650507c20 */ /* 0x000fe20008410000 */
[----:B------:R-:W-:Y:S01]  /*2700*/  FMNMX.FTZ R5, R100, R5, !PT ;  /* 0x0000000564057209 */ /* 0x000fe20007810000 */
[----:B------:R-:W-:Y:S01]  /*2710*/  FMUL.FTZ R13, R49, UR6 ;  /* 0x00000006310d7c20 */ /* 0x000fe20008410000 */
[----:B------:R-:W-:Y:S01]  /*2720*/  ISETP.GT.AND P4, PT, R10, 0x30, PT ;  /* 0x000000300a00780c */ /* 0x000fe20003f84270 */
[----:B------:R-:W2:Y:S01]  /*2730*/  MUFU.TANH R54, R54 ;  /* 0x0000003600367308 */ /* 0x000ea20000002400 */
[----:B----4-:R-:W-:Y:S01]  /*2740*/  FSEL R96, R47, -INF , P3 ;  /* 0xff8000002f607808 */ /* 0x010fe20001800000 */
[----:B------:R-:W-:Y:S01]  /*2750*/  FMUL.FTZ R84, R84, UR6 ;  /* 0x0000000654547c20 */ /* 0x000fe20008410000 */
[----:B------:R-:W-:Y:S01]  /*2760*/  FMNMX.FTZ R35, R98, R5, !PT ;  /* 0x0000000562237209 */ /* 0x000fe20007810000 */
[----:B------:R-:W-:Y:S01]  /*2770*/  FMUL.FTZ R5, R74, UR6 ;  /* 0x000000064a057c20 */ /* 0x000fe20008410000 */
[----:B------:R-:W-:Y:S01]  /*2780*/  ISETP.GT.AND P3, PT, R10, 0x31, PT ;  /* 0x000000310a00780c */ /* 0x000fe20003f64270 */
[----:B------:R-:W-:Y:S01]  /*2790*/  FMUL.FTZ R4, R53, UR6 ;  /* 0x0000000635047c20 */ /* 0x000fe20008410000 */
[----:B-1----:R-:W-:Y:S01]  /*27a0*/  FSEL R94, R50, -INF , P4 ;  /* 0xff800000325e7808 */ /* 0x002fe20002000000 */
        /* <DEDUP_REMOVED lines=8> */
[----:B------:R-:W-:Y:S01]  /*2830*/  MUFU.TANH R58, R58 ;  /* 0x0000003a003a7308 */ /* 0x000fe20000002400 */
[----:B------:R-:W-:Y:S01]  /*2840*/  ISETP.GT.AND P3, PT, R10, 0x39, PT ;  /* 0x000000390a00780c */ /* 0x000fe20003f64270 */
[----:B------:R-:W-:Y:S01]  /*2850*/  FMUL.FTZ R65, R65, UR6 ;  /* 0x0000000641417c20 */ /* 0x000fe20008410000 */
[----:B--2---:R-:W-:Y:S01]  /*2860*/  FSEL R74, R54, -INF , P4 ;  /* 0xff800000364a7808 */ /* 0x004fe20002000000 */
[----:B------:R-:W-:Y:S01]  /*2870*/  FMUL.FTZ R69, R69, UR6 ;  /* 0x0000000645457c20 */ /* 0x000fe20008410000 */
[----:B------:R-:W-:Y:S01]  /*2880*/  FMNMX.FTZ R35, R92, R35, !PT ;  /* 0x000000235c237209 */ /* 0x000fe20007810000 */
[----:B------:R-:W-:Y:S01]  /*2890*/  FMUL.FTZ R73, R73, UR6 ;  /* 0x0000000649497c20 */ /* 0x000fe20008410000 */
[----:B------:R-:W-:Y:S01]  /*28a0*/  ISETP.GT.AND P4, PT, R10, 0x40, PT ;  /* 0x000000400a00780c */ /* 0x000fe20003f84270 */
[----:B------:R-:W0:Y:S01]  /*28b0*/  MUFU.TANH R59, R59 ;  /* 0x0000003b003b7308 */ /* 0x000e220000002400 */
[----:B------:R-:W-:Y:S01]  /*28c0*/  FMNMX.FTZ R35, R74, R35, !PT ;  /* 0x000000234a237209 */ /* 0x000fe20007810000 */
[----:B------:R-:W-:Y:S01]  /*28d0*/  FMUL.FTZ R77, R77, UR6 ;  /* 0x000000064d4d7c20 */ /* 0x000fe20008410000 */
[----:B------:R-:W-:Y:S01]  /*28e0*/  FMUL.FTZ R81, R81, UR6 ;  /* 0x0000000651517c20 */ /* 0x000fe20008410000 */
[----:B------:R-:W-:Y:S01]  /*28f0*/  FMUL.FTZ R85, R85, UR6 ;  /* 0x0000000655557c20 */ /* 0x000fe20008410000 */
[----:B------:R2:W-:Y:S01]  /*2900*/  @!P1 SYNCS.ARRIVE.TRANS64.RED.A1T0 RZ, [R0+URZ], RZ ;  /* 0x000000ff00ff99a7 */ /* 0x0005e2000810043f */
[----:B------:R-:W-:Y:S01]  /*2910*/  @UP0 ULDC UR6, c[0x0][0x44c] ;  /* 0x0001130000060ab9 */ /* 0x000fe20000000800 */
[----:B------:R-:W-:Y:S01]  /*2920*/  UIMAD UR8, UR60, UR8, -UR9 ;  /* 0x000000083c0872a4 */ /* 0x000fe2000f8e0a09 */
[----:B------:R-:W3:Y:S01]  /*2930*/  MUFU.TANH R36, R62 ;  /* 0x0000003e00247308 */ /* 0x000ee20000002400 */
[----:B------:R-:W-:-:S07]  /*2940*/  UMOV UR5, UR39 ;  /* 0x0000002700057c82 */ /* 0x000fce0008000000 */
[----:B------:R-:W4:Y:S08]  /*2950*/  MUFU.TANH R63, R63 ;  /* 0x0000003f003f7308 */ /* 0x000f300000002400 */
[----:B------:R1:W-:Y:S08]  /*2960*/  MUFU.TANH R40, R70 ;  /* 0x0000004600287308 */ /* 0x0003f00000002400 */
[----:B------:R5:W2:Y:S01]  /*2970*/  MUFU.TANH R32, R66 ;  /* 0x0000004200207308 */ /* 0x000aa20000002400 */
[----:B-1----:R-:W-:-:S02]  /*2980*/  FSEL R70, R55, -INF , P3 ;  /* 0xff80000037467808 */ /* 0x002fc40001800000 */
[----:B------:R-:W-:Y:S02]  /*2990*/  ISETP.GT.AND P3, PT, R10, 0x41, PT ;  /* 0x000000410a00780c */ /* 0x000fe40003f64270 */
[----:B------:R-:W-:Y:S02]  /*29a0*/  FMNMX.FTZ R35, R70, R35, !PT ;  /* 0x0000002346237209 */ /* 0x000fe40007810000 */
[----:B0-----:R-:W-:Y:S01]  /*29b0*/  FSEL R62, R59, -INF , P3 ;  /* 0xff8000003b3e7808 */ /* 0x001fe20001800000 */
[----:B------:R-:W0:Y:S01]  /*29c0*/  MUFU.TANH R67, R67 ;  /* 0x0000004300437308 */ /* 0x000e220000002400 */
[----:B-----5:R-:W-:Y:S02]  /*29d0*/  FSEL R66, R58, -INF , P4 ;  /* 0xff8000003a427808 */ /* 0x020fe40002000000 */
[----:B------:R-:W-:Y:S02]  /*29e0*/  ISETP.GT.AND P4, PT, R10, 0x48, PT ;  /* 0x000000480a00780c */ /* 0x000fe40003f84270 */
[----:B------:R-:W-:-:S02]  /*29f0*/  FMNMX.FTZ R35, R66, R35, !PT ;  /* 0x0000002342237209 */ /* 0x000fc40007810000 */
[----:B------:R-:W-:Y:S01]  /*2a00*/  ISETP.GT.AND P3, PT, R10, 0x49, PT ;  /* 0x000000490a00780c */ /* 0x000fe20003f64270 */
[----:B------:R-:W1:Y:S01]  /*2a10*/  MUFU.TANH R42, R71 ;  /* 0x00000047002a7308 */ /* 0x000e620000002400 */
[----:B---3--:R-:W-:Y:S02]  /*2a20*/  FSEL R30, R36, -INF , P4 ;  /* 0xff800000241e7808 */ /* 0x008fe40002000000 */
[----:B------:R-:W-:Y:S02]  /*2a30*/  FMNMX.FTZ R35, R62, R35, !PT ;  /* 0x000000233e237209 */ /* 0x000fe40007810000 */
[----:B------:R-:W-:Y:S02]  /*2a40*/  ISETP.GT.AND P4, PT, R10, 0x50, PT ;  /* 0x000000500a00780c */ /* 0x000fe40003f84270 */
[----:B----4-:R-:W-:Y:S01]  /*2a50*/  FSEL R34, R63, -INF , P3 ;  /* 0xff8000003f227808 */ /* 0x010fe20001800000 */
[----:B------:R-:W3:Y:S01]  /*2a60*/  MUFU.TANH R5, R5 ;  /* 0x0000000500057308 */ /* 0x000ee20000002400 */
[----:B------:R-:W-:-:S02]  /*2a70*/  FMNMX.FTZ R35, R30, R35, !PT ;  /* 0x000000231e237209 */ /* 0x000fc40007810000 */
[----:B------:R-:W-:Y:S02]  /*2a80*/  ISETP.GT.AND P3, PT, R10, 0x51, PT ;  /* 0x000000510a00780c */ /* 0x000fe40003f64270 */
[----:B--2---:R-:W-:Y:S02]  /*2a90*/  FSEL R32, R32, -INF , P4 ;  /* 0xff80000020207808 */ /* 0x004fe40002000000 */
[----:B------:R-:W-:Y:S01]  /*2aa0*/  FMNMX.FTZ R35, R34, R35, !PT ;  /* 0x0000002322237209 */ /* 0x000fe20007810000 */
[----:B------:R-:W2:Y:S01]  /*2ab0*/  MUFU.TANH R46, R75 ;  /* 0x0000004b002e7308 */ /* 0x000ea20000002400 */
[----:B------:R-:W-:Y:S02]  /*2ac0*/  ISETP.GT.AND P4, PT, R10, 0x58, PT ;  /* 0x000000580a00780c */ /* 0x000fe40003f84270 */
[----:B0-----:R-:W-:Y:S02]  /*2ad0*/  FSEL R36, R67, -INF , P3 ;  /* 0xff80000043247808 */ /* 0x001fe40001800000 */
[----:B------:R-:W-:-:S02]  /*2ae0*/  FMNMX.FTZ R35, R32, R35, !PT ;  /* 0x0000002320237209 */ /* 0x000fc40007810000 */
[----:B------:R-:W-:Y:S01]  /*2af0*/  ISETP.GT.AND P3, PT, R10, 0x59, PT ;  /* 0x000000590a00780c */ /* 0x000fe20003f64270 */
[----:B------:R-:W0:Y:S01]  /*2b00*/  MUFU.TANH R48, R78 ;  /* 0x0000004e00307308 */ /* 0x000e220000002400 */
[----:B------:R-:W-:Y:S02]  /*2b10*/  FSEL R40, R40, -INF , P4 ;  /* 0xff80000028287808 */ /* 0x000fe40002000000 */
[----:B------:R-:W-:Y:S02]  /*2b20*/  FMNMX.FTZ R35, R36, R35, !PT ;  /* 0x0000002324237209 */ /* 0x000fe40007810000 */
[----:B------:R-:W-:Y:S02]  /*2b30*/  ISETP.GT.AND P4, PT, R10, 0x60, PT ;  /* 0x000000600a00780c */ /* 0x000fe40003f84270 */
[----:B-1----:R-:W-:Y:S01]  /*2b40*/  FSEL R42, R42, -INF , P3 ;  /* 0xff8000002a2a7808 */ /* 0x002fe20001800000 */
[----:B------:R-:W1:Y:S01]  /*2b50*/  MUFU.TANH R50, R79 ;  /* 0x0000004f00327308 */ /* 0x000e620000002400 */
[----:B------:R-:W-:-:S02]  /*2b60*/  FMNMX.FTZ R35, R40, R35, !PT ;  /* 0x0000002328237209 */ /* 0x000fc40007810000 */
[----:B------:R-:W-:Y:S02]  /*2b70*/  ISETP.GT.AND P3, PT, R10, 0x61, PT ;  /* 0x000000610a00780c */ /* 0x000fe40003f64270 */
[----:B---3--:R-:W-:Y:S02]  /*2b80*/  FSEL R44, R5, -INF , P4 ;  /* 0xff800000052c7808 */ /* 0x008fe40002000000 */
[----:B------:R-:W-:Y:S01]  /*2b90*/  FMNMX.FTZ R35, R42, R35, !PT ;  /* 0x000000232a237209 */ /* 0x000fe20007810000 */
[----:B------:R-:W3:Y:S01]  /*2ba0*/  MUFU.TANH R52, R82 ;  /* 0x0000005200347308 */ /* 0x000ee20000002400 */
[----:B------:R-:W-:Y:S02]  /*2bb0*/  ISETP.GT.AND P4, PT, R10, 0x68, PT ;  /* 0x000000680a00780c */ /* 0x000fe40003f84270 */
[----:B--2---:R-:W-:Y:S02]  /*2bc0*/  FSEL R46, R46, -INF , P3 ;  /* 0xff8000002e2e7808 */ /* 0x004fe40001800000 */
[----:B------:R-:W-:-:S02]  /*2bd0*/  FMNMX.FTZ R35, R44, R35, !PT ;  /* 0x000000232c237209 */ /* 0x000fc40007810000 */
[----:B------:R-:W-:Y:S01]  /*2be0*/  ISETP.GT.AND P3, PT, R10, 0x69, PT ;  /* 0x000000690a00780c */ /* 0x000fe20003f64270 */
[----:B------:R-:W2:Y:S01]  /*2bf0*/  MUFU.TANH R54, R83 ;  /* 0x0000005300367308 */ /* 0x000ea20000002400 */
[----:B0-----:R-:W-:Y:S02]  /*2c00*/  FSEL R48, R48, -INF , P4 ;  /* 0xff80000030307808 */ /* 0x001fe40002000000 */
[----:B------:R-:W-:Y:S02]  /*2c10*/  FMNMX.FTZ R35, R46, R35, !PT ;  /* 0x000000232e237209 */ /* 0x000fe40007810000 */
[----:B------:R-:W-:Y:S02]  /*2c20*/  ISETP.GT.AND P4, PT, R10, 0x70, PT ;  /* 0x000000700a00780c */ /* 0x000fe40003f84270 */
[----:B-1----:R-:W-:Y:S01]  /*2c30*/  FSEL R50, R50, -INF , P3 ;  /* 0xff80000032327808 */ /* 0x002fe20001800000 */
[----:B------:R-:W0:Y:S01]  /*2c40*/  MUFU.TANH R56, R86 ;  /* 0x0000005600387308 */ /* 0x000e220000002400 */
[----:B------:R-:W-:-:S02]  /*2c50*/  FMNMX.FTZ R35, R48, R35, !PT ;  /* 0x0000002330237209 */ /* 0x000fc40007810000 */
[----:B------:R-:W-:Y:S02]  /*2c60*/  ISETP.GT.AND P3, PT, R10, 0x71, PT ;  /* 0x000000710a00780c */ /* 0x000fe40003f64270 */
[----:B---3--:R-:W-:Y:S02]  /*2c70*/  FSEL R52, R52, -INF , P4 ;  /* 0xff80000034347808 */ /* 0x008fe40002000000 */
[----:B------:R-:W-:Y:S01]  /*2c80*/  FMNMX.FTZ R35, R50, R35, !PT ;  /* 0x0000002332237209 */ /* 0x000fe20007810000 */
[----:B------:R-:W1:Y:S01]  /*2c90*/  MUFU.TANH R58, R87 ;  /* 0x00000057003a7308 */ /* 0x000e620000002400 */
[----:B------:R-:W-:Y:S02]  /*2ca0*/  ISETP.GT.AND P4, PT, R10, 0x78, PT ;  /* 0x000000780a00780c */ /* 0x000fe40003f84270 */
[----:B--2---:R-:W-:Y:S02]  /*2cb0*/  FSEL R54, R54, -INF , P3 ;  /* 0xff80000036367808 */ /* 0x004fe40001800000 */
[----:B------:R-:W-:-:S02]  /*2cc0*/  FMNMX.FTZ R35, R52, R35, !PT ;  /* 0x0000002334237209 */ /* 0x000fc40007810000 */
[----:B------:R-:W-:Y:S01]  /*2cd0*/  ISETP.GT.AND P3, PT, R10, 0x79, PT ;  /* 0x000000790a00780c */ /* 0x000fe20003f64270 */
[----:B------:R-:W2:Y:S01]  /*2ce0*/  MUFU.TANH R88, R88 ;  /* 0x0000005800587308 */ /* 0x000ea20000002400 */
[----:B0-----:R-:W-:Y:S02]  /*2cf0*/  FSEL R56, R56, -INF , P4 ;  /* 0xff80000038387808 */ /* 0x001fe40002000000 */
[----:B------:R-:W-:-:S04]  /*2d00*/  FMNMX.FTZ R35, R54, R35, !PT ;  /* 0x0000002336237209 */ /* 0x000fc80007810000 */
[----:B------:R-:W-:Y:S01]  /*2d10*/  FMNMX.FTZ R35, R56, R35, !PT ;  /* 0x0000002338237209 */ /* 0x000fe20007810000 */
[----:B------:R-:W0:Y:S01]  /*2d20*/  MUFU.TANH R89, R89 ;  /* 0x0000005900597308 */ /* 0x000e220000002400 */
[----:B-1----:R-:W-:-:S04]  /*2d30*/  FSEL R58, R58, -INF , P3 ;  /* 0xff8000003a3a7808 */ /* 0x002fc80001800000 */
[----:B------:R-:W-:-:S03]  /*2d40*/  FMNMX.FTZ R35, R58, R35, !PT ;  /* 0x000000233a237209 */ /* 0x000fc60007810000 */
[----:B------:R-:W1:Y:S02]  /*2d50*/  MUFU.TANH R91, R91 ;  /* 0x0000005b005b7308 */ /* 0x000e640000002400 */
[----:B------:R-:W3:Y:S06]  /*2d60*/  SHFL.BFLY PT, R10, R35, 0x2, 0x1f ;  /* 0x0c401f00230a7f89 */ /* 0x000eec00000e0000 */
[----:B------:R-:W4:Y:S08]  /*2d70*/  MUFU.TANH R90, R90 ;  /* 0x0000005a005a7308 */ /* 0x000f300000002400 */
[----:B------:R-:W5:Y:S08]  /*2d80*/  MUFU.TANH R28, R28 ;  /* 0x0000001c001c7308 */ /* 0x000f700000002400 */
[----:B------:R-:W5:Y:S01]  /*2d90*/  MUFU.TANH R29, R29 ;  /* 0x0000001d001d7308 */ /* 0x000f620000002400 */
[----:B---3--:R-:W-:-:S05]  /*2da0*/  FMNMX.FTZ R5, R35, R10, !PT ;  /* 0x0000000a23057209 */ /* 0x008fca0007810000 */
[----:B------:R-:W3:Y:S02]  /*2db0*/  SHFL.BFLY PT, R10, R5, 0x1, 0x1f ;  /* 0x0c201f00050a7f89 */ /* 0x000ee400000e0000 */
[----:B------:R-:W5:Y:S08]  /*2dc0*/  MUFU.TANH R25, R25 ;  /* 0x0000001900197308 */ /* 0x000f700000002400 */
[----:B------:R1:W-:Y:S08]  /*2dd0*/  MUFU.TANH R37, R64 ;  /* 0x0000004000257308 */ /* 0x0003f00000002400 */
[----:B------:R-:W5:Y:S01]  /*2de0*/  MUFU.TANH R24, R24 ;  /* 0x0000001800187308 */ /* 0x000f620000002400 */
[----:B---3--:R-:W-:Y:S01]  /*2df0*/  FMNMX.FTZ R10, R5, R10, !PT ;  /* 0x0000000a050a7209 */ /* 0x008fe20007810000 */
[----:B------:R-:W-:-:S06]  /*2e00*/  IMAD.U32 R5, RZ, RZ, UR4 ;  /* 0x00000004ff057e24 */ /* 0x000fcc000f8e00ff */
[----:B------:R-:W-:Y:S01]  /*2e10*/  MUFU.TANH R20, R20 ;  /* 0x0000001400147308 */ /* 0x000fe20000002400 */
[----:B------:R-:W-:Y:S01]  /*2e20*/  UIADD3 UR4, UR7, -0x2, URZ ;  /* 0xfffffffe07047890 */ /* 0x000fe2000fffe03f */
[C---:B------:R-:W-:Y:S01]  /*2e30*/  FSETP.NEU.FTZ.AND P3, PT, R10.reuse, -INF , PT ;  /* 0xff8000000a00780b */ /* 0x040fe20003f7d000 */
[----:B------:R-:W-:Y:S01]  /*2e40*/  FMUL.FTZ R35, R10, R5 ;  /* 0x000000050a237220 */ /* 0x000fe20000410000 */
[----:B------:R-:W-:-:S04]  /*2e50*/  UIMAD.WIDE.U32 UR6, UR39, UR6, URZ ;  /* 0x00000006270672a5 */ /* 0x000fc8000f8e003f */
[----:B------:R-:W-:Y:S01]  /*2e60*/  FSEL R35, R35, RZ, P3 ;  /* 0x000000ff23237208 */ /* 0x000fe20001800000 */
[----:B------:R5:W-:Y:S04]  /*2e70*/  MUFU.TANH R39, R68 ;  /* 0x0000004400277308 */ /* 0x000be80000002400 */
[-CC-:B------:R-:W-:Y:S01]  /*2e80*/  FFMA.FTZ R181, R38, R5.reuse, -R35.reuse ;  /* 0x0000000526b57223 */ /* 0x180fe20000010823 */
[----:B------:R-:W-:Y:S02]  /*2e90*/  VIADD R38, R31, -UR9 ;  /* 0x800000091f267c36 */ /* 0x000fe40008000000 */
[-CC-:B------:R-:W-:Y:S01]  /*2ea0*/  FFMA.FTZ R183, R102, R5.reuse, -R35.reuse ;  /* 0x0000000566b77223 */ /* 0x180fe20000010823 */
[-CC-:B------:R-:W-:Y:S01]  /*2eb0*/  FFMA.FTZ R177, R106, R5.reuse, -R35.reuse ;  /* 0x000000056ab17223 */ /* 0x180fe20000010823 */
[----:B------:R-:W3:Y:S01]  /*2ec0*/  MUFU.TANH R21, R21 ;  /* 0x0000001500157308 */ /* 0x000ee20000002400 */
[-C--:B------:R-:W-:Y:S01]  /*2ed0*/  FFMA.FTZ R108, R108, R5.reuse, -R35 ;  /* 0x000000056c6c7223 */ /* 0x080fe20000010823 */
[----:B------:R-:W-:Y:S01]  /*2ee0*/  VIADDMNMX R27, R26, R38, R27, PT ;  /* 0x000000261a1b7246 */ /* 0x000fe2000380011b */
[-CC-:B------:R-:W-:Y:S01]  /*2ef0*/  FFMA.FTZ R38, R104, R5.reuse, -R35.reuse ;  /* 0x0000000568267223 */ /* 0x180fe20000010823 */
[-CC-:B------:R-:W-:Y:S01]  /*2f00*/  FFMA.FTZ R175, R98, R5.reuse, -R35.reuse ;  /* 0x0000000562af7223 */ /* 0x180fe20000010823 */
[-CC-:B------:R-:W-:Y:S01]  /*2f10*/  FFMA.FTZ R179, R110, R5.reuse, -R35.reuse ;  /* 0x000000056eb37223 */ /* 0x180fe20000010823 */
[C---:B------:R-:W-:Y:S01]  /*2f20*/  ISETP.GT.AND P3, PT, R27.reuse, RZ, PT ;  /* 0x000000ff1b00720c */ /* 0x040fe20003f64270 */
[-CC-:B------:R-:W-:Y:S01]  /*2f30*/  FFMA.FTZ R112, R112, R5.reuse, -R35.reuse ;  /* 0x0000000570707223 */ /* 0x180fe20000010823 */
[C---:B------:R-:W-:Y:S01]  /*2f40*/  ISETP.GT.AND P4, PT, R27.reuse, 0x1, PT ;  /* 0x000000011b00780c */ /* 0x040fe20003f84270 */
[----:B------:R3:W-:Y:S01]  /*2f50*/  MUFU.TANH R116, R72 ;  /* 0x0000004800747308 */ /* 0x0007e20000002400 */
[----:B------:R-:W-:Y:S01]  /*2f60*/  ISETP.GT.AND P5, PT, R27, 0x8, PT ;  /* 0x000000081b00780c */ /* 0x000fe20003fa4270 */
[-CC-:B------:R-:W-:Y:S01]  /*2f70*/  FFMA.FTZ R169, R94, R5.reuse, -R35.reuse ;  /* 0x000000055ea97223 */ /* 0x180fe20000010823 */
[----:B--2---:R-:W-:Y:S01]  /*2f80*/  FSEL R88, R88, -INF , P3 ;  /* 0xff80000058587808 */ /* 0x004fe20001800000 */
[-CC-:B------:R-:W-:Y:S01]  /*2f90*/  FFMA.FTZ R173, R114, R5.reuse, -R35.reuse ;  /* 0x0000000572ad7223 */ /* 0x180fe20000010823 */
[----:B0-----:R-:W-:Y:S01]  /*2fa0*/  FSEL R89, R89, -INF , P4 ;  /* 0xff80000059597808 */ /* 0x001fe20002000000 */
[-CC-:B------:R-:W-:Y:S01]  /*2fb0*/  FFMA.FTZ R171, R74, R5.reuse, -R35.reuse ;  /* 0x000000054aab7223 */ /* 0x180fe20000010823 */
[----:B------:R-:W-:Y:S01]  /*2fc0*/  ISETP.GT.AND P3, PT, R27, 0x9, PT ;  /* 0x000000091b00780c */ /* 0x000fe20003f64270 */
[----:B------:R-:W-:Y:S01]  /*2fd0*/  MUFU.TANH R15, R15 ;  /* 0x0000000f000f7308 */ /* 0x000fe20000002400 */
[----:B-1----:R-:W-:Y:S01]  /*2fe0*/  FSEL R64, R91, -INF , P5 ;  /* 0xff8000005b407808 */ /* 0x002fe20002800000 */
[--C-:B------:R-:W-:Y:S01]  /*2ff0*/  FFMA.FTZ R165, R66, R5, -R35.reuse ;  /* 0x0000000542a57223 */ /* 0x100fe20000010823 */
[----:B------:R-:W-:Y:S01]  /*3000*/  FMNMX.FTZ R31, R88, R89, !PT ;  /* 0x00000059581f7209 */ /* 0x000fe20007810000 */
[-CC-:B------:R-:W-:Y:S01]  /*3010*/  FFMA.FTZ R33, R33, R5.reuse, -R35.reuse ;  /* 0x0000000521217223 */ /* 0x180fe20000010823 */
[C---:B------:R-:W-:Y:S01]  /*3020*/  ISETP.GT.AND P4, PT, R27.reuse, 0x10, PT ;  /* 0x000000101b00780c */ /* 0x040fe20003f84270 */
[--C-:B------:R-:W-:Y:S01]  /*3030*/  FFMA.FTZ R167, R30, R5, -R35.reuse ;  /* 0x000000051ea77223 */ /* 0x100fe20000010823 */
[----:B----4-:R-:W-:Y:S01]  /*3040*/  FSEL R90, R90, -INF , P3 ;  /* 0xff8000005a5a7808 */ /* 0x010fe20001800000 */
[----:B------:R0:W-:Y:S01]  /*3050*/  MUFU.TANH R118, R76 ;  /* 0x0000004c00767308 */ /* 0x0001e20000002400 */
[----:B------:R-:W-:Y:S01]  /*3060*/  FMNMX.FTZ R31, R64, R31, !PT ;  /* 0x0000001f401f7209 */ /* 0x000fe20007810000 */
[-CC-:B------:R-:W-:Y:S01]  /*3070*/  FFMA.FTZ R30, R34, R5.reuse, -R35.reuse ;  /* 0x00000005221e7223 */ /* 0x180fe20000010823 */
[C---:B------:R-:W-:Y:S01]  /*3080*/  ISETP.GT.AND P3, PT, R27.reuse, 0x11, PT ;  /* 0x000000111b00780c */ /* 0x040fe20003f64270 */
[-CC-:B------:R-:W-:Y:S01]  /*3090*/  FFMA.FTZ R161, R32, R5.reuse, -R35.reuse ;  /* 0x0000000520a17223 */ /* 0x180fe20000010823 */
[----:B-----5:R-:W-:Y:S01]  /*30a0*/  FSEL R68, R28, -INF , P4 ;  /* 0xff8000001c447808 */ /* 0x020fe20002000000 */
[--C-:B------:R-:W-:Y:S01]  /*30b0*/  FFMA.FTZ R28, R70, R5, -R35.reuse ;  /* 0x00000005461c7223 */ /* 0x100fe20000010823 */
[----:B------:R-:W-:Y:S01]  /*30c0*/  FMNMX.FTZ R31, R90, R31, !PT ;  /* 0x0000001f5a1f7209 */ /* 0x000fe20007810000 */
[----:B------:R-:W1:Y:S01]  /*30d0*/  MUFU.TANH R14, R14 ;  /* 0x0000000e000e7308 */ /* 0x000e620000002400 */
[----:B------:R-:W-:Y:S01]  /*30e0*/  ISETP.GT.AND P4, PT, R27, 0x18, PT ;  /* 0x000000181b00780c */ /* 0x000fe20003f84270 */
[-CC-:B------:R-:W-:Y:S01]  /*30f0*/  FFMA.FTZ R32, R36, R5.reuse, -R35.reuse ;  /* 0x0000000524207223 */ /* 0x180fe20000010823 */
[----:B---3--:R-:W-:Y:S01]  /*3100*/  FSEL R72, R29, -INF , P3 ;  /* 0xff8000001d487808 */ /* 0x008fe20001800000 */
[--C-:B------:R-:W-:Y:S01]  /*3110*/  FFMA.FTZ R163, R40, R5, -R35.reuse ;  /* 0x0000000528a37223 */ /* 0x100fe20000010823 */
[----:B------:R-:W-:Y:S01]  /*3120*/  FMNMX.FTZ R31, R68, R31, !PT ;  /* 0x0000001f441f7209 */ /* 0x000fe20007810000 */
[-CC-:B------:R-:W-:Y:S01]  /*3130*/  FFMA.FTZ R42, R42, R5.reuse, -R35.reuse ;  /* 0x000000052a2a7223 */ /* 0x180fe20000010823 */
[----:B------:R-:W-:Y:S01]  /*3140*/  ISETP.GT.AND P3, PT, R27, 0x19, PT ;  /* 0x000000191b00780c */ /* 0x000fe20003f64270 */
[----:B------:R-:W-:Y:S01]  /*3150*/  MUFU.TANH R12, R12 ;  /* 0x0000000c000c7308 */ /* 0x000fe20000002400 */
[----:B0-----:R-:W-:Y:S01]  /*3160*/  FSEL R76, R25, -INF , P4 ;  /* 0xff800000194c7808 */ /* 0x001fe20002000000 */
[--C-:B------:R-:W-:Y:S01]  /*3170*/  FFMA.FTZ R44, R44, R5, -R35.reuse ;  /* 0x000000052c2c7223 */ /* 0x100fe20000010823 */
[----:B------:R-:W-:Y:S01]  /*3180*/  FMNMX.FTZ R31, R72, R31, !PT ;  /* 0x0000001f481f7209 */ /* 0x000fe20007810000 */
[-CC-:B------:R-:W-:Y:S01]  /*3190*/  FFMA.FTZ R46, R46, R5.reuse, -R35.reuse ;  /* 0x000000052e2e7223 */ /* 0x180fe20000010823 */
[C---:B------:R-:W-:Y:S01]  /*31a0*/  ISETP.GT.AND P4, PT, R27.reuse, 0x20, PT ;  /* 0x000000201b00780c */ /* 0x040fe20003f84270 */
[--C-:B------:R-:W-:Y:S01]  /*31b0*/  FFMA.FTZ R48, R48, R5, -R35.reuse ;  /* 0x0000000530307223 */ /* 0x100fe20000010823 */
[----:B------:R-:W-:Y:S01]  /*31c0*/  FSEL R78, R24, -INF , P3 ;  /* 0xff800000184e7808 */ /* 0x000fe20001800000 */
[----:B------:R0:W-:Y:S01]  /*31d0*/  MUFU.TANH R120, R80 ;  /* 0x0000005000787308 */ /* 0x0001e20000002400 */
[----:B------:R-:W-:Y:S01]  /*31e0*/  FMNMX.FTZ R31, R76, R31, !PT ;  /* 0x0000001f4c1f7209 */ /* 0x000fe20007810000 */
[-CC-:B------:R-:W-:Y:S01]  /*31f0*/  FFMA.FTZ R50, R50, R5.reuse, -R35.reuse ;  /* 0x0000000532327223 */ /* 0x180fe20000010823 */
[----:B------:R-:W-:Y:S01]  /*3200*/  ISETP.GT.AND P3, PT, R27, 0x21, PT ;  /* 0x000000211b00780c */ /* 0x000fe20003f64270 */
[--C-:B------:R-:W-:Y:S01]  /*3210*/  FFMA.FTZ R52, R52, R5, -R35.reuse ;  /* 0x0000000534347223 */ /* 0x100fe20000010823 */
[----:B------:R-:W-:Y:S01]  /*3220*/  FMNMX.FTZ R31, R78, R31, !PT ;  /* 0x0000001f4e1f7209 */ /* 0x000fe20007810000 */
[-CC-:B------:R-:W-:Y:S01]  /*3230*/  FFMA.FTZ R54, R54, R5.reuse, -R35.reuse ;  /* 0x0000000536367223 */ /* 0x180fe20000010823 */
[----:B------:R-:W-:Y:S01]  /*3240*/  FSEL R82, R21, -INF , P3 ;  /* 0xff80000015527808 */ /* 0x000fe20001800000 */
[----:B------:R-:W2:Y:S01]  /*3250*/  MUFU.TANH R13, R13 ;  /* 0x0000000d000d7308 */ /* 0x000ea20000002400 */
[----:B0-----:R-:W-:Y:S01]  /*3260*/  FSEL R80, R20, -INF , P4 ;  /* 0xff80000014507808 */ /* 0x001fe20002000000 */
[-CC-:B------:R-:W-:Y:S01]  /*3270*/  FFMA.FTZ R20, R92, R5.reuse, -R35.reuse ;  /* 0x000000055c147223 */ /* 0x180fe20000010823 */
[C---:B------:R-:W-:Y:S01]  /*3280*/  ISETP.GT.AND P4, PT, R27.reuse, 0x28, PT ;  /* 0x000000281b00780c */ /* 0x040fe20003f84270 */
[----:B------:R-:W-:Y:S01]  /*3290*/  FFMA.FTZ R56, R56, R5, -R35 ;  /* 0x0000000538387223 */ /* 0x000fe20000010823 */
[----:B------:R-:W-:Y:S01]  /*32a0*/  FMNMX.FTZ R31, R80, R31, !PT ;  /* 0x0000001f501f7209 */ /* 0x000fe20007810000 */
[----:B------:R-:W-:Y:S01]  /*32b0*/  @UP0 ULDC UR9, c[0x0][0x450] ;  /* 0x0001140000090ab9 */ /* 0x000fe20000000800 */
[----:B------:R-:W-:Y:S01]  /*32c0*/  ISETP.GT.AND P3, PT, R27, 0x29, PT ;  /* 0x000000291b00780c */ /* 0x000fe20003f64270 */
[----:B------:R-:W0:Y:S01]  /*32d0*/  MUFU.TANH R11, R11 ;  /* 0x0000000b000b7308 */ /* 0x000e220000002400 */
[----:B------:R-:W-:Y:S01]  /*32e0*/  FMNMX.FTZ R31, R82, R31, !PT ;  /* 0x0000001f521f7209 */ /* 0x000fe20007810000 */
[----:B------:R-:W-:Y:S01]  /*32f0*/  @UP0 USHF.R.U32.HI UR5, URZ, UR9, UR7 ;  /* 0x000000093f050299 */ /* 0x000fe20008011607 */
[----:B-1----:R-:W-:-:S02]  /*3300*/  FSEL R86, R14, -INF , P3 ;  /* 0xff8000000e567808 */ /* 0x002fc40001800000 */
[----:B------:R-:W-:Y:S01]  /*3310*/  ISETP.GT.AND P3, PT, R27, 0x31, PT ;  /* 0x000000311b00780c */ /* 0x000fe20003f64270 */
[----:B------:R-:W-:Y:S02]  /*3320*/  UIADD3 UR8, UR8, UR5, URZ ;  /* 0x0000000508087290 */ /* 0x000fe4000fffe03f */
[----:B------:R1:W-:Y:S01]  /*3330*/  MUFU.TANH R122, R84 ;  /* 0x00000054007a7308 */ /* 0x0003e20000002400 */
[----:B--2---:R-:W-:Y:S01]  /*3340*/  FSEL R104, R13, -INF , P3 ;  /* 0xff8000000d687808 */ /* 0x004fe20001800000 */
[----:B------:R-:W-:Y:S01]  /*3350*/  USHF.R.S32.HI UR5, URZ, 0x1f, UR8 ;  /* 0x0000001f3f057899 */ /* 0x000fe20008011408 */
[----:B------:R-:W-:-:S03]  /*3360*/  ISETP.GT.AND P3, PT, R27, 0x39, PT ;  /* 0x000000391b00780c */ /* 0x000fc60003f64270 */
[----:B------:R-:W-:Y:S02]  /*3370*/  ULEA.HI UR5, UR5, UR8, URZ, 0x7 ;  /* 0x0000000805057291 */ /* 0x000fe4000f8f383f */
[----:B------:R-:W2:Y:S01]  /*3380*/  MUFU.TANH R4, R4 ;  /* 0x0000000400047308 */ /* 0x000ea20000002400 */
[----:B-1----:R-:W-:Y:S01]  /*3390*/  FSEL R84, R15, -INF , P4 ;  /* 0xff8000000f547808 */ /* 0x002fe20002000000 */
[----:B------:R-:W-:Y:S01]  /*33a0*/  USHF.R.S32.HI UR5, URZ, 0x7, UR5 ;  /* 0x000000073f057899 */ /* 0x000fe20008011405 */
[C---:B------:R-:W-:Y:S02]  /*33b0*/  ISETP.GT.AND P4, PT, R27.reuse, 0x30, PT ;  /* 0x000000301b00780c */ /* 0x040fe40003f84270 */
[----:B------:R-:W-:Y:S01]  /*33c0*/  FMNMX.FTZ R31, R84, R31, !PT ;  /* 0x0000001f541f7209 */ /* 0x000fe20007810000 */
[----:B------:R-:W-:Y:S01]  /*33d0*/  UISETP.LT.AND UP1, UPT, URZ, UR5, UPT ;  /* 0x000000053f00728c */ /* 0x000fe2000bf21270 */
[----:B------:R-:W-:Y:S01]  /*33e0*/  FSEL R102, R12, -INF , P4 ;  /* 0xff8000000c667808 */ /* 0x000fe20002000000 */
[----:B------:R-:W-:Y:S01]  /*33f0*/  MUFU.TANH R2, R2 ;  /* 0x0000000200027308 */ /* 0x000fe20000002400 */
[----:B------:R-:W-:Y:S01]  /*3400*/  FMNMX.FTZ R31, R86, R31, !PT ;  /* 0x0000001f561f7209 */ /* 0x000fe20007810000 */
[----:B------:R-:W-:Y:S01]  /*3410*/  USEL UR10, URZ, UR5, !UP1 ;  /* 0x000000053f0a7287 */ /* 0x000fe2000c800000 */
[----:B------:R-:W-:-:S02]  /*3420*/  ISETP.GT.AND P4, PT, R27, 0x38, PT ;  /* 0x000000381b00780c */ /* 0x000fc40003f84270 */
[----:B------:R-:W-:Y:S01]  /*3430*/  FMNMX.FTZ R31, R102, R31, !PT ;  /* 0x0000001f661f7209 */ /* 0x000fe20007810000 */
[----:B------:R-:W-:Y:S01]  /*3440*/  UISETP.GE.AND UP1, UPT, UR4, UR10, UPT ;  /* 0x0000000a0400728c */ /* 0x000fe2000bf26270 */
[----:B0-----:R-:W-:Y:S01]  /*3450*/  FSEL R106, R11, -INF , P4 ;  /* 0xff8000000b6a7808 */ /* 0x001fe20002000000 */
[----:B------:R-:W0:Y:S01]  /*3460*/  MUFU.TANH R3, R3 ;  /* 0x0000000300037308 */ /* 0x000e220000002400 */
[----:B------:R-:W-:Y:S01]  /*3470*/  FMNMX.FTZ R31, R104, R31, !PT ;  /* 0x0000001f681f7209 */ /* 0x000fe20007810000 */
[----:B------:R-:W-:Y:S01]  /*3480*/  FFMA.FTZ R11, R100, R5, -R35 ;  /* 0x00000005640b7223 */ /* 0x000fe20000010823 */
[C---:B------:R-:W-:Y:S02]  /*3490*/  ISETP.GT.AND P4, PT, R27.reuse, 0x40, PT ;  /* 0x000000401b00780c */ /* 0x040fe40003f84270 */
[----:B--2---:R-:W-:Y:S02]  /*34a0*/  FSEL R100, R4, -INF , P3 ;  /* 0xff80000004647808 */ /* 0x004fe40001800000 */
[----:B------:R-:W-:Y:S01]  /*34b0*/  FMNMX.FTZ R31, R106, R31, !PT ;  /* 0x0000001f6a1f7209 */ /* 0x000fe20007810000 */
[----:B------:R-:W1:Y:S01]  /*34c0*/  MUFU.TANH R60, R60 ;  /* 0x0000003c003c7308 */ /* 0x000e620000002400 */
[----:B------:R-:W-:-:S02]  /*34d0*/  ISETP.GT.AND P3, PT, R27, 0x41, PT ;  /* 0x000000411b00780c */ /* 0x000fc40003f64270 */
[----:B------:R-:W-:-:S05]  /*34e0*/  FMNMX.FTZ R31, R100, R31, !PT ;  /* 0x0000001f641f7209 */ /* 0x000fca0007810000 */
[----:B------:R-:W2:Y:S01]  /*34f0*/  MUFU.TANH R61, R61 ;  /* 0x0000003d003d7308 */ /* 0x000ea20000002400 */
[----:B0-----:R-:W-:Y:S02]  /*3500*/  FSEL R98, R3, -INF , P3 ;  /* 0xff80000003627808 */ /* 0x001fe40001800000 */
[----:B------:R-:W-:-:S05]  /*3510*/  ISETP.GT.AND P3, PT, R27, 0x49, PT ;  /* 0x000000491b00780c */ /* 0x000fca0003f64270 */
[----:B------:R0:W-:Y:S08]  /*3520*/  MUFU.EX2 R24, R108 ;  /* 0x0000006c00187308 */ /* 0x0001f00000000800 */
[----:B------:R-:W3:Y:S01]  /*3530*/  MUFU.TANH R65, R65 ;  /* 0x0000004100417308 */ /* 0x000ee20000002400 */
[----:B0-----:R-:W-:Y:S01]  /*3540*/  FSEL R108, R2, -INF , P4 ;  /* 0xff800000026c7808 */ /* 0x001fe20002000000 */
[----:B------:R-:W-:Y:S01]  /*3550*/  FFMA.FTZ R2, R96, R5, -R35 ;  /* 0x0000000560027223 */ /* 0x000fe20000010823 */
[----:B------:R-:W-:-:S02]  /*3560*/  ISETP.GT.AND P4, PT, R27, 0x48, PT ;  /* 0x000000481b00780c */ /* 0x000fc40003f84270 */
[----:B------:R-:W-:Y:S02]  /*3570*/  FMNMX.FTZ R31, R108, R31, !PT ;  /* 0x0000001f6c1f7209 */ /* 0x000fe40007810000 */
[----:B-1----:R-:W-:Y:S01]  /*3580*/  FSEL R110, R60, -INF , P4 ;  /* 0xff8000003c6e7808 */ /* 0x002fe20002000000 */
[----:B------:R-:W0:Y:S01]  /*3590*/  MUFU.TANH R69, R69 ;  /* 0x0000004500457308 */ /* 0x000e220000002400 */
[----:B------:R-:W-:Y:S01]  /*35a0*/  FMNMX.FTZ R31, R98, R31, !PT ;  /* 0x0000001f621f7209 */ /* 0x000fe20007810000 */
[-CC-:B------:R-:W-:Y:S01]  /*35b0*/  FFMA.FTZ R60, R62, R5.reuse, -R35.reuse ;  /* 0x000000053e3c7223 */ /* 0x180fe20000010823 */
[----:B------:R-:W-:Y:S01]  /*35c0*/  ISETP.GT.AND P4, PT, R27, 0x50, PT ;  /* 0x000000501b00780c */ /* 0x000fe20003f84270 */
[----:B------:R-:W-:Y:S01]  /*35d0*/  FFMA.FTZ R35, R58, R5, -R35 ;  /* 0x000000053a237223 */ /* 0x000fe20000010823 */
[----:B--2---:R-:W-:Y:S02]  /*35e0*/  FSEL R96, R61, -INF , P3 ;  /* 0xff8000003d607808 */ /* 0x004fe40001800000 */
[----:B------:R-:W-:Y:S01]  /*35f0*/  FMNMX.FTZ R31, R110, R31, !PT ;  /* 0x0000001f6e1f7209 */ /* 0x000fe20007810000 */
[----:B------:R1:W-:Y:S01]  /*3600*/  MUFU.EX2 R14, R112 ;  /* 0x00000070000e7308 */ /* 0x0003e20000000800 */
[----:B------:R-:W-:-:S02]  /*3610*/  ISETP.GT.AND P3, PT, R27, 0x51, PT ;  /* 0x000000511b00780c */ /* 0x000fc40003f64270 */
[----:B------:R-:W-:Y:S02]  /*3620*/  FMNMX.FTZ R31, R96, R31, !PT ;  /* 0x0000001f601f7209 */ /* 0x000fe40007810000 */
[----:B---3--:R-:W-:Y:S02]  /*3630*/  FSEL R94, R65, -INF , P3 ;  /* 0xff800000415e7808 */ /* 0x008fe40001800000 */
[----:B------:R-:W-:Y:S01]  /*3640*/  ISETP.GT.AND P3, PT, R27, 0x59, PT ;  /* 0x000000591b00780c */ /* 0x000fe20003f64270 */
[----:B------:R-:W2:Y:S01]  /*3650*/  MUFU.TANH R73, R73 ;  /* 0x0000004900497308 */ /* 0x000ea20000002400 */
[----:B-1----:R-:W-:Y:S02]  /*3660*/  FSEL R112, R37, -INF , P4 ;  /* 0xff80000025707808 */ /* 0x002fe40002000000 */
[----:B------:R-:W-:Y:S02]  /*3670*/  ISETP.GT.AND P4, PT, R27, 0x58, PT ;  /* 0x000000581b00780c */ /* 0x000fe40003f84270 */
[----:B------:R-:W-:-:S02]  /*3680*/  FMNMX.FTZ R31, R112, R31, !PT ;  /* 0x0000001f701f7209 */ /* 0x000fc40007810000 */
[----:B------:R-:W-:Y:S01]  /*3690*/  FSEL R114, R39, -INF , P4 ;  /* 0xff80000027727808 */ /* 0x000fe20002000000 */
[----:B------:R-:W1:Y:S01]  /*36a0*/  MUFU.TANH R77, R77 ;  /* 0x0000004d004d7308 */ /* 0x000e620000002400 */
[----:B------:R-:W-:Y:S02]  /*36b0*/  FMNMX.FTZ R31, R94, R31, !PT ;  /* 0x0000001f5e1f7209 */ /* 0x000fe40007810000 */
[----:B------:R-:W-:Y:S02]  /*36c0*/  ISETP.GT.AND P4, PT, R27, 0x60, PT ;  /* 0x000000601b00780c */ /* 0x000fe40003f84270 */
[----:B0-----:R-:W-:Y:S02]  /*36d0*/  FSEL R92, R69, -INF , P3 ;  /* 0xff800000455c7808 */ /* 0x001fe40001800000 */
[----:B------:R-:W-:Y:S01]  /*36e0*/  FMNMX.FTZ R31, R114, R31, !PT ;  /* 0x0000001f721f7209 */ /* 0x000fe20007810000 */
[----:B------:R-:W0:Y:S01]  /*36f0*/  MUFU.TANH R81, R81 ;  /* 0x0000005100517308 */ /* 0x000e220000002400 */
[----:B------:R-:W-:-:S02]  /*3700*/  ISETP.GT.AND P3, PT, R27, 0x61, PT ;  /* 0x000000611b00780c */ /* 0x000fc40003f64270 */
[----:B------:R-:W-:Y:S02]  /*3710*/  FSEL R116, R116, -INF , P4 ;  /* 0xff80000074747808 */ /* 0x000fe40002000000 */
[----:B------:R-:W-:Y:S02]  /*3720*/  FMNMX.FTZ R31, R92, R31, !PT ;  /* 0x0000001f5c1f7209 */ /* 0x000fe40007810000 */
[----:B------:R-:W-:Y:S01]  /*3730*/  ISETP.GT.AND P4, PT, R27, 0x68, PT ;  /* 0x000000681b00780c */ /* 0x000fe20003f84270 */
[----:B------:R-:W-:Y:S01]  /*3740*/  MUFU.TANH R85, R85 ;  /* 0x0000005500557308 */ /* 0x000fe20000002400 */
[----:B--2---:R-:W-:Y:S02]  /*3750*/  FSEL R74, R73, -INF , P3 ;  /* 0xff800000494a7808 */ /* 0x004fe40001800000 */
[----:B------:R-:W-:Y:S02]  /*3760*/  FMNMX.FTZ R31, R116, R31, !PT ;  /* 0x0000001f741f7209 */ /* 0x000fe40007810000 */
[----:B------:R-:W-:-:S02]  /*3770*/  ISETP.GT.AND P3, PT, R27, 0x69, PT ;  /* 0x000000691b00780c */ /* 0x000fc40003f64270 */
[----:B------:R-:W-:Y:S01]  /*3780*/  FSEL R118, R118, -INF , P4 ;  /* 0xff80000076767808 */ /* 0x000fe20002000000 */
[----:B------:R-:W-:Y:S01]  /*3790*/  MUFU.EX2 R181, R181 ;  /* 0x000000b500b57308 */ /* 0x000fe20000000800 */
[----:B------:R-:W-:Y:S02]  /*37a0*/  FMNMX.FTZ R31, R74, R31, !PT ;  /* 0x0000001f4a1f7209 */ /* 0x000fe40007810000 */
[----:B------:R-:W-:Y:S02]  /*37b0*/  ISETP.GT.AND P4, PT, R27, 0x70, PT ;  /* 0x000000701b00780c */ /* 0x000fe40003f84270 */
[----:B-1----:R-:W-:Y:S02]  /*37c0*/  FSEL R70, R77, -INF , P3 ;  /* 0xff8000004d467808 */ /* 0x002fe40001800000 */
[----:B------:R-:W-:Y:S01]  /*37d0*/  FMNMX.FTZ R31, R118, R31, !PT ;  /* 0x0000001f761f7209 */ /* 0x000fe20007810000 */
[----:B------:R-:W1:Y:S01]  /*37e0*/  MUFU.EX2 R26, R33 ;  /* 0x00000021001a7308 */ /* 0x000e620000000800 */
[----:B------:R-:W-:-:S02]  /*37f0*/  ISETP.GT.AND P3, PT, R27, 0x71, PT ;  /* 0x000000711b00780c */ /* 0x000fc40003f64270 */
[----:B------:R-:W-:Y:S02]  /*3800*/  FSEL R120, R120, -INF , P4 ;  /* 0xff80000078787808 */ /* 0x000fe40002000000 */
[----:B------:R-:W-:Y:S02]  /*3810*/  FMNMX.FTZ R31, R70, R31, !PT ;  /* 0x0000001f461f7209 */ /* 0x000fe40007810000 */
[----:B------:R-:W-:Y:S01]  /*3820*/  ISETP.GT.AND P4, PT, R27, 0x78, PT ;  /* 0x000000781b00780c */ /* 0x000fe20003f84270 */
[----:B------:R-:W2:Y:S01]  /*3830*/  MUFU.EX2 R183, R183 ;  /* 0x000000b700b77308 */ /* 0x000ea20000000800 */
[----:B0-----:R-:W-:Y:S02]  /*3840*/  FSEL R66, R81, -INF , P3 ;  /* 0xff80000051427808 */ /* 0x001fe40001800000 */
[----:B------:R-:W-:Y:S02]  /*3850*/  FMNMX.FTZ R31, R120, R31, !PT ;  /* 0x0000001f781f7209 */ /* 0x000fe40007810000 */
[----:B------:R-:W-:-:S02]  /*3860*/  ISETP.GT.AND P3, PT, R27, 0x79, PT ;  /* 0x000000791b00780c */ /* 0x000fc40003f64270 */
[----:B------:R-:W-:Y:S01]  /*3870*/  FSEL R122, R122, -INF , P4 ;  /* 0xff8000007a7a7808 */ /* 0x000fe20002000000 */
[----:B------:R-:W0:Y:S01]  /*3880*/  MUFU.EX2 R38, R38 ;  /* 0x0000002600267308 */ /* 0x000e220000000800 */
[----:B------:R-:W-:Y:S01]  /*3890*/  FMNMX.FTZ R31, R66, R31, !PT ;  /* 0x0000001f421f7209 */ /* 0x000fe20007810000 */
[----:B-1----:R-:W-:Y:S01]  /*38a0*/  FADD.FTZ R34, R181, R26 ;  /* 0x0000001ab5227221 */ /* 0x002fe20000010000 */
[----:B------:R-:W-:Y:S02]  /*38b0*/  FSEL R62, R85, -INF , P3 ;  /* 0xff800000553e7808 */ /* 0x000fe40001800000 */
[----:B------:R-:W-:Y:S02]  /*38c0*/  FMNMX.FTZ R31, R122, R31, !PT ;  /* 0x0000001f7a1f7209 */ /* 0x000fe40007810000 */
[----:B------:R-:W-:Y:S01]  /*38d0*/  F2FP.BF16.F32.PACK_AB R181, R26, R181 ;  /* 0x000000b51ab5723e */ /* 0x000fe200000010ff */
[----:B------:R-:W1:Y:S01]  /*38e0*/  MUFU.EX2 R177, R177 ;  /* 0x000000b100b17308 */ /* 0x000e620000000800 */
[----:B------:R-:W-:-:S05]  /*38f0*/  FMNMX.FTZ R31, R62, R31, !PT ;  /* 0x0000001f3e1f7209 */ /* 0x000fca0007810000 */
[----:B------:R-:W3:Y:S02]  /*3900*/  SHFL.BFLY PT, R12, R31, 0x2, 0x1f ;  /* 0x0c401f001f0c7f89 */ /* 0x000ee400000e0000 */
[----:B------:R-:W4:Y:S08]  /*3910*/  MUFU.EX2 R179, R179 ;  /* 0x000000b300b37308 */ /* 0x000f300000000800 */
[----:B------:R-:W5:Y:S08]  /*3920*/  MUFU.EX2 R173, R173 ;  /* 0x000000ad00ad7308 */ /* 0x000f700000000800 */
[----:B------:R-:W5:Y:S01]  /*3930*/  MUFU.EX2 R4, R11 ;  /* 0x0000000b00047308 */ /* 0x000f620000000800 */
[----:B---3--:R-:W-:Y:S01]  /*3940*/  FMNMX.FTZ R3, R31, R12, !PT ;  /* 0x0000000c1f037209 */ /* 0x008fe20007810000 */
[----:B--2---:R-:W-:-:S06]  /*3950*/  FADD.FTZ R31, R183, R34 ;  /* 0x00000022b71f7221 */ /* 0x004fcc0000010000 */
[----:B------:R-:W2:Y:S01]  /*3960*/  MUFU.EX2 R175, R175 ;  /* 0x000000af00af7308 */ /* 0x000ea20000000800 */
[C---:B0-----:R-:W-:Y:S01]  /*3970*/  F2FP.BF16.F32.PACK_AB R183, R38.reuse, R183 ;  /* 0x000000b726b7723e */ /* 0x041fe200000010ff */
[----:B------:R-:W0:Y:S01]  /*3980*/  SHFL.BFLY PT, R12, R3, 0x1, 0x1f ;  /* 0x0c201f00030c7f89 */ /* 0x000e2200000e0000 */
[----:B------:R-:W-:-:S04]  /*3990*/  FADD.FTZ R34, R38, R31 ;  /* 0x0000001f26227221 */ /* 0x000fc80000010000 */
[----:B-1----:R-:W-:Y:S01]  /*39a0*/  FADD.FTZ R33, R177, R34 ;  /* 0x00000022b1217221 */ /* 0x002fe20000010000 */
[----:B------:R4:W-:Y:S01]  /*39b0*/  MUFU.EX2 R155, R35 ;  /* 0x00000023009b7308 */ /* 0x0009e20000000800 */
[C---:B------:R-:W-:Y:S02]  /*39c0*/  F2FP.BF16.F32.PACK_AB R177, R24.reuse, R177 ;  /* 0x000000b118b1723e */ /* 0x040fe400000010ff */
[----:B------:R-:W-:-:S05]  /*39d0*/  FADD.FTZ R34, R24, R33 ;  /* 0x0000002118227221 */ /* 0x000fca0000010000 */
[----:B------:R-:W1:Y:S01]  /*39e0*/  MUFU.EX2 R2, R2 ;  /* 0x0000000200027308 */ /* 0x000e620000000800 */
[----:B----4-:R-:W-:Y:S01]  /*39f0*/  FADD.FTZ R35, R179, R34 ;  /* 0x00000022b3237221 */ /* 0x010fe20000010000 */
[----:B------:R-:W-:-:S03]  /*3a00*/  F2FP.BF16.F32.PACK_AB R179, R14, R179 ;  /* 0x000000b30eb3723e */ /* 0x000fc600000010ff */
[----:B------:R-:W-:-:S03]  /*3a10*/  FADD.FTZ R36, R14, R35 ;  /* 0x000000230e247221 */ /* 0x000fc60000010000 */
[----:B------:R-:W3:Y:S01]  /*3a20*/  MUFU.EX2 R169, R169 ;  /* 0x000000a900a97308 */ /* 0x000ee20000000800 */
[----:B-----5:R-:W-:Y:S01]  /*3a30*/  FADD.FTZ R37, R173, R36 ;  /* 0x00000024ad257221 */ /* 0x020fe20000010000 */
[----:B0-----:R-:W-:Y:S02]  /*3a40*/  FMNMX.FTZ R12, R3, R12, !PT ;  /* 0x0000000c030c7209 */ /* 0x001fe40007810000 */
[C---:B------:R-:W-:Y:S01]  /*3a50*/  F2FP.BF16.F32.PACK_AB R173, R4.reuse, R173 ;  /* 0x000000ad04ad723e */ /* 0x040fe200000010ff */
[----:B------:R-:W-:Y:S01]  /*3a60*/  FADD.FTZ R36, R4, R37 ;  /* 0x0000002504247221 */ /* 0x000fe20000010000 */
[C---:B------:R-:W-:Y:S01]  /*3a70*/  FSETP.NEU.FTZ.AND P3, PT, R12.reuse, -INF , PT ;  /* 0xff8000000c00780b */ /* 0x040fe20003f7d000 */
[----:B------:R-:W-:Y:S01]  /*3a80*/  FMUL.FTZ R3, R12, R5 ;  /* 0x000000050c037220 */ /* 0x000fe20000410000 */
[----:B------:R-:W0:Y:S01]  /*3a90*/  MUFU.EX2 R20, R20 ;  /* 0x0000001400147308 */ /* 0x000e220000000800 */
[----:B--2---:R-:W-:Y:S01]  /*3aa0*/  FADD.FTZ R37, R175, R36 ;  /* 0x00000024af257221 */ /* 0x004fe20000010000 */
[----:B-1----:R-:W-:-:S02]  /*3ab0*/  F2FP.BF16.F32.PACK_AB R175, R2, R175 ;  /* 0x000000af02af723e */ /* 0x002fc400000010ff */
[----:B------:R-:W-:Y:S01]  /*3ac0*/  FSEL R3, R3, RZ, P3 ;  /* 0x000000ff03037208 */ /* 0x000fe20001800000 */
[----:B------:R-:W-:Y:S01]  /*3ad0*/  FADD.FTZ R36, R2, R37 ;  /* 0x0000002502247221 */ /* 0x000fe20000010000 */
[----:B------:R-:W-:Y:S02]  /*3ae0*/  PLOP3.LUT P3, PT, PT, PT, UP1, 0x80, 0x0 ;  /* 0x000000000000781c */ /* 0x000fe40003f6f018 */
[----:B------:R-:W1:Y:S01]  /*3af0*/  MUFU.EX2 R171, R171 ;  /* 0x000000ab00ab7308 */ /* 0x000e620000000800 */
        /* <DEDUP_REMOVED lines=14> */
[----:B---3--:R-:W-:Y:S01]  /*3be0*/  FADD.FTZ R39, R169, R36 ;  /* 0x00000024a9277221 */ /* 0x008fe20000010000 */
[----:B------:R-:W2:Y:S01]  /*3bf0*/  MUFU.EX2 R89, R89 ;  /* 0x0000005900597308 */ /* 0x000ea20000000800 */
[-CC-:B------:R-:W-:Y:S01]  /*3c00*/  FFMA.FTZ R104, R104, R5.reuse, -R3.reuse ;  /* 0x0000000568687223 */ /* 0x180fe20000010803 */
[-C--:B------:R-:W-:Y:S01]  /*3c10*/  FFMA.FTZ R106, R106, R5.reuse, -R3 ;  /* 0x000000056a6a7223 */ /* 0x080fe20000010803 */
[----:B0-----:R-:W-:Y:S01]  /*3c20*/  FADD.FTZ R36, R20, R39 ;  /* 0x0000002714247221 */ /* 0x001fe20000010000 */
[-CC-:B------:R-:W-:Y:S01]  /*3c30*/  FFMA.FTZ R100, R100, R5.reuse, -R3.reuse ;  /* 0x0000000564647223 */ /* 0x180fe20000010803 */
[-CC-:B------:R-:W-:Y:S01]  /*3c40*/  FFMA.FTZ R108, R108, R5.reuse, -R3.reuse ;  /* 0x000000056c6c7223 */ /* 0x180fe20000010803 */
[-CC-:B------:R-:W-:Y:S01]  /*3c50*/  FFMA.FTZ R98, R98, R5.reuse, -R3.reuse ;  /* 0x0000000562627223 */ /* 0x180fe20000010803 */
[----:B-1----:R-:W-:Y:S01]  /*3c60*/  FADD.FTZ R39, R171, R36 ;  /* 0x00000024ab277221 */ /* 0x002fe20000010000 */
[----:B------:R-:W0:Y:S01]  /*3c70*/  MUFU.EX2 R64, R64 ;  /* 0x0000004000407308 */ /* 0x000e220000000800 */
[-CC-:B------:R-:W-:Y:S01]  /*3c80*/  FFMA.FTZ R110, R110, R5.reuse, -R3.reuse ;  /* 0x000000056e6e7223 */ /* 0x180fe20000010803 */
[-CC-:B------:R-:W-:Y:S01]  /*3c90*/  FFMA.FTZ R96, R96, R5.reuse, -R3.reuse ;  /* 0x0000000560607223 */ /* 0x180fe20000010803 */
[-CC-:B------:R-:W-:Y:S01]  /*3ca0*/  FFMA.FTZ R112, R112, R5.reuse, -R3.reuse ;  /* 0x0000000570707223 */ /* 0x180fe20000010803 */
[-CC-:B------:R-:W-:Y:S01]  /*3cb0*/  FFMA.FTZ R94, R94, R5.reuse, -R3.reuse ;  /* 0x000000055e5e7223 */ /* 0x180fe20000010803 */
[-CC-:B------:R-:W-:Y:S01]  /*3cc0*/  FFMA.FTZ R114, R114, R5.reuse, -R3.reuse ;  /* 0x0000000572727223 */ /* 0x180fe20000010803 */
[-CC-:B------:R-:W-:Y:S01]  /*3cd0*/  FFMA.FTZ R92, R92, R5.reuse, -R3.reuse ;  /* 0x000000055c5c7223 */ /* 0x180fe20000010803 */
[-C--:B------:R-:W-:Y:S01]  /*3ce0*/  FFMA.FTZ R116, R116, R5.reuse, -R3 ;  /* 0x0000000574747223 */ /* 0x080fe20000010803 */
[----:B------:R1:W3:Y:S01]  /*3cf0*/  MUFU.EX2 R11, R90 ;  /* 0x0000005a000b7308 */ /* 0x0002e20000000800 */
[----:B--2---:R-:W-:Y:S01]  /*3d00*/  FADD.FTZ R33, R88, R89 ;  /* 0x0000005958217221 */ /* 0x004fe20000010000 */
[-CC-:B------:R-:W-:Y:S01]  /*3d10*/  FFMA.FTZ R74, R74, R5.reuse, -R3.reuse ;  /* 0x000000054a4a7223 */ /* 0x180fe20000010803 */
[-CC-:B------:R-:W-:Y:S01]  /*3d20*/  FFMA.FTZ R118, R118, R5.reuse, -R3.reuse ;  /* 0x0000000576767223 */ /* 0x180fe20000010803 */
[-CC-:B------:R-:W-:Y:S01]  /*3d30*/  FFMA.FTZ R70, R70, R5.reuse, -R3.reuse ;  /* 0x0000000546467223 */ /* 0x180fe20000010803 */
[-CC-:B------:R-:W-:Y:S01]  /*3d40*/  FFMA.FTZ R120, R120, R5.reuse, -R3.reuse ;  /* 0x0000000578787223 */ /* 0x180fe20000010803 */
[-CC-:B------:R-:W-:Y:S01]  /*3d50*/  FFMA.FTZ R66, R66, R5.reuse, -R3.reuse ;  /* 0x0000000542427223 */ /* 0x180fe20000010803 */
[-C--:B------:R-:W-:Y:S01]  /*3d60*/  FFMA.FTZ R122, R122, R5.reuse, -R3 ;  /* 0x000000057a7a7223 */ /* 0x080fe20000010803 */
[----:B------:R-:W2:Y:S01]  /*3d70*/  MUFU.EX2 R68, R68 ;  /* 0x0000004400447308 */ /* 0x000ea20000000800 */
[----:B0-----:R-:W-:Y:S01]  /*3d80*/  FADD.FTZ R34, R64, R33 ;  /* 0x0000002140227221 */ /* 0x001fe20000010000 */
[----:B------:R-:W-:Y:S01]  /*3d90*/  FFMA.FTZ R62, R62, R5, -R3 ;  /* 0x000000053e3e7223 */ /* 0x000fe20000010803 */
[----:B------:R-:W-:-:S02]  /*3da0*/  F2FP.BF16.F32.PACK_AB R180, R89, R88 ;  /* 0x0000005859b4723e */ /* 0x000fc400000010ff */
[----:B-1----:R-:W-:Y:S02]  /*3db0*/  CS2R R90, SRZ ;  /* 0x00000000005a7805 */ /* 0x002fe4000001ff00 */
[----:B------:R-:W-:Y:S02]  /*3dc0*/  F2FP.BF16.F32.PACK_AB R169, R20, R169 ;  /* 0x000000a914a9723e */ /* 0x000fe400000010ff */
[----:B------:R-:W-:Y:S01]  /*3dd0*/  CS2R R88, SRZ ;  /* 0x0000000000587805 */ /* 0x000fe2000001ff00 */
[----:B------:R-:W0:Y:S01]  /*3de0*/  MUFU.EX2 R13, R72 ;  /* 0x00000048000d7308 */ /* 0x000e220000000800 */
[C---:B---3--:R-:W-:Y:S01]  /*3df0*/  FADD.FTZ R35, R11.reuse, R34 ;  /* 0x000000220b237221 */ /* 0x048fe20000010000 */
        /* <DEDUP_REMOVED lines=29> */
[----:B------:R0:W3:Y:S01]  /*3fd0*/  MUFU.EX2 R27, R104 ;  /* 0x00000068001b7308 */ /* 0x0000e20000000800 */
[----:B-1----:R-:W-:-:S07]  /*3fe0*/  FADD.FTZ R0, R102, R39 ;  /* 0x0000002766007221 */ /* 0x002fce0000010000 */
[----:B------:R-:W1:Y:S01]  /*3ff0*/  MUFU.EX2 R30, R30 ;  /* 0x0000001e001e7308 */ /* 0x000e620000000800 */
[----:B--2---:R-:W-:Y:S01]  /*4000*/  FADD.FTZ R41, R167, R34 ;  /* 0x00000022a7297221 */ /* 0x004fe20000010000 */
[----:B0-----:R-:W-:-:S06]  /*4010*/  CS2R R104, SRZ ;  /* 0x0000000000687805 */ /* 0x001fcc000001ff00 */
[----:B------:R-:W0:Y:S01]  /*4020*/  MUFU.EX2 R106, R106 ;  /* 0x0000006a006a7308 */ /* 0x000e220000000800 */
[C---:B---3--:R-:W-:Y:S01]  /*4030*/  FADD.FTZ R39, R27.reuse, R0 ;  /* 0x000000001b277221 */ /* 0x048fe20000010000 */
[----:B------:R-:W-:Y:S02]  /*4040*/  F2FP.BF16.F32.PACK_AB R168, R27, R102 ;  /* 0x000000661ba8723e */ /* 0x000fe400000010ff */
[----:B------:R-:W-:-:S04]  /*4050*/  CS2R R102, SRZ ;  /* 0x0000000000667805 */ /* 0x000fc8000001ff00 */
[----:B------:R-:W2:Y:S01]  /*4060*/  MUFU.EX2 R161, R161 ;  /* 0x000000a100a17308 */ /* 0x000ea20000000800 */
[C---:B-1----:R-:W-:Y:S01]  /*4070*/  FADD.FTZ R34, R30.reuse, R41 ;  /* 0x000000291e227221 */ /* 0x042fe20000010000 */
[----:B------:R-:W-:-:S06]  /*4080*/  F2FP.BF16.F32.PACK_AB R167, R30, R167 ;  /* 0x000000a71ea7723e */ /* 0x000fcc00000010ff */
[----:B------:R1:W3:Y:S01]  /*4090*/  MUFU.EX2 R29, R100 ;  /* 0x00000064001d7308 */ /* 0x0002e20000000800 */
[----:B0-----:R-:W-:-:S07]  /*40a0*/  FADD.FTZ R0, R106, R39 ;  /* 0x000000276a007221 */ /* 0x001fce0000010000 */
[----:B------:R-:W0:Y:S01]  /*40b0*/  MUFU.EX2 R32, R32 ;  /* 0x0000002000207308 */ /* 0x000e220000000800 */
[----:B--2---:R-:W-:Y:S01]  /*40c0*/  FADD.FTZ R41, R161, R34 ;  /* 0x00000022a1297221 */ /* 0x004fe20000010000 */
[----:B-1----:R-:W-:-:S06]  /*40d0*/  CS2R R100, SRZ ;  /* 0x0000000000647805 */ /* 0x002fcc000001ff00 */
[----:B------:R-:W1:Y:S01]  /*40e0*/  MUFU.EX2 R108, R108 ;  /* 0x0000006c006c7308 */ /* 0x000e620000000800 */
[C---:B---3--:R-:W-:Y:S01]  /*40f0*/  FADD.FTZ R3, R29.reuse, R0 ;  /* 0x000000001d037221 */ /* 0x048fe20000010000 */
[----:B------:R-:W-:Y:S02]  /*4100*/  F2FP.BF16.F32.PACK_AB R170, R29, R106 ;  /* 0x0000006a1daa723e */ /* 0x000fe400000010ff */
[----:B------:R-:W-:-:S04]  /*4110*/  CS2R R106, SRZ ;  /* 0x00000000006a7805 */ /* 0x000fc8000001ff00 */
        /* <DEDUP_REMOVED lines=51> */
[----:B------:R-:W0:Y:S01]  /*4450*/  MUFU.EX2 R39, R74 ;  /* 0x0000004a00277308 */ /* 0x000e220000000800 */
[----:B-1----:R-:W-:-:S07]  /*4460*/  FADD.FTZ R0, R116, R3 ;  /* 0x0000000374007221 */ /* 0x002fce0000010000 */
[----:B------:R-:W1:Y:S01]  /*4470*/  MUFU.EX2 R118, R118 ;  /* 0x0000007600767308 */ /* 0x000e620000000800 */
[----:B--2---:R-:W-:-:S04]  /*4480*/  FADD.FTZ R2, R56, R45 ;  /* 0x0000002d38027221 */ /* 0x004fc80000010000 */
[C---:B------:R-:W-:Y:S01]  /*4490*/  FADD.FTZ R3, R155.reuse, R2 ;  /* 0x000000029b037221 */ /* 0x040fe20000010000 */
[----:B------:R-:W-:Y:S01]  /*44a0*/  F2FP.BF16.F32.PACK_AB R155, R155, R56 ;  /* 0x000000389b9b723e */ /* 0x000fe200000010ff */
[----:B------:R-:W-:Y:S01]  /*44b0*/  IMAD.MOV.U32 R2, RZ, RZ, 0x3f800000 ;  /* 0x3f800000ff027424 */ /* 0x000fe200078e00ff */
[----:B------:R-:W2:Y:S01]  /*44c0*/  MUFU.EX2 R41, R70 ;  /* 0x0000004600297308 */ /* 0x000ea20000000800 */
[C---:B0-----:R-:W-:Y:S01]  /*44d0*/  FADD.FTZ R45, R39.reuse, R0 ;  /* 0x00000000272d7221 */ /* 0x041fe20000010000 */
[----:B------:R-:W-:Y:S02]  /*44e0*/  F2FP.BF16.F32.PACK_AB R156, R39, R116 ;  /* 0x00000074279c723e */ /* 0x000fe400000010ff */
[----:B------:R-:W-:-:S04]  /*44f0*/  CS2R R116, SRZ ;  /* 0x0000000000747805 */ /* 0x000fc8000001ff00 */
[----:B------:R-:W0:Y:S01]  /*4500*/  MUFU.EX2 R120, R120 ;  /* 0x0000007800787308 */ /* 0x000e220000000800 */
[----:B-1----:R-:W-:-:S07]  /*4510*/  FADD.FTZ R0, R118, R45 ;  /* 0x0000002d76007221 */ /* 0x002fce0000010000 */
[----:B------:R-:W1:Y:S01]  /*4520*/  MUFU.EX2 R43, R66 ;  /* 0x00000042002b7308 */ /* 0x000e620000000800 */
[C---:B--2---:R-:W-:Y:S01]  /*4530*/  FADD.FTZ R13, R41.reuse, R0 ;  /* 0x00000000290d7221 */ /* 0x044fe20000010000 */
[----:B------:R-:W-:Y:S02]  /*4540*/  F2FP.BF16.F32.PACK_AB R158, R41, R118 ;  /* 0x00000076299e723e */ /* 0x000fe400000010ff */
[----:B------:R-:W-:-:S04]  /*4550*/  CS2R R118, SRZ ;  /* 0x0000000000767805 */ /* 0x000fc8000001ff00 */
[----:B------:R-:W2:Y:S01]  /*4560*/  MUFU.EX2 R122, R122 ;  /* 0x0000007a007a7308 */ /* 0x000ea20000000800 */
[----:B0-----:R-:W-:-:S07]  /*4570*/  FADD.FTZ R0, R120, R13 ;  /* 0x0000000d78007221 */ /* 0x001fce0000010000 */
[----:B------:R-:W0:Y:S01]  /*4580*/  MUFU.EX2 R11, R62 ;  /* 0x0000003e000b7308 */ /* 0x000e220000000800 */
[C---:B-1----:R-:W-:Y:S01]  /*4590*/  FADD.FTZ R13, R43.reuse, R0 ;  /* 0x000000002b0d7221 */ /* 0x042fe20000010000 */
[----:B------:R-:W-:Y:S01]  /*45a0*/  F2FP.BF16.F32.PACK_AB R152, R43, R120 ;  /* 0x000000782b98723e */ /* 0x000fe200000010ff */
[----:B------:R-:W-:Y:S01]  /*45b0*/  IMAD.MOV.U32 R0, RZ, RZ, 0x3f800000 ;  /* 0x3f800000ff007424 */ /* 0x000fe200078e00ff */
[----:B------:R-:W-:Y:S01]  /*45c0*/  CS2R R120, SRZ ;  /* 0x0000000000787805 */ /* 0x000fe2000001ff00 */
[----:B--2---:R-:W-:Y:S01]  /*45d0*/  FADD.FTZ R4, R122, R13 ;  /* 0x0000000d7a047221 */ /* 0x004fe20000010000 */
[----:B0-----:R-:W-:-:S03]  /*45e0*/  F2FP.BF16.F32.PACK_AB R154, R11, R122 ;  /* 0x0000007a0b9a723e */ /* 0x001fc600000010ff */
[----:B------:R-:W-:Y:S01]  /*45f0*/  FADD.FTZ R4, R11, R4 ;  /* 0x000000040b047221 */ /* 0x000fe20000010000 */
[----:B------:R-:W-:Y:S01]  /*4600*/  CS2R R122, SRZ ;  /* 0x00000000007a7805 */ /* 0x000fe2000001ff00 */
[----:B------:R-:W-:Y:S06]  /*4610*/  @!P3 BRA `(.L_x_2243) ;  /* 0x0000003000c4b947 */ /* 0x000fec0003800000 */
[----:B------:R-:W-:Y:S01]  /*4620*/  IMAD.MOV.U32 R11, RZ, RZ, R10 ;  /* 0x000000ffff0b7224 */ /* 0x000fe200078e000a */
[----:B------:R-:W-:Y:S01]  /*4630*/  UMOV UR5, UR37 ;  /* 0x0000002500057c82 */ /* 0x000fe20008000000 */
[----:B------:R-:W-:Y:S01]  /*4640*/  IMAD.MOV.U32 R13, RZ, RZ, R12 ;  /* 0x000000ffff0d7224 */ /* 0x000fe200078e000c */
[----:B------:R-:W-:Y:S01]  /*4650*/  UMOV UR6, UR36 ;  /* 0x0000002400067c82 */ /* 0x000fe20008000000 */
[----:B------:R-:W-:Y:S01]  /*4660*/  IMAD.MOV.U32 R0, RZ, RZ, 0x3f800000 ;  /* 0x3f800000ff007424 */ /* 0x000fe200078e00ff */
[----:B------:R-:W-:Y:S01]  /*4670*/  ULDC UR42, c[0x0][0x288] ;  /* 0x0000a200002a7ab9 */ /* 0x000fe20000000800 */
[----:B------:R-:W-:Y:S01]  /*4680*/  IMAD.MOV.U32 R151, RZ, RZ, RZ ;  /* 0x000000ffff977224 */ /* 0x000fe200078e00ff */
[----:B------:R-:W-:-:S06]  /*4690*/  ULDC UR7, c[0x0][0x9d8] ;  /* 0x0002760000077ab9 */ /* 0x000fcc0000000800 */
.L_x_2252:
[----:B------:R-:W-:-:S04]  /*46a0*/  UIADD3 UR8, UR6, 0x1, URZ ;  /* 0x0000000106087890 */ /* 0x000fc8000fffe03f */
[----:B------:R-:W-:-:S04]  /*46b0*/  UISETP.NE.AND UP1, UPT, UR8, 0x2, UPT ;  /* 0x000000020800788c */ /* 0x000fc8000bf25270 */
[----:B------:R-:W-:Y:S02]  /*46c0*/  USEL UR37, URZ, 0x1, UP1 ;  /* 0x000000013f257887 */ /* 0x000fe40008800000 */
[----:B------:R-:W-:Y:S02]  /*46d0*/  USEL UR36, UR8, URZ, UP1 ;  /* 0x0000003f08247287 */ /* 0x000fe40008800000 */
[----:B------:R-:W-:Y:S01]  /*46e0*/  ULOP3.LUT UR37, UR5, UR37, URZ, 0x3c, !UPT ;  /* 0x0000002505257292 */ /* 0x000fe2000f8e3c3f */
[----:B------:R-:W-:Y:S11]  /*46f0*/  @!P0 BRA `(.L_x_2244) ;  /* 0x0000000000048947 */ /* 0x000ff60003800000 */
[----:B------:R-:W-:Y:S01]  /*4700*/  BPT.TRAP 0x1 ;  /* 0x000000040000795c */ /* 0x000fe20000300000 */
.L_x_2244:
[----:B------:R-:W-:Y:S01]  /*4710*/  ULEA UR8, UR36, UR38, 0x3 ;  /* 0x0000002624087291 */ /* 0x000fe2000f8e183f */
[----:B------:R-:W-:-:S04]  /*4720*/  MOV R5, UR37 ;  /* 0x0000002500057c02 */ /* 0x000fc80008000f00 */
[----:B------:R-:W-:-:S04]  /*4730*/  SHF.L.U32 R5, R5, 0x1f, RZ ;  /* 0x0000001f05057819 */ /* 0x000fc800000006ff */
[----:B------:R0:W1:Y:S01]  /*4740*/  SYNCS.PHASECHK.TRANS64.TRYWAIT P3, [UR8+0x34830], R5 ;  /* 0x03483005ff0075a7 */ /* 0x0000620008060148 */
[----:B------:R-:W-:Y:S05]  /*4750*/  @!P0 BRA `(.L_x_2245) ;  /* 0x0000000000048947 */ /* 0x000fea0003800000 */
[----:B------:R-:W-:Y:S01]  /*4760*/  BPT.TRAP 0x1 ;  /* 0x000000040000795c */ /* 0x000fe20000300000 */
.L_x_2245:
[----:B-1----:R-:W-:Y:S05]  /*4770*/  @P3 BRA `(.L_x_2246) ;  /* 0x0000000000083947 */ /* 0x002fea0003800000 */
[----:B------:R-:W1:Y:S02]  /*4780*/  SYNCS.PHASECHK.TRANS64.TRYWAIT P3, [UR8+0x34830], R5 ;  /* 0x03483005ff0075a7 */ /* 0x000e640008060148 */
[----:B-1----:R-:W-:Y:S05]  /*4790*/  @!P3 BRA `(.L_x_2247) ;  /* 0x000000d00088b947 */ /* 0x002fea0003800000 */
.L_x_2246:
        /* <DEDUP_REMOVED lines=141> */
.L_x_2248:
[----:B------:R-:W-:Y:S01]  /*5070*/  ULEA UR9, UR6, UR38, 0x3 ;  /* 0x0000002606097291 */ /* 0x000fe2000f8e183f */
[----:B------:R-:W-:-:S05]  /*5080*/  IMAD.U32 R0, RZ, RZ, UR5 ;  /* 0x00000005ff007e24 */ /* 0x000fca000f8e00ff */
[----:B------:R-:W-:-:S04]  /*5090*/  SHF.L.U32 R0, R0, 0x1f, RZ ;  /* 0x0000001f00007819 */ /* 0x000fc800000006ff */
[----:B------:R2:W3:Y:S01]  /*50a0*/  SYNCS.PHASECHK.TRANS64.TRYWAIT P3, [UR9+0x34850], R0 ;  /* 0x03485000ff0075a7 */ /* 0x0004e20008060149 */
[----:B------:R-:W-:Y:S05]  /*50b0*/  @!P0 BRA `(.L_x_2249) ;  /* 0x0000000000048947 */ /* 0x000fea0003800000 */
[----:B------:R-:W-:Y:S01]  /*50c0*/  BPT.TRAP 0x1 ;  /* 0x000000040000795c */ /* 0x000fe20000300000 */
.L_x_2249:
[----:B---3--:R-:W-:Y:S05]  /*50d0*/  @P3 BRA `(.L_x_2250) ;  /* 0x0000000000083947 */ /* 0x008fea0003800000 */
[----:B------:R-:W3:Y:S02]  /*50e0*/  SYNCS.PHASECHK.TRANS64.TRYWAIT P3, [UR9+0x34850], R0 ;  /* 0x03485000ff0075a7 */ /* 0x000ee40008060149 */
[----:B---3--:R-:W-:Y:S05]  /*50f0*/  @!P3 BRA `(.L_x_2251) ;  /* 0x000000c80048b947 */ /* 0x008fea0003800000 */
.L_x_2250:
[----:B------:R-:W-:Y:S01]  /*5100*/  UIADD3 UR5, UR38, 0x400, URZ ;  /* 0x0000040026057890 */ /* 0x000fe2000fffe03f */
[----:B------:R-:W-:Y:S01]  /*5110*/  WARPGROUP.ARRIVE ;  /* 0x00000000000079c5 */ /* 0x000fe20000000000 */
[----:B------:R-:W-:Y:S01]  /*5120*/  UMOV UR15, 0x40000040 ;  /* 0x40000040000f7882 */ /* 0x000fe20000000000 */
[----:B------:R-:W-:Y:S01]  /*5130*/  FMUL.FTZ R194, R27, UR7 ;  /* 0x000000071bc27c20 */ /* 0x000fe20008410000 */
[----:B------:R-:W-:Y:S01]  /*5140*/  USHF.R.U32.HI UR5, URZ, 0x4, UR5 ;  /* 0x000000043f057899 */ /* 0x000fe20008011605 */
[----:B------:R-:W-:Y:S02]  /*5150*/  VIADD R27, R18, UR39 ;  /* 0x00000027121b7c36 */ /* 0x000fe40008000000 */
[----:B0-2---:R-:W-:Y:S01]  /*5160*/  FMUL.FTZ R0, R24, UR7 ;  /* 0x0000000718007c20 */ /* 0x005fe20008410000 */
[----:B------:R-:W-:Y:S01]  /*5170*/  FMUL.FTZ R196, R26, UR7 ;  /* 0x000000071ac47c20 */ /* 0x000fe20008410000 */
[----:B------:R-:W-:Y:S01]  /*5180*/  ULOP3.LUT UR5, UR5, 0x3fff, URZ, 0xc0, !UPT ;  /* 0x00003fff05057892 */ /* 0x000fe2000f8ec03f */
[----:B------:R-:W-:Y:S01]  /*5190*/  FMUL.FTZ R24, R36, UR7 ;  /* 0x0000000724187c20 */ /* 0x000fe20008410000 */
[----:B------:R-:W-:Y:S01]  /*51a0*/  FMUL.FTZ R12, R29, UR7 ;  /* 0x000000071d0c7c20 */ /* 0x000fe20008410000 */
[----:B------:R-:W-:Y:S01]  /*51b0*/  FMUL.FTZ R29, R45, UR7 ;  /* 0x000000072d1d7c20 */ /* 0x000fe20008410000 */
[----:B------:R-:W-:Y:S01]  /*51c0*/  ULOP3.LUT UR5, UR5, 0x4000000, URZ, 0xfc, !UPT ;  /* 0x0400000005057892 */ /* 0x000fe2000f8efc3f */
[----:B------:R-:W0:Y:S01]  /*51d0*/  MUFU.TANH R196, R196 ;  /* 0x000000c400c47308 */ /* 0x000e220000002400 */
[----:B------:R-:W-:Y:S01]  /*51e0*/  FMUL.FTZ R47, R47, UR7 ;  /* 0x000000072f2f7c20 */ /* 0x000fe20008410000 */
[----:B------:R-:W-:Y:S01]  /*51f0*/  FMUL.FTZ R21, R32, UR7 ;  /* 0x0000000720157c20 */ /* 0x000fe20008410000 */
[----:B------:R-:W-:Y:S01]  /*5200*/  ULEA UR5, UR6, UR5, 0xb ;  /* 0x0000000506057291 */ /* 0x000fe2000f8e583f */
[----:B------:R-:W-:Y:S01]  /*5210*/  FMUL.FTZ R14, R28, UR7 ;  /* 0x000000071c0e7c20 */ /* 0x000fe20008410000 */
[----:B------:R-:W-:Y:S01]  /*5220*/  FMUL.FTZ R28, R42, UR7 ;  /* 0x000000072a1c7c20 */ /* 0x000fe20008410000 */
[----:B------:R-:W-:Y:S01]  /*5230*/  @UP0 ULDC UR6, c[0x0][0x44c] ;  /* 0x0001130000060ab9 */ /* 0x000fe20000000800 */
[----:B-1----:R-:W-:Y:S01]  /*5240*/  FMUL.FTZ R10, R43, UR7 ;  /* 0x000000072b0a7c20 */ /* 0x002fe20008410000 */
[----:B------:R-:W-:Y:S01]  /*5250*/  @P2 IMAD.HI.U32 R5, R27, UR6, RZ ;  /* 0x000000061b052c27 */ /* 0x000fe2000f8e00ff */
[----:B------:R-:W-:Y:S01]  /*5260*/  @UP0 ULDC UR6, c[0x0][0x450] ;  /* 0x0001140000060ab9 */ /* 0x000fe20000000800 */
[----:B------:R-:W-:Y:S01]  /*5270*/  UMOV UR14, UR5 ;  /* 0x00000005000e7c82 */ /* 0x000fe20008000000 */
[----:B------:R-:W1:Y:S01]  /*5280*/  MUFU.TANH R194, R194 ;  /* 0x000000c200c27308 */ /* 0x000e620000002400 */
[----:B------:R-:W-:Y:S01]  /*5290*/  HGMMA.64x128x16.F32.BF16 R88, R180, gdesc[UR12].tnspB, R88, gsb0 ;  /* 0x41e0000cb4587df0 */ /* 0x000fe20008001858 */
[----:B------:R-:W-:Y:S01]  /*52a0*/  UIADD3 UR14, UR5, 0x80, URZ ;  /* 0x00000080050e7890 */ /* 0x000fe2000fffe03f */
[----:B------:R-:W-:Y:S01]  /*52b0*/  @P2 SHF.R.U32.HI R27, RZ, UR6, R5 ;  /* 0x00000006ff1b2c19 */ /* 0x000fe20008011605 */
[----:B------:R-:W-:Y:S01]  /*52c0*/  UMOV UR15, 0x40000040 ;  /* 0x40000040000f7882 */ /* 0x000fe20000000000 */
[----:B------:R-:W-:Y:S01]  /*52d0*/  UMOV UR6, 0xffffff80 ;  /* 0xffffff8000067882 */ /* 0x000fe20000000000 */
[----:B------:R-:W-:Y:S01]  /*52e0*/  FMUL.FTZ R46, R46, UR7 ;  /* 0x000000072e2e7c20 */ /* 0x000fe20008410000 */
[----:B------:R-:W-:Y:S01]  /*52f0*/  UIMAD UR6, UR4, UR6, 0x1 ;  /* 0x00000001040674a4 */ /* 0x000fe2000f8e0206 */
[----:B------:R-:W-:Y:S01]  /*5300*/  MUFU.TANH R32, R47 ;  /* 0x0000002f00207308 */ /* 0x000fe20000002400 */
[----:B------:R-:W-:Y:S01]  /*5310*/  FMUL.FTZ R50, R50, UR7 ;  /* 0x0000000732327c20 */ /* 0x000fe20008410000 */
[----:B------:R-:W-:Y:S01]  /*5320*/  FMUL.FTZ R51, R51, UR7 ;  /* 0x0000000733337c20 */ /* 0x000fe20008410000 */
[----:B------:R-:W-:Y:S01]  /*5330*/  FMUL.FTZ R54, R54, UR7 ;  /* 0x0000000736367c20 */ /* 0x000fe20008410000 */
[----:B------:R-:W-:Y:S01]  /*5340*/  FMUL.FTZ R55, R55, UR7 ;  /* 0x0000000737377c20 */ /* 0x000fe20008410000 */
[----:B------:R-:W-:-:S02]  /*5350*/  IMAD.U32 R36, RZ, RZ, UR6 ;  /* 0x00000006ff247e24 */ /* 0x000fc4000f8e00ff */
[----:B------:R-:W-:Y:S01]  /*5360*/  FMUL.FTZ R58, R58, UR7 ;  /* 0x000000073a3a7c20 */ /* 0x000fe20008410000 */
[----:B------:R-:W-:Y:S01]  /*5370*/  FMUL.FTZ R59, R59, UR7 ;  /* 0x000000073b3b7c20 */ /* 0x000fe20008410000 */
[----:B------:R-:W-:Y:S01]  /*5380*/  MUFU.TANH R28, R28 ;  /* 0x0000001c001c7308 */ /* 0x000fe20000002400 */
[----:B------:R-:W-:Y:S02]  /*5390*/  IMAD R45, R17, -0x2, R36 ;  /* 0xfffffffe112d7824 */ /* 0x000fe400078e0224 */
        /* <DEDUP_REMOVED lines=28> */
[----:B------:R-:W-:-:S02]  /*5560*/  UISETP.GT.AND UP1, UPT, UR4, UR10, UPT ;  /* 0x0000000a0400728c */ /* 0x000fc4000bf24270 */
[----:B------:R-:W-:Y:S01]  /*5570*/  MUFU.TANH R51, R51 ;  /* 0x0000003300337308 */ /* 0x000fe20000002400 */
[----:B------:R-:W-:Y:S01]  /*5580*/  UIADD3 UR4, UR4, -0x1, URZ ;  /* 0xffffffff04047890 */ /* 0x000fe2000fffe03f */
[----:B------:R-:W-:-:S06]  /*5590*/  UMOV UR6, UR36 ;  /* 0x0000002400067c82 */ /* 0x000fcc0008000000 */
[----:B------:R-:W-:Y:S08]  /*55a0*/  MUFU.TANH R54, R54 ;  /* 0x0000003600367308 */ /* 0x000ff00000002400 */
[----:B------:R-:W-:Y:S08]  /*55b0*/  MUFU.TANH R55, R55 ;  /* 0x0000003700377308 */ /* 0x000ff00000002400 */
[----:B------:R-:W-:Y:S08]  /*55c0*/  MUFU.TANH R58, R58 ;  /* 0x0000003a003a7308 */ /* 0x000ff00000002400 */
[----:B------:R2:W-:Y:S08]  /*55d0*/  MUFU.TANH R56, R59 ;  /* 0x0000003b00387308 */ /* 0x0005f00000002400 */
[----:B------:R-:W-:Y:S01]  /*55e0*/  MUFU.TANH R63, R63 ;  /* 0x0000003f003f7308 */ /* 0x000fe20000002400 */
[----:B--2---:R-:W-:-:S07]  /*55f0*/  FMUL.FTZ R59, R73, UR7 ;  /* 0x00000007493b7c20 */ /* 0x004fce0008410000 */
        /* <DEDUP_REMOVED lines=10> */
[----:B------:R-:W2:Y:S01]  /*56a0*/  SHFL.IDX PT, R30, R27, 0x1, 0x1c1f ;  /* 0x003c1f001b1e7f89 */ /* 0x000ea200000e0000 */
[----:B------:R-:W-:Y:S01]  /*56b0*/  FMUL.FTZ R31, R44, UR7 ;  /* 0x000000072c1f7c20 */ /* 0x000fe20008410000 */
[----:B------:R-:W-:Y:S01]  /*56c0*/  MUFU.TANH R2, R2 ;  /* 0x0000000200027308 */ /* 0x000fe20000002400 */
[----:B------:R-:W-:Y:S01]  /*56d0*/  HGMMA.64x128x16.F32.BF16 R88, R176, gdesc[UR12].tnspB, R88, gsb0 ;  /* 0x41e0000cb0587df0 */ /* 0x000fe20008001858 */
[----:B------:R-:W-:Y:S01]  /*56e0*/  UIADD3 UR14, UR5, 0x100, URZ ;  /* 0x00000100050e7890 */ /* 0x000fe2000fffe03f */
[----:B------:R-:W-:-:S05]  /*56f0*/  UMOV UR15, 0x40000040 ;  /* 0x40000040000f7882 */ /* 0x000fca0000000000 */
[----:B------:R-:W3:Y:S08]  /*5700*/  MUFU.TANH R182, R182 ;  /* 0x000000b600b67308 */ /* 0x000ef00000002400 */
[----:B------:R-:W4:Y:S08]  /*5710*/  MUFU.TANH R180, R180 ;  /* 0x000000b400b47308 */ /* 0x000f300000002400 */
        /* <DEDUP_REMOVED lines=19> */
[----:B------:R-:W5:Y:S01]  /*5850*/  LDC R34, c[0x0][0x2f0] ;  /* 0x0000bc00ff227b82 */ /* 0x000f620000000800 */
[----:B------:R-:W-:Y:S01]  /*5860*/  FMUL.FTZ R35, R48, UR7 ;  /* 0x0000000730237c20 */ /* 0x000fe20008410000 */
[----:B------:R-:W-:Y:S01]  /*5870*/  MUFU.TANH R53, R53 ;  /* 0x0000003500357308 */ /* 0x000fe20000002400 */
[----:B------:R-:W-:Y:S01]  /*5880*/  HGMMA.64x128x16.F32.BF16 R88, R172, gdesc[UR12].tnspB, R88, gsb0 ;  /* 0x41e0000cac587df0 */ /* 0x000fe20008001858 */
[----:B------:R-:W-:Y:S01]  /*5890*/  UIADD3 UR14, UR5, 0x180, URZ ;  /* 0x00000180050e7890 */ /* 0x000fe2000fffe03f */
[----:B------:R-:W-:-:S05]  /*58a0*/  UMOV UR15, 0x40000040 ;  /* 0x40000040000f7882 */ /* 0x000fca0000000000 */
[----:B------:R-:W4:Y:S08]  /*58b0*/  MUFU.TANH R178, R178 ;  /* 0x000000b200b27308 */ /* 0x000f300000002400 */
[----:B------:R-:W4:Y:S01]  /*58c0*/  MUFU.TANH R176, R176 ;  /* 0x000000b000b07308 */ /* 0x000f220000002400 */
[----:B-----5:R-:W-:-:S07]  /*58d0*/  IMAD R45, R34, UR60, R45 ;  /* 0x0000003c222d7c24 */ /* 0x020fce000f8e022d */
[----:B------:R-:W-:Y:S01]  /*58e0*/  MUFU.TANH R48, R66 ;  /* 0x0000004200307308 */ /* 0x000fe20000002400 */
[----:B--2---:R-:W-:-:S04]  /*58f0*/  IADD3 R5, R30, -UR42, R45 ;  /* 0x8000002a1e057c10 */ /* 0x004fc8000fffe02d */
[----:B------:R-:W-:-:S03]  /*5900*/  ISETP.GT.AND P3, PT, R5, RZ, PT ;  /* 0x000000ff0500720c */ /* 0x000fc60003f64270 */
[----:B------:R-:W-:Y:S01]  /*5910*/  MUFU.TANH R30, R62 ;  /* 0x0000003e001e7308 */ /* 0x000fe20000002400 */
[C---:B------:R-:W-:Y:S02]  /*5920*/  ISETP.GT.AND P4, PT, R5.reuse, 0x1, PT ;  /* 0x000000010500780c */ /* 0x040fe40003f84270 */
[----:B0-----:R-:W-:Y:S02]  /*5930*/  FSEL R196, R196, -INF , P3 ;  /* 0xff800000c4c47808 */ /* 0x001fe40001800000 */
[C---:B------:R-:W-:Y:S02]  /*5940*/  ISETP.GT.AND P3, PT, R5.reuse, 0x8, PT ;  /* 0x000000080500780c */ /* 0x040fe40003f64270 */
[----:B-1----:R-:W-:Y:S01]  /*5950*/  FSEL R194, R194, -INF , P4 ;  /* 0xff800000c2c27808 */ /* 0x002fe20002000000 */
[----:B------:R-:W-:Y:S01]  /*5960*/  MUFU.TANH R35, R35 ;  /* 0x0000002300237308 */ /* 0x000fe20000002400 */
[----:B------:R-:W-:Y:S02]  /*5970*/  FMNMX.FTZ R47, R196, R11, !PT ;  /* 0x0000000bc42f7209 */ /* 0x000fe40007810000 */
[----:B------:R-:W-:-:S02]  /*5980*/  ISETP.GT.AND P4, PT, R5, 0x9, PT ;  /* 0x000000090500780c */ /* 0x000fc40003f84270 */
[----:B---3--:R-:W-:Y:S02]  /*5990*/  FSEL R182, R182, -INF , P3 ;  /* 0xff800000b6b67808 */ /* 0x008fe40001800000 */
[----:B------:R-:W-:Y:S01]  /*59a0*/  FMNMX.FTZ R47, R194, R47, !PT ;  /* 0x0000002fc22f7209 */ /* 0x000fe20007810000 */
[----:B------:R-:W-:Y:S01]  /*59b0*/  MUFU.TANH R57, R57 ;  /* 0x0000003900397308 */ /* 0x000fe20000002400 */
[C---:B------:R-:W-:Y:S02]  /*59c0*/  ISETP.GT.AND P3, PT, R5.reuse, 0x10, PT ;  /* 0x000000100500780c */ /* 0x040fe40003f64270 */
[----:B----4-:R-:W-:Y:S02]  /*59d0*/  FSEL R180, R180, -INF , P4 ;  /* 0xff800000b4b47808 */ /* 0x010fe40002000000 */
[----:B------:R-:W-:Y:S02]  /*59e0*/  FMNMX.FTZ R47, R182, R47, !PT ;  /* 0x0000002fb62f7209 */ /* 0x000fe40007810000 */
[----:B------:R-:W-:Y:S01]  /*59f0*/  ISETP.GT.AND P4, PT, R5, 0x11, PT ;  /* 0x000000110500780c */ /* 0x000fe20003f84270 */
[----:B------:R-:W-:Y:S01]  /*5a00*/  MUFU.TANH R59, R59 ;  /* 0x0000003b003b7308 */ /* 0x000fe20000002400 */
[----:B------:R-:W-:-:S02]  /*5a10*/  FSEL R178, R178, -INF , P3 ;  /* 0xff800000b2b27808 */ /* 0x000fc40001800000 */
[----:B------:R-:W-:Y:S02]  /*5a20*/  FMNMX.FTZ R47, R180, R47, !PT ;  /* 0x0000002fb42f7209 */ /* 0x000fe40007810000 */
[C---:B------:R-:W-:Y:S02]  /*5a30*/  ISETP.GT.AND P3, PT, R5.reuse, 0x18, PT ;  /* 0x000000180500780c */ /* 0x040fe40003f64270 */
[----:B------:R-:W-:Y:S02]  /*5a40*/  FSEL R176, R176, -INF , P4 ;  /* 0xff800000b0b07808 */ /* 0x000fe40002000000 */
[----:B------:R-:W-:Y:S02]  /*5a50*/  FMNMX.FTZ R47, R178, R47, !PT ;  /* 0x0000002fb22f7209 */ /* 0x000fe40007810000 */
[----:B------:R-:W-:Y:S02]  /*5a60*/  ISETP.GT.AND P4, PT, R5, 0x19, PT ;  /* 0x000000190500780c */ /* 0x000fe40003f84270 */
[----:B------:R-:W-:Y:S01]  /*5a70*/  FMNMX.FTZ R47, R176, R47, !PT ;  /* 0x0000002fb02f7209 */ /* 0x000fe20007810000 */
[----:B------:R-:W-:-:S02]  /*5a80*/  WARPGROUP.DEPBAR.LE gsb0, 0x0 ;  /* 0x00008000000079c5 */ /* 0x000fc40000010000 */
[----:B------:R-:W-:Y:S01]  /*5a90*/  WARPGROUP.ARRIVE ;  /* 0x00000000000079c5 */ /* 0x000fe20000000000 */
[----:B------:R-:W-:Y:S01]  /*5aa0*/  FMUL.FTZ R174, R38, UR7 ;  /* 0x0000000726ae7c20 */ /* 0x000fe20008410000 */
[----:B------:R-:W-:Y:S01]  /*5ab0*/  FMUL.FTZ R172, R39, UR7 ;  /* 0x0000000727ac7c20 */ /* 0x000fe20008410000 */
[----:B------:R-:W-:Y:S01]  /*5ac0*/  MUFU.TANH R38, R82 ;  /* 0x0000005200267308 */ /* 0x000fe20000002400 */
[----:B------:R-:W-:Y:S02]  /*5ad0*/  FMUL.FTZ R39, R52, UR7 ;  /* 0x0000000734277c20 */ /* 0x000fe40008410000 */
[----:B------:R-:W-:Y:S01]  /*5ae0*/  HGMMA.64x128x16.F32.BF16 R88, R168, gdesc[UR12].tnspB, R88, gsb0 ;  /* 0x41e0000ca8587df0 */ /* 0x000fe20008001858 */
[----:B------:R-:W-:Y:S01]  /*5af0*/  UIADD3 UR14, UR5, 0x200, URZ ;  /* 0x00000200050e7890 */ /* 0x000fe2000fffe03f */
[----:B------:R-:W-:-:S03]  /*5b00*/  UMOV UR15, 0x40000040 ;  /* 0x40000040000f7882 */ /* 0x000fc60000000000 */
[----:B------:R-:W0:Y:S08]  /*5b10*/  MUFU.TANH R174, R174 ;  /* 0x000000ae00ae7308 */ /* 0x000e300000002400 */
[----:B------:R-:W1:Y:S08]  /*5b20*/  MUFU.TANH R172, R172 ;  /* 0x000000ac00ac7308 */ /* 0x000e700000002400 */
[----:B------:R-:W-:Y:S01]  /*5b30*/  MUFU.TANH R52, R86 ;  /* 0x0000005600347308 */ /* 0x000fe20000002400 */
[----:B0-----:R-:W-:-:S02]  /*5b40*/  FSEL R174, R174, -INF , P3 ;  /* 0xff800000aeae7808 */ /* 0x001fc40001800000 */
[----:B------:R-:W-:Y:S02]  /*5b50*/  ISETP.GT.AND P3, PT, R5, 0x20, PT ;  /* 0x000000200500780c */ /* 0x000fe40003f64270 */
[----:B------:R-:W-:-:S03]  /*5b60*/  FMNMX.FTZ R47, R174, R47, !PT ;  /* 0x0000002fae2f7209 */ /* 0x000fc60007810000 */
[----:B------:R-:W-:Y:S01]  /*5b70*/  MUFU.TANH R39, R39 ;  /* 0x0000002700277308 */ /* 0x000fe20000002400 */
[----:B-1----:R-:W-:Y:S02]  /*5b80*/  FSEL R172, R172, -INF , P4 ;  /* 0xff800000acac7808 */ /* 0x002fe40002000000 */
[C---:B------:R-:W-:Y:S02]  /*5b90*/  ISETP.GT.AND P4, PT, R5.reuse, 0x21, PT ;  /* 0x000000210500780c */ /* 0x040fe40003f84270 */
[----:B------:R-:W-:Y:S01]  /*5ba0*/  FMNMX.FTZ R47, R172, R47, !PT ;  /* 0x0000002fac2f7209 */ /* 0x000fe20007810000 */
[----:B------:R-:W-:Y:S02]  /*5bb0*/  WARPGROUP.DEPBAR.LE gsb0, 0x0 ;  /* 0x00008000000079c5 */ /* 0x000fe40000010000 */
[----:B------:R-:W-:Y:S01]  /*5bc0*/  WARPGROUP.ARRIVE ;  /* 0x00000000000079c5 */ /* 0x000fe20000000000 */
[----:B------:R-:W-:Y:S02]  /*5bd0*/  FSEL R170, R28, -INF , P3 ;  /* 0xff8000001caa7808 */ /* 0x000fe40001800000 */
[C---:B------:R-:W-:Y:S01]  /*5be0*/  ISETP.GT.AND P3, PT, R5.reuse, 0x28, PT ;  /* 0x000000280500780c */ /* 0x040fe20003f64270 */
[----:B------:R0:W1:Y:S01]  /*5bf0*/  MUFU.TANH R28, R70 ;  /* 0x00000046001c7308 */ /* 0x0000620000002400 */
[----:B------:R-:W-:Y:S01]  /*5c00*/  FSEL R168, R10, -INF , P4 ;  /* 0xff8000000aa87808 */ /* 0x000fe20002000000 */
[----:B------:R-:W-:Y:S01]  /*5c10*/  HGMMA.64x128x16.F32.BF16 R88, R164, gdesc[UR12].tnspB, R88, gsb0 ;  /* 0x41e0000ca4587df0 */ /* 0x000fe20008001858 */
[----:B------:R-:W-:Y:S01]  /*5c20*/  FMNMX.FTZ R47, R170, R47, !PT ;  /* 0x0000002faa2f7209 */ /* 0x000fe20007810000 */
[----:B------:R-:W-:Y:S01]  /*5c30*/  FMUL.FTZ R10, R74, UR7 ;  /* 0x000000074a0a7c20 */ /* 0x000fe20008410000 */
[----:B------:R-:W-:Y:S01]  /*5c40*/  ISETP.GT.AND P4, PT, R5, 0x29, PT ;  /* 0x000000290500780c */ /* 0x000fe20003f84270 */
[----:B------:R-:W-:Y:S01]  /*5c50*/  UIADD3 UR14, UR5, 0x280, URZ ;  /* 0x00000280050e7890 */ /* 0x000fe2000fffe03f */
[----:B------:R-:W-:Y:S01]  /*5c60*/  FMNMX.FTZ R47, R168, R47, !PT ;  /* 0x0000002fa82f7209 */ /* 0x000fe20007810000 */
[----:B------:R-:W-:-:S02]  /*5c70*/  UMOV UR15, 0x40000040 ;  /* 0x40000040000f7882 */ /* 0x000fc40000000000 */
[----:B------:R-:W2:Y:S01]  /*5c80*/  MUFU.TANH R10, R10 ;  /* 0x0000000a000a7308 */ /* 0x000ea20000002400 */
[----:B------:R-:W-:Y:S02]  /*5c90*/  WARPGROUP.DEPBAR.LE gsb0, 0x0 ;  /* 0x00008000000079c5 */ /* 0x000fe40000010000 */
[----:B------:R-:W-:Y:S01]  /*5ca0*/  FSEL R166, R46, -INF , P3 ;  /* 0xff8000002ea67808 */ /* 0x000fe20001800000 */
[----:B------:R-:W-:Y:S01]  /*5cb0*/  WARPGROUP.ARRIVE ;  /* 0x00000000000079c5 */ /* 0x000fe20000000000 */
[----:B------:R-:W-:-:S03]  /*5cc0*/  ISETP.GT.AND P3, PT, R5, 0x30, PT ;  /* 0x000000300500780c */ /* 0x000fc60003f64270 */
[----:B------:R-:W3:Y:S01]  /*5cd0*/  MUFU.TANH R46, R79 ;  /* 0x0000004f002e7308 */ /* 0x000ee20000002400 */
[----:B------:R-:W-:Y:S02]  /*5ce0*/  FSEL R164, R32, -INF , P4 ;  /* 0xff80000020a47808 */ /* 0x000fe40002000000 */
[----:B------:R-:W-:Y:S01]  /*5cf0*/  FMNMX.FTZ R47, R166, R47, !PT ;  /* 0x0000002fa62f7209 */ /* 0x000fe20007810000 */
[----:B------:R-:W-:Y:S01]  /*5d00*/  HGMMA.64x128x16.F32.BF16 R88, R160, gdesc[UR12].tnspB, R88, gsb0 ;  /* 0x41e0000ca0587df0 */ /* 0x000fe20008001858 */
[C---:B------:R-:W-:Y:S01]  /*5d10*/  ISETP.GT.AND P4, PT, R5.reuse, 0x31, PT ;  /* 0x000000310500780c */ /* 0x040fe20003f84270 */
[----:B------:R-:W-:Y:S01]  /*5d20*/  UIADD3 UR14, UR5, 0x300, URZ ;  /* 0x00000300050e7890 */ /* 0x000fe2000fffe03f */
[----:B------:R-:W-:Y:S01]  /*5d30*/  FSEL R74, R50, -INF , P3 ;  /* 0xff800000324a7808 */ /* 0x000fe20001800000 */
[----:B------:R-:W-:Y:S01]  /*5d40*/  UMOV UR15, 0x40000040 ;  /* 0x40000040000f7882 */ /* 0x000fe20000000000 */
[----:B------:R-:W-:Y:S02]  /*5d50*/  FMNMX.FTZ R47, R164, R47, !PT ;  /* 0x0000002fa42f7209 */ /* 0x000fe40007810000 */
[----:B------:R-:W-:-:S02]  /*5d60*/  ISETP.GT.AND P3, PT, R5, 0x38, PT ;  /* 0x000000380500780c */ /* 0x000fc40003f64270 */
[----:B0-----:R-:W-:Y:S02]  /*5d70*/  FSEL R70, R51, -INF , P4 ;  /* 0xff80000033467808 */ /* 0x001fe40002000000 */
[----:B------:R-:W-:Y:S02]  /*5d80*/  FMNMX.FTZ R47, R74, R47, !PT ;  /* 0x0000002f4a2f7209 */ /* 0x000fe40007810000 */
[C---:B------:R-:W-:Y:S02]  /*5d90*/  ISETP.GT.AND P4, PT, R5.reuse, 0x39, PT ;  /* 0x000000390500780c */ /* 0x040fe40003f84270 */
[----:B------:R-:W-:Y:S02]  /*5da0*/  FSEL R66, R54, -INF , P3 ;  /* 0xff80000036427808 */ /* 0x000fe40001800000 */
[----:B------:R-:W-:Y:S02]  /*5db0*/  FMNMX.FTZ R47, R70, R47, !PT ;  /* 0x0000002f462f7209 */ /* 0x000fe40007810000 */
[----:B------:R-:W-:-:S02]  /*5dc0*/  ISETP.GT.AND P3, PT, R5, 0x40, PT ;  /* 0x000000400500780c */ /* 0x000fc40003f64270 */
[----:B------:R-:W-:Y:S01]  /*5dd0*/  FSEL R62, R55, -INF , P4 ;  /* 0xff800000373e7808 */ /* 0x000fe20002000000 */
[----:B------:R-:W-:Y:S01]  /*5de0*/  FMUL.FTZ R55, R69, UR7 ;  /* 0x0000000745377c20 */ /* 0x000fe20008410000 */
[----:B------:R-:W-:Y:S01]  /*5df0*/  FMNMX.FTZ R47, R66, R47, !PT ;  /* 0x0000002f422f7209 */ /* 0x000fe20007810000 */
[----:B------:R-:W-:Y:S01]  /*5e00*/  FMUL.FTZ R69, R80, UR7 ;  /* 0x0000000750457c20 */ /* 0x000fe20008410000 */
[C---:B------:R-:W-:Y:S02]  /*5e10*/  ISETP.GT.AND P4, PT, R5.reuse, 0x41, PT ;  /* 0x000000410500780c */ /* 0x040fe40003f84270 */
[----:B------:R-:W-:Y:S01]  /*5e20*/  FSEL R58, R58, -INF , P3 ;  /* 0xff8000003a3a7808 */ /* 0x000fe20001800000 */
[----:B------:R-:W-:Y:S01]  /*5e30*/  MUFU.TANH R55, R55 ;  /* 0x0000003700377308 */ /* 0x000fe20000002400 */
[----:B------:R-:W-:Y:S02]  /*5e40*/  FMNMX.FTZ R47, R62, R47, !PT ;  /* 0x0000002f3e2f7209 */ /* 0x000fe40007810000 */
[----:B------:R-:W-:-:S02]  /*5e50*/  ISETP.GT.AND P3, PT, R5, 0x48, PT ;  /* 0x000000480500780c */ /* 0x000fc40003f64270 */
[----:B------:R-:W-:Y:S02]  /*5e60*/  FSEL R56, R56, -INF , P4 ;  /* 0xff80000038387808 */ /* 0x000fe40002000000 */
[----:B------:R-:W-:Y:S01]  /*5e70*/  FMNMX.FTZ R47, R58, R47, !PT ;  /* 0x0000002f3a2f7209 */ /* 0x000fe20007810000 */
[----:B------:R-:W-:Y:S01]  /*5e80*/  MUFU.TANH R69, R69 ;  /* 0x0000004500457308 */ /* 0x000fe20000002400 */
[C---:B------:R-:W-:Y:S02]  /*5e90*/  ISETP.GT.AND P4, PT, R5.reuse, 0x49, PT ;  /* 0x000000490500780c */ /* 0x040fe40003f84270 */
[----:B------:R-:W-:Y:S02]  /*5ea0*/  FSEL R54, R30, -INF , P3 ;  /* 0xff8000001e367808 */ /* 0x000fe40001800000 */
[----:B------:R-:W-:Y:S02]  /*5eb0*/  FMNMX.FTZ R47, R56, R47, !PT ;  /* 0x0000002f382f7209 */ /* 0x000fe40007810000 */
[----:B------:R-:W-:-:S02]  /*5ec0*/  ISETP.GT.AND P3, PT, R5, 0x50, PT ;  /* 0x000000500500780c */ /* 0x000fc40003f64270 */
[----:B------:R-:W-:Y:S01]  /*5ed0*/  FSEL R50, R63, -INF , P4 ;  /* 0xff8000003f327808 */ /* 0x000fe20002000000 */
[----:B------:R-:W-:Y:S01]  /*5ee0*/  FMUL.FTZ R63, R76, UR7 ;  /* 0x000000074c3f7c20 */ /* 0x000fe20008410000 */
[----:B------:R-:W-:Y:S02]  /*5ef0*/  FMNMX.FTZ R47, R54, R47, !PT ;  /* 0x0000002f362f7209 */ /* 0x000fe40007810000 */
[C---:B------:R-:W-:Y:S02]  /*5f00*/  ISETP.GT.AND P4, PT, R5.reuse, 0x51, PT ;  /* 0x000000510500780c */ /* 0x040fe40003f84270 */
[----:B------:R-:W-:Y:S01]  /*5f10*/  FSEL R48, R48, -INF , P3 ;  /* 0xff80000030307808 */ /* 0x000fe20001800000 */
[----:B------:R-:W-:Y:S01]  /*5f20*/  MUFU.TANH R63, R63 ;  /* 0x0000003f003f7308 */ /* 0x000fe20000002400 */
[----:B------:R-:W-:Y:S02]  /*5f30*/  FMNMX.FTZ R47, R50, R47, !PT ;  /* 0x0000002f322f7209 */ /* 0x000fe40007810000 */
[----:B------:R-:W-:-:S02]  /*5f40*/  ISETP.GT.AND P3, PT, R5, 0x58, PT ;  /* 0x000000580500780c */ /* 0x000fc40003f64270 */
[----:B------:R-:W-:Y:S01]  /*5f50*/  FSEL R30, R67, -INF , P4 ;  /* 0xff800000431e7808 */ /* 0x000fe20002000000 */
[----:B------:R-:W-:Y:S01]  /*5f60*/  FMUL.FTZ R67, R81, UR7 ;  /* 0x0000000751437c20 */ /* 0x000fe20008410000 */
[----:B------:R-:W-:Y:S02]  /*5f70*/  FMNMX.FTZ R47, R48, R47, !PT ;  /* 0x0000002f302f7209 */ /* 0x000fe40007810000 */
[C---:B------:R-:W-:Y:S02]  /*5f80*/  ISETP.GT.AND P4, PT, R5.reuse, 0x59, PT ;  /* 0x000000590500780c */ /* 0x040fe40003f84270 */
[----:B-1----:R-:W-:Y:S01]  /*5f90*/  FSEL R28, R28, -INF , P3 ;  /* 0xff8000001c1c7808 */ /* 0x002fe20001800000 */
[----:B------:R-:W-:Y:S01]  /*5fa0*/  MUFU.TANH R67, R67 ;  /* 0x0000004300437308 */ /* 0x000fe20000002400 */
[----:B------:R-:W-:Y:S02]  /*5fb0*/  FMNMX.FTZ R47, R30, R47, !PT ;  /* 0x0000002f1e2f7209 */ /* 0x000fe40007810000 */
[----:B------:R-:W-:-:S02]  /*5fc0*/  ISETP.GT.AND P3, PT, R5, 0x60, PT ;  /* 0x000000600500780c */ /* 0x000fc40003f64270 */
[----:B------:R-:W-:Y:S02]  /*5fd0*/  FSEL R32, R71, -INF , P4 ;  /* 0xff80000047207808 */ /* 0x000fe40002000000 */
[----:B------:R-:W-:Y:S02]  /*5fe0*/  FMNMX.FTZ R47, R28, R47, !PT ;  /* 0x0000002f1c2f7209 */ /* 0x000fe40007810000 */
[C---:B------:R-:W-:Y:S02]  /*5ff0*/  ISETP.GT.AND P4, PT, R5.reuse, 0x61, PT ;  /* 0x000000610500780c */ /* 0x040fe40003f84270 */
[----:B--2---:R-:W-:Y:S02]  /*6000*/  FSEL R34, R10, -INF , P3 ;  /* 0xff8000000a227808 */ /* 0x004fe40001800000 */
[----:B------:R-:W-:Y:S02]  /*6010*/  FMNMX.FTZ R47, R32, R47, !PT ;  /* 0x0000002f202f7209 */ /* 0x000fe40007810000 */
[----:B------:R-:W-:-:S02]  /*6020*/  ISETP.GT.AND P3, PT, R5, 0x68, PT ;  /* 0x000000680500780c */ /* 0x000fc40003f64270 */
[----:B------:R-:W-:Y:S02]  /*6030*/  FSEL R36, R36, -INF , P4 ;  /* 0xff80000024247808 */ /* 0x000fe40002000000 */
[----:B------:R-:W-:Y:S02]  /*6040*/  FMNMX.FTZ R47, R34, R47, !PT ;  /* 0x0000002f222f7209 */ /* 0x000fe40007810000 */
[C---:B------:R-:W-:Y:S02]  /*6050*/  ISETP.GT.AND P4, PT, R5.reuse, 0x69, PT ;  /* 0x000000690500780c */ /* 0x040fe40003f84270 */
[----:B------:R-:W-:Y:S02]  /*6060*/  FSEL R40, R40, -INF , P3 ;  /* 0xff80000028287808 */ /* 0x000fe40001800000 */
[----:B------:R-:W-:Y:S02]  /*6070*/  FMNMX.FTZ R47, R36, R47, !PT ;  /* 0x0000002f242f7209 */ /* 0x000fe40007810000 */
[----:B------:R-:W-:-:S02]  /*6080*/  ISETP.GT.AND P3, PT, R5, 0x70, PT ;  /* 0x000000700500780c */ /* 0x000fc40003f64270 */
[----:B---3--:R-:W-:Y:S02]  /*6090*/  FSEL R46, R46, -INF , P4 ;  /* 0xff8000002e2e7808 */ /* 0x008fe40002000000 */
[----:B------:R-:W-:Y:S01]  /*60a0*/  FMNMX.FTZ R49, R40, R47, !PT ;  /* 0x0000002f28317209 */ /* 0x000fe20007810000 */
[----:B------:R-:W-:Y:S01]  /*60b0*/  FMUL.FTZ R47, R60, UR7 ;  /* 0x000000073c2f7c20 */ /* 0x000fe20008410000 */
[C---:B------:R-:W-:Y:S01]  /*60c0*/  ISETP.GT.AND P4, PT, R5.reuse, 0x71, PT ;  /* 0x000000710500780c */ /* 0x040fe20003f84270 */
[----:B------:R-:W0:Y:S01]  /*60d0*/  SHFL.IDX PT, R60, R27, RZ, 0x1c1f ;  /* 0x001c1fff1b3c7589 */ /* 0x000e2200000e0000 */
[----:B------:R-:W-:Y:S02]  /*60e0*/  FSEL R38, R38, -INF , P3 ;  /* 0xff80000026267808 */ /* 0x000fe40001800000 */
[----:B------:R-:W-:Y:S01]  /*60f0*/  FMNMX.FTZ R49, R46, R49, !PT ;  /* 0x000000312e317209 */ /* 0x000fe20007810000 */
[----:B------:R-:W1:Y:S01]  /*6100*/  MUFU.TANH R47, R47 ;  /* 0x0000002f002f7308 */ /* 0x000e620000002400 */
[----:B------:R-:W-:-:S02]  /*6110*/  ISETP.GT.AND P3, PT, R5, 0x78, PT ;  /* 0x000000780500780c */ /* 0x000fc40003f64270 */
[----:B------:R-:W-:Y:S02]  /*6120*/  FSEL R42, R42, -INF , P4 ;  /* 0xff8000002a2a7808 */ /* 0x000fe40002000000 */
[----:B------:R-:W-:Y:S01]  /*6130*/  FMNMX.FTZ R51, R38, R49, !PT ;  /* 0x0000003126337209 */ /* 0x000fe20007810000 */
[----:B------:R-:W-:Y:S01]  /*6140*/  FMUL.FTZ R49, R61, UR7 ;  /* 0x000000073d317c20 */ /* 0x000fe20008410000 */
[----:B------:R-:W-:Y:S01]  /*6150*/  ISETP.GT.AND P4, PT, R5, 0x79, PT ;  /* 0x000000790500780c */ /* 0x000fe20003f84270 */
[----:B------:R-:W-:Y:S01]  /*6160*/  FMUL.FTZ R61, R72, UR7 ;  /* 0x00000007483d7c20 */ /* 0x000fe20008410000 */
[----:B------:R-:W-:Y:S02]  /*6170*/  FSEL R52, R52, -INF , P3 ;  /* 0xff80000034347808 */ /* 0x000fe40001800000 */
[----:B------:R-:W-:Y:S01]  /*6180*/  FMNMX.FTZ R51, R42, R51, !PT ;  /* 0x000000332a337209 */ /* 0x000fe20007810000 */
[----:B------:R-:W2:Y:S01]  /*6190*/  MUFU.TANH R49, R49 ;  /* 0x0000003100317308 */ /* 0x000ea20000002400 */
[----:B------:R-:W-:-:S02]  /*61a0*/  FSEL R44, R44, -INF , P4 ;  /* 0xff8000002c2c7808 */ /* 0x000fc40002000000 */
[----:B------:R-:W-:-:S04]  /*61b0*/  FMNMX.FTZ R51, R52, R51, !PT ;  /* 0x0000003334337209 */ /* 0x000fc80007810000 */
[----:B------:R-:W-:Y:S01]  /*61c0*/  FMNMX.FTZ R5, R44, R51, !PT ;  /* 0x000000332c057209 */ /* 0x000fe20007810000 */
[----:B------:R-:W-:Y:S01]  /*61d0*/  FMUL.FTZ R51, R65, UR7 ;  /* 0x0000000741337c20 */ /* 0x000fe20008410000 */
[----:B0-----:R-:W-:Y:S01]  /*61e0*/  IADD3 R73, R60, -UR42, R45 ;  /* 0x8000002a3c497c10 */ /* 0x001fe2000fffe02d */
[----:B------:R-:W-:Y:S01]  /*61f0*/  MUFU.TANH R61, R61 ;  /* 0x0000003d003d7308 */ /* 0x000fe20000002400 */
[----:B------:R-:W-:Y:S01]  /*6200*/  FMUL.FTZ R65, R77, UR7 ;  /* 0x000000074d417c20 */ /* 0x000fe20008410000 */
[----:B------:R-:W0:Y:S01]  /*6210*/  SHFL.BFLY PT, R10, R5, 0x2, 0x1f ;  /* 0x0c401f00050a7f89 */ /* 0x000e2200000e0000 */
[C---:B------:R-:W-:Y:S02]  /*6220*/  ISETP.GT.AND P4, PT, R73.reuse, RZ, PT ;  /* 0x000000ff4900720c */ /* 0x040fe40003f84270 */
[C---:B------:R-:W-:Y:S02]  /*6230*/  ISETP.GT.AND P5, PT, R73.reuse, 0x1, PT ;  /* 0x000000014900780c */ /* 0x040fe40003fa4270 */
[----:B------:R-:W-:Y:S01]  /*6240*/  FSEL R0, R0, -INF , P4 ;  /* 0xff80000000007808 */ /* 0x000fe20002000000 */
[----:B------:R-:W3:Y:S01]  /*6250*/  MUFU.TANH R51, R51 ;  /* 0x0000003300337308 */ /* 0x000ee20000002400 */
[----:B------:R-:W-:-:S02]  /*6260*/  ISETP.GT.AND P4, PT, R73, 0x8, PT ;  /* 0x000000084900780c */ /* 0x000fc40003f84270 */
[----:B------:R-:W-:Y:S02]  /*6270*/  FSEL R2, R2, -INF , P5 ;  /* 0xff80000002027808 */ /* 0x000fe40002800000 */
[----:B------:R-:W-:Y:S02]  /*6280*/  FMNMX.FTZ R75, R0, R13, !PT ;  /* 0x0000000d004b7209 */ /* 0x000fe40007810000 */
[C---:B------:R-:W-:Y:S01]  /*6290*/  ISETP.GT.AND P5, PT, R73.reuse, 0x9, PT ;  /* 0x000000094900780c */ /* 0x040fe20003fa4270 */
[----:B------:R-:W4:Y:S01]  /*62a0*/  MUFU.TANH R65, R65 ;  /* 0x0000004100417308 */ /* 0x000f220000002400 */
[----:B------:R-:W-:Y:S01]  /*62b0*/  FSEL R60, R14, -INF , P4 ;  /* 0xff8000000e3c7808 */ /* 0x000fe20002000000 */
[----:B------:R-:W-:Y:S02]  /*62c0*/  WARPGROUP.DEPBAR.LE gsb0, 0x0 ;  /* 0x00008000000079c5 */ /* 0x000fe40000010000 */
[----:B------:R-:W-:Y:S01]  /*62d0*/  FMNMX.FTZ R75, R2, R75, !PT ;  /* 0x0000004b024b7209 */ /* 0x000fe20007810000 */
[----:B------:R-:W-:Y:S01]  /*62e0*/  WARPGROUP.ARRIVE ;  /* 0x00000000000079c5 */ /* 0x000fe20000000000 */
[----:B------:R-:W-:-:S02]  /*62f0*/  ISETP.GT.AND P4, PT, R73, 0x10, PT ;  /* 0x000000104900780c */ /* 0x000fc40003f84270 */
[----:B------:R-:W-:Y:S01]  /*6300*/  FMNMX.FTZ R75, R60, R75, !PT ;  /* 0x0000004b3c4b7209 */ /* 0x000fe20007810000 */
[----:B------:R-:W-:Y:S01]  /*6310*/  MUFU.TANH R45, R85 ;  /* 0x00000055002d7308 */ /* 0x000fe20000002400 */
[----:B0-----:R-:W-:Y:S01]  /*6320*/  FMNMX.FTZ R10, R5, R10, !PT ;  /* 0x0000000a050a7209 */ /* 0x001fe20007810000 */
[----:B------:R-:W-:Y:S01]  /*6330*/  HGMMA.64x128x16.F32.BF16 R88, R156, gdesc[UR12].tnspB, R88, gsb0 ;  /* 0x41e0000c9c587df0 */ /* 0x000fe20008001858 */
[----:B------:R-:W0:Y:S01]  /*6340*/  LDC R5, c[0x0][0x988] ;  /* 0x00026200ff057b82 */ /* 0x000e220000000800 */
[----:B------:R-:W-:Y:S01]  /*6350*/  FSEL R68, R21, -INF , P4 ;  /* 0xff80000015447808 */ /* 0x000fe20002000000 */
[----:B------:R-:W-:Y:S01]  /*6360*/  UIADD3 UR14, UR5, 0x380, URZ ;  /* 0x00000380050e7890 */ /* 0x000fe2000fffe03f */
[----:B------:R-:W5:Y:S01]  /*6370*/  SHFL.BFLY PT, R71, R10, 0x1, 0x1f ;  /* 0x0c201f000a477f89 */ /* 0x000f6200000e0000 */
[----:B------:R-:W-:Y:S01]  /*6380*/  ISETP.GT.AND P4, PT, R73, 0x18, PT ;  /* 0x000000184900780c */ /* 0x000fe20003f84270 */
[----:B------:R-:W-:Y:S01]  /*6390*/  UMOV UR15, 0x40000040 ;  /* 0x40000040000f7882 */ /* 0x000fe20000000000 */
[----:B------:R-:W-:-:S02]  /*63a0*/  UMOV UR5, UR37 ;  /* 0x0000002500057c82 */ /* 0x000fc40008000000 */
[----:B------:R-:W-:Y:S02]  /*63b0*/  FSEL R76, R24, -INF , P4 ;  /* 0xff800000184c7808 */ /* 0x000fe40002000000 */
[----:B------:R-:W-:-:S04]  /*63c0*/  ISETP.GT.AND P4, PT, R73, 0x20, PT ;  /* 0x000000204900780c */ /* 0x000fc80003f84270 */
[----:B------:R-:W-:Y:S02]  /*63d0*/  FSEL R82, R26, -INF , P4 ;  /* 0xff8000001a527808 */ /* 0x000fe40002000000 */
[----:B------:R-:W-:-:S04]  /*63e0*/  ISETP.GT.AND P4, PT, R73, 0x28, PT ;  /* 0x000000284900780c */ /* 0x000fc80003f84270 */
[----:B------:R-:W-:Y:S02]  /*63f0*/  FSEL R86, R31, -INF , P4 ;  /* 0xff8000001f567808 */ /* 0x000fe40002000000 */
[----:B------:R-:W-:-:S04]  /*6400*/  ISETP.GT.AND P4, PT, R73, 0x30, PT ;  /* 0x000000304900780c */ /* 0x000fc80003f84270 */
[----:B------:R-:W-:Y:S02]  /*6410*/  FSEL R162, R35, -INF , P4 ;  /* 0xff80000023a27808 */ /* 0x000fe40002000000 */
[----:B-----5:R-:W-:Y:S01]  /*6420*/  FMNMX.FTZ R10, R10, R71, !PT ;  /* 0x000000470a0a7209 */ /* 0x020fe20007810000 */
[----:B------:R-:W-:Y:S01]  /*6430*/  FMUL.FTZ R71, R84, UR7 ;  /* 0x0000000754477c20 */ /* 0x000fe20008410000 */
[----:B------:R-:W-:Y:S02]  /*6440*/  ISETP.GT.AND P4, PT, R73, 0x38, PT ;  /* 0x000000384900780c */ /* 0x000fe40003f84270 */
[C---:B------:R-:W-:Y:S01]  /*6450*/  FSETP.NEU.FTZ.AND P3, PT, R10.reuse, -INF , PT ;  /* 0xff8000000a00780b */ /* 0x040fe20003f7d000 */
[----:B0-----:R-:W-:Y:S02]  /*6460*/  FMUL.FTZ R64, R10, R5 ;  /* 0x000000050a407220 */ /* 0x001fe40000410000 */
[----:B------:R-:W0:Y:S03]  /*6470*/  MUFU.TANH R71, R71 ;  /* 0x0000004700477308 */ /* 0x000e260000002400 */
[----:B------:R-:W-:-:S02]  /*6480*/  FSEL R27, R64, RZ, P3 ;  /* 0x000000ff401b7208 */ /* 0x000fc40001800000 */
[----:B------:R-:W-:Y:S02]  /*6490*/  FSEL R64, R12, -INF , P5 ;  /* 0xff8000000c407808 */ /* 0x000fe40002800000 */
[----:B------:R-:W-:Y:S01]  /*64a0*/  ISETP.GT.AND P5, PT, R73, 0x11, PT ;  /* 0x000000114900780c */ /* 0x000fe20003fa4270 */
[--C-:B------:R-:W-:Y:S01]  /*64b0*/  FFMA.FTZ R179, R174, R5, -R27.reuse ;  /* 0x00000005aeb37223 */ /* 0x100fe2000001081b */
[----:B------:R-:W-:Y:S01]  /*64c0*/  FMNMX.FTZ R75, R64, R75, !PT ;  /* 0x0000004b404b7209 */ /* 0x000fe20007810000 */
[-CC-:B------:R-:W-:Y:S01]  /*64d0*/  FFMA.FTZ R26, R172, R5.reuse, -R27.reuse ;  /* 0x00000005ac1a7223 */ /* 0x180fe2000001081b */
[----:B------:R-:W-:Y:S01]  /*64e0*/  FSEL R72, R15, -INF , P5 ;  /* 0xff8000000f487808 */ /* 0x000fe20002800000 */
[--C-:B------:R-:W-:Y:S01]  /*64f0*/  FFMA.FTZ R180, R180, R5, -R27.reuse ;  /* 0x00000005b4b47223 */ /* 0x100fe2000001081b */
[----:B------:R-:W-:Y:S01]  /*6500*/  FMNMX.FTZ R75, R68, R75, !PT ;  /* 0x0000004b444b7209 */ /* 0x000fe20007810000 */
[--C-:B------:R-:W-:Y:S01]  /*6510*/  FFMA.FTZ R173, R170, R5, -R27.reuse ;  /* 0x00000005aaad7223 */ /* 0x100fe2000001081b */
[C---:B------:R-:W-:Y:S01]  /*6520*/  ISETP.GT.AND P5, PT, R73.reuse, 0x19, PT ;  /* 0x000000194900780c */ /* 0x040fe20003fa4270 */
[----:B------:R5:W-:Y:S01]  /*6530*/  MUFU.EX2 R24, R180 ;  /* 0x000000b400187308 */ /* 0x000be20000000800 */
[----:B------:R-:W-:Y:S01]  /*6540*/  FMNMX.FTZ R75, R72, R75, !PT ;  /* 0x0000004b484b7209 */ /* 0x000fe20007810000 */
[-CC-:B------:R-:W-:Y:S01]  /*6550*/  FFMA.FTZ R80, R168, R5.reuse, -R27.reuse ;  /* 0x00000005a8507223 */ /* 0x180fe2000001081b */
[----:B------:R-:W-:Y:S01]  /*6560*/  FSEL R78, R20, -INF , P5 ;  /* 0xff800000144e7808 */ /* 0x000fe20002800000 */
[--C-:B------:R-:W-:Y:S01]  /*6570*/  FFMA.FTZ R20, R176, R5, -R27.reuse ;  /* 0x00000005b0147223 */ /* 0x100fe2000001081b */
[----:B------:R-:W-:Y:S01]  /*6580*/  FMNMX.FTZ R75, R76, R75, !PT ;  /* 0x0000004b4c4b7209 */ /* 0x000fe20007810000 */
[-CC-:B------:R-:W-:Y:S01]  /*6590*/  FFMA.FTZ R177, R178, R5.reuse, -R27.reuse ;  /* 0x00000005b2b17223 */ /* 0x180fe2000001081b */
[----:B------:R-:W-:Y:S01]  /*65a0*/  ISETP.GT.AND P5, PT, R73, 0x21, PT ;  /* 0x000000214900780c */ /* 0x000fe20003fa4270 */
[--C-:B------:R-:W-:Y:S01]  /*65b0*/  FFMA.FTZ R175, R166, R5, -R27.reuse ;  /* 0x00000005a6af7223 */ /* 0x100fe2000001081b */
[----:B------:R-:W-:Y:S01]  /*65c0*/  FMNMX.FTZ R75, R78, R75, !PT ;  /* 0x0000004b4e4b7209 */ /* 0x000fe20007810000 */
[-CC-:B------:R-:W-:Y:S01]  /*65d0*/  FFMA.FTZ R194, R194, R5.reuse, -R27.reuse ;  /* 0x00000005c2c27223 */ /* 0x180fe2000001081b */
[----:B------:R-:W-:Y:S01]  /*65e0*/  FSEL R84, R25, -INF , P5 ;  /* 0xff80000019547808 */ /* 0x000fe20002800000 */
[--C-:B------:R-:W-:Y:S01]  /*65f0*/  FFMA.FTZ R183, R182, R5, -R27.reuse ;  /* 0x00000005b6b77223 */ /* 0x100fe2000001081b */
[----:B------:R-:W-:Y:S01]  /*6600*/  FMNMX.FTZ R75, R82, R75, !PT ;  /* 0x0000004b524b7209 */ /* 0x000fe20007810000 */
[----:B------:R4:W-:Y:S01]  /*6610*/  MUFU.EX2 R14, R194 ;  /* 0x000000c2000e7308 */ /* 0x0009e20000000800 */
[----:B------:R-:W-:Y:S01]  /*6620*/  ISETP.GT.AND P5, PT, R73, 0x29, PT ;  /* 0x000000294900780c */ /* 0x000fe20003fa4270 */
[--C-:B------:R-:W-:Y:S01]  /*6630*/  FFMA.FTZ R181, R196, R5, -R27.reuse ;  /* 0x00000005c4b57223 */ /* 0x100fe2000001081b */
[----:B------:R-:W-:Y:S01]  /*6640*/  FMNMX.FTZ R75, R84, R75, !PT ;  /* 0x0000004b544b7209 */ /* 0x000fe20007810000 */
[-CC-:B------:R-:W-:Y:S01]  /*6650*/  FFMA.FTZ R169, R74, R5.reuse, -R27.reuse ;  /* 0x000000054aa97223 */ /* 0x180fe2000001081b */
[----:B------:R-:W-:Y:S01]  /*6660*/  FSEL R160, R29, -INF , P5 ;  /* 0xff8000001da07808 */ /* 0x000fe20002800000 */
[--C-:B------:R-:W-:Y:S01]  /*6670*/  FFMA.FTZ R171, R66, R5, -R27.reuse ;  /* 0x0000000542ab7223 */ /* 0x100fe2000001081b */
[----:B------:R-:W-:Y:S01]  /*6680*/  FMNMX.FTZ R75, R86, R75, !PT ;  /* 0x0000004b564b7209 */ /* 0x000fe20007810000 */
[----:B------:R-:W-:Y:S01]  /*6690*/  MUFU.EX2 R181, R181 ;  /* 0x000000b500b57308 */ /* 0x000fe20000000800 */
        /* <DEDUP_REMOVED lines=9> */
[-CC-:B------:R-:W-:Y:S01]  /*6730*/  FFMA.FTZ R32, R36, R5.reuse, -R27.reuse ;  /* 0x0000000524207223 */ /* 0x180fe2000001081b */
[----:B------:R-:W-:Y:S01]  /*6740*/  FSEL R172, R39, -INF , P4 ;  /* 0xff80000027ac7808 */ /* 0x000fe20002000000 */
[--C-:B------:R-:W-:Y:S01]  /*6750*/  FFMA.FTZ R36, R42, R5, -R27.reuse ;  /* 0x000000052a247223 */ /* 0x100fe2000001081b */
[----:B------:R-:W-:Y:S01]  /*6760*/  FMNMX.FTZ R75, R174, R75, !PT ;  /* 0x0000004bae4b7209 */ /* 0x000fe20007810000 */
[-CC-:B------:R-:W-:Y:S01]  /*6770*/  FFMA.FTZ R15, R34, R5.reuse, -R27.reuse ;  /* 0x00000005220f7223 */ /* 0x180fe2000001081b */
[----:B------:R-:W-:Y:S01]  /*6780*/  ISETP.GT.AND P4, PT, R73, 0x40, PT ;  /* 0x000000404900780c */ /* 0x000fe20003f84270 */
[----:B------:R-:W-:Y:S01]  /*6790*/  MUFU.EX2 R177, R177 ;  /* 0x000000b100b17308 */ /* 0x000fe20000000800 */
[----:B------:R-:W-:Y:S01]  /*67a0*/  FSEL R176, R37, -INF , P5 ;  /* 0xff80000025b07808 */ /* 0x000fe20002800000 */
[--C-:B------:R-:W-:Y:S01]  /*67b0*/  FFMA.FTZ R34, R46, R5, -R27.reuse ;  /* 0x000000052e227223 */ /* 0x100fe2000001081b */
[----:B------:R-:W-:Y:S01]  /*67c0*/  FMNMX.FTZ R75, R172, R75, !PT ;  /* 0x0000004bac4b7209 */ /* 0x000fe20007810000 */
[-CC-:B------:R-:W-:Y:S01]  /*67d0*/  FFMA.FTZ R164, R164, R5.reuse, -R27.reuse ;  /* 0x00000005a4a47223 */ /* 0x180fe2000001081b */
[----:B------:R-:W-:Y:S01]  /*67e0*/  ISETP.GT.AND P5, PT, R73, 0x41, PT ;  /* 0x000000414900780c */ /* 0x000fe20003fa4270 */
[--C-:B------:R-:W-:Y:S01]  /*67f0*/  FFMA.FTZ R70, R70, R5, -R27.reuse ;  /* 0x0000000546467223 */ /* 0x100fe2000001081b */
[----:B-----5:R-:W-:Y:S01]  /*6800*/  FSEL R180, R43, -INF , P4 ;  /* 0xff8000002bb47808 */ /* 0x020fe20002000000 */
[----:B------:R-:W-:Y:S01]  /*6810*/  MUFU.EX2 R20, R20 ;  /* 0x0000001400147308 */ /* 0x000fe20000000800 */
[----:B------:R-:W-:Y:S01]  /*6820*/  FMNMX.FTZ R75, R176, R75, !PT ;  /* 0x0000004bb04b7209 */ /* 0x000fe20007810000 */
[-CC-:B------:R-:W-:Y:S01]  /*6830*/  FFMA.FTZ R62, R62, R5.reuse, -R27.reuse ;  /* 0x000000053e3e7223 */ /* 0x180fe2000001081b */
[----:B------:R-:W-:Y:S01]  /*6840*/  ISETP.GT.AND P4, PT, R73, 0x48, PT ;  /* 0x000000484900780c */ /* 0x000fe20003f84270 */
[-CC-:B------:R-:W-:Y:S01]  /*6850*/  FFMA.FTZ R165, R58, R5.reuse, -R27.reuse ;  /* 0x000000053aa57223 */ /* 0x180fe2000001081b */
[----:B------:R-:W-:Y:S01]  /*6860*/  FSEL R170, R41, -INF , P5 ;  /* 0xff80000029aa7808 */ /* 0x000fe20002800000 */
[--C-:B------:R-:W-:Y:S01]  /*6870*/  FFMA.FTZ R56, R56, R5, -R27.reuse ;  /* 0x0000000538387223 */ /* 0x100fe2000001081b */
[----:B------:R-:W-:Y:S01]  /*6880*/  FMNMX.FTZ R75, R180, R75, !PT ;  /* 0x0000004bb44b7209 */ /* 0x000fe20007810000 */
[----:B------:R-:W-:Y:S01]  /*6890*/  MUFU.EX2 R179, R179 ;  /* 0x000000b300b37308 */ /* 0x000fe20000000800 */
[----:B------:R-:W-:Y:S01]  /*68a0*/  ISETP.GT.AND P5, PT, R73, 0x49, PT ;  /* 0x000000494900780c */ /* 0x000fe20003fa4270 */
[-CC-:B------:R-:W-:Y:S01]  /*68b0*/  FFMA.FTZ R167, R54, R5.reuse, -R27.reuse ;  /* 0x0000000536a77223 */ /* 0x180fe2000001081b */
[----:B-1----:R-:W-:Y:S01]  /*68c0*/  FSEL R168, R47, -INF , P4 ;  /* 0xff8000002fa87808 */ /* 0x002fe20002000000 */
[--C-:B------:R-:W-:Y:S01]  /*68d0*/  FFMA.FTZ R50, R50, R5, -R27.reuse ;  /* 0x0000000532327223 */ /* 0x100fe2000001081b */
[----:B------:R-:W-:Y:S01]  /*68e0*/  FMNMX.FTZ R75, R170, R75, !PT ;  /* 0x0000004baa4b7209 */ /* 0x000fe20007810000 */
[-CC-:B------:R-:W-:Y:S01]  /*68f0*/  FFMA.FTZ R161, R48, R5.reuse, -R27.reuse ;  /* 0x0000000530a17223 */ /* 0x180fe2000001081b */
[----:B------:R-:W-:Y:S01]  /*6900*/  ISETP.GT.AND P4, PT, R73, 0x50, PT ;  /* 0x000000504900780c */ /* 0x000fe20003f84270 */
[-CC-:B------:R-:W-:Y:S01]  /*6910*/  FFMA.FTZ R30, R30, R5.reuse, -R27.reuse ;  /* 0x000000051e1e7223 */ /* 0x180fe2000001081b */
[----:B--2---:R-:W-:Y:S01]  /*6920*/  FSEL R178, R49, -INF , P5 ;  /* 0xff80000031b27808 */ /* 0x004fe20002800000 */
[----:B------:R-:W-:Y:S01]  /*6930*/  FFMA.FTZ R29, R52, R5, -R27 ;  /* 0x00000005341d7223 */ /* 0x000fe2000001081b */
[----:B------:R-:W-:Y:S01]  /*6940*/  FMNMX.FTZ R75, R168, R75, !PT ;  /* 0x0000004ba84b7209 */ /* 0x000fe20007810000 */
[----:B------:R-:W-:Y:S01]  /*6950*/  MUFU.EX2 R26, R26 ;  /* 0x0000001a001a7308 */ /* 0x000fe20000000800 */
[----:B------:R-:W-:-:S02]  /*6960*/  ISETP.GT.AND P5, PT, R73, 0x51, PT ;  /* 0x000000514900780c */ /* 0x000fc40003fa4270 */
[----:B------:R-:W-:Y:S01]  /*6970*/  FSEL R166, R53, -INF , P4 ;  /* 0xff80000035a67808 */ /* 0x000fe20002000000 */
[----:B------:R-:W-:Y:S01]  /*6980*/  IMAD.U32 R53, RZ, RZ, UR9 ;  /* 0x00000009ff357e24 */ /* 0x000fe2000f8e00ff */
[----:B------:R-:W-:Y:S02]  /*6990*/  FMNMX.FTZ R75, R178, R75, !PT ;  /* 0x0000004bb24b7209 */ /* 0x000fe40007810000 */
[----:B------:R-:W-:Y:S01]  /*69a0*/  ISETP.GT.AND P4, PT, R73, 0x58, PT ;  /* 0x000000584900780c */ /* 0x000fe20003f84270 */
[----:B------:R-:W-:Y:S01]  /*69b0*/  MUFU.EX2 R173, R173 ;  /* 0x000000ad00ad7308 */ /* 0x000fe20000000800 */
[----:B---3--:R-:W-:Y:S02]  /*69c0*/  FSEL R182, R51, -INF , P5 ;  /* 0xff80000033b67808 */ /* 0x008fe40002800000 */
[----:B------:R-:W-:Y:S02]  /*69d0*/  FMNMX.FTZ R75, R166, R75, !PT ;  /* 0x0000004ba64b7209 */ /* 0x000fe40007810000 */
[----:B------:R-:W-:-:S02]  /*69e0*/  ISETP.GT.AND P5, PT, R73, 0x59, PT ;  /* 0x000000594900780c */ /* 0x000fc40003fa4270 */
[----:B----4-:R-:W-:Y:S01]  /*69f0*/  FSEL R194, R57, -INF , P4 ;  /* 0xff80000039c27808 */ /* 0x010fe20002000000 */
[----:B------:R-:W-:Y:S01]  /*6a00*/  MUFU.EX2 R80, R80 ;  /* 0x0000005000507308 */ /* 0x000fe20000000800 */
[----:B------:R-:W-:Y:S02]  /*6a10*/  FMNMX.FTZ R75, R182, R75, !PT ;  /* 0x0000004bb64b7209 */ /* 0x000fe40007810000 */
[----:B------:R-:W-:Y:S02]  /*6a20*/  ISETP.GT.AND P4, PT, R73, 0x60, PT ;  /* 0x000000604900780c */ /* 0x000fe40003f84270 */
[----:B------:R-:W-:Y:S02]  /*6a30*/  FSEL R196, R55, -INF , P5 ;  /* 0xff80000037c47808 */ /* 0x000fe40002800000 */
[----:B------:R-:W-:Y:S01]  /*6a40*/  FMNMX.FTZ R75, R194, R75, !PT ;  /* 0x0000004bc24b7209 */ /* 0x000fe20007810000 */
[----:B------:R-:W-:Y:S02]  /*6a50*/  WARPGROUP.DEPBAR.LE gsb0, 0x0 ;  /* 0x00008000000079c5 */ /* 0x000fe40000010000 */
[----:B------:R-:W-:Y:S01]  /*6a60*/  ISETP.GT.AND P5, PT, R73, 0x61, PT ;  /* 0x000000614900780c */ /* 0x000fe20003fa4270 */
[----:B------:R-:W-:Y:S01]  /*6a70*/  WARPGROUP.ARRIVE ;  /* 0x00000000000079c5 */ /* 0x000fe20000000000 */
[----:B------:R-:W-:Y:S01]  /*6a80*/  FSEL R74, R61, -INF , P4 ;  /* 0xff8000003d4a7808 */ /* 0x000fe20002000000 */
[----:B------:R-:W-:Y:S01]  /*6a90*/  MUFU.EX2 R175, R175 ;  /* 0x000000af00af7308 */ /* 0x000fe20000000800 */
[----:B------:R-:W-:-:S02]  /*6aa0*/  FMNMX.FTZ R75, R196, R75, !PT ;  /* 0x0000004bc44b7209 */ /* 0x000fc40007810000 */
[----:B------:R-:W-:Y:S01]  /*6ab0*/  ISETP.GT.AND P4, PT, R73, 0x68, PT ;  /* 0x000000684900780c */ /* 0x000fe20003f84270 */
[----:B------:R-:W-:Y:S01]  /*6ac0*/  HGMMA.64x128x16.F32.BF16 R88, R152, gdesc[UR12].tnspB, R88, gsb0 ;  /* 0x41e0000c98587df0 */ /* 0x000fe20008001858 */
[----:B------:R-:W-:Y:S02]  /*6ad0*/  FSEL R198, R59, -INF , P5 ;  /* 0xff8000003bc67808 */ /* 0x000fe40002800000 */
[----:B------:R-:W-:Y:S01]  /*6ae0*/  FMNMX.FTZ R75, R74, R75, !PT ;  /* 0x0000004b4a4b7209 */ /* 0x000fe20007810000 */
[----:B------:R-:W-:Y:S01]  /*6af0*/  MUFU.EX2 R164, R164 ;  /* 0x000000a400a47308 */ /* 0x000fe20000000800 */
[----:B------:R-:W-:Y:S02]  /*6b00*/  ISETP.GT.AND P5, PT, R73, 0x69, PT ;  /* 0x000000694900780c */ /* 0x000fe40003fa4270 */
[----:B------:R-:W-:Y:S02]  /*6b10*/  FSEL R200, R63, -INF , P4 ;  /* 0xff8000003fc87808 */ /* 0x000fe40002000000 */
[----:B------:R-:W-:-:S02]  /*6b20*/  FMNMX.FTZ R75, R198, R75, !PT ;  /* 0x0000004bc64b7209 */ /* 0x000fc40007810000 */
[----:B------:R-:W-:Y:S01]  /*6b30*/  ISETP.GT.AND P4, PT, R73, 0x70, PT ;  /* 0x000000704900780c */ /* 0x000fe20003f84270 */
[----:B------:R-:W-:Y:S01]  /*6b40*/  MUFU.EX2 R169, R169 ;  /* 0x000000a900a97308 */ /* 0x000fe20000000800 */
[----:B------:R-:W-:Y:S02]  /*6b50*/  FSEL R202, R65, -INF , P5 ;  /* 0xff80000041ca7808 */ /* 0x000fe40002800000 */
[----:B------:R-:W-:Y:S02]  /*6b60*/  FMNMX.FTZ R75, R200, R75, !PT ;  /* 0x0000004bc84b7209 */ /* 0x000fe40007810000 */
[----:B------:R-:W-:Y:S02]  /*6b70*/  ISETP.GT.AND P5, PT, R73, 0x71, PT ;  /* 0x000000714900780c */ /* 0x000fe40003fa4270 */
[----:B------:R-:W-:Y:S01]  /*6b80*/  FSEL R66, R69, -INF , P4 ;  /* 0xff80000045427808 */ /* 0x000fe20002000000 */
[----:B------:R-:W-:Y:S01]  /*6b90*/  MUFU.EX2 R70, R70 ;  /* 0x0000004600467308 */ /* 0x000fe20000000800 */
[----:B------:R-:W-:-:S02]  /*6ba0*/  FMNMX.FTZ R75, R202, R75, !PT ;  /* 0x0000004bca4b7209 */ /* 0x000fc40007810000 */
[----:B------:R-:W-:Y:S02]  /*6bb0*/  ISETP.GT.AND P4, PT, R73, 0x78, PT ;  /* 0x000000784900780c */ /* 0x000fe40003f84270 */
[----:B------:R-:W-:Y:S02]  /*6bc0*/  FSEL R204, R67, -INF , P5 ;  /* 0xff80000043cc7808 */ /* 0x000fe40002800000 */
[----:B------:R-:W-:Y:S01]  /*6bd0*/  FMNMX.FTZ R75, R66, R75, !PT ;  /* 0x0000004b424b7209 */ /* 0x000fe20007810000 */
[----:B------:R-:W-:Y:S01]  /*6be0*/  MUFU.EX2 R171, R171 ;  /* 0x000000ab00ab7308 */ /* 0x000fe20000000800 */
[----:B------:R-:W-:Y:S02]  /*6bf0*/  ISETP.GT.AND P5, PT, R73, 0x79, PT ;  /* 0x000000794900780c */ /* 0x000fe40003fa4270 */
[----:B0-----:R-:W-:Y:S02]  /*6c00*/  FSEL R206, R71, -INF , P4 ;  /* 0xff80000047ce7808 */ /* 0x001fe40002000000 */
[----:B------:R-:W-:-:S02]  /*6c10*/  FMNMX.FTZ R75, R204, R75, !PT ;  /* 0x0000004bcc4b7209 */ /* 0x000fc40007810000 */
[----:B------:R-:W-:Y:S01]  /*6c20*/  FSEL R208, R45, -INF , P5 ;  /* 0xff8000002dd07808 */ /* 0x000fe20002800000 */
[----:B------:R-:W-:Y:S01]  /*6c30*/  MUFU.EX2 R62, R62 ;  /* 0x0000003e003e7308 */ /* 0x000fe20000000800 */
[----:B------:R-:W-:-:S04]  /*6c40*/  FMNMX.FTZ R75, R206, R75, !PT ;  /* 0x0000004bce4b7209 */ /* 0x000fc80007810000 */
[----:B------:R-:W-:-:S03]  /*6c50*/  FMNMX.FTZ R75, R208, R75, !PT ;  /* 0x0000004bd04b7209 */ /* 0x000fc60007810000 */
        /* <DEDUP_REMOVED lines=11> */
[-CC-:B------:R-:W-:Y:S01]  /*6d10*/  FFMA.FTZ R25, R38, R5.reuse, -R27.reuse ;  /* 0x0000000526197223 */ /* 0x180fe2000001081b */
[----:B------:R-:W-:-:S05]  /*6d20*/  FFMA.FTZ R27, R44, R5, -R27 ;  /* 0x000000052c1b7223 */ /* 0x000fca000001081b */
[----:B------:R-:W-:Y:S01]  /*6d30*/  MUFU.EX2 R28, R28 ;  /* 0x0000001c001c7308 */ /* 0x000fe20000000800 */
[C---:B------:R-:W-:Y:S01]  /*6d40*/  FSETP.NEU.FTZ.AND P4, PT, R12.reuse, -INF , PT ;  /* 0xff8000000c00780b */ /* 0x040fe20003f9d000 */
[----:B------:R-:W-:-:S05]  /*6d50*/  FMUL.FTZ R31, R12, R5 ;  /* 0x000000050c1f7220 */ /* 0x000fca0000410000 */
[----:B------:R-:W-:Y:S01]  /*6d60*/  FSEL R31, R31, RZ, P4 ;  /* 0x000000ff1f1f7208 */ /* 0x000fe20002000000 */
[----:B------:R-:W-:Y:S04]  /*6d70*/  MUFU.EX2 R15, R15 ;  /* 0x0000000f000f7308 */ /* 0x000fe80000000800 */
[-CC-:B------:R-:W-:Y:S01]  /*6d80*/  FFMA.FTZ R33, R0, R5.reuse, -R31.reuse ;  /* 0x0000000500217223 */ /* 0x180fe2000001081f */
[----:B------:R-:W-:Y:S01]  /*6d90*/  FSEL R0, R10, RZ, P3 ;  /* 0x000000ff0a007208 */ /* 0x000fe20001800000 */
[-CC-:B------:R-:W-:Y:S01]  /*6da0*/  FFMA.FTZ R38, R2, R5.reuse, -R31.reuse ;  /* 0x0000000502267223 */ /* 0x180fe2000001081f */
[-CC-:B------:R-:W-:Y:S01]  /*6db0*/  FFMA.FTZ R35, R60, R5.reuse, -R31.reuse ;  /* 0x000000053c237223 */ /* 0x180fe2000001081f */
[-CC-:B------:R-:W-:Y:S01]  /*6dc0*/  FFMA.FTZ R40, R64, R5.reuse, -R31.reuse ;  /* 0x0000000540287223 */ /* 0x180fe2000001081f */
[-C--:B------:R-:W-:Y:S01]  /*6dd0*/  FFMA.FTZ R37, R68, R5.reuse, -R31 ;  /* 0x0000000544257223 */ /* 0x080fe2000001081f */
[----:B------:R-:W-:Y:S01]  /*6de0*/  FADD.FTZ R2, -R0, R11 ;  /* 0x0000000b00027221 */ /* 0x000fe20000010100 */
[----:B------:R-:W-:Y:S01]  /*6df0*/  FSEL R0, R12, RZ, P4 ;  /* 0x000000ff0c007208 */ /* 0x000fe20002000000 */
[----:B------:R-:W-:Y:S01]  /*6e00*/  MUFU.EX2 R33, R33 ;  /* 0x0000002100217308 */ /* 0x000fe20000000800 */
[-CC-:B------:R-:W-:Y:S01]  /*6e10*/  FFMA.FTZ R42, R72, R5.reuse, -R31.reuse ;  /* 0x00000005482a7223 */ /* 0x180fe2000001081f */
[-C--:B------:R-:W-:Y:S01]  /*6e20*/  FMUL.FTZ R51, R2, R5.reuse ;  /* 0x0000000502337220 */ /* 0x080fe20000410000 */
[----:B------:R-:W-:Y:S01]  /*6e30*/  FFMA.FTZ R39, R76, R5, -R31 ;  /* 0x000000054c277223 */ /* 0x000fe2000001081f */
[----:B------:R-:W-:Y:S01]  /*6e40*/  FADD.FTZ R2, -R0, R13 ;  /* 0x0000000d00027221 */ /* 0x000fe20000010100 */
[----:B------:R-:W-:-:S02]  /*6e50*/  IMAD.U32 R13, RZ, RZ, UR8 ;  /* 0x00000008ff0d7e24 */ /* 0x000fc4000f8e00ff */
[-CC-:B------:R-:W-:Y:S01]  /*6e60*/  FFMA.FTZ R46, R78, R5.reuse, -R31.reuse ;  /* 0x000000054e2e7223 */ /* 0x180fe2000001081f */
[-CC-:B------:R-:W-:Y:S01]  /*6e70*/  FFMA.FTZ R41, R82, R5.reuse, -R31.reuse ;  /* 0x0000000552297223 */ /* 0x180fe2000001081f */
[-C--:B------:R-:W-:Y:S01]  /*6e80*/  FMUL.FTZ R2, R2, R5.reuse ;  /* 0x0000000502027220 */ /* 0x080fe20000410000 */
[----:B------:R-:W0:Y:S01]  /*6e90*/  MUFU.EX2 R0, R51 ;  /* 0x0000003300007308 */ /* 0x000e220000000800 */
[----:B------:R-:W-:Y:S02]  /*6ea0*/  @!P1 VIADD R13, R13, 0x34840 ;  /* 0x000348400d0d9836 */ /* 0x000fe40000000000 */
[-CC-:B------:R-:W-:Y:S01]  /*6eb0*/  FFMA.FTZ R48, R84, R5.reuse, -R31.reuse ;  /* 0x0000000554307223 */ /* 0x180fe2000001081f */
[-CC-:B------:R-:W-:Y:S01]  /*6ec0*/  FFMA.FTZ R43, R86, R5.reuse, -R31.reuse ;  /* 0x00000005562b7223 */ /* 0x180fe2000001081f */
[-CC-:B------:R-:W-:Y:S01]  /*6ed0*/  FFMA.FTZ R52, R160, R5.reuse, -R31.reuse ;  /* 0x00000005a0347223 */ /* 0x180fe2000001081f */
[-C--:B------:R-:W-:Y:S01]  /*6ee0*/  FFMA.FTZ R45, R162, R5.reuse, -R31 ;  /* 0x00000005a22d7223 */ /* 0x080fe2000001081f */
[----:B------:R-:W-:Y:S01]  /*6ef0*/  @!P1 PRMT R49, RZ, 0x654, R13 ;  /* 0x00000654ff319816 */ /* 0x000fe2000000000d */
[-CC-:B------:R-:W-:Y:S01]  /*6f00*/  FFMA.FTZ R54, R174, R5.reuse, -R31.reuse ;  /* 0x00000005ae367223 */ /* 0x180fe2000001081f */
[----:B------:R-:W1:Y:S01]  /*6f10*/  MUFU.EX2 R2, R2 ;  /* 0x0000000200027308 */ /* 0x000e620000000800 */
[-CC-:B------:R-:W-:Y:S01]  /*6f20*/  FFMA.FTZ R47, R172, R5.reuse, -R31.reuse ;  /* 0x00000005ac2f7223 */ /* 0x180fe2000001081f */
[----:B------:R-:W-:Y:S01]  /*6f30*/  FFMA.FTZ R58, R176, R5, -R31 ;  /* 0x00000005b03a7223 */ /* 0x000fe2000001081f */
[----:B------:R-:W-:-:S02]  /*6f40*/  WARPGROUP.DEPBAR.LE gsb0, 0x0 ;  /* 0x00008000000079c5 */ /* 0x000fc40000010000 */
[----:B------:R1:W-:Y:S01]  /*6f50*/  @!P1 SYNCS.ARRIVE.TRANS64.RED.A1T0 RZ, [R49+URZ], RZ ;  /* 0x000000ff31ff99a7 */ /* 0x0003e2000810043f */
[-CC-:B------:R-:W-:Y:S01]  /*6f60*/  FFMA.FTZ R11, R180, R5.reuse, -R31.reuse ;  /* 0x00000005b40b7223 */ /* 0x180fe2000001081f */
[----:B------:R-:W-:Y:S01]  /*6f70*/  FFMA.FTZ R60, R170, R5, -R31 ;  /* 0x00000005aa3c7223 */ /* 0x000fe2000001081f */
[----:B------:R-:W2:Y:S01]  /*6f80*/  MUFU.EX2 R38, R38 ;  /* 0x0000002600267308 */ /* 0x000ea20000000800 */
[----:B0-----:R-:W-:Y:S01]  /*6f90*/  FFMA.FTZ R3, R0, R3, R181 ;  /* 0x0000000300037223 */ /* 0x001fe200000100b5 */
[----:B------:R-:W-:Y:S01]  /*6fa0*/  F2FP.BF16.F32.PACK_AB R181, R14, R181 ;  /* 0x000000b50eb5723e */ /* 0x000fe200000010ff */
[-C--:B------:R-:W-:Y:S01]  /*6fb0*/  FFMA.FTZ R13, R168, R5.reuse, -R31 ;  /* 0x00000005a80d7223 */ /* 0x080fe2000001081f */
[----:B------:R-:W-:Y:S02]  /*6fc0*/  @!P1 VIADD R51, R53, 0x34860 ;  /* 0x0003486035339836 */ /* 0x000fe40000000000 */
[----:B------:R-:W-:Y:S01]  /*6fd0*/  FADD.FTZ R68, R14, R3 ;  /* 0x000000030e447221 */ /* 0x000fe20000010000 */
[-CC-:B------:R-:W-:Y:S01]  /*6fe0*/  FFMA.FTZ R160, R166, R5.reuse, -R31.reuse ;  /* 0x00000005a6a07223 */ /* 0x180fe2000001081f */
[-C--:B------:R-:W-:Y:S01]  /*6ff0*/  FFMA.FTZ R182, R182, R5.reuse, -R31 ;  /* 0x00000005b6b67223 */ /* 0x080fe2000001081f */
[----:B------:R-:W0:Y:S01]  /*7000*/  MUFU.EX2 R35, R35 ;  /* 0x0000002300237308 */ /* 0x000e220000000800 */
[----:B-1----:R-:W-:Y:S01]  /*7010*/  FFMA.FTZ R49, R2, R4, R33 ;  /* 0x0000000402317223 */ /* 0x002fe20000010021 */
[-C--:B------:R-:W-:Y:S01]  /*7020*/  FFMA.FTZ R4, R178, R5.reuse, -R31 ;  /* 0x00000005b2047223 */ /* 0x080fe2000001081f */
[----:B------:R-:W-:Y:S01]  /*7030*/  @!P1 PRMT R51, RZ, 0x654, R51 ;  /* 0x00000654ff339816 */ /* 0x000fe20000000033 */
[-CC-:B------:R-:W-:Y:S01]  /*7040*/  FFMA.FTZ R194, R194, R5.reuse, -R31.reuse ;  /* 0x00000005c2c27223 */ /* 0x180fe2000001081f */
[-CC-:B------:R-:W-:Y:S01]  /*7050*/  FFMA.FTZ R196, R196, R5.reuse, -R31.reuse ;  /* 0x00000005c4c47223 */ /* 0x180fe2000001081f */
[----:B------:R-:W-:Y:S01]  /*7060*/  FFMA.FTZ R74, R74, R5, -R31 ;  /* 0x000000054a4a7223 */ /* 0x000fe2000001081f */
[----:B------:R1:W-:Y:S01]  /*7070*/  @!P1 SYNCS.ARRIVE.TRANS64.RED.A1T0 RZ, [R51+URZ], RZ ;  /* 0x000000ff33ff99a7 */ /* 0x0003e2000810043f */
[----:B------:R-:W3:Y:S01]  /*7080*/  MUFU.EX2 R40, R40 ;  /* 0x0000002800287308 */ /* 0x000ee20000000800 */
[----:B--2---:R-:W-:Y:S01]  /*7090*/  FADD.FTZ R64, R38, R49 ;  /* 0x0000003126407221 */ /* 0x004fe20000010000 */
[----:B------:R-:W-:Y:S01]  /*70a0*/  FADD.FTZ R49, R183, R68 ;  /* 0x00000044b7317221 */ /* 0x000fe20000010000 */
[----:B------:R-:W-:Y:S01]  /*70b0*/  F2FP.BF16.F32.PACK_AB R183, R24, R183 ;  /* 0x000000b718b7723e */ /* 0x000fe200000010ff */
[--C-:B------:R-:W-:Y:S01]  /*70c0*/  FFMA.FTZ R198, R198, R5, -R31.reuse ;  /* 0x00000005c6c67223 */ /* 0x100fe2000001081f */
[----:B------:R-:W-:Y:S01]  /*70d0*/  F2FP.BF16.F32.PACK_AB R180, R38, R33 ;  /* 0x0000002126b4723e */ /* 0x000fe200000010ff */
[-CC-:B------:R-:W-:Y:S01]  /*70e0*/  FFMA.FTZ R200, R200, R5.reuse, -R31.reuse ;  /* 0x00000005c8c87223 */ /* 0x180fe2000001081f */
[-C--:B------:R-:W-:Y:S01]  /*70f0*/  FFMA.FTZ R202, R202, R5.reuse, -R31 ;  /* 0x00000005caca7223 */ /* 0x080fe2000001081f */
[----:B------:R-:W2:Y:S01]  /*7100*/  MUFU.EX2 R37, R37 ;  /* 0x0000002500257308 */ /* 0x000ea20000000800 */
[----:B0-----:R-:W-:Y:S01]  /*7110*/  FADD.FTZ R3, R35, R64 ;  /* 0x0000004023037221 */ /* 0x001fe20000010000 */
[----:B------:R-:W-:Y:S01]  /*7120*/  FADD.FTZ R64, R24, R49 ;  /* 0x0000003118407221 */ /* 0x000fe20000010000 */
[-CC-:B------:R-:W-:Y:S01]  /*7130*/  FFMA.FTZ R66, R66, R5.reuse, -R31.reuse ;  /* 0x0000000542427223 */ /* 0x180fe2000001081f */
[-CC-:B------:R-:W-:Y:S01]  /*7140*/  FFMA.FTZ R204, R204, R5.reuse, -R31.reuse ;  /* 0x00000005cccc7223 */ /* 0x180fe2000001081f */
[----:B------:R-:W-:Y:S01]  /*7150*/  FFMA.FTZ R206, R206, R5, -R31 ;  /* 0x00000005cece7223 */ /* 0x000fe2000001081f */
[----:B------:R-:W-:Y:S01]  /*7160*/  FADD.FTZ R49, R177, R64 ;  /* 0x00000040b1317221 */ /* 0x000fe20000010000 */
[----:B------:R-:W-:Y:S01]  /*7170*/  F2FP.BF16.F32.PACK_AB R177, R20, R177 ;  /* 0x000000b114b1723e */ /* 0x000fe200000010ff */
[----:B------:R-:W0:Y:S01]  /*7180*/  MUFU.EX2 R42, R42 ;  /* 0x0000002a002a7308 */ /* 0x000e220000000800 */
[----:B---3--:R-:W-:Y:S01]  /*7190*/  FADD.FTZ R44, R40, R3 ;  /* 0x00000003282c7221 */ /* 0x008fe20000010000 */
[----:B------:R-:W-:Y:S01]  /*71a0*/  FADD.FTZ R64, R20, R49 ;  /* 0x0000003114407221 */ /* 0x000fe20000010000 */
[----:B------:R-:W-:Y:S01]  /*71b0*/  FFMA.FTZ R31, R208, R5, -R31 ;  /* 0x00000005d01f7223 */ /* 0x000fe2000001081f */
[----:B------:R-:W-:-:S02]  /*71c0*/  PLOP3.LUT P3, PT, PT, PT, UP1, 0x80, 0x0 ;  /* 0x000000000000781c */ /* 0x000fc40003f6f018 */
[----:B------:R-:W-:Y:S01]  /*71d0*/  FADD.FTZ R49, R179, R64 ;  /* 0x00000040b3317221 */ /* 0x000fe20000010000 */
[C---:B------:R-:W-:Y:S01]  /*71e0*/  F2FP.BF16.F32.PACK_AB R179, R26.reuse, R179 ;  /* 0x000000b31ab3723e */ /* 0x040fe200000010ff */
[----:B------:R-:W3:Y:S01]  /*71f0*/  MUFU.EX2 R39, R39 ;  /* 0x0000002700277308 */ /* 0x000ee20000000800 */
[----:B--2---:R-:W-:Y:S01]  /*7200*/  FADD.FTZ R3, R37, R44 ;  /* 0x0000002c25037221 */ /* 0x004fe20000010000 */
[----:B------:R-:W-:-:S04]  /*7210*/  FADD.FTZ R64, R26, R49 ;  /* 0x000000311a407221 */ /* 0x000fc80000010000 */
[----:B------:R-:W-:Y:S01]  /*7220*/  FADD.FTZ R49, R173, R64 ;  /* 0x00000040ad317221 */ /* 0x000fe20000010000 */
[----:B------:R-:W-:Y:S01]  /*7230*/  F2FP.BF16.F32.PACK_AB R173, R80, R173 ;  /* 0x000000ad50ad723e */ /* 0x000fe200000010ff */
[----:B------:R-:W2:Y:S01]  /*7240*/  MUFU.EX2 R46, R46 ;  /* 0x0000002e002e7308 */ /* 0x000ea20000000800 */
[----:B0-----:R-:W-:Y:S01]  /*7250*/  FADD.FTZ R44, R42, R3 ;  /* 0x000000032a2c7221 */ /* 0x001fe20000010000 */
[----:B------:R-:W-:Y:S01]  /*7260*/  FADD.FTZ R64, R80, R49 ;  /* 0x0000003150407221 */ /* 0x000fe20000010000 */
[----:B------:R-:W-:-:S03]  /*7270*/  F2FP.BF16.F32.PACK_AB R176, R42, R37 ;  /* 0x000000252ab0723e */ /* 0x000fc600000010ff */
[----:B------:R-:W-:Y:S01]  /*7280*/  FADD.FTZ R49, R175, R64 ;  /* 0x00000040af317221 */ /* 0x000fe20000010000 */
[C---:B------:R-:W-:Y:S01]  /*7290*/  F2FP.BF16.F32.PACK_AB R175, R164.reuse, R175 ;  /* 0x000000afa4af723e */ /* 0x040fe200000010ff */
[----:B------:R-:W0:Y:S01]  /*72a0*/  MUFU.EX2 R41, R41 ;  /* 0x0000002900297308 */ /* 0x000e220000000800 */
[----:B---3--:R-:W-:Y:S01]  /*72b0*/  FADD.FTZ R3, R39, R44 ;  /* 0x0000002c27037221 */ /* 0x008fe20000010000 */
[----:B------:R-:W-:-:S04]  /*72c0*/  FADD.FTZ R24, R164, R49 ;  /* 0x00000031a4187221 */ /* 0x000fc80000010000 */
[----:B------:R-:W-:Y:S01]  /*72d0*/  FADD.FTZ R33, R169, R24 ;  /* 0x00000018a9217221 */ /* 0x000fe20000010000 */
[----:B------:R-:W-:Y:S01]  /*72e0*/  F2FP.BF16.F32.PACK_AB R169, R70, R169 ;  /* 0x000000a946a9723e */ /* 0x000fe200000010ff */
[----:B------:R-:W3:Y:S01]  /*72f0*/  MUFU.EX2 R48, R48 ;  /* 0x0000003000307308 */ /* 0x000ee20000000800 */
[----:B--2---:R-:W-:Y:S01]  /*7300*/  FADD.FTZ R44, R46, R3 ;  /* 0x000000032e2c7221 */ /* 0x004fe20000010000 */
[----:B------:R-:W-:Y:S01]  /*7310*/  FADD.FTZ R20, R70, R33 ;  /* 0x0000002146147221 */ /* 0x000fe20000010000 */
[----:B------:R-:W-:-:S03]  /*7320*/  F2FP.BF16.F32.PACK_AB R178, R46, R39 ;  /* 0x000000272eb2723e */ /* 0x000fc600000010ff */
[----:B------:R-:W-:Y:S01]  /*7330*/  FADD.FTZ R33, R171, R20 ;  /* 0x00000014ab217221 */ /* 0x000fe20000010000 */
[C---:B------:R-:W-:Y:S01]  /*7340*/  F2FP.BF16.F32.PACK_AB R171, R62.reuse, R171 ;  /* 0x000000ab3eab723e */ /* 0x040fe200000010ff */
[----:B------:R-:W2:Y:S01]  /*7350*/  MUFU.EX2 R43, R43 ;  /* 0x0000002b002b7308 */ /* 0x000ea20000000800 */
[----:B0-----:R-:W-:Y:S01]  /*7360*/  FADD.FTZ R3, R41, R44 ;  /* 0x0000002c29037221 */ /* 0x001fe20000010000 */
[----:B------:R-:W-:-:S04]  /*7370*/  FADD.FTZ R20, R62, R33 ;  /* 0x000000213e147221 */ /* 0x000fc80000010000 */
[----:B------:R-:W-:Y:S01]  /*7380*/  FADD.FTZ R33, R165, R20 ;  /* 0x00000014a5217221 */ /* 0x000fe20000010000 */
[----:B------:R-:W-:Y:S01]  /*7390*/  F2FP.BF16.F32.PACK_AB R165, R56, R165 ;  /* 0x000000a538a5723e */ /* 0x000fe200000010ff */
[----:B------:R-:W0:Y:S01]  /*73a0*/  MUFU.EX2 R52, R52 ;  /* 0x0000003400347308 */ /* 0x000e220000000800 */
[----:B---3--:R-:W-:Y:S01]  /*73b0*/  FADD.FTZ R44, R48, R3 ;  /* 0x00000003302c7221 */ /* 0x008fe20000010000 */
[----:B------:R-:W-:Y:S01]  /*73c0*/  FADD.FTZ R20, R56, R33 ;  /* 0x0000002138147221 */ /* 0x000fe20000010000 */
[----:B------:R-:W-:-:S03]  /*73d0*/  F2FP.BF16.F32.PACK_AB R172, R48, R41 ;  /* 0x0000002930ac723e */ /* 0x000fc600000010ff */
[----:B------:R-:W-:Y:S01]  /*73e0*/  FADD.FTZ R33, R167, R20 ;  /* 0x00000014a7217221 */ /* 0x000fe20000010000 */
[----:B------:R-:W-:Y:S01]  /*73f0*/  F2FP.BF16.F32.PACK_AB R167, R50, R167 ;  /* 0x000000a732a7723e */ /* 0x000fe200000010ff */
[----:B------:R-:W3:Y:S01]  /*7400*/  MUFU.EX2 R45, R45 ;  /* 0x0000002d002d7308 */ /* 0x000ee20000000800 */
[----:B--2---:R-:W-:-:S07]  /*7410*/  FADD.FTZ R3, R43, R44 ;  /* 0x0000002c2b037221 */ /* 0x004fce0000010000 */
[----:B------:R-:W2:Y:S01]  /*7420*/  MUFU.EX2 R54, R54 ;  /* 0x0000003600367308 */ /* 0x000ea20000000800 */
[C---:B0-----:R-:W-:Y:S01]  /*7430*/  FADD.FTZ R14, R52.reuse, R3 ;  /* 0x00000003340e7221 */ /* 0x041fe20000010000 */
[----:B------:R-:W-:-:S06]  /*7440*/  F2FP.BF16.F32.PACK_AB R174, R52, R43 ;  /* 0x0000002b34ae723e */ /* 0x000fcc00000010ff */
[----:B------:R-:W0:Y:S01]  /*7450*/  MUFU.EX2 R47, R47 ;  /* 0x0000002f002f7308 */ /* 0x000e220000000800 */
[----:B---3--:R-:W-:-:S07]  /*7460*/  FADD.FTZ R3, R45, R14 ;  /* 0x0000000e2d037221 */ /* 0x008fce0000010000 */
[----:B------:R-:W3:Y:S01]  /*7470*/  MUFU.EX2 R58, R58 ;  /* 0x0000003a003a7308 */ /* 0x000ee20000000800 */
[C---:B--2---:R-:W-:Y:S01]  /*7480*/  FADD.FTZ R14, R54.reuse, R3 ;  /* 0x00000003360e7221 */ /* 0x044fe20000010000 */
[----:B------:R-:W-:-:S06]  /*7490*/  F2FP.BF16.F32.PACK_AB R168, R54, R45 ;  /* 0x0000002d36a8723e */ /* 0x000fcc00000010ff */
[----:B------:R-:W2:Y:S01]  /*74a0*/  MUFU.EX2 R11, R11 ;  /* 0x0000000b000b7308 */ /* 0x000ea20000000800 */
[----:B0-----:R-:W-:-:S07]  /*74b0*/  FADD.FTZ R3, R47, R14 ;  /* 0x0000000e2f037221 */ /* 0x001fce0000010000 */
[----:B------:R-:W0:Y:S01]  /*74c0*/  MUFU.EX2 R60, R60 ;  /* 0x0000003c003c7308 */ /* 0x000e220000000800 */
[C---:B---3--:R-:W-:Y:S01]  /*74d0*/  FADD.FTZ R14, R58.reuse, R3 ;  /* 0x000000033a0e7221 */ /* 0x048fe20000010000 */
[----:B------:R-:W-:-:S06]  /*74e0*/  F2FP.BF16.F32.PACK_AB R170, R58, R47 ;  /* 0x0000002f3aaa723e */ /* 0x000fcc00000010ff */
[----:B------:R-:W3:Y:S01]  /*74f0*/  MUFU.EX2 R13, R13 ;  /* 0x0000000d000d7308 */ /* 0x000ee20000000800 */
[----:B--2---:R-:W-:-:S07]  /*7500*/  FADD.FTZ R3, R11, R14 ;  /* 0x0000000e0b037221 */ /* 0x004fce0000010000 */
[----:B------:R-:W2:Y:S01]  /*7510*/  MUFU.EX2 R4, R4 ;  /* 0x0000000400047308 */ /* 0x000ea20000000800 */
[C---:B0-----:R-:W-:Y:S01]  /*7520*/  FADD.FTZ R14, R60.reuse, R3 ;  /* 0x000000033c0e7221 */ /* 0x041fe20000010000 */
[----:B------:R-:W-:-:S06]  /*7530*/  F2FP.BF16.F32.PACK_AB R164, R60, R11 ;  /* 0x0000000b3ca4723e */ /* 0x000fcc00000010ff */
[----:B------:R-:W0:Y:S01]  /*7540*/  MUFU.EX2 R160, R160 ;  /* 0x000000a000a07308 */ /* 0x000e220000000800 */
[----:B---3--:R-:W-:Y:S01]  /*7550*/  FADD.FTZ R3, R13, R14 ;  /* 0x0000000e0d037221 */ /* 0x008fe20000010000 */
[----:B------:R-:W-:-:S04]  /*7560*/  FADD.FTZ R14, R50, R33 ;  /* 0x00000021320e7221 */ /* 0x000fc80000010000 */
[----:B------:R-:W-:Y:S01]  /*7570*/  FADD.FTZ R33, R161, R14 ;  /* 0x0000000ea1217221 */ /* 0x000fe20000010000 */
[----:B------:R-:W-:Y:S01]  /*7580*/  F2FP.BF16.F32.PACK_AB R161, R30, R161 ;  /* 0x000000a11ea1723e */ /* 0x000fe200000010ff */
[----:B-1----:R1:W3:Y:S01]  /*7590*/  MUFU.EX2 R51, R182 ;  /* 0x000000b600337308 */ /* 0x0022e20000000800 */
[----:B--2---:R-:W-:Y:S01]  /*75a0*/  FADD.FTZ R3, R4, R3 ;  /* 0x0000000304037221 */ /* 0x004fe20000010000 */
[----:B------:R-:W-:Y:S01]  /*75b0*/  FADD.FTZ R14, R30, R33 ;  /* 0x000000211e0e7221 */ /* 0x000fe20000010000 */
[----:B------:R-:W-:Y:S01]  /*75c0*/  F2FP.BF16.F32.PACK_AB R166, R4, R13 ;  /* 0x0000000d04a6723e */ /* 0x000fe200000010ff */
[----:B------:R-:W-:Y:S02]  /*75d0*/  IMAD.MOV.U32 R13, RZ, RZ, R12 ;  /* 0x000000ffff0d7224 */ /* 0x000fe400078e000c */
[----:B------:R-:W-:Y:S01]  /*75e0*/  FADD.FTZ R11, R163, R14 ;  /* 0x0000000ea30b7221 */ /* 0x000fe20000010000 */
[----:B------:R-:W-:Y:S01]  /*75f0*/  F2FP.BF16.F32.PACK_AB R163, R28, R163 ;  /* 0x000000a31ca3723e */ /* 0x000fe200000010ff */
[----:B------:R-:W2:Y:S01]  /*7600*/  MUFU.EX2 R162, R194 ;  /* 0x000000c200a27308 */ /* 0x000ea20000000800 */
[----:B0-----:R-:W-:Y:S01]  /*7610*/  FADD.FTZ R3, R160, R3 ;  /* 0x00000003a0037221 */ /* 0x001fe20000010000 */
[----:B------:R-:W-:Y:S01]  /*7620*/  FADD.FTZ R4, R28, R11 ;  /* 0x0000000b1c047221 */ /* 0x000fe20000010000 */
[----:B-1----:R-:W-:-:S03]  /*7630*/  F2FP.BF16.F32.PACK_AB R182, R40, R35 ;  /* 0x0000002328b6723e */ /* 0x002fc600000010ff */
[----:B------:R-:W-:Y:S02]  /*7640*/  FADD.FTZ R11, R15, R4 ;  /* 0x000000040f0b7221 */ /* 0x000fe40000010000 */
        /* <DEDUP_REMOVED lines=44> */
[----:B------:R-:W-:Y:S01]  /*7910*/  IMAD.MOV.U32 R11, RZ, RZ, R10 ;  /* 0x000000ffff0b7224 */ /* 0x000fe200078e000a */
[----:B------:R-:W-:Y:S06]  /*7920*/  @P3 BRA `(.L_x_2252) ;  /* 0xffffffcc005c3947 */ /* 0x000fec000383ffff */
.L_x_2243:
[----:B------:R-:W-:-:S13]  /*7930*/  ISETP.LE.AND P2, PT, RZ, UR4, PT ;  /* 0x00000004ff007c0c */ /* 0x000fda000bf43270 */
[----:B------:R-:W-:Y:S05]  /*7940*/  @!P2 BRA `(.L_x_2253) ;  /* 0x000000280070a947 */ /* 0x000fea0003800000 */
[----:B------:R-:W-:Y:S01]  /*7950*/  IMAD.MOV.U32 R11, RZ, RZ, R10 ;  /* 0x000000ffff0b7224 */ /* 0x000fe200078e000a */
[----:B------:R-:W-:Y:S01]  /*7960*/  UMOV UR5, UR37 ;  /* 0x0000002500057c82 */ /* 0x000fe20008000000 */
[----:B------:R-:W-:Y:S01]  /*7970*/  IMAD.MOV.U32 R13, RZ, RZ, R12 ;  /* 0x000000ffff0d7224 */ /* 0x000fe200078e000c */
[----:B------:R-:W-:Y:S01]  /*7980*/  UMOV UR6, UR36 ;  /* 0x0000002400067c82 */ /* 0x000fe20008000000 */
[----:B------:R-:W-:-:S05]  /*7990*/  ULDC UR7, c[0x0][0x9d8] ;  /* 0x0002760000077ab9 */ /* 0x000fca0000000800 */
.L_x_2262:
[----:B------:R-:W-:-:S04]  /*79a0*/  UIADD3 UR9, UR6, 0x1, URZ ;  /* 0x0000000106097890 */ /* 0x000fc8000fffe03f */
[----:B------:R-:W-:-:S04]  /*79b0*/  UISETP.NE.AND UP0, UPT, UR9, 0x2, UPT ;  /* 0x000000020900788c */ /* 0x000fc8000bf05270 */
[----:B------:R-:W-:Y:S02]  /*79c0*/  USEL UR9, UR9, URZ, UP0 ;  /* 0x0000003f09097287 */ /* 0x000fe40008000000 */
[----:B------:R-:W-:-:S04]  /*79d0*/  USEL UR37, URZ, 0x1, UP0 ;  /* 0x000000013f257887 */ /* 0x000fc80008000000 */
[----:B------:R-:W-:Y:S01]  /*79e0*/  ULOP3.LUT UR37, UR5, UR37, URZ, 0x3c, !UPT ;  /* 0x0000002505257292 */ /* 0x000fe2000f8e3c3f */
[----:B------:R-:W-:Y:S01]  /*79f0*/  UMOV UR36, UR9 ;  /* 0x0000000900247c82 */ /* 0x000fe20008000000 */
[----:B------:R-:W-:Y:S10]  /*7a00*/  @!P0 BRA `(.L_x_2254) ;  /* 0x0000000000048947 */ /* 0x000ff40003800000 */
[----:B------:R-:W-:Y:S01]  /*7a10*/  BPT.TRAP 0x1 ;  /* 0x000000040000795c */ /* 0x000fe20000300000 */
.L_x_2254:
[----:B------:R-:W-:Y:S01]  /*7a20*/  ULEA UR8, UR36, UR38, 0x3 ;  /* 0x0000002624087291 */ /* 0x000fe2000f8e183f */
[----:B------:R-:W-:-:S05]  /*7a30*/  IMAD.U32 R5, RZ, RZ, UR37 ;  /* 0x00000025ff057e24 */ /* 0x000fca000f8e00ff */
[----:B------:R-:W-:-:S04]  /*7a40*/  SHF.L.U32 R5, R5, 0x1f, RZ ;  /* 0x0000001f05057819 */ /* 0x000fc800000006ff */
[----:B------:R0:W1:Y:S01]  /*7a50*/  SYNCS.PHASECHK.TRANS64.TRYWAIT P2, [UR8+0x34830], R5 ;  /* 0x03483005ff0075a7 */ /* 0x0000620008040148 */
[----:B------:R-:W-:Y:S05]  /*7a60*/  @!P0 BRA `(.L_x_2255) ;  /* 0x0000000000048947 */ /* 0x000fea0003800000 */
[----:B------:R-:W-:Y:S01]  /*7a70*/  BPT.TRAP 0x1 ;  /* 0x000000040000795c */ /* 0x000fe20000300000 */
.L_x_2255:
[----:B-1----:R-:W-:Y:S05]  /*7a80*/  @P2 BRA `(.L_x_2256) ;  /* 0x0000000000082947 */ /* 0x002fea0003800000 */
[----:B------:R-:W1:Y:S02]  /*7a90*/  SYNCS.PHASECHK.TRANS64.TRYWAIT P2, [UR8+0x34830], R5 ;  /* 0x03483005ff0075a7 */ /* 0x000e640008040148 */
[----:B-1----:R-:W-:Y:S05]  /*7aa0*/  @!P2 BRA `(.L_x_2257) ;  /* 0x0000009c00f4a947 */ /* 0x002fea0003800000 */
.L_x_2256:
        /* <DEDUP_REMOVED lines=141> */
.L_x_2258:
[----:B------:R-:W-:Y:S01]  /*8380*/  ULEA UR8, UR6, UR38, 0x3 ;  /* 0x0000002606087291 */ /* 0x000fe2000f8e183f */
[----:B------:R-:W-:-:S05]  /*8390*/  IMAD.U32 R0, RZ, RZ, UR5 ;  /* 0x00000005ff007e24 */ /* 0x000fca000f8e00ff */
[----:B------:R-:W-:-:S04]  /*83a0*/  SHF.L.U32 R0, R0, 0x1f, RZ ;  /* 0x0000001f00007819 */ /* 0x000fc800000006ff */
[----:B------:R2:W3:Y:S01]  /*83b0*/  SYNCS.PHASECHK.TRANS64.TRYWAIT P2, [UR8+0x34850], R0 ;  /* 0x03485000ff0075a7 */ /* 0x0004e20008040148 */
[----:B------:R-:W-:Y:S05]  /*83c0*/  @!P0 BRA `(.L_x_2259) ;  /* 0x0000000000048947 */ /* 0x000fea0003800000 */
[----:B------:R-:W-:Y:S01]  /*83d0*/  BPT.TRAP 0x1 ;  /* 0x000000040000795c */ /* 0x000fe20000300000 */
.L_x_2259:
[----:B---3--:R-:W-:Y:S05]  /*83e0*/  @P2 BRA `(.L_x_2260) ;  /* 0x0000000000082947 */ /* 0x008fea0003800000 */
[----:B------:R-:W3:Y:S02]  /*83f0*/  SYNCS.PHASECHK.TRANS64.TRYWAIT P2, [UR8+0x34850], R0 ;  /* 0x03485000ff0075a7 */ /* 0x000ee40008040148 */
[----:B---3--:R-:W-:Y:S05]  /*8400*/  @!P2 BRA `(.L_x_2261) ;  /* 0x0000009400b4a947 */ /* 0x008fea0003800000 */
.L_x_2260:
[----:B------:R-:W-:Y:S01]  /*8410*/  UIADD3 UR5, UR38, 0x400, URZ ;  /* 0x0000040026057890 */ /* 0x000fe2000fffe03f */
[----:B------:R-:W-:Y:S01]  /*8420*/  WARPGROUP.ARRIVE ;  /* 0x00000000000079c5 */ /* 0x000fe20000000000 */
[----:B------:R-:W-:Y:S01]  /*8430*/  UMOV UR15, 0x40000040 ;  /* 0x40000040000f7882 */ /* 0x000fe20000000000 */
[----:B0-2---:R-:W-:Y:S01]  /*8440*/  FMUL.FTZ R0, R24, UR7 ;  /* 0x0000000718007c20 */ /* 0x005fe20008410000 */
[----:B------:R-:W-:Y:S01]  /*8450*/  USHF.R.U32.HI UR5, URZ, 0x4, UR5 ;  /* 0x000000043f057899 */ /* 0x000fe20008011605 */
[----:B-1----:R-:W-:Y:S01]  /*8460*/  FMUL.FTZ R10, R25, UR7 ;  /* 0x00000007190a7c20 */ /* 0x002fe20008410000 */
        /* <DEDUP_REMOVED lines=10> */
[----:B------:R-:W-:Y:S01]  /*8510*/  ULEA UR5, UR6, UR5, 0xb ;  /* 0x0000000506057291 */ /* 0x000fe2000f8e583f */
[----:B------:R-:W1:Y:S01]  /*8520*/  MUFU.TANH R10, R10 ;  /* 0x0000000a000a7308 */ /* 0x000e620000002400 */
        /* <DEDUP_REMOVED lines=11> */
[----:B0-----:R-:W-:Y:S01]  /*85e0*/  FMNMX.FTZ R5, R0, R13, !PT ;  /* 0x0000000d00057209 */ /* 0x001fe20007810000 */
[----:B------:R-:W-:Y:S01]  /*85f0*/  FMUL.FTZ R214, R60, UR7 ;  /* 0x000000073cd67c20 */ /* 0x000fe20008410000 */
[----:B------:R-:W-:Y:S01]  /*8600*/  FMUL.FTZ R14, R26, UR7 ;  /* 0x000000071a0e7c20 */ /* 0x000fe20008410000 */
[----:B------:R-:W-:Y:S01]  /*8610*/  FMUL.FTZ R216, R61, UR7 ;  /* 0x000000073dd87c20 */ /* 0x000fe20008410000 */
[----:B------:R-:W-:Y:S01]  /*8620*/  FMUL.FTZ R20, R27, UR7 ;  /* 0x000000071b147c20 */ /* 0x000fe20008410000 */
[----:B-1----:R-:W-:Y:S01]  /*8630*/  FMNMX.FTZ R5, R10, R5, !PT ;  /* 0x000000050a057209 */ /* 0x002fe20007810000 */
        /* <DEDUP_REMOVED lines=41> */
[----:B------:R-:W-:Y:S01]  /*88d0*/  UIADD3 UR6, UR5, 0x380, URZ ;  /* 0x0000038005067890 */ /* 0x000fe2000fffe03f */
[----:B------:R-:W-:-:S06]  /*88e0*/  ISETP.LT.AND P2, PT, RZ, UR4, PT ;  /* 0x00000004ff007c0c */ /* 0x000fcc000bf41270 */
        /* <DEDUP_REMOVED lines=11> */
[----:B------:R-:W-:Y:S01]  /*89a0*/  MUFU.TANH R218, R218 ;  /* 0x000000da00da7308 */ /* 0x000fe20000002400 */
[----:B------:R-:W-:Y:S02]  /*89b0*/  WARPGROUP.DEPBAR.LE gsb0, 0x0 ;  /* 0x00008000000079c5 */ /* 0x000fe40000010000 */
[----:B------:R-:W-:Y:S01]  /*89c0*/  WARPGROUP.ARRIVE ;  /* 0x00000000000079c5 */ /* 0x000fe20000000000 */
[----:B------:R-:W-:Y:S01]  /*89d0*/  FMUL.FTZ R180, R29, UR7 ;  /* 0x000000071db47c20 */ /* 0x000fe20008410000 */
[----:B------:R-:W-:-:S03]  /*89e0*/  FMUL.FTZ R182, R33, UR7 ;  /* 0x0000000721b67c20 */ /* 0x000fc60008410000 */
[----:B------:R-:W0:Y:S01]  /*89f0*/  MUFU.TANH R26, R26 ;  /* 0x0000001a001a7308 */ /* 0x000e220000002400 */
[----:B-1----:R-:W-:Y:S01]  /*8a00*/  FMNMX.FTZ R25, R20, R25, !PT ;  /* 0x0000001914197209 */ /* 0x002fe20007810000 */
[----:B------:R-:W-:Y:S01]  /*8a10*/  HGMMA.64x128x16.F32.BF16 R88, R176, gdesc[UR12].tnspB, R88, gsb0 ;  /* 0x41e0000cb0587df0 */ /* 0x000fe20008001858 */
[----:B------:R-:W-:Y:S01]  /*8a20*/  UIADD3 UR14, UR5, 0x100, URZ ;  /* 0x00000100050e7890 */ /* 0x000fe2000fffe03f */
[----:B------:R-:W-:-:S04]  /*8a30*/  UMOV UR15, 0x40000040 ;  /* 0x40000040000f7882 */ /* 0x000fc80000000000 */
[----:B------:R-:W1:Y:S08]  /*8a40*/  MUFU.TANH R180, R180 ;  /* 0x000000b400b47308 */ /* 0x000e700000002400 */
[----:B------:R-:W2:Y:S01]  /*8a50*/  MUFU.TANH R182, R182 ;  /* 0x000000b600b67308 */ /* 0x000ea20000002400 */
[----:B0-----:R-:W-:-:S07]  /*8a60*/  FMNMX.FTZ R25, R26, R25, !PT ;  /* 0x000000191a197209 */ /* 0x001fce0007810000 */
[----:B------:R-:W0:Y:S01]  /*8a70*/  MUFU.TANH R28, R28 ;  /* 0x0000001c001c7308 */ /* 0x000e220000002400 */
[----:B-1----:R-:W-:-:S04]  /*8a80*/  FMNMX.FTZ R5, R180, R5, !PT ;  /* 0x00000005b4057209 */ /* 0x002fc80007810000 */
[----:B------:R-:W-:-:S03]  /*8a90*/  FMNMX.FTZ R5, R32, R5, !PT ;  /* 0x0000000520057209 */ /* 0x000fc60007810000 */
[----:B------:R-:W1:Y:S01]  /*8aa0*/  MUFU.TANH R30, R30 ;  /* 0x0000001e001e7308 */ /* 0x000e620000002400 */
[----:B--2---:R-:W-:-:S04]  /*8ab0*/  FMNMX.FTZ R5, R182, R5, !PT ;  /* 0x00000005b6057209 */ /* 0x004fc80007810000 */
[----:B------:R-:W-:-:S03]  /*8ac0*/  FMNMX.FTZ R5, R194, R5, !PT ;  /* 0x00000005c2057209 */ /* 0x000fc60007810000 */
[----:B------:R-:W-:Y:S01]  /*8ad0*/  MUFU.TANH R220, R220 ;  /* 0x000000dc00dc7308 */ /* 0x000fe20000002400 */
[----:B------:R-:W-:Y:S02]  /*8ae0*/  FMNMX.FTZ R5, R196, R5, !PT ;  /* 0x00000005c4057209 */ /* 0x000fe40007810000 */
[----:B0-----:R-:W-:Y:S02]  /*8af0*/  FMNMX.FTZ R25, R28, R25, !PT ;  /* 0x000000191c197209 */ /* 0x001fe40007810000 */
[----:B------:R-:W-:-:S03]  /*8b00*/  FMNMX.FTZ R5, R198, R5, !PT ;  /* 0x00000005c6057209 */ /* 0x000fc60007810000 */
[----:B------:R-:W0:Y:S01]  /*8b10*/  MUFU.TANH R34, R34 ;  /* 0x0000002200227308 */ /* 0x000e220000002400 */
[----:B------:R-:W-:Y:S02]  /*8b20*/  FMNMX.FTZ R5, R200, R5, !PT ;  /* 0x00000005c8057209 */ /* 0x000fe40007810000 */
[----:B-1----:R-:W-:Y:S02]  /*8b30*/  FMNMX.FTZ R27, R30, R25, !PT ;  /* 0x000000191e1b7209 */ /* 0x002fe40007810000 */
[----:B------:R-:W-:-:S03]  /*8b40*/  FMNMX.FTZ R5, R44, R5, !PT ;  /* 0x000000052c057209 */ /* 0x000fc60007810000 */
[----:B------:R-:W-:Y:S01]  /*8b50*/  MUFU.TANH R222, R222 ;  /* 0x000000de00de7308 */ /* 0x000fe20000002400 */
[----:B------:R-:W-:-:S07]  /*8b60*/  FMNMX.FTZ R5, R202, R5, !PT ;  /* 0x00000005ca057209 */ /* 0x000fce0007810000 */
        /* <DEDUP_REMOVED lines=25> */
[----:B-1----:R-:W-:Y:S01]  /*8d00*/  FMNMX.FTZ R29, R46, R29, !PT ;  /* 0x0000001d2e1d7209 */ /* 0x002fe20007810000 */
[----:B------:R-:W-:-:S04]  /*8d10*/  UMOV UR15, 0x40000040 ;  /* 0x40000040000f7882 */ /* 0x000fc80000000000 */
[----:B------:R-:W0:Y:S08]  /*8d20*/  MUFU.TANH R178, R178 ;  /* 0x000000b200b27308 */ /* 0x000e300000002400 */
[----:B------:R-:W1:Y:S08]  /*8d30*/  MUFU.TANH R176, R176 ;  /* 0x000000b000b07308 */ /* 0x000e700000002400 */
[----:B------:R-:W2:Y:S01]  /*8d40*/  MUFU.TANH R48, R48 ;  /* 0x0000003000307308 */ /* 0x000ea20000002400 */
[----:B0-----:R-:W-:-:S04]  /*8d50*/  FMNMX.FTZ R5, R178, R5, !PT ;  /* 0x00000005b2057209 */ /* 0x001fc80007810000 */
[----:B------:R-:W-:-:S03]  /*8d60*/  FMNMX.FTZ R5, R204, R5, !PT ;  /* 0x00000005cc057209 */ /* 0x000fc60007810000 */
[----:B------:R-:W0:Y:S01]  /*8d70*/  MUFU.TANH R50, R50 ;  /* 0x0000003200327308 */ /* 0x000e220000002400 */
[----:B------:R-:W-:Y:S02]  /*8d80*/  FMNMX.FTZ R5, R206, R5, !PT ;  /* 0x00000005ce057209 */ /* 0x000fe40007810000 */
[----:B-1----:R-:W-:Y:S02]  /*8d90*/  FMNMX.FTZ R29, R176, R29, !PT ;  /* 0x0000001db01d7209 */ /* 0x002fe40007810000 */
        /* <DEDUP_REMOVED lines=11> */
[----:B-1----:R-:W-:-:S05]  /*8e50*/  FMNMX.FTZ R31, R52, R31, !PT ;  /* 0x0000001f341f7209 */ /* 0x002fca0007810000 */
        /* <DEDUP_REMOVED lines=10> */
[----:B------:R-:W-:Y:S01]  /*8f00*/  MUFU.TANH R72, R72 ;  /* 0x0000004800487308 */ /* 0x000fe20000002400 */
[----:B-1----:R-:W-:-:S07]  /*8f10*/  FMNMX.FTZ R37, R64, R33, !PT ;  /* 0x0000002140257209 */ /* 0x002fce0007810000 */
[----:B------:R-:W-:Y:S01]  /*8f20*/  MUFU.TANH R74, R74 ;  /* 0x0000004a004a7308 */ /* 0x000fe20000002400 */
[----:B--2---:R-:W-:-:S07]  /*8f30*/  FMNMX.FTZ R37, R66, R37, !PT ;  /* 0x0000002542257209 */ /* 0x004fce0007810000 */
        /* <DEDUP_REMOVED lines=36> */
[----:B------:R-:W0:Y:S01]  /*9180*/  SHFL.BFLY PT, R2, R5, 0x2, 0x1f ;  /* 0x0c401f0005027f89 */ /* 0x000e2200000e0000 */
[----:B------:R-:W-:-:S04]  /*9190*/  FMNMX.FTZ R41, R82, R41, !PT ;  /* 0x0000002952297209 */ /* 0x000fc80007810000 */
[----:B-1----:R-:W-:Y:S02]  /*91a0*/  FMNMX.FTZ R41, R86, R41, !PT ;  /* 0x0000002956297209 */ /* 0x002fe40007810000 */
        /* <DEDUP_REMOVED lines=8> */
[-CC-:B------:R-:W-:Y:S01]  /*9230*/  FFMA.FTZ R194, R194, R5.reuse, -R35.reuse ;  /* 0x00000005c2c27223 */ /* 0x180fe20000010823 */
[-CC-:B------:R-:W-:Y:S01]  /*9240*/  FFMA.FTZ R198, R198, R5.reuse, -R35.reuse ;  /* 0x00000005c6c67223 */ /* 0x180fe20000010823 */
[-CC-:B------:R-:W-:Y:S01]  /*9250*/  FFMA.FTZ R206, R206, R5.reuse, -R35.reuse ;  /* 0x00000005cece7223 */ /* 0x180fe20000010823 */
[----:B------:R-:W-:Y:S01]  /*9260*/  MUFU.EX2 R29, R0 ;  /* 0x00000000001d7308 */ /* 0x000fe20000000800 */
[-C--:B------:R-:W-:Y:S01]  /*9270*/  FMUL.FTZ R2, R2, R5.reuse ;  /* 0x0000000502027220 */ /* 0x080fe20000410000 */
[----:B------:R-:W-:Y:S02]  /*9280*/  WARPGROUP.DEPBAR.LE gsb0, 0x0 ;  /* 0x00008000000079c5 */ /* 0x000fe40000010000 */
[----:B------:R-:W-:Y:S01]  /*9290*/  WARPGROUP.ARRIVE ;  /* 0x00000000000079c5 */ /* 0x000fe20000000000 */
[----:B------:R-:W-:Y:S01]  /*92a0*/  FMUL.FTZ R168, R87, UR7 ;  /* 0x0000000757a87c20 */ /* 0x000fe20008410000 */
[-CC-:B------:R-:W-:Y:S01]  /*92b0*/  FFMA.FTZ R170, R10, R5.reuse, -R35.reuse ;  /* 0x000000050aaa7223 */ /* 0x180fe20000010823 */
[-CC-:B------:R-:W-:Y:S01]  /*92c0*/  FFMA.FTZ R15, R24, R5.reuse, -R35.reuse ;  /* 0x00000005180f7223 */ /* 0x180fe20000010823 */
[----:B------:R0:W-:Y:S01]  /*92d0*/  MUFU.EX2 R25, R194 ;  /* 0x000000c200197308 */ /* 0x0001e20000000800 */
[-CC-:B------:R-:W-:Y:S01]  /*92e0*/  FFMA.FTZ R21, R32, R5.reuse, -R35.reuse ;  /* 0x0000000520157223 */ /* 0x180fe20000010823 */
[----:B------:R-:W-:Y:S01]  /*92f0*/  HGMMA.64x128x16.F32.BF16 R88, R164, gdesc[UR12].tnspB, R88, gsb0 ;  /* 0x41e0000ca4587df0 */ /* 0x000fe20008001858 */
[----:B------:R-:W-:Y:S01]  /*9300*/  UIADD3 UR14, UR5, 0x280, URZ ;  /* 0x00000280050e7890 */ /* 0x000fe2000fffe03f */
[-CC-:B------:R-:W-:Y:S01]  /*9310*/  FFMA.FTZ R44, R202, R5.reuse, -R35.reuse ;  /* 0x00000005ca2c7223 */ /* 0x180fe20000010823 */
[----:B------:R-:W-:Y:S01]  /*9320*/  UMOV UR15, 0x40000040 ;  /* 0x40000040000f7882 */ /* 0x000fe20000000000 */
[-CC-:B------:R-:W-:Y:S01]  /*9330*/  FFMA.FTZ R51, R84, R5.reuse, -R35.reuse ;  /* 0x0000000554337223 */ /* 0x180fe20000010823 */
        /* <DEDUP_REMOVED lines=13> */
[----:B------:R-:W-:-:S04]  /*9410*/  FFMA.FTZ R84, R234, R5, -R35 ;  /* 0x00000005ea547223 */ /* 0x000fc80000010823 */
[----:B------:R2:W-:Y:S01]  /*9420*/  MUFU.EX2 R33, R206 ;  /* 0x000000ce00217308 */ /* 0x0005e20000000800 */
[----:B-1----:R-:W-:Y:S01]  /*9430*/  FMNMX.FTZ R0, R168, R41, !PT ;  /* 0x00000029a8007209 */ /* 0x002fe20007810000 */
[-CC-:B------:R-:W-:Y:S01]  /*9440*/  FFMA.FTZ R41, R218, R5.reuse, -R35.reuse ;  /* 0x00000005da297223 */ /* 0x180fe20000010823 */
[----:B0-----:R-:W-:-:S03]  /*9450*/  FFMA.FTZ R198, R172, R5, -R35 ;  /* 0x00000005acc67223 */ /* 0x001fc60000010823 */
[----:B------:R-:W0:Y:S02]  /*9460*/  SHFL.BFLY PT, R47, R0, 0x2, 0x1f ;  /* 0x0c401f00002f7f89 */ /* 0x000e2400000e0000 */
[----:B------:R-:W-:Y:S01]  /*9470*/  MUFU.EX2 R2, R2 ;  /* 0x0000000200027308 */ /* 0x000fe20000000800 */
[----:B--2---:R-:W-:-:S07]  /*9480*/  FFMA.FTZ R206, R232, R5, -R35 ;  /* 0x00000005e8ce7223 */ /* 0x004fce0000010823 */
[----:B------:R-:W-:Y:S08]  /*9490*/  MUFU.EX2 R13, R13 ;  /* 0x0000000d000d7308 */ /* 0x000ff00000000800 */
[----:B------:R-:W1:Y:S01]  /*94a0*/  MUFU.EX2 R170, R170 ;  /* 0x000000aa00aa7308 */ /* 0x000e620000000800 */
[----:B0-----:R-:W-:Y:S01]  /*94b0*/  FMNMX.FTZ R53, R0, R47, !PT ;  /* 0x0000002f00357209 */ /* 0x001fe20007810000 */
[----:B------:R-:W-:-:S06]  /*94c0*/  FFMA.FTZ R47, R226, R5, -R35 ;  /* 0x00000005e22f7223 */ /* 0x000fcc0000010823 */
[----:B------:R-:W-:Y:S01]  /*94d0*/  MUFU.EX2 R15, R15 ;  /* 0x0000000f000f7308 */ /* 0x000fe20000000800 */
[----:B------:R-:W0:Y:S07]  /*94e0*/  SHFL.BFLY PT, R10, R53, 0x1, 0x1f ;  /* 0x0c201f00350a7f89 */ /* 0x000e2e00000e0000 */
[----:B------:R-:W2:Y:S01]  /*94f0*/  MUFU.EX2 R24, R24 ;  /* 0x0000001800187308 */ /* 0x000ea20000000800 */
[----:B-1----:R-:W-:-:S07]  /*9500*/  F2FP.BF16.F32.PACK_AB R180, R170, R13 ;  /* 0x0000000daab4723e */ /* 0x002fce00000010ff */
[----:B------:R-:W-:Y:S08]  /*9510*/  MUFU.EX2 R21, R21 ;  /* 0x0000001500157308 */ /* 0x000ff00000000800 */
[----:B------:R-:W-:Y:S01]  /*9520*/  MUFU.EX2 R32, R32 ;  /* 0x0000002000207308 */ /* 0x000fe20000000800 */
[----:B--2---:R-:W-:Y:S02]  /*9530*/  F2FP.BF16.F32.PACK_AB R182, R24, R15 ;  /* 0x0000000f18b6723e */ /* 0x004fe400000010ff */
[----:B0-----:R-:W-:-:S05]  /*9540*/  FMNMX.FTZ R10, R53, R10, !PT ;  /* 0x0000000a350a7209 */ /* 0x001fca0007810000 */
[C---:B------:R-:W-:Y:S01]  /*9550*/  FADD.FTZ R0, -R10.reuse, R11 ;  /* 0x0000000b0a007221 */ /* 0x040fe20000010100 */
[-C--:B------:R-:W-:Y:S01]  /*9560*/  FMUL.FTZ R11, R10, R5.reuse ;  /* 0x000000050a0b7220 */ /* 0x080fe20000410000 */
[----:B------:R-:W-:Y:S02]  /*9570*/  MUFU.EX2 R44, R44 ;  /* 0x0000002c002c7308 */ /* 0x000fe40000000800 */
[-C--:B------:R-:W-:Y:S01]  /*9580*/  FMUL.FTZ R0, R0, R5.reuse ;  /* 0x0000000500007220 */ /* 0x080fe20000410000 */
[-CC-:B------:R-:W-:Y:S01]  /*9590*/  FFMA.FTZ R181, R14, R5.reuse, -R11.reuse ;  /* 0x000000050eb57223 */ /* 0x180fe2000001080b */
[-CC-:B------:R-:W-:Y:S01]  /*95a0*/  FFMA.FTZ R14, R20, R5.reuse, -R11.reuse ;  /* 0x00000005140e7223 */ /* 0x180fe2000001080b */
[-CC-:B------:R-:W-:Y:S01]  /*95b0*/  FFMA.FTZ R183, R26, R5.reuse, -R11.reuse ;  /* 0x000000051ab77223 */ /* 0x180fe2000001080b */
[-CC-:B------:R-:W-:Y:S01]  /*95c0*/  FFMA.FTZ R20, R28, R5.reuse, -R11.reuse ;  /* 0x000000051c147223 */ /* 0x180fe2000001080b */
[-CC-:B------:R-:W-:Y:S01]  /*95d0*/  FFMA.FTZ R177, R30, R5.reuse, -R11.reuse ;  /* 0x000000051eb17223 */ /* 0x180fe2000001080b */
[----:B------:R-:W-:Y:S01]  /*95e0*/  MUFU.EX2 R0, R0 ;  /* 0x0000000000007308 */ /* 0x000fe20000000800 */
[----:B------:R-:W-:Y:S01]  /*95f0*/  FFMA.FTZ R30, R42, R5, -R11 ;  /* 0x000000052a1e7223 */ /* 0x000fe2000001080b */
[----:B------:R-:W-:-:S02]  /*9600*/  IMAD.U32 R42, RZ, RZ, UR8 ;  /* 0x00000008ff2a7e24 */ /* 0x000fc4000f8e00ff */
[-CC-:B------:R-:W-:Y:S01]  /*9610*/  FFMA.FTZ R26, R34, R5.reuse, -R11.reuse ;  /* 0x00000005221a7223 */ /* 0x180fe2000001080b */
[-CC-:B------:R-:W-:Y:S01]  /*9620*/  FFMA.FTZ R179, R36, R5.reuse, -R11.reuse ;  /* 0x0000000524b37223 */ /* 0x180fe2000001080b */
[-CC-:B------:R-:W-:Y:S01]  /*9630*/  FFMA.FTZ R175, R46, R5.reuse, -R11.reuse ;  /* 0x000000052eaf7223 */ /* 0x180fe2000001080b */
[----:B------:R-:W-:Y:S02]  /*9640*/  @!P1 VIADD R42, R42, 0x34860 ;  /* 0x000348602a2a9836 */ /* 0x000fe40000000000 */
[-CC-:B------:R-:W-:Y:S01]  /*9650*/  FFMA.FTZ R28, R38, R5.reuse, -R11.reuse ;  /* 0x00000005261c7223 */ /* 0x180fe2000001080b */
[----:B------:R-:W0:Y:S01]  /*9660*/  MUFU.EX2 R181, R181 ;  /* 0x000000b500b57308 */ /* 0x000e220000000800 */
[-CC-:B------:R-:W-:Y:S01]  /*9670*/  FFMA.FTZ R173, R40, R5.reuse, -R11.reuse ;  /* 0x0000000528ad7223 */ /* 0x180fe2000001080b */
[-CC-:B------:R-:W-:Y:S01]  /*9680*/  FFMA.FTZ R34, R176, R5.reuse, -R11.reuse ;  /* 0x00000005b0227223 */ /* 0x180fe2000001080b */
[----:B------:R-:W-:Y:S01]  /*9690*/  @!P1 PRMT R46, RZ, 0x654, R42 ;  /* 0x00000654ff2e9816 */ /* 0x000fe2000000002a */
[-CC-:B------:R-:W-:Y:S01]  /*96a0*/  FFMA.FTZ R169, R48, R5.reuse, -R11.reuse ;  /* 0x0000000530a97223 */ /* 0x180fe2000001080b */
[-CC-:B------:R-:W-:Y:S01]  /*96b0*/  FFMA.FTZ R36, R50, R5.reuse, -R11.reuse ;  /* 0x0000000532247223 */ /* 0x180fe2000001080b */
[-CC-:B------:R-:W-:Y:S01]  /*96c0*/  FFMA.FTZ R171, R52, R5.reuse, -R11.reuse ;  /* 0x0000000534ab7223 */ /* 0x180fe2000001080b */
[-CC-:B------:R-:W-:Y:S01]  /*96d0*/  FFMA.FTZ R38, R54, R5.reuse, -R11.reuse ;  /* 0x0000000536267223 */ /* 0x180fe2000001080b */
[----:B------:R-:W1:Y:S01]  /*96e0*/  MUFU.EX2 R14, R14 ;  /* 0x0000000e000e7308 */ /* 0x000e620000000800 */
[-CC-:B------:R-:W-:Y:S01]  /*96f0*/  FFMA.FTZ R40, R58, R5.reuse, -R11.reuse ;  /* 0x000000053a287223 */ /* 0x180fe2000001080b */
[-CC-:B------:R-:W-:Y:S01]  /*9700*/  FFMA.FTZ R64, R64, R5.reuse, -R11.reuse ;  /* 0x0000000540407223 */ /* 0x180fe2000001080b */
[-CC-:B------:R-:W-:Y:S01]  /*9710*/  FFMA.FTZ R66, R66, R5.reuse, -R11.reuse ;  /* 0x0000000542427223 */ /* 0x180fe2000001080b */
[-CC-:B------:R-:W-:Y:S01]  /*9720*/  FFMA.FTZ R68, R68, R5.reuse, -R11.reuse ;  /* 0x0000000544447223 */ /* 0x180fe2000001080b */
[-CC-:B------:R-:W-:Y:S01]  /*9730*/  FFMA.FTZ R70, R70, R5.reuse, -R11.reuse ;  /* 0x0000000546467223 */ /* 0x180fe2000001080b */
[-CC-:B------:R-:W-:Y:S01]  /*9740*/  FFMA.FTZ R72, R72, R5.reuse, -R11.reuse ;  /* 0x0000000548487223 */ /* 0x180fe2000001080b */
[----:B------:R-:W-:Y:S01]  /*9750*/  FFMA.FTZ R74, R74, R5, -R11 ;  /* 0x000000054a4a7223 */ /* 0x000fe2000001080b */
[----:B------:R-:W-:Y:S01]  /*9760*/  MUFU.EX2 R183, R183 ;  /* 0x000000b700b77308 */ /* 0x000fe20000000800 */
[----:B0-----:R-:W-:Y:S01]  /*9770*/  FFMA.FTZ R3, R0, R3, R181 ;  /* 0x0000000300037223 */ /* 0x001fe200000100b5 */
[-CC-:B------:R-:W-:Y:S01]  /*9780*/  FFMA.FTZ R76, R76, R5.reuse, -R11.reuse ;  /* 0x000000054c4c7223 */ /* 0x180fe2000001080b */
[-CC-:B------:R-:W-:Y:S01]  /*9790*/  FFMA.FTZ R78, R78, R5.reuse, -R11.reuse ;  /* 0x000000054e4e7223 */ /* 0x180fe2000001080b */
[-CC-:B------:R-:W-:Y:S01]  /*97a0*/  FFMA.FTZ R80, R80, R5.reuse, -R11.reuse ;  /* 0x0000000550507223 */ /* 0x180fe2000001080b */
[-CC-:B------:R-:W-:Y:S01]  /*97b0*/  FFMA.FTZ R82, R82, R5.reuse, -R11.reuse ;  /* 0x0000000552527223 */ /* 0x180fe2000001080b */
[----:B------:R-:W-:Y:S01]  /*97c0*/  FFMA.FTZ R86, R86, R5, -R11 ;  /* 0x0000000556567223 */ /* 0x000fe2000001080b */
[----:B------:R-:W-:Y:S01]  /*97d0*/  F2FP.BF16.F32.PACK_AB R176, R32, R21 ;  /* 0x0000001520b0723e */ /* 0x000fe200000010ff */
[----:B------:R-:W-:Y:S01]  /*97e0*/  MUFU.EX2 R20, R20 ;  /* 0x0000001400147308 */ /* 0x000fe20000000800 */
[C---:B-1----:R-:W-:Y:S01]  /*97f0*/  FADD.FTZ R42, R14.reuse, R3 ;  /* 0x000000030e2a7221 */ /* 0x042fe20000010000 */
[----:B------:R-:W-:-:S02]  /*9800*/  F2FP.BF16.F32.PACK_AB R181, R14, R181 ;  /* 0x000000b50eb5723e */ /* 0x000fc400000010ff */
[----:B------:R-:W-:-:S04]  /*9810*/  F2FP.BF16.F32.PACK_AB R174, R44, R29 ;  /* 0x0000001d2cae723e */ /* 0x000fc800000010ff */
        /* <DEDUP_REMOVED lines=12> */
[----:B------:R-:W-:Y:S01]  /*98e0*/  FFMA.FTZ R167, R60, R5, -R11 ;  /* 0x000000053ca77223 */ /* 0x000fe2000001080b */
[----:B------:R-:W-:-:S02]  /*98f0*/  UMOV UR5, UR37 ;  /* 0x0000002500057c82 */ /* 0x000fc40008000000 */
[----:B------:R-:W-:Y:S08]  /*9900*/  MUFU.EX2 R179, R179 ;  /* 0x000000b300b37308 */ /* 0x000ff00000000800 */
[----:B------:R-:W-:Y:S08]  /*9910*/  MUFU.EX2 R164, R164 ;  /* 0x000000a400a47308 */ /* 0x000ff00000000800 */
[----:B------:R-:W-:Y:S08]  /*9920*/  MUFU.EX2 R28, R28 ;  /* 0x0000001c001c7308 */ /* 0x000ff00000000800 */
[----:B------:R-:W-:Y:S08]  /*9930*/  MUFU.EX2 R173, R173 ;  /* 0x000000ad00ad7308 */ /* 0x000ff00000000800 */
[----:B------:R-:W0:Y:S08]  /*9940*/  MUFU.EX2 R166, R166 ;  /* 0x000000a600a67308 */ /* 0x000e300000000800 */
[----:B------:R-:W-:Y:S08]  /*9950*/  MUFU.EX2 R30, R30 ;  /* 0x0000001e001e7308 */ /* 0x000ff00000000800 */
[----:B------:R-:W-:Y:S01]  /*9960*/  MUFU.EX2 R175, R175 ;  /* 0x000000af00af7308 */ /* 0x000fe20000000800 */
[----:B0-----:R-:W-:-:S07]  /*9970*/  F2FP.BF16.F32.PACK_AB R172, R166, R27 ;  /* 0x0000001ba6ac723e */ /* 0x001fce00000010ff */
[----:B------:R-:W-:Y:S08]  /*9980*/  MUFU.EX2 R34, R34 ;  /* 0x0000002200227308 */ /* 0x000ff00000000800 */
[----:B------:R0:W-:Y:S08]  /*9990*/  MUFU.EX2 R31, R178 ;  /* 0x000000b2001f7308 */ /* 0x0001f00000000800 */
        /* <DEDUP_REMOVED lines=13> */
[----:B------:R-:W-:Y:S02]  /*9a70*/  IMAD.U32 R35, RZ, RZ, UR9 ;  /* 0x00000009ff237e24 */ /* 0x000fe4000f8e00ff */
[----:B------:R-:W-:Y:S01]  /*9a80*/  MUFU.EX2 R40, R40 ;  /* 0x0000002800287308 */ /* 0x000fe20000000800 */
[----:B------:R-:W-:Y:S01]  /*9a90*/  HGMMA.64x128x16.F32.BF16 R88, R156, gdesc[UR12].tnspB, R88, gsb0 ;  /* 0x41e0000c9c587df0 */ /* 0x000fe20008001858 */
[----:B------:R-:W-:Y:S01]  /*9aa0*/  UMOV UR14, UR6 ;  /* 0x00000006000e7c82 */ /* 0x000fe20008000000 */
[----:B------:R-:W-:Y:S01]  /*9ab0*/  UMOV UR15, 0x40000040 ;  /* 0x40000040000f7882 */ /* 0x000fe20000000000 */
[----:B------:R-:W-:Y:S01]  /*9ac0*/  @!P1 LEA R35, R35, UR38, 0x3 ;  /* 0x0000002623239c11 */ /* 0x000fe2000f8e18ff */
[----:B------:R-:W-:-:S03]  /*9ad0*/  UIADD3 UR6, UR4, -0x1, URZ ;  /* 0xffffffff04067890 */ /* 0x000fc6000fffe03f */
[----:B------:R-:W-:Y:S01]  /*9ae0*/  MUFU.EX2 R160, R160 ;  /* 0x000000a000a07308 */ /* 0x000fe20000000800 */
[----:B------:R-:W-:-:S04]  /*9af0*/  @!P1 IADD3 R35, R35, 0x34840, RZ ;  /* 0x0003484023239810 */ /* 0x000fc80007ffe0ff */
[----:B------:R-:W-:Y:S01]  /*9b00*/  @!P1 PRMT R35, RZ, 0x654, R35 ;  /* 0x00000654ff239816 */ /* 0x000fe20000000023 */
[----:B------:R-:W-:Y:S01]  /*9b10*/  UMOV UR4, UR6 ;  /* 0x0000000600047c82 */ /* 0x000fe20008000000 */
[----:B------:R-:W-:Y:S01]  /*9b20*/  UMOV UR6, UR36 ;  /* 0x0000002400067c82 */ /* 0x000fe20008000000 */
        /* <DEDUP_REMOVED lines=11> */
[----:B------:R-:W0:Y:S08]  /*9be0*/  MUFU.EX2 R70, R70 ;  /* 0x0000004600467308 */ /* 0x000e300000000800 */
[----:B------:R-:W-:Y:S08]  /*9bf0*/  MUFU.EX2 R45, R45 ;  /* 0x0000002d002d7308 */ /* 0x000ff00000000800 */
[----:B------:R-:W-:Y:S01]  /*9c00*/  MUFU.EX2 R72, R72 ;  /* 0x0000004800487308 */ /* 0x000fe20000000800 */
[----:B0-----:R-:W-:-:S07]  /*9c10*/  F2FP.BF16.F32.PACK_AB R163, R70, R68 ;  /* 0x0000004446a3723e */ /* 0x001fce00000010ff */
[----:B------:R-:W0:Y:S08]  /*9c20*/  MUFU.EX2 R202, R202 ;  /* 0x000000ca00ca7308 */ /* 0x000e300000000800 */
[----:B------:R-:W1:Y:S08]  /*9c30*/  MUFU.EX2 R74, R74 ;  /* 0x0000004a004a7308 */ /* 0x000e700000000800 */
[----:B------:R-:W-:Y:S01]  /*9c40*/  MUFU.EX2 R47, R47 ;  /* 0x0000002f002f7308 */ /* 0x000fe20000000800 */
[----:B------:R-:W-:-:S02]  /*9c50*/  WARPGROUP.DEPBAR.LE gsb0, 0x0 ;  /* 0x00008000000079c5 */ /* 0x000fc40000010000 */
[----:B------:R-:W-:-:S05]  /*9c60*/  WARPGROUP.ARRIVE ;  /* 0x00000000000079c5 */ /* 0x000fca0000000000 */
[----:B------:R-:W-:Y:S01]  /*9c70*/  MUFU.EX2 R76, R76 ;  /* 0x0000004c004c7308 */ /* 0x000fe20000000800 */
[----:B0-----:R-:W-:Y:S02]  /*9c80*/  F2FP.BF16.F32.PACK_AB R156, R202, R45 ;  /* 0x0000002dca9c723e */ /* 0x001fe400000010ff */
[----:B-1----:R-:W-:Y:S01]  /*9c90*/  F2FP.BF16.F32.PACK_AB R157, R74, R72 ;  /* 0x000000484a9d723e */ /* 0x002fe200000010ff */
[----:B------:R-:W-:Y:S04]  /*9ca0*/  HGMMA.64x128x16.F32.BF16 R88, R152, gdesc[UR12].tnspB, R88, gsb0 ;  /* 0x41e0000c98587df0 */ /* 0x000fe80008001858 */
[----:B------:R-:W0:Y:S08]  /*9cb0*/  MUFU.EX2 R204, R204 ;  /* 0x000000cc00cc7308 */ /* 0x000e300000000800 */
[----:B------:R-:W1:Y:S08]  /*9cc0*/  MUFU.EX2 R78, R78 ;  /* 0x0000004e004e7308 */ /* 0x000e700000000800 */
[----:B------:R-:W-:Y:S01]  /*9cd0*/  MUFU.EX2 R49, R49 ;  /* 0x0000003100317308 */ /* 0x000fe20000000800 */
[----:B0-----:R-:W-:-:S07]  /*9ce0*/  F2FP.BF16.F32.PACK_AB R158, R204, R47 ;  /* 0x0000002fcc9e723e */ /* 0x001fce00000010ff */
[----:B------:R-:W-:Y:S01]  /*9cf0*/  MUFU.EX2 R80, R80 ;  /* 0x0000005000507308 */ /* 0x000fe20000000800 */
[----:B-1----:R-:W-:-:S07]  /*9d00*/  F2FP.BF16.F32.PACK_AB R159, R78, R76 ;  /* 0x0000004c4e9f723e */ /* 0x002fce00000010ff */
[----:B------:R-:W0:Y:S08]  /*9d10*/  MUFU.EX2 R206, R206 ;  /* 0x000000ce00ce7308 */ /* 0x000e300000000800 */
[----:B------:R-:W1:Y:S08]  /*9d20*/  MUFU.EX2 R82, R82 ;  /* 0x0000005200527308 */ /* 0x000e700000000800 */
[----:B------:R-:W-:Y:S08]  /*9d30*/  MUFU.EX2 R51, R51 ;  /* 0x0000003300337308 */ /* 0x000ff00000000800 */
[----:B------:R-:W-:Y:S08]  /*9d40*/  MUFU.EX2 R86, R86 ;  /* 0x0000005600567308 */ /* 0x000ff00000000800 */
[----:B------:R-:W2:Y:S01]  /*9d50*/  MUFU.EX2 R84, R84 ;  /* 0x0000005400547308 */ /* 0x000ea20000000800 */
[----:B------:R-:W-:-:S02]  /*9d60*/  WARPGROUP.DEPBAR.LE gsb0, 0x0 ;  /* 0x00008000000079c5 */ /* 0x000fc40000010000 */
[----:B------:R3:W-:Y:S01]  /*9d70*/  @!P1 SYNCS.ARRIVE.TRANS64.RED.A1T0 RZ, [R35+URZ], RZ ;  /* 0x000000ff23ff99a7 */ /* 0x0007e2000810043f */
[----:B0-----:R-:W-:Y:S02]  /*9d80*/  F2FP.BF16.F32.PACK_AB R152, R206, R49 ;  /* 0x00000031ce98723e */ /* 0x001fe400000010ff */
[----:B-1----:R-:W-:Y:S02]  /*9d90*/  F2FP.BF16.F32.PACK_AB R153, R82, R80 ;  /* 0x000000505299723e */ /* 0x002fe400000010ff */
[----:B--2---:R-:W-:Y:S01]  /*9da0*/  F2FP.BF16.F32.PACK_AB R154, R84, R51 ;  /* 0x00000033549a723e */ /* 0x004fe200000010ff */
[----:B---3--:R-:W-:Y:S01]  /*9db0*/  FFMA.FTZ R35, R2, R4, R13 ;  /* 0x0000000402237223 */ /* 0x008fe2000001000d */
[----:B------:R0:W-:Y:S03]  /*9dc0*/  @!P1 SYNCS.ARRIVE.TRANS64.RED.A1T0 RZ, [R46+URZ], RZ ;  /* 0x000000ff2eff99a7 */ /* 0x0001e6000810043f */
[----:B------:R-:W-:Y:S01]  /*9dd0*/  FADD.FTZ R4, R170, R35 ;  /* 0x00000023aa047221 */ /* 0x000fe20000010000 */
[----:B------:R-:W-:Y:S01]  /*9de0*/  FADD.FTZ R35, R183, R42 ;  /* 0x0000002ab7237221 */ /* 0x000fe20000010000 */
[----:B------:R-:W-:-:S02]  /*9df0*/  F2FP.BF16.F32.PACK_AB R183, R20, R183 ;  /* 0x000000b714b7723e */ /* 0x000fc400000010ff */
[----:B------:R-:W-:Y:S01]  /*9e00*/  FADD.FTZ R3, R15, R4 ;  /* 0x000000040f037221 */ /* 0x000fe20000010000 */
[----:B0-----:R-:W-:Y:S01]  /*9e10*/  FADD.FTZ R46, R20, R35 ;  /* 0x00000023142e7221 */ /* 0x001fe20000010000 */
[-CC-:B------:R-:W-:Y:S01]  /*9e20*/  FFMA.FTZ R4, R62, R5.reuse, -R11.reuse ;  /* 0x000000053e047223 */ /* 0x180fe2000001080b */
[----:B------:R-:W-:Y:S01]  /*9e30*/  FFMA.FTZ R11, R168, R5, -R11 ;  /* 0x00000005a80b7223 */ /* 0x000fe2000001080b */
[----:B------:R-:W-:Y:S01]  /*9e40*/  FADD.FTZ R42, R24, R3 ;  /* 0x00000003182a7221 */ /* 0x000fe20000010000 */
[----:B------:R-:W-:Y:S01]  /*9e50*/  FADD.FTZ R35, R177, R46 ;  /* 0x0000002eb1237221 */ /* 0x000fe20000010000 */
[C---:B------:R-:W-:Y:S02]  /*9e60*/  F2FP.BF16.F32.PACK_AB R177, R26.reuse, R177 ;  /* 0x000000b11ab1723e */ /* 0x040fe400000010ff */
[----:B------:R-:W-:Y:S01]  /*9e70*/  FADD.FTZ R3, R21, R42 ;  /* 0x0000002a15037221 */ /* 0x000fe20000010000 */
[----:B------:R-:W-:Y:S01]  /*9e80*/  FADD.FTZ R46, R26, R35 ;  /* 0x000000231a2e7221 */ /* 0x000fe20000010000 */
[----:B------:R-:W-:Y:S01]  /*9e90*/  MUFU.EX2 R4, R4 ;  /* 0x0000000400047308 */ /* 0x000fe20000000800 */
[----:B------:R-:W-:Y:S01]  /*9ea0*/  F2FP.BF16.F32.PACK_AB R168, R194, R31 ;  /* 0x0000001fc2a8723e */ /* 0x000fe200000010ff */
[----:B------:R-:W-:Y:S01]  /*9eb0*/  FADD.FTZ R42, R32, R3 ;  /* 0x00000003202a7221 */ /* 0x000fe20000010000 */
[----:B------:R-:W-:Y:S01]  /*9ec0*/  FADD.FTZ R35, R179, R46 ;  /* 0x0000002eb3237221 */ /* 0x000fe20000010000 */
[----:B------:R-:W-:-:S02]  /*9ed0*/  F2FP.BF16.F32.PACK_AB R179, R28, R179 ;  /* 0x000000b31cb3723e */ /* 0x000fc400000010ff */
[----:B------:R-:W-:Y:S01]  /*9ee0*/  FADD.FTZ R3, R25, R42 ;  /* 0x0000002a19037221 */ /* 0x000fe20000010000 */
[----:B------:R-:W-:Y:S01]  /*9ef0*/  FADD.FTZ R46, R28, R35 ;  /* 0x000000231c2e7221 */ /* 0x000fe20000010000 */
[----:B------:R-:W0:Y:S01]  /*9f00*/  MUFU.EX2 R11, R11 ;  /* 0x0000000b000b7308 */ /* 0x000e220000000800 */
[----:B------:R-:W-:Y:S01]  /*9f10*/  F2FP.BF16.F32.PACK_AB R170, R196, R33 ;  /* 0x00000021c4aa723e */ /* 0x000fe200000010ff */
[----:B------:R-:W-:Y:S01]  /*9f20*/  FADD.FTZ R42, R164, R3 ;  /* 0x00000003a42a7221 */ /* 0x000fe20000010000 */
[----:B------:R-:W-:Y:S01]  /*9f30*/  FADD.FTZ R35, R173, R46 ;  /* 0x0000002ead237221 */ /* 0x000fe20000010000 */
[----:B------:R-:W-:Y:S02]  /*9f40*/  F2FP.BF16.F32.PACK_AB R164, R160, R37 ;  /* 0x00000025a0a4723e */ /* 0x000fe400000010ff */
[----:B------:R-:W-:Y:S01]  /*9f50*/  FADD.FTZ R3, R27, R42 ;  /* 0x0000002a1b037221 */ /* 0x000fe20000010000 */
[C---:B------:R-:W-:Y:S01]  /*9f60*/  FADD.FTZ R46, R30.reuse, R35 ;  /* 0x000000231e2e7221 */ /* 0x040fe20000010000 */
[----:B------:R-:W-:-:S02]  /*9f70*/  F2FP.BF16.F32.PACK_AB R173, R30, R173 ;  /* 0x000000ad1ead723e */ /* 0x000fc400000010ff */
[----:B------:R-:W-:Y:S01]  /*9f80*/  FADD.FTZ R42, R166, R3 ;  /* 0x00000003a62a7221 */ /* 0x000fe20000010000 */
[----:B------:R-:W-:Y:S01]  /*9f90*/  FADD.FTZ R35, R175, R46 ;  /* 0x0000002eaf237221 */ /* 0x000fe20000010000 */
[----:B------:R-:W-:Y:S02]  /*9fa0*/  F2FP.BF16.F32.PACK_AB R166, R162, R39 ;  /* 0x00000027a2a6723e */ /* 0x000fe400000010ff */
[----:B------:R-:W-:Y:S01]  /*9fb0*/  FADD.FTZ R3, R29, R42 ;  /* 0x0000002a1d037221 */ /* 0x000fe20000010000 */
[C---:B------:R-:W-:Y:S01]  /*9fc0*/  FADD.FTZ R46, R34.reuse, R35 ;  /* 0x00000023222e7221 */ /* 0x040fe20000010000 */
[----:B------:R-:W-:Y:S02]  /*9fd0*/  F2FP.BF16.F32.PACK_AB R175, R34, R175 ;  /* 0x000000af22af723e */ /* 0x000fe400000010ff */
[----:B------:R-:W-:Y:S01]  /*9fe0*/  FADD.FTZ R42, R44, R3 ;  /* 0x000000032c2a7221 */ /* 0x000fe20000010000 */
[----:B------:R-:W-:Y:S01]  /*9ff0*/  FADD.FTZ R13, R169, R46 ;  /* 0x0000002ea90d7221 */ /* 0x000fe20000010000 */
[----:B0-----:R-:W-:-:S02]  /*a000*/  F2FP.BF16.F32.PACK_AB R155, R11, R86 ;  /* 0x000000560b9b723e */ /* 0x001fc400000010ff */
[----:B------:R-:W-:Y:S01]  /*a010*/  FADD.FTZ R3, R31, R42 ;  /* 0x0000002a1f037221 */ /* 0x000fe20000010000 */
[C---:B------:R-:W-:Y:S01]  /*a020*/  FADD.FTZ R24, R36.reuse, R13 ;  /* 0x0000000d24187221 */ /* 0x040fe20000010000 */
        /* <DEDUP_REMOVED lines=15> */
[----:B------:R-:W-:Y:S01]  /*a120*/  FADD.FTZ R13, R4, R13 ;  /* 0x0000000d040d7221 */ /* 0x000fe20000010000 */
[----:B------:R-:W-:Y:S02]  /*a130*/  F2FP.BF16.F32.PACK_AB R160, R198, R41 ;  /* 0x00000029c6a0723e */ /* 0x000fe400000010ff */
[----:B------:R-:W-:Y:S01]  /*a140*/  FADD.FTZ R14, R162, R3 ;  /* 0x00000003a20e7221 */ /* 0x000fe20000010000 */
[----:B------:R-:W-:Y:S01]  /*a150*/  FADD.FTZ R13, R64, R13 ;  /* 0x0000000d400d7221 */ /* 0x000fe20000010000 */
[----:B------:R-:W-:-:S02]  /*a160*/  F2FP.BF16.F32.PACK_AB R162, R200, R43 ;  /* 0x0000002bc8a2723e */ /* 0x000fc400000010ff */
[----:B------:R-:W-:Y:S01]  /*a170*/  FADD.FTZ R3, R41, R14 ;  /* 0x0000000e29037221 */ /* 0x000fe20000010000 */
[----:B------:R-:W-:-:S03]  /*a180*/  FADD.FTZ R13, R66, R13 ;  /* 0x0000000d420d7221 */ /* 0x000fc60000010000 */
        /* <DEDUP_REMOVED lines=18> */
[----:B------:R-:W-:-:S04]  /*a2b0*/  FADD.FTZ R3, R51, R4 ;  /* 0x0000000433037221 */ /* 0x000fc80000010000 */
[----:B------:R-:W-:Y:S01]  /*a2c0*/  FADD.FTZ R4, R84, R3 ;  /* 0x0000000354047221 */ /* 0x000fe20000010000 */
[----:B------:R-:W-:Y:S01]  /*a2d0*/  FADD.FTZ R3, R11, R13 ;  /* 0x0000000d0b037221 */ /* 0x000fe20000010000 */
[----:B------:R-:W-:Y:S02]  /*a2e0*/  IMAD.MOV.U32 R11, RZ, RZ, R10 ;  /* 0x000000ffff0b7224 */ /* 0x000fe400078e000a */
[----:B------:R-:W-:Y:S01]  /*a2f0*/  IMAD.MOV.U32 R13, RZ, RZ, R12 ;  /* 0x000000ffff0d7224 */ /* 0x000fe200078e000c */
[----:B------:R-:W-:Y:S06]  /*a300*/  @P2 BRA `(.L_x_2262) ;  /* 0xffffffd400a42947 */ /* 0x000fec000383ffff */
.L_x_2253:
        /* <DEDUP_REMOVED lines=67> */
.L_x_2263:
[----:B------:R-:W-:Y:S01]  /*a740*/  ULEA UR5, UR36, UR38, 0x3 ;  /* 0x0000002624057291 */ /* 0x000fe2000f8e183f */
[----:B------:R-:W-:-:S05]  /*a750*/  IMAD.U32 R0, RZ, RZ, UR37 ;  /* 0x00000025ff007e24 */ /* 0x000fca000f8e00ff */
[----:B------:R-:W-:-:S04]  /*a760*/  SHF.L.U32 R0, R0, 0x1f, RZ ;  /* 0x0000001f00007819 */ /* 0x000fc800000006ff */
[----:B------:R0:W1:Y:S01]  /*a770*/  SYNCS.PHASECHK.TRANS64.TRYWAIT P2, [UR5+0x34850], R0 ;  /* 0x03485000ff0075a7 */ /* 0x0000620008040145 */
[----:B------:R-:W-:Y:S05]  /*a780*/  @!P0 BRA `(.L_x_2264) ;  /* 0x0000000000048947 */ /* 0x000fea0003800000 */
[----:B------:R-:W-:Y:S01]  /*a790*/  BPT.TRAP 0x1 ;  /* 0x000000040000795c */ /* 0x000fe20000300000 */
.L_x_2264:
[----:B-1----:R-:W-:Y:S05]  /*a7a0*/  @P2 BRA `(.L_x_2265) ;  /* 0x0000000000082947 */ /* 0x002fea0003800000 */
[----:B------:R-:W1:Y:S02]  /*a7b0*/  SYNCS.PHASECHK.TRANS64.TRYWAIT P0, [UR5+0x34850], R0 ;  /* 0x03485000ff0075a7 */ /* 0x000e640008000145 */
[----:B-1----:R-:W-:Y:S05]  /*a7c0*/  @!P0 BRA `(.L_x_2266) ;  /* 0x0000007000dc8947 */ /* 0x002fea0003800000 */
.L_x_2265:
[----:B------:R-:W-:Y:S01]  /*a7d0*/  UIADD3 UR38, UR38, 0x400, URZ ;  /* 0x0000040026267890 */ /* 0x000fe2000fffe03f */
[----:B------:R-:W-:Y:S01]  /*a7e0*/  WARPGROUP.ARRIVE ;  /* 0x00000000000079c5 */ /* 0x000fe20000000000 */
[----:B------:R-:W-:Y:S01]  /*a7f0*/  UMOV UR7, 0x40000040 ;  /* 0x4000004000077882 */ /* 0x000fe20000000000 */
[----:B-1----:R-:W1:Y:S01]  /*a800*/  SHFL.BFLY PT, R7, R4, 0x2, 0x1f ;  /* 0x0c401f0004077f89 */ /* 0x002e6200000e0000 */
[----:B------:R-:W-:Y:S01]  /*a810*/  USHF.R.U32.HI UR38, URZ, 0x4, UR38 ;  /* 0x000000043f267899 */ /* 0x000fe20008011626 */
[----:B------:R-:W-:Y:S01]  /*a820*/  R2UR UR8, R185 ;  /* 0x00000000b90872ca */ /* 0x000fe200000e0000 */
[----:B------:R-:W-:Y:S01]  /*a830*/  IMAD.MOV.U32 R88, RZ, RZ, -0x800000 ;  /* 0xff800000ff587424 */ /* 0x000fe200078e00ff */
[----:B0-----:R-:W0:Y:S01]  /*a840*/  SHFL.BFLY PT, R0, R3, 0x2, 0x1f ;  /* 0x0c401f0003007f89 */ /* 0x001e2200000e0000 */
[----:B------:R-:W-:-:S04]  /*a850*/  ULOP3.LUT UR38, UR38, 0x3fff, URZ, 0xc0, !UPT ;  /* 0x00003fff26267892 */ /* 0x000fc8000f8ec03f */
[----:B------:R-:W-:-:S04]  /*a860*/  ULOP3.LUT UR4, UR38, 0x4000000, URZ, 0xfc, !UPT ;  /* 0x0400000026047892 */ /* 0x000fc8000f8efc3f */
[----:B------:R-:W-:Y:S02]  /*a870*/  ULEA UR4, UR36, UR4, 0xb ;  /* 0x0000000424047291 */ /* 0x000fe4000f8e583f */
[----:B------:R-:W-:Y:S02]  /*a880*/  UIADD3 UR36, UR36, 0x1, URZ ;  /* 0x0000000124247890 */ /* 0x000fe4000fffe03f */
[----:B------:R-:W-:Y:S02]  /*a890*/  UIADD3 UR8, UR8, 0x1, URZ ;  /* 0x0000000108087890 */ /* 0x000fe4000fffe03f */
[----:B------:R-:W-:Y:S01]  /*a8a0*/  UISETP.NE.AND UP0, UPT, UR36, 0x2, UPT ;  /* 0x000000022400788c */ /* 0x000fe2000bf05270 */
[----:B------:R-:W-:Y:S02]  /*a8b0*/  UMOV UR6, UR4 ;  /* 0x0000000400067c82 */ /* 0x000fe40008000000 */
[----:B------:R-:W-:Y:S01]  /*a8c0*/  HGMMA.64x128x16.F32.BF16 R24, R180, gdesc[UR4].tnspB, R24, gsb0 ;  /* 0x41e00004b4187df0 */ /* 0x000fe20008001818 */
[----:B------:R-:W-:Y:S01]  /*a8d0*/  UIADD3 UR6, UR4, 0x80, URZ ;  /* 0x0000008004067890 */ /* 0x000fe2000fffe03f */
[----:B-1----:R-:W-:Y:S01]  /*a8e0*/  FADD.FTZ R7, R7, R4 ;  /* 0x0000000407077221 */ /* 0x002fe20000010000 */
[----:B------:R-:W-:Y:S01]  /*a8f0*/  UMOV UR7, 0x40000040 ;  /* 0x4000004000077882 */ /* 0x000fe20000000000 */
[----:B------:R-:W-:-:S02]  /*a900*/  IMAD.MOV.U32 R4, RZ, RZ, RZ ;  /* 0x000000ffff047224 */ /* 0x000fc400078e00ff */
[----:B0-----:R-:W-:Y:S01]  /*a910*/  FADD.FTZ R2, R0, R3 ;  /* 0x0000000300027221 */ /* 0x001fe20000010000 */
[----:B------:R-:W-:Y:S01]  /*a920*/  IMAD.MOV.U32 R3, RZ, RZ, RZ ;  /* 0x000000ffff037224 */ /* 0x000fe200078e00ff */
[----:B------:R-:W0:Y:S01]  /*a930*/  SHFL.BFLY PT, R0, R7, 0x1, 0x1f ;  /* 0x0c201f0007007f89 */ /* 0x000e2200000e0000 */
[----:B------:R-:W-:Y:S01]  /*a940*/  IMAD.U32 R185, RZ, RZ, UR8 ;  /* 0x00000008ffb97e24 */ /* 0x000fe2000f8e00ff */
[----:B------:R-:W-:Y:S02]  /*a950*/  USEL UR36, UR36, URZ, UP0 ;  /* 0x0000003f24247287 */ /* 0x000fe40008000000 */
[----:B------:R-:W1:Y:S01]  /*a960*/  SHFL.BFLY PT, R9, R2, 0x1, 0x1f ;  /* 0x0c201f0002097f89 */ /* 0x000e6200000e0000 */
[----:B0-----:R-:W-:Y:S01]  /*a970*/  FADD.FTZ R11, R7, R0 ;  /* 0x00000000070b7221 */ /* 0x001fe20000010000 */
[----:B------:R-:W-:Y:S02]  /*a980*/  IMAD.MOV.U32 R0, RZ, RZ, -0x800000 ;  /* 0xff800000ff007424 */ /* 0x000fe400078e00ff */
[----:B-1----:R-:W-:-:S02]  /*a990*/  FADD.FTZ R9, R2, R9 ;  /* 0x0000000902097221 */ /* 0x002fc40000010000 */
[----:B------:R-:W-:Y:S01]  /*a9a0*/  FSETP.NE.FTZ.AND P0, PT, R11, RZ, PT ;  /* 0x000000ff0b00720b */ /* 0x000fe20003f15000 */
[----:B------:R-:W-:Y:S02]  /*a9b0*/  IMAD.U32 R2, RZ, RZ, UR5 ;  /* 0x00000005ff027e24 */ /* 0x000fe4000f8e00ff */
[----:B------:R-:W-:Y:S02]  /*a9c0*/  FSETP.NE.FTZ.AND P2, PT, R9, RZ, PT ;  /* 0x000000ff0900720b */ /* 0x000fe40003f55000 */
[----:B------:R-:W-:-:S05]  /*a9d0*/  @!P1 VIADD R2, R2, 0x34860 ;  /* 0x0003486002029836 */ /* 0x000fca0000000000 */
[----:B------:R-:W-:-:S03]  /*a9e0*/  @!P1 PRMT R2, RZ, 0x654, R2 ;  /* 0x00000654ff029816 */ /* 0x000fc60000000002 */
[----:B------:R-:W0:Y:S01]  /*a9f0*/  @P0 MUFU.LG2 R6, R11 ;  /* 0x0000000b00060308 */ /* 0x000e220000000c00 */
[C---:B------:R-:W-:Y:S02]  /*aa00*/  @P0 FMUL.FTZ R7, R5.reuse, 0.69314718246459960938 ;  /* 0x3f31721805070820 */ /* 0x040fe40000410000 */
[----:B------:R-:W-:-:S05]  /*aa10*/  @P2 FMUL.FTZ R14, R5, 0.69314718246459960938 ;  /* 0x3f317218050e2820 */ /* 0x000fca0000410000 */
        /* <DEDUP_REMOVED lines=110> */
.L_x_2236:
[----:B------:R-:W0:Y:S01]  /*b100*/  S2R R3, SR_CgaCtaId ;  /* 0x0000000000037919 */ /* 0x000e220000008800 */
[----:B------:R-:W-:Y:S01]  /*b110*/  MOV R36, 0x400 ;  /* 0x0000040000247802 */ /* 0x000fe20000000f00 */
[----:B------:R-:W-:Y:S01]  /*b120*/  BSSY B0, `(.L_x_2267) ;  /* 0x00001d4000007945 */ /* 0x000fe20003800000 */
[----:B------:R-:W-:Y:S02]  /*b130*/  BAR.SYNC.DEFER_BLOCKING 0x5, 0x180 ;  /* 0x0146000000007b1d */ /* 0x000fe40000010000 */
[----:B0-----:R-:W-:-:S05]  /*b140*/  LEA R36, R3, R36, 0x18 ;  /* 0x0000002403247211 */ /* 0x001fca00078ec0ff */
[----:B------:R-:W0:Y:S02]  /*b150*/  LDS R2, [R36+0x348d0] ;  /* 0x0348d00024027984 */ /* 0x000e240000000800 */
[----:B0-----:R-:W-:Y:S01]  /*b160*/  R2UR UR4, R2 ;  /* 0x00000000020472ca */ /* 0x001fe200000e0000 */
[----:B------:R-:W-:Y:S06]  /*b170*/  BAR.ARV 0x4, 0x180 ;  /* 0x0106000000007b1d */ /* 0x000fec0000002000 */
[----:B------:R-:W-:Y:S08]  /*b180*/  @P0 BRA `(.L_x_2268) ;  /* 0x0000001000c00947 */ /* 0x000ff00003800000 */
[----:B------:R-:W0:Y:S01]  /*b190*/  S2R R3, SR_SWINHI ;  /* 0x0000000000037919 */ /* 0x000e220000002f00 */
[----:B------:R-:W-:Y:S01]  /*b1a0*/  R2UR UR14, R23 ;  /* 0x00000000170e72ca */ /* 0x000fe200000e0000 */
[----:B------:R-:W-:Y:S01]  /*b1b0*/  ULDC.64 UR8, c[0x0][0xb90] ;  /* 0x0002e40000087ab9 */ /* 0x000fe20000000a00 */
[----:B------:R-:W-:Y:S01]  /*b1c0*/  F2FP.BF16.F32.PACK_AB R6, R93, R6 ;  /* 0x000000065d06723e */ /* 0x000fe200000010ff */
[----:B------:R-:W-:Y:S01]  /*b1d0*/  USHF.R.S32.HI UR13, URZ, 0x1f, UR61 ;  /* 0x0000001f3f0d7899 */ /* 0x000fe2000801143d */
[----:B------:R-:W-:Y:S01]  /*b1e0*/  F2FP.BF16.F32.PACK_AB R72, R73, R72 ;  /* 0x000000484948723e */ /* 0x000fe200000010ff */
[----:B------:R-:W-:Y:S01]  /*b1f0*/  ULDC.64 UR10, c[0x0][0xb98] ;  /* 0x0002e600000a7ab9 */ /* 0x000fe20000000a00 */
[----:B------:R-:W-:Y:S01]  /*b200*/  F2FP.BF16.F32.PACK_AB R73, R75, R74 ;  /* 0x0000004a4b49723e */ /* 0x000fe200000010ff */
[----:B------:R-:W-:Y:S01]  /*b210*/  ULDC.64 UR16, c[0x0][0x208] ;  /* 0x0000820000107ab9 */ /* 0x000fe20000000a00 */
[----:B------:R-:W-:Y:S02]  /*b220*/  F2FP.BF16.F32.PACK_AB R80, R81, R80 ;  /* 0x000000505150723e */ /* 0x000fe400000010ff */
[----:B------:R-:W-:-:S02]  /*b230*/  F2FP.BF16.F32.PACK_AB R74, R77, R76 ;  /* 0x0000004c4d4a723e */ /* 0x000fc400000010ff */
[----:B------:R-:W-:Y:S01]  /*b240*/  F2FP.BF16.F32.PACK_AB R75, R79, R78 ;  /* 0x0000004e4f4b723e */ /* 0x000fe200000010ff */
[----:B------:R-:W-:Y:S01]  /*b250*/  USHF.R.S32.HI UR12, URZ, 0x1f, UR14 ;  /* 0x0000001f3f0c7899 */ /* 0x000fe2000801140e */
[----:B------:R-:W-:Y:S01]  /*b260*/  F2FP.BF16.F32.PACK_AB R81, R83, R82 ;  /* 0x000000525351723e */ /* 0x000fe200000010ff */
[----:B------:R-:W-:Y:S01]  /*b270*/  UIMAD.WIDE.U32 UR6, UR14, UR8, URZ ;  /* 0x000000080e0672a5 */ /* 0x000fe2000f8e003f */
[----:B------:R-:W-:Y:S01]  /*b280*/  F2FP.BF16.F32.PACK_AB R82, R85, R84 ;  /* 0x000000545552723e */ /* 0x000fe200000010ff */
[----:B------:R-:W-:Y:S01]  /*b290*/  UIMAD UR5, UR12, UR8, URZ ;  /* 0x000000080c0572a4 */ /* 0x000fe2000f8e023f */
[----:B------:R-:W-:Y:S01]  /*b2a0*/  F2FP.BF16.F32.PACK_AB R83, R87, R86 ;  /* 0x000000565753723e */ /* 0x000fe200000010ff */
[----:B------:R-:W-:Y:S02]  /*b2b0*/  UIMAD UR8, UR13, UR10, URZ ;  /* 0x0000000a0d0872a4 */ /* 0x000fe4000f8e023f */
[----:B------:R-:W-:Y:S02]  /*b2c0*/  UIMAD UR5, UR14, UR9, UR5 ;  /* 0x000000090e0572a4 */ /* 0x000fe4000f8e0205 */
[----:B------:R-:W-:-:S02]  /*b2d0*/  UIMAD UR8, UR61, UR11, UR8 ;  /* 0x0000000b3d0872a4 */ /* 0x000fc4000f8e0208 */
[----:B------:R-:W-:-:S03]  /*b2e0*/  UIADD3 UR7, UR7, UR5, URZ ;  /* 0x0000000507077290 */ /* 0x000fc6000fffe03f */
[----:B------:R-:W-:Y:S01]  /*b2f0*/  ULDC UR5, c[0x0][0xa88] ;  /* 0x0002a20000057ab9 */ /* 0x000fe20000000800 */
[----:B------:R-:W-:Y:S01]  /*b300*/  UIMAD.WIDE.U32 UR6, UR61, UR10, UR6 ;  /* 0x0000000a3d0672a5 */ /* 0x000fe2000f8e0006 */
[----:B------:R-:W-:Y:S02]  /*b310*/  MOV R34, R36 ;  /* 0x0000002400227202 */ /* 0x000fe40000000f00 */
[----:B0-----:R-:W-:Y:S01]  /*b320*/  MOV R35, R3 ;  /* 0x0000000300237202 */ /* 0x001fe20000000f00 */
[----:B------:R-:W-:Y:S01]  /*b330*/  IMAD R3, R184, 0x40, R16 ;  /* 0x00000040b8037824 */ /* 0x000fe200078e0210 */
[----:B------:R-:W-:Y:S01]  /*b340*/  ULDC.64 UR10, c[0x0][0xaf0] ;  /* 0x0002bc00000a7ab9 */ /* 0x000fe20000000a00 */
[----:B------:R-:W-:-:S04]  /*b350*/  IMAD.WIDE R4, R189, 0x2, R34 ;  /* 0x00000002bd047825 */ /* 0x000fc800078e0222 */
[----:B------:R-:W-:Y:S01]  /*b360*/  IMAD.WIDE R34, R3, 0x2, R34 ;  /* 0x0000000203227825 */ /* 0x000fe200078e0222 */
[C---:B------:R-:W-:Y:S02]  /*b370*/  IADD3 R23, P2, R4.reuse, 0x4020, RZ ;  /* 0x0000402004177810 */ /* 0x040fe40007f5e0ff */
[C---:B------:R-:W-:Y:S02]  /*b380*/  LOP3.LUT R3, R4.reuse, 0x380, RZ, 0xc0, !PT ;  /* 0x0000038004037812 */ /* 0x040fe400078ec0ff */
[----:B------:R-:W-:Y:S01]  /*b390*/  LOP3.LUT R12, R23, 0x380, RZ, 0xc0, !PT ;  /* 0x00000380170c7812 */ /* 0x000fe200078ec0ff */
[----:B------:R-:W-:Y:S01]  /*b3a0*/  IMAD.X R39, RZ, RZ, R5, P2 ;  /* 0x000000ffff277224 */ /* 0x000fe200010e0605 */
[----:B------:R-:W-:Y:S02]  /*b3b0*/  IADD3 R27, P1, R4, 0x4040, RZ ;  /* 0x00004040041b7810 */ /* 0x000fe40007f3e0ff */
[----:B------:R-:W-:Y:S02]  /*b3c0*/  SHF.R.U64 R12, R12, 0x3, RZ ;  /* 0x000000030c0c7819 */ /* 0x000fe400000012ff */
[----:B------:R-:W-:-:S02]  /*b3d0*/  IADD3 R21, P6, R4, 0x20, RZ ;  /* 0x0000002004157810 */ /* 0x000fc40007fde0ff */
[----:B------:R-:W-:Y:S02]  /*b3e0*/  LOP3.LUT R38, R12, R23, RZ, 0x3c, !PT ;  /* 0x000000170c267212 */ /* 0x000fe400078e3cff */
[----:B------:R-:W0:Y:S01]  /*b3f0*/  LDC R23, c[0x0][0xbe8] ;  /* 0x0002fa00ff177b82 */ /* 0x000e220000000800 */
[----:B------:R-:W-:Y:S01]  /*b400*/  SHF.R.U64 R3, R3, 0x3, RZ ;  /* 0x0000000303037819 */ /* 0x000fe200000012ff */
[--C-:B------:R-:W-:Y:S01]  /*b410*/  IMAD.X R13, RZ, RZ, R5.reuse, P6 ;  /* 0x000000ffff0d7224 */ /* 0x100fe200030e0605 */
[C---:B------:R-:W-:Y:S02]  /*b420*/  IADD3 R10, P3, R4.reuse, 0x4000, RZ ;  /* 0x00004000040a7810 */ /* 0x040fe40007f7e0ff */
[C---:B------:R-:W-:Y:S02]  /*b430*/  IADD3 R43, P0, R4.reuse, 0x4060, RZ ;  /* 0x00004060042b7810 */ /* 0x040fe40007f1e0ff */
[C---:B------:R-:W-:Y:S01]  /*b440*/  IADD3 R8, P4, R4.reuse, 0x60, RZ ;  /* 0x0000006004087810 */ /* 0x040fe20007f9e0ff */
[----:B------:R-:W-:Y:S01]  /*b450*/  IMAD.X R15, RZ, RZ, R5, P3 ;  /* 0x000000ffff0f7224 */ /* 0x000fe200018e0605 */
[----:B------:R-:W-:-:S02]  /*b460*/  IADD3 R25, P5, R4, 0x40, RZ ;  /* 0x0000004004197810 */ /* 0x000fc40007fbe0ff */
[----:B------:R-:W-:Y:S01]  /*b470*/  LOP3.LUT R4, R3, R4, RZ, 0x3c, !PT ;  /* 0x0000000403047212 */ /* 0x000fe200078e3cff */
[--C-:B------:R-:W-:Y:S01]  /*b480*/  IMAD.X R11, RZ, RZ, R5.reuse, P4 ;  /* 0x000000ffff0b7224 */ /* 0x100fe200020e0605 */
[----:B------:R-:W-:Y:S01]  /*b490*/  LOP3.LUT R14, R27, 0x380, RZ, 0xc0, !PT ;  /* 0x000003801b0e7812 */ /* 0x000fe200078ec0ff */
[----:B------:R-:W-:Y:S01]  /*b4a0*/  IMAD.X R9, RZ, RZ, R5, P5 ;  /* 0x000000ffff097224 */ /* 0x000fe200028e0605 */
[----:B------:R-:W-:Y:S02]  /*b4b0*/  LOP3.LUT R3, R10, 0x380, RZ, 0xc0, !PT ;  /* 0x000003800a037812 */ /* 0x000fe400078ec0ff */
[----:B------:R-:W-:Y:S02]  /*b4c0*/  LOP3.LUT R2, R21, 0x380, RZ, 0xc0, !PT ;  /* 0x0000038015027812 */ /* 0x000fe400078ec0ff */
[----:B------:R-:W-:Y:S02]  /*b4d0*/  IADD3 R33, P6, R34, 0x1000, RZ ;  /* 0x0000100022217810 */ /* 0x000fe40007fde0ff */
[----:B------:R-:W-:-:S02]  /*b4e0*/  SHF.R.U64 R14, R14, 0x3, RZ ;  /* 0x000000030e0e7819 */ /* 0x000fc400000012ff */
[----:B------:R-:W-:Y:S02]  /*b4f0*/  SHF.R.U64 R3, R3, 0x3, RZ ;  /* 0x0000000303037819 */ /* 0x000fe400000012ff */
[----:B------:R-:W-:Y:S02]  /*b500*/  SHF.R.U64 R2, R2, 0x3, RZ ;  /* 0x0000000302027819 */ /* 0x000fe400000012ff */
[----:B------:R-:W-:Y:S02]  /*b510*/  LOP3.LUT R32, R33, 0x380, RZ, 0xc0, !PT ;  /* 0x0000038021207812 */ /* 0x000fe400078ec0ff */
[----:B------:R-:W-:Y:S02]  /*b520*/  LOP3.LUT R40, R14, R27, RZ, 0x3c, !PT ;  /* 0x0000001b0e287212 */ /* 0x000fe400078e3cff */
[----:B------:R-:W-:Y:S02]  /*b530*/  LOP3.LUT R14, R3, R10, RZ, 0x3c, !PT ;  /* 0x0000000a030e7212 */ /* 0x000fe400078e3cff */
[----:B------:R-:W-:-:S02]  /*b540*/  LOP3.LUT R12, R2, R21, RZ, 0x3c, !PT ;  /* 0x00000015020c7212 */ /* 0x000fc400078e3cff */
[----:B------:R-:W-:Y:S02]  /*b550*/  LOP3.LUT R3, R8, 0x380, RZ, 0xc0, !PT ;  /* 0x0000038008037812 */ /* 0x000fe400078ec0ff */
[----:B------:R-:W-:Y:S02]  /*b560*/  SHF.R.U64 R32, R32, 0x3, RZ ;  /* 0x0000000320207819 */ /* 0x000fe400000012ff */
[----:B------:R-:W-:Y:S02]  /*b570*/  LOP3.LUT R2, R25, 0x380, RZ, 0xc0, !PT ;  /* 0x0000038019027812 */ /* 0x000fe400078ec0ff */
[----:B------:R-:W-:Y:S02]  /*b580*/  IADD3.X R41, RZ, R5, RZ, P1, !PT ;  /* 0x00000005ff297210 */ /* 0x000fe40000ffe4ff */
[----:B------:R-:W-:Y:S02]  /*b590*/  SHF.R.U64 R3, R3, 0x3, RZ ;  /* 0x0000000303037819 */ /* 0x000fe400000012ff */
[----:B------:R-:W-:Y:S01]  /*b5a0*/  LOP3.LUT R32, R32, R33, RZ, 0x3c, !PT ;  /* 0x0000002120207212 */ /* 0x000fe200078e3cff */
[----:B------:R-:W-:Y:S01]  /*b5b0*/  IMAD.X R33, RZ, RZ, R35, P6 ;  /* 0x000000ffff217224 */ /* 0x000fe200030e0623 */
[----:B0-----:R-:W-:-:S02]  /*b5c0*/  ISETP.NE.AND P1, PT, R23, 0x1, PT ;  /* 0x000000011700780c */ /* 0x001fc40003f25270 */
[----:B------:R-:W-:Y:S02]  /*b5d0*/  SHF.R.U64 R2, R2, 0x3, RZ ;  /* 0x0000000302027819 */ /* 0x000fe400000012ff */
[----:B------:R-:W-:Y:S02]  /*b5e0*/  IADD3 R105, P6, R34, 0x7000, RZ ;  /* 0x0000700022697810 */ /* 0x000fe40007fde0ff */
[----:B------:R-:W-:Y:S02]  /*b5f0*/  LOP3.LUT R10, R3, R8, RZ, 0x3c, !PT ;  /* 0x00000008030a7212 */ /* 0x000fe400078e3cff */
[----:B------:R-:W-:Y:S02]  /*b600*/  LOP3.LUT R8, R2, R25, RZ, 0x3c, !PT ;  /* 0x0000001902087212 */ /* 0x000fe400078e3cff */
[----:B------:R-:W-:Y:S02]  /*b610*/  LOP3.LUT R2, R105, 0x380, RZ, 0xc0, !PT ;  /* 0x0000038069027812 */ /* 0x000fe400078ec0ff */
[----:B------:R-:W-:Y:S01]  /*b620*/  LOP3.LUT R42, R43, 0x380, RZ, 0xc0, !PT ;  /* 0x000003802b2a7812 */ /* 0x000fe200078ec0ff */
[----:B------:R-:W0:Y:S01]  /*b630*/  @P1 LDC R107, c[0x0][0xbec] ;  /* 0x0002fb00ff6b1b82 */ /* 0x000e220000000800 */
[----:B------:R-:W-:-:S02]  /*b640*/  SHF.R.U64 R2, R2, 0x3, RZ ;  /* 0x0000000302027819 */ /* 0x000fc400000012ff */
[----:B------:R-:W-:Y:S02]  /*b650*/  SHF.R.U64 R42, R42, 0x3, RZ ;  /* 0x000000032a2a7819 */ /* 0x000fe400000012ff */
[----:B------:R-:W-:Y:S02]  /*b660*/  LOP3.LUT R2, R2, R105, RZ, 0x3c, !PT ;  /* 0x0000006902027212 */ /* 0x000fe400078e3cff */
[----:B------:R-:W-:Y:S02]  /*b670*/  MOV R105, R4 ;  /* 0x0000000400697202 */ /* 0x000fe40000000f00 */
[----:B------:R-:W-:Y:S02]  /*b680*/  F2FP.BF16.F32.PACK_AB R4, R96, R7 ;  /* 0x000000076004723e */ /* 0x000fe400000010ff */
[----:B------:R-:W-:Y:S02]  /*b690*/  F2FP.BF16.F32.PACK_AB R7, R101, R104 ;  /* 0x000000686507723e */ /* 0x000fe400000010ff */
[----:B------:R-:W1:Y:S01]  /*b6a0*/  @P1 LDC R104, c[0x0][0xbf0] ;  /* 0x0002fc00ff681b82 */ /* 0x000e620000000800 */
[----:B------:R-:W-:Y:S01]  /*b6b0*/  LOP3.LUT R42, R42, R43, RZ, 0x3c, !PT ;  /* 0x0000002b2a2a7212 */ /* 0x000fe200078e3cff */
[----:B------:R-:W-:Y:S01]  /*b6c0*/  IMAD.X R43, RZ, RZ, R5, P0 ;  /* 0x000000ffff2b7224 */ /* 0x000fe200000e0605 */
[----:B------:R-:W-:-:S05]  /*b6d0*/  F2FP.BF16.F32.PACK_AB R5, R103, R106 ;  /* 0x0000006a6705723e */ /* 0x000fca00000010ff */
[----:B------:R-:W-:Y:S01]  /*b6e0*/  BAR.SYNC.DEFER_BLOCKING 0x1, 0x100 ;  /* 0x0044000000007b1d */ /* 0x000fe20000010000 */
[----:B------:R-:W-:Y:S01]  /*b6f0*/  MOV R96, R40 ;  /* 0x0000002800607202 */ /* 0x000fe20000000f00 */
[----:B------:R-:W-:Y:S01]  /*b700*/  VIADD R40, R18, UR39 ;  /* 0x0000002712287c36 */ /* 0x000fe20008000000 */
[----:B------:R-:W-:Y:S02]  /*b710*/  IADD3 R21, P0, R34, 0x6000, RZ ;  /* 0x0000600022157810 */ /* 0x000fe40007f1e0ff */
[----:B------:R-:W-:Y:S02]  /*b720*/  MOV R103, R14 ;  /* 0x0000000e00677202 */ /* 0x000fe40000000f00 */
[----:B------:R-:W-:Y:S02]  /*b730*/  LOP3.LUT R20, R21, 0x380, RZ, 0xc0, !PT ;  /* 0x0000038015147812 */ /* 0x000fe400078ec0ff */
[----:B------:R-:W-:Y:S02]  /*b740*/  MOV R15, R12 ;  /* 0x0000000c000f7202 */ /* 0x000fe40000000f00 */
[----:B------:R-:W-:-:S02]  /*b750*/  SHF.R.U64 R20, R20, 0x3, RZ ;  /* 0x0000000314147819 */ /* 0x000fc400000012ff */
[----:B------:R-:W-:Y:S01]  /*b760*/  MOV R14, UR8 ;  /* 0x00000008000e7c02 */ /* 0x000fe20008000f00 */
[----:B------:R-:W-:Y:S01]  /*b770*/  ULDC.64 UR8, c[0x0][0xae8] ;  /* 0x0002ba0000087ab9 */ /* 0x000fe20000000a00 */
[----:B------:R-:W-:Y:S01]  /*b780*/  LOP3.LUT R20, R20, R21, RZ, 0x3c, !PT ;  /* 0x0000001514147212 */ /* 0x000fe200078e3cff */
[----:B------:R-:W-:Y:S01]  /*b790*/  IMAD.X R21, RZ, RZ, R35, P0 ;  /* 0x000000ffff157224 */ /* 0x000fe200000e0623 */
[C---:B------:R-:W-:Y:S02]  /*b7a0*/  IADD3 R27, P3, R34.reuse, 0x4000, RZ ;  /* 0x00004000221b7810 */ /* 0x040fe40007f7e0ff */
[----:B------:R-:W-:Y:S02]  /*b7b0*/  IADD3 R25, P2, R34, 0x5000, RZ ;  /* 0x0000500022197810 */ /* 0x000fe40007f5e0ff */
[----:B------:R-:W-:Y:S02]  /*b7c0*/  LOP3.LUT R26, R27, 0x380, RZ, 0xc0, !PT ;  /* 0x000003801b1a7812 */ /* 0x000fe400078ec0ff */
[----:B------:R-:W-:Y:S01]  /*b7d0*/  LOP3.LUT R24, R25, 0x380, RZ, 0xc0, !PT ;  /* 0x0000038019187812 */ /* 0x000fe200078ec0ff */
[----:B------:R0:W-:Y:S01]  /*b7e0*/  STSM.16.M88.4 [R105], R4 ;  /* 0x0000000469007844 */ /* 0x0001e20000000200 */
[----:B------:R-:W-:-:S02]  /*b7f0*/  SHF.R.U64 R26, R26, 0x3, RZ ;  /* 0x000000031a1a7819 */ /* 0x000fc400000012ff */
[----:B------:R-:W-:Y:S01]  /*b800*/  MOV R101, R38 ;  /* 0x0000002600657202 */ /* 0x000fe20000000f00 */
[----:B------:R-:W-:Y:S01]  /*b810*/  VIADD R38, R188, UR39 ;  /* 0x00000027bc267c36 */ /* 0x000fe20008000000 */
[----:B------:R-:W-:Y:S02]  /*b820*/  SHF.R.U64 R24, R24, 0x3, RZ ;  /* 0x0000000318187819 */ /* 0x000fe400000012ff */
[----:B------:R-:W-:Y:S01]  /*b830*/  LOP3.LUT R26, R26, R27, RZ, 0x3c, !PT ;  /* 0x0000001b1a1a7212 */ /* 0x000fe200078e3cff */
[--C-:B------:R-:W-:Y:S01]  /*b840*/  IMAD.X R27, RZ, RZ, R35.reuse, P3 ;  /* 0x000000ffff1b7224 */ /* 0x100fe200018e0623 */
[----:B------:R-:W-:Y:S01]  /*b850*/  LOP3.LUT R24, R24, R25, RZ, 0x3c, !PT ;  /* 0x0000001918187212 */ /* 0x000fe200078e3cff */
[----:B------:R-:W-:Y:S01]  /*b860*/  IMAD.X R25, RZ, RZ, R35, P2 ;  /* 0x000000ffff197224 */ /* 0x000fe200010e0623 */
[----:B------:R-:W-:Y:S02]  /*b870*/  MOV R93, R42 ;  /* 0x0000002a005d7202 */ /* 0x000fe40000000f00 */
[----:B------:R-:W-:-:S02]  /*b880*/  IADD3 R31, P5, R34, 0x2000, RZ ;  /* 0x00002000221f7810 */ /* 0x000fc40007fbe0ff */
[----:B------:R-:W-:Y:S01]  /*b890*/  IADD3 R29, P4, R34, 0x3000, RZ ;  /* 0x00003000221d7810 */ /* 0x000fe20007f9e0ff */
[----:B0-----:R-:W-:Y:S01]  /*b8a0*/  @P1 IMAD.HI.U32 R5, R40, R107, RZ ;  /* 0x0000006b28051227 */ /* 0x001fe200078e00ff */
[----:B------:R-:W-:Y:S02]  /*b8b0*/  F2FP.BF16.F32.PACK_AB R7, R97, R100 ;  /* 0x000000646107723e */ /* 0x000fe400000010ff */
[----:B------:R-:W-:Y:S01]  /*b8c0*/  LOP3.LUT R3, R34, 0x380, RZ, 0xc0, !PT ;  /* 0x0000038022037812 */ /* 0x000fe200078ec0ff */
[----:B------:R-:W-:Y:S01]  /*b8d0*/  IMAD.MOV.U32 R4, RZ, RZ, R40 ;  /* 0x000000ffff047224 */ /* 0x000fe200078e0028 */
[----:B-1----:R-:W-:Y:S02]  /*b8e0*/  @P1 SHF.R.U32.HI R4, RZ, R104, R5 ;  /* 0x00000068ff041219 */ /* 0x002fe40000011605 */
[----:B------:R-:W-:Y:S02]  /*b8f0*/  MOV R104, R10 ;  /* 0x0000000a00687202 */ /* 0x000fe40000000f00 */
[--C-:B------:R-:W-:Y:S01]  /*b900*/  SHF.R.S32.HI R5, RZ, 0x1f, R4.reuse ;  /* 0x0000001fff057819 */ /* 0x100fe20000011404 */
[----:B------:R-:W-:Y:S01]  /*b910*/  IMAD.MOV R6, RZ, RZ, -R4 ;  /* 0x000000ffff067224 */ /* 0x000fe200078e0a04 */
[----:B------:R-:W-:-:S02]  /*b920*/  IADD3 R12, P0, R4, UR6, RZ ;  /* 0x00000006040c7c10 */ /* 0x000fc4000ff1e0ff */
[----:B------:R-:W-:Y:S01]  /*b930*/  F2FP.BF16.F32.PACK_AB R4, R92, R91 ;  /* 0x0000005b5c04723e */ /* 0x000fe200000010ff */
[----:B------:R-:W-:Y:S01]  /*b940*/  IMAD R11, R23, R6, R40 ;  /* 0x00000006170b7224 */ /* 0x000fe200078e0228 */
[----:B------:R-:W-:Y:S01]  /*b950*/  IADD3.X R13, R5, UR7, R14, P0, !PT ;  /* 0x00000007050d7c10 */ /* 0x000fe200087fe40e */
[----:B------:R-:W-:Y:S01]  /*b960*/  ULDC.64 UR6, c[0x0][0xb88] ;  /* 0x0002e20000067ab9 */ /* 0x000fe20000000a00 */
[----:B------:R-:W-:Y:S02]  /*b970*/  F2FP.BF16.F32.PACK_AB R5, R99, R102 ;  /* 0x000000666305723e */ /* 0x000fe400000010ff */
[----:B------:R-:W-:Y:S01]  /*b980*/  SHF.R.S32.HI R10, RZ, 0x1f, R11 ;  /* 0x0000001fff0a7819 */ /* 0x000fe2000001140b */
[----:B------:R-:W-:Y:S01]  /*b990*/  IMAD.WIDE.U32 R12, R11, UR6, R12 ;  /* 0x000000060b0c7c25 */ /* 0x000fe2000f8e000c */
[----:B------:R-:W-:Y:S02]  /*b9a0*/  F2FP.BF16.F32.PACK_AB R6, R94, R89 ;  /* 0x000000595e06723e */ /* 0x000fe400000010ff */
[----:B------:R-:W-:Y:S01]  /*b9b0*/  MOV R14, R8 ;  /* 0x00000008000e7202 */ /* 0x000fe20000000f00 */
[----:B------:R-:W-:Y:S01]  /*b9c0*/  IMAD R10, R10, UR6, RZ ;  /* 0x000000060a0a7c24 */ /* 0x000fe2000f8e02ff */
[----:B------:R-:W-:Y:S01]  /*b9d0*/  F2FP.BF16.F32.PACK_AB R8, R90, R37 ;  /* 0x000000255a08723e */ /* 0x000fe200000010ff */
[----:B------:R0:W-:Y:S01]  /*b9e0*/  STSM.16.M88.4 [R15], R4 ;  /* 0x000000040f007844 */ /* 0x0001e20000000200 */
[----:B------:R-:W-:Y:S01]  /*b9f0*/  IMAD R37, R23, UR5, RZ ;  /* 0x0000000517257c24 */ /* 0x000fe2000f8e02ff */
[----:B------:R-:W-:Y:S01]  /*ba00*/  LOP3.LUT P0, RZ, R186, 0x3, RZ, 0xc0, !PT ;  /* 0x00000003baff7812 */ /* 0x000fe2000780c0ff */
[----:B------:R-:W-:Y:S01]  /*ba10*/  IMAD R39, R11, UR7, R10 ;  /* 0x000000070b277c24 */ /* 0x000fe2000f8e020a */
[----:B------:R-:W-:Y:S01]  /*ba20*/  ULDC.64 UR6, c[0x0][0xb50] ;  /* 0x0002d40000067ab9 */ /* 0x000fe20000000a00 */
[----:B------:R-:W-:-:S02]  /*ba30*/  F2FP.BF16.F32.PACK_AB R9, R95, R98 ;  /* 0x000000625f09723e */ /* 0x000fc400000010ff */
[----:B------:R-:W-:Y:S02]  /*ba40*/  F2FP.BF16.F32.PACK_AB R10, R45, R44 ;  /* 0x0000002c2d0a723e */ /* 0x000fe400000010ff */
[----:B------:R-:W-:Y:S02]  /*ba50*/  F2FP.BF16.F32.PACK_AB R11, R47, R46 ;  /* 0x0000002e2f0b723e */ /* 0x000fe400000010ff */
[----:B------:R-:W-:Y:S02]  /*ba60*/  LEA R40, P3, R12, UR6, 0x2 ;  /* 0x000000060c287c11 */ /* 0x000fe4000f8610ff */
[CC--:B------:R-:W-:Y:S01]  /*ba70*/  ISETP.GE.OR P2, PT, R38.reuse, R37.reuse, P0 ;  /* 0x000000252600720c */ /* 0x0c0fe20000746670 */
[----:B------:R1:W-:Y:S01]  /*ba80*/  STSM.16.M88.4 [R14], R8 ;  /* 0x000000080e007844 */ /* 0x0003e20000000200 */
[----:B------:R-:W-:Y:S01]  /*ba90*/  LOP3.LUT R30, R31, 0x380, RZ, 0xc0, !PT ;  /* 0x000003801f1e7812 */ /* 0x000fe200078ec0ff */
[----:B0-----:R-:W-:Y:S01]  /*baa0*/  VIADD R4, R38, 0x8 ;  /* 0x0000000826047836 */ /* 0x001fe20000000000 */
[----:B------:R-:W-:Y:S01]  /*bab0*/  F2FP.BF16.F32.PACK_AB R6, R53, R52 ;  /* 0x000000343506723e */ /* 0x000fe200000010ff */
[----:B------:R-:W-:Y:S01]  /*bac0*/  IMAD.IADD R5, R13, 0x1, R39 ;  /* 0x000000010d057824 */ /* 0x000fe200078e0227 */
[----:B------:R-:W-:Y:S01]  /*bad0*/  F2FP.BF16.F32.PACK_AB R7, R55, R54 ;  /* 0x000000363707723e */ /* 0x000fe200000010ff */
[----:B------:R-:W-:Y:S01]  /*bae0*/  SHFL.IDX PT, R38, R40, RZ, 0x1c1f ;  /* 0x001c1fff28267589 */ /* 0x000fe200000e0000 */
[----:B------:R-:W-:-:S02]  /*baf0*/  ISETP.GE.OR P0, PT, R4, R37, P0 ;  /* 0x000000250400720c */ /* 0x000fc40000706670 */
[----:B------:R-:W-:Y:S01]  /*bb00*/  LEA.HI.X R41, R12, UR7, R5, 0x2, P3 ;  /* 0x000000070c297c11 */ /* 0x000fe200098f1405 */
[----:B------:R-:W-:Y:S01]  /*bb10*/  SHFL.IDX PT, R90, R40, 0x1, 0x1c1f ;  /* 0x003c1f00285a7f89 */ /* 0x000fe200000e0000 */
[----:B------:R-:W-:Y:S02]  /*bb20*/  F2FP.BF16.F32.PACK_AB R4, R49, R48 ;  /* 0x000000303104723e */ /* 0x000fe400000010ff */
[----:B------:R-:W-:Y:S01]  /*bb30*/  F2FP.BF16.F32.PACK_AB R5, R51, R50 ;  /* 0x000000323305723e */ /* 0x000fe200000010ff */
[----:B------:R-:W0:Y:S01]  /*bb40*/  SHFL.IDX PT, R39, R41, RZ, 0x1c1f ;  /* 0x001c1fff29277589 */ /* 0x000e2200000e0000 */
[----:B------:R-:W-:Y:S02]  /*bb50*/  F2FP.BF16.F32.PACK_AB R12, R57, R56 ;  /* 0x00000038390c723e */ /* 0x000fe400000010ff */
[----:B------:R-:W-:Y:S01]  /*bb60*/  F2FP.BF16.F32.PACK_AB R13, R59, R58 ;  /* 0x0000003a3b0d723e */ /* 0x000fe200000010ff */
[----:B------:R-:W-:Y:S01]  /*bb70*/  STSM.16.M88.4 [R104], R4 ;  /* 0x0000000468007844 */ /* 0x000fe20000000200 */
[----:B-1----:R-:W-:-:S02]  /*bb80*/  F2FP.BF16.F32.PACK_AB R14, R61, R60 ;  /* 0x0000003c3d0e723e */ /* 0x002fc400000010ff */
[----:B------:R-:W-:Y:S01]  /*bb90*/  F2FP.BF16.F32.PACK_AB R15, R63, R62 ;  /* 0x0000003e3f0f723e */ /* 0x000fe200000010ff */
[----:B------:R-:W1:Y:S01]  /*bba0*/  SHFL.IDX PT, R91, R41, 0x1, 0x1c1f ;  /* 0x003c1f00295b7f89 */ /* 0x000e6200000e0000 */
[----:B------:R-:W-:Y:S01]  /*bbb0*/  F2FP.BF16.F32.PACK_AB R8, R65, R64 ;  /* 0x000000404108723e */ /* 0x000fe200000010ff */
[----:B------:R-:W2:Y:S01]  /*bbc0*/  @P1 LDC R61, c[0x0][0xbec] ;  /* 0x0002fb00ff3d1b82 */ /* 0x000ea20000000800 */
[----:B------:R-:W-:Y:S01]  /*bbd0*/  F2FP.BF16.F32.PACK_AB R9, R67, R66 ;  /* 0x000000424309723e */ /* 0x000fe200000010ff */
[----:B------:R-:W-:Y:S01]  /*bbe0*/  STSM.16.M88.4 [R103], R12 ;  /* 0x0000000c67007844 */ /* 0x000fe20000000200 */
[----:B------:R-:W-:Y:S02]  /*bbf0*/  F2FP.BF16.F32.PACK_AB R10, R69, R68 ;  /* 0x00000044450a723e */ /* 0x000fe400000010ff */
[----:B------:R-:W-:Y:S01]  /*bc00*/  F2FP.BF16.F32.PACK_AB R11, R71, R70 ;  /* 0x00000046470b723e */ /* 0x000fe200000010ff */
[----:B------:R-:W-:Y:S01]  /*bc10*/  UIMAD UR5, UR12, UR8, URZ ;  /* 0x000000080c0572a4 */ /* 0x000fe2000f8e023f */
[----:B------:R-:W-:-:S02]  /*bc20*/  LOP3.LUT R28, R29, 0x380, RZ, 0xc0, !PT ;  /* 0x000003801d1c7812 */ /* 0x000fc400078ec0ff */
[----:B------:R-:W-:Y:S01]  /*bc30*/  SHF.R.U64 R3, R3, 0x3, RZ ;  /* 0x0000000303037819 */ /* 0x000fe200000012ff */
[----:B------:R-:W-:Y:S01]  /*bc40*/  STSM.16.M88.4 [R101], R8 ;  /* 0x0000000865007844 */ /* 0x000fe20000000200 */
[----:B------:R-:W-:Y:S01]  /*bc50*/  UIMAD.WIDE.U32 UR6, UR14, UR8, URZ ;  /* 0x000000080e0672a5 */ /* 0x000fe2000f8e003f */
[----:B------:R-:W-:Y:S02]  /*bc60*/  SHF.R.U64 R30, R30, 0x3, RZ ;  /* 0x000000031e1e7819 */ /* 0x000fe400000012ff */
[----:B------:R-:W-:Y:S01]  /*bc70*/  STSM.16.M88.4 [R96], R72 ;  /* 0x0000004860007844 */ /* 0x000fe20000000200 */
[----:B------:R-:W-:Y:S01]  /*bc80*/  UIMAD UR5, UR14, UR9, UR5 ;  /* 0x000000090e0572a4 */ /* 0x000fe2000f8e0205 */
[----:B------:R-:W-:Y:S02]  /*bc90*/  SHF.R.U64 R28, R28, 0x3, RZ ;  /* 0x000000031c1c7819 */ /* 0x000fe400000012ff */
[----:B------:R-:W-:Y:S01]  /*bca0*/  STSM.16.M88.4 [R93], R80 ;  /* 0x000000505d007844 */ /* 0x000fe20000000200 */
[----:B------:R-:W-:Y:S01]  /*bcb0*/  UIMAD UR8, UR13, UR10, URZ ;  /* 0x0000000a0d0872a4 */ /* 0x000fe2000f8e023f */
[----:B------:R-:W-:Y:S01]  /*bcc0*/  LOP3.LUT R34, R3, R34, RZ, 0x3c, !PT ;  /* 0x0000002203227212 */ /* 0x000fe200078e3cff */
[----:B------:R-:W-:Y:S01]  /*bcd0*/  UIADD3 UR7, UR7, UR5, URZ ;  /* 0x0000000507077290 */ /* 0x000fe2000fffe03f */
[----:B------:R-:W-:Y:S01]  /*bce0*/  BAR.SYNC.DEFER_BLOCKING 0x1, 0x100 ;  /* 0x0044000000007b1d */ /* 0x000fe20000010000 */
[--C-:B------:R-:W-:Y:S01]  /*bcf0*/  IMAD.X R3, RZ, RZ, R35.reuse, P6 ;  /* 0x000000ffff037224 */ /* 0x100fe200030e0623 */
[----:B------:R-:W-:Y:S01]  /*bd00*/  LOP3.LUT R30, R30, R31, RZ, 0x3c, !PT ;  /* 0x0000001f1e1e7212 */ /* 0x000fe200078e3cff */
[----:B------:R-:W-:Y:S01]  /*bd10*/  UIMAD UR5, UR61, UR11, UR8 ;  /* 0x0000000b3d0572a4 */ /* 0x000fe2000f8e0208 */
[----:B------:R-:W-:Y:S01]  /*bd20*/  LOP3.LUT R28, R28, R29, RZ, 0x3c, !PT ;  /* 0x0000001d1c1c7212 */ /* 0x000fe200078e3cff */
[----:B------:R-:W-:Y:S01]  /*bd30*/  UIMAD.WIDE.U32 UR6, UR61, UR10, UR6 ;  /* 0x0000000a3d0672a5 */ /* 0x000fe2000f8e0006 */
[--C-:B------:R-:W-:Y:S01]  /*bd40*/  IMAD.X R31, RZ, RZ, R35.reuse, P5 ;  /* 0x000000ffff1f7224 */ /* 0x100fe200028e0623 */
[----:B------:R-:W-:Y:S01]  /*bd50*/  ULDC.64 UR8, c[0x0][0xae0] ;  /* 0x0002b80000087ab9 */ /* 0x000fe20000000a00 */
[----:B------:R-:W-:Y:S01]  /*bd60*/  IMAD.X R29, RZ, RZ, R35, P4 ;  /* 0x000000ffff1d7224 */ /* 0x000fe200020e0623 */
[----:B0-----:R0:W-:Y:S04]  /*bd70*/  @!P2 ST.E desc[UR16][R38.64], R88 ;  /* 0x000000582600a985 */ /* 0x0011e8000c101910 */
[----:B-1----:R1:W-:Y:S04]  /*bd80*/  @!P0 ST.E desc[UR16][R90.64], R0 ;  /* 0x000000005a008985 */ /* 0x0023e8000c101910 */
[----:B------:R3:W5:Y:S01]  /*bd90*/  LD.E.128 R52, desc[UR16][R24.64] ;  /* 0x0000001018347980 */ /* 0x000762000c101d00 */
[----:B0-----:R-:W0:Y:S03]  /*bda0*/  @P1 LDC R39, c[0x0][0xbf0] ;  /* 0x0002fc00ff271b82 */ /* 0x001e260000000800 */
[----:B------:R4:W5:Y:S01]  /*bdb0*/  LD.E.128 R12, desc[UR16][R20.64] ;  /* 0x00000010140c7980 */ /* 0x000962000c101d00 */
[----:B-1----:R-:W-:Y:S01]  /*bdc0*/  IMAD R0, R22, 0x20, R184 ;  /* 0x0000002016007824 */ /* 0x002fe200078e02b8 */
[----:B------:R-:W-:-:S02]  /*bdd0*/  UIADD3 UR5, UR7, UR5, URZ ;  /* 0x0000000507057290 */ /* 0x000fc4000fffe03f */
[----:B------:R1:W5:Y:S01]  /*bde0*/  LD.E.128 R8, desc[UR16][R2.64] ;  /* 0x0000001002087980 */ /* 0x000362000c101d00 */
[----:B---3--:R-:W-:-:S03]  /*bdf0*/  VIADD R24, R0, UR39 ;  /* 0x0000002700187c36 */ /* 0x008fc60008000000 */
[----:B------:R-:W5:Y:S01]  /*be00*/  LD.E.128 R48, desc[UR16][R34.64] ;  /* 0x0000001022307980 */ /* 0x000f62000c101d00 */
[----:B--2---:R-:W-:-:S03]  /*be10*/  @P1 IMAD.HI.U32 R0, R24, R61, RZ ;  /* 0x0000003d18001227 */ /* 0x004fc600078e00ff */
[----:B------:R-:W5:Y:S01]  /*be20*/  LD.E.128 R44, desc[UR16][R32.64] ;  /* 0x00000010202c7980 */ /* 0x000f62000c101d00 */
[----:B----4-:R-:W-:-:S03]  /*be30*/  IMAD.MOV.U32 R21, RZ, RZ, R24 ;  /* 0x000000ffff157224 */ /* 0x010fc600078e0018 */
[----:B------:R-:W5:Y:S04]  /*be40*/  LD.E.128 R40, desc[UR16][R30.64] ;  /* 0x000000101e287980 */ /* 0x000f68000c101d00 */
[----:B------:R-:W5:Y:S01]  /*be50*/  LD.E.128 R4, desc[UR16][R28.64] ;  /* 0x000000101c047980 */ /* 0x000f62000c101d00 */
[----:B0-----:R-:W-:-:S03]  /*be60*/  @P1 SHF.R.U32.HI R21, RZ, R39, R0 ;  /* 0x00000027ff151219 */ /* 0x001fc60000011600 */
        /* <DEDUP_REMOVED lines=8> */
[----:B--2---:R-:W2:Y:S01]  /*bef0*/  FENCE.VIEW.ASYNC.S ;  /* 0x00000000000073c6 */ /* 0x004ea20000000000 */
[----:B-1----:R-:W-:-:S02]  /*bf00*/  IMAD.U32 R3, RZ, RZ, UR7 ;  /* 0x00000007ff037e24 */ /* 0x002fc4000f8e00ff */
[----:B------:R-:W-:Y:S02]  /*bf10*/  IMAD R0, R0, UR8, RZ ;  /* 0x0000000800007c24 */ /* 0x000fe4000f8e02ff */
[----:B------:R-:W-:Y:S02]  /*bf20*/  IMAD R23, R23, R20, R24 ;  /* 0x0000001417177224 */ /* 0x000fe400078e0218 */
[----:B------:R-:W-:Y:S01]  /*bf30*/  IMAD.U32 R2, RZ, RZ, UR6 ;  /* 0x00000006ff027e24 */ /* 0x000fe2000f8e00ff */
[----:B------:R-:W-:Y:S01]  /*bf40*/  ULDC.64 UR6, c[0x0][0xad8] ;  /* 0x0002b60000067ab9 */ /* 0x000fe20000000a00 */
[----:B------:R-:W-:Y:S02]  /*bf50*/  IMAD.U32 R3, RZ, RZ, UR5 ;  /* 0x00000005ff037e24 */ /* 0x000fe4000f8e00ff */
[C---:B------:R-:W-:Y:S01]  /*bf60*/  IMAD R25, R21.reuse, UR9, R0 ;  /* 0x0000000915197c24 */ /* 0x040fe2000f8e0200 */
[----:B------:R-:W-:Y:S01]  /*bf70*/  SHF.R.S32.HI R0, RZ, 0x1f, R23 ;  /* 0x0000001fff007819 */ /* 0x000fe20000011417 */
[----:B------:R-:W-:-:S04]  /*bf80*/  IMAD.WIDE.U32 R2, R21, UR8, R2 ;  /* 0x0000000815027c25 */ /* 0x000fc8000f8e0002 */
[----:B------:R-:W-:Y:S02]  /*bf90*/  IMAD.IADD R3, R3, 0x1, R25 ;  /* 0x0000000103037824 */ /* 0x000fe400078e0219 */
[----:B------:R-:W-:Y:S02]  /*bfa0*/  IMAD R20, R0, UR6, RZ ;  /* 0x0000000600147c24 */ /* 0x000fe4000f8e02ff */
[----:B0-----:R-:W-:Y:S02]  /*bfb0*/  VIADD R26, R184, UR39 ;  /* 0x00000027b81a7c36 */ /* 0x001fe40008000000 */
[C---:B------:R-:W-:Y:S02]  /*bfc0*/  IMAD R21, R23.reuse, UR7, R20 ;  /* 0x0000000717157c24 */ /* 0x040fe4000f8e0214 */
[----:B------:R-:W-:Y:S01]  /*bfd0*/  IMAD.WIDE.U32 R2, R23, UR6, R2 ;  /* 0x0000000617027c25 */ /* 0x000fe2000f8e0002 */
[----:B------:R-:W-:Y:S01]  /*bfe0*/  ISETP.GE.AND P2, PT, R26, R37, PT ;  /* 0x000000251a00720c */ /* 0x000fe20003f46270 */
[----:B------:R-:W-:-:S02]  /*bff0*/  ULDC.64 UR6, c[0x0][0xa80] ;  /* 0x0002a00000067ab9 */ /* 0x000fc40000000a00 */
[----:B------:R-:W-:Y:S01]  /*c000*/  VIADD R0, R26, 0x20 ;  /* 0x000000201a007836 */ /* 0x000fe20000000000 */
[----:B------:R-:W-:Y:S01]  /*c010*/  LEA R23, P3, R2, UR6, 0x1 ;  /* 0x0000000602177c11 */ /* 0x000fe2000f8608ff */
[----:B------:R-:W-:Y:S01]  /*c020*/  IMAD.IADD R3, R3, 0x1, R21 ;  /* 0x0000000103037824 */ /* 0x000fe200078e0215 */
[----:B------:R-:W-:Y:S02]  /*c030*/  IADD3 R36, R36, 0x34820, RZ ;  /* 0x0003482024247810 */ /* 0x000fe40007ffe0ff */
[-C--:B------:R-:W-:Y:S01]  /*c040*/  ISETP.GE.AND P0, PT, R0, R37.reuse, PT ;  /* 0x000000250000720c */ /* 0x080fe20003f06270 */
[----:B------:R-:W-:Y:S01]  /*c050*/  VIADD R0, R26, 0x40 ;  /* 0x000000401a007836 */ /* 0x000fe20000000000 */
[----:B------:R-:W-:Y:S02]  /*c060*/  LEA.HI.X R24, R2, UR7, R3, 0x1, P3 ;  /* 0x0000000702187c11 */ /* 0x000fe400098f0c03 */
[----:B------:R-:W-:Y:S01]  /*c070*/  PRMT R36, RZ, 0x654, R36 ;  /* 0x00000654ff247816 */ /* 0x000fe20000000024 */
[----:B--2---:R0:W1:Y:S01]  /*c080*/  SHFL.IDX PT, R20, R23, RZ, 0x181f ;  /* 0x00181fff17147589 */ /* 0x00406200000e0000 */
        /* <DEDUP_REMOVED lines=13> */
[----:B-----5:R3:W-:Y:S04]  /*c160*/  @!P2 ST.E.128 desc[UR6][R2.64], R48 ;  /* 0x000000300200a985 */ /* 0x0207e8000c101d06 */
[----:B------:R3:W-:Y:S02]  /*c170*/  @!P3 ST.E.128 desc[UR6][R20.64], R56 ;  /* 0x000000381400b985 */ /* 0x0007e4000c101d06 */
.L_x_2270:
[----:B------:R-:W-:Y:S05]  /*c180*/  BSYNC B1 ;  /* 0x0000000000017941 */ /* 0x000fea0003800000 */
.L_x_2269:
        /* <DEDUP_REMOVED lines=12> */
[----:B-----5:R3:W-:Y:S04]  /*c250*/  @!P3 ST.E.128 desc[UR6][R2.64], R44 ;  /* 0x0000002c0200b985 */ /* 0x0207e8000c101d06 */
[----:B------:R3:W-:Y:S02]  /*c260*/  @!P4 ST.E.128 desc[UR6][R20.64], R52 ;  /* 0x000000341400c985 */ /* 0x0007e4000c101d06 */
.L_x_2272:
[----:B------:R-:W-:Y:S05]  /*c270*/  BSYNC B1 ;  /* 0x0000000000017941 */ /* 0x000fea0003800000 */
.L_x_2271:
        /* <DEDUP_REMOVED lines=12> */
[----:B-----5:R3:W-:Y:S04]  /*c340*/  @!P2 ST.E.128 desc[UR6][R2.64], R40 ;  /* 0x000000280200a985 */ /* 0x0207e8000c101d06 */
[----:B------:R3:W-:Y:S02]  /*c350*/  @!P3 ST.E.128 desc[UR6][R20.64], R12 ;  /* 0x0000000c1400b985 */ /* 0x0007e4000c101d06 */
.L_x_2274:
[----:B------:R-:W-:Y:S05]  /*c360*/  BSYNC B1 ;  /* 0x0000000000017941 */ /* 0x000fea0003800000 */
.L_x_2273:
[----:B0-----:R-:W-:Y:S01]  /*c370*/  VIADD R0, R26, 0x60 ;  /* 0x000000601a007836 */ /* 0x001fe20000000000 */
[----:B--2-4-:R-:W4:Y:S04]  /*c380*/  SHFL.IDX PT, R24, R24, 0x3, 0x181f ;  /* 0x00781f0018187f89 */ /* 0x014f2800000e0000 */
[----:B------:R-:W-:Y:S01]  /*c390*/  ISETP.GE.AND P0, PT, R0, R37, PT ;  /* 0x000000250000720c */ /* 0x000fe20003f06270 */
[----:B------:R-:W0:-:S12]  /*c3a0*/  SHFL.IDX PT, R23, R23, 0x3, 0x181f ;  /* 0x00781f0017177f89 */ /* 0x000e1800000e0000 */
[----:B------:R-:W-:Y:S05]  /*c3b0*/  @P0 BRA `(.L_x_2275) ;  /* 0x0000000800a80947 */ /* 0x000fea0003800000 */
[----:B------:R-:W-:Y:S01]  /*c3c0*/  ULDC UR5, c[0x0][0xac8] ;  /* 0x0002b20000057ab9 */ /* 0x000fe20000000800 */
[----:B------:R-:W-:Y:S01]  /*c3d0*/  ULDC.64 UR6, c[0x0][0x208] ;  /* 0x0000820000067ab9 */ /* 0x000fe20000000a00 */
[----:B------:R-:W-:-:S13]  /*c3e0*/  ISETP.GE.AND P1, PT, R16, UR5, PT ;  /* 0x0000000510007c0c */ /* 0x000fda000bf26270 */
[----:B0--3--:R-:W-:-:S04]  /*c3f0*/  @!P1 LEA R2, P0, R16, R23, 0x1 ;  /* 0x0000001710029211 */ /* 0x009fc800078008ff */
[----:B----4-:R-:W-:Y:S02]  /*c400*/  @!P1 LEA.HI.X R3, R16, R24, R192, 0x1, P0 ;  /* 0x0000001810039211 */ /* 0x010fe400000f0cc0 */
        /* <DEDUP_REMOVED lines=8> */
.L_x_2268:
[----:B------:R-:W0:Y:S01]  /*c490*/  LDC R8, c[0x0][0xbe8] ;  /* 0x0002fa00ff087b82 */ /* 0x000e220000000800 */
[----:B------:R-:W-:Y:S01]  /*c4a0*/  R2UR UR5, R23 ;  /* 0x00000000170572ca */ /* 0x000fe200000e0000 */
[----:B------:R-:W-:Y:S01]  /*c4b0*/  USHF.R.S32.HI UR9, URZ, 0x1f, UR61 ;  /* 0x0000001f3f097899 */ /* 0x000fe2000801143d */
[----:B------:R-:W-:Y:S01]  /*c4c0*/  ISETP.GE.AND P0, PT, R193, 0x80, PT ;  /* 0x00000080c100780c */ /* 0x000fe20003f06270 */
[----:B------:R-:W-:Y:S01]  /*c4d0*/  BSSY B1, `(.L_x_2276) ;  /* 0x0000031000017945 */ /* 0x000fe20003800000 */
[----:B------:R-:W-:-:S09]  /*c4e0*/  IMAD R6, R22, 0x20, R184 ;  /* 0x0000002016067824 */ /* 0x000fd200078e02b8 */
[----:B------:R-:W-:Y:S01]  /*c4f0*/  USHF.R.S32.HI UR8, URZ, 0x1f, UR5 ;  /* 0x0000001f3f087899 */ /* 0x000fe20008011405 */
[----:B0-----:R-:W-:-:S13]  /*c500*/  ISETP.NE.AND P1, PT, R8, 0x1, PT ;  /* 0x000000010800780c */ /* 0x001fda0003f25270 */
[----:B------:R-:W0:Y:S08]  /*c510*/  @P1 LDC R9, c[0x0][0xbec] ;  /* 0x0002fb00ff091b82 */ /* 0x000e300000000800 */
[----:B------:R-:W1:Y:S01]  /*c520*/  @P1 LDC R11, c[0x0][0xbf0] ;  /* 0x0002fc00ff0b1b82 */ /* 0x000e620000000800 */
[----:B------:R-:W-:Y:S05]  /*c530*/  @P0 BRA `(.L_x_2277) ;  /* 0x0000000000a80947 */ /* 0x000fea0003800000 */
[----:B------:R-:W2:Y:S01]  /*c540*/  S2R R0, SR_TID.X ;  /* 0x0000000000007919 */ /* 0x000ea20000002100 */
[----:B------:R-:W3:Y:S01]  /*c550*/  LDC R3, c[0x0][0xbe8] ;  /* 0x0002fa00ff037b82 */ /* 0x000ee20000000800 */
[----:B------:R-:W-:Y:S01]  /*c560*/  IMAD.U32 R4, RZ, RZ, UR39 ;  /* 0x00000027ff047e24 */ /* 0x000fe2000f8e00ff */
[----:B------:R-:W-:Y:S02]  /*c570*/  ULDC UR5, c[0x0][0xa88] ;  /* 0x0002a20000057ab9 */ /* 0x000fe40000000800 */
[----:B---3--:R-:W-:Y:S02]  /*c580*/  IMAD R5, R3, UR5, RZ ;  /* 0x0000000503057c24 */ /* 0x008fe4000f8e02ff */
[----:B--2---:R-:W-:-:S04]  /*c590*/  IADD3 R4, R4, -0x80, R0 ;  /* 0xffffff8004047810 */ /* 0x004fc80007ffe000 */
[----:B------:R-:W-:-:S13]  /*c5a0*/  ISETP.GE.AND P0, PT, R4, R5, PT ;  /* 0x000000050400720c */ /* 0x000fda0003f06270 */
[----:B------:R-:W-:Y:S05]  /*c5b0*/  @P0 BRA `(.L_x_2277) ;  /* 0x0000000000880947 */ /* 0x000fea0003800000 */
[----:B------:R-:W-:Y:S01]  /*c5c0*/  ISETP.NE.AND P0, PT, R3, 0x1, PT ;  /* 0x000000010300780c */ /* 0x000fe20003f05270 */
[----:B------:R-:W-:Y:S01]  /*c5d0*/  ULDC.64 UR10, c[0x0][0xb90] ;  /* 0x0002e400000a7ab9 */ /* 0x000fe20000000a00 */
[----:B------:R-:W-:Y:S01]  /*c5e0*/  R2UR UR12, R23 ;  /* 0x00000000170c72ca */ /* 0x000fe200000e0000 */
[----:B------:R-:W-:Y:S01]  /*c5f0*/  UIMAD UR5, UR8, UR10, URZ ;  /* 0x0000000a080572a4 */ /* 0x000fe2000f8e023f */
[----:B------:R-:W-:-:S09]  /*c600*/  IMAD.MOV.U32 R2, RZ, RZ, R4 ;  /* 0x000000ffff027224 */ /* 0x000fd200078e0004 */
[----:B------:R-:W2:Y:S02]  /*c610*/  @P0 LDC R5, c[0x0][0xbec] ;  /* 0x0002fb00ff050b82 */ /* 0x000ea40000000800 */
[----:B------:R-:W-:Y:S02]  /*c620*/  UIMAD.WIDE.U32 UR6, UR12, UR10, URZ ;  /* 0x0000000a0c0672a5 */ /* 0x000fe4000f8e003f */
[----:B------:R-:W-:-:S03]  /*c630*/  UIMAD UR5, UR12, UR11, UR5 ;  /* 0x0000000b0c0572a4 */ /* 0x000fc6000f8e0205 */
[----:B------:R-:W-:Y:S01]  /*c640*/  ULDC.64 UR10, c[0x0][0xb98] ;  /* 0x0002e600000a7ab9 */ /* 0x000fe20000000a00 */
[----:B------:R-:W3:Y:S01]  /*c650*/  @P0 LDC R7, c[0x0][0xbf0] ;  /* 0x0002fc00ff070b82 */ /* 0x000ee20000000800 */
[----:B------:R-:W-:Y:S02]  /*c660*/  UIADD3 UR7, UR7, UR5, URZ ;  /* 0x0000000507077290 */ /* 0x000fe4000fffe03f */
[----:B------:R-:W-:Y:S02]  /*c670*/  UIMAD UR5, UR9, UR10, URZ ;  /* 0x0000000a090572a4 */ /* 0x000fe4000f8e023f */
[----:B------:R-:W-:Y:S02]  /*c680*/  UIMAD.WIDE.U32 UR6, UR61, UR10, UR6 ;  /* 0x0000000a3d0672a5 */ /* 0x000fe4000f8e0006 */
[----:B------:R-:W-:Y:S01]  /*c690*/  UIMAD UR5, UR61, UR11, UR5 ;  /* 0x0000000b3d0572a4 */ /* 0x000fe2000f8e0205 */
[----:B------:R-:W-:Y:S02]  /*c6a0*/  ULDC.64 UR12, c[0x0][0x208] ;  /* 0x00008200000c7ab9 */ /* 0x000fe40000000a00 */
[----:B------:R-:W-:Y:S01]  /*c6b0*/  ULDC.64 UR10, c[0x0][0xb88] ;  /* 0x0002e200000a7ab9 */ /* 0x000fe20000000a00 */
[----:B--2---:R-:W-:-:S05]  /*c6c0*/  @P0 IMAD.HI.U32 R0, R4, R5, RZ ;  /* 0x0000000504000227 */ /* 0x004fca00078e00ff */
[----:B---3--:R-:W-:-:S05]  /*c6d0*/  @P0 SHF.R.U32.HI R2, RZ, R7, R0 ;  /* 0x00000007ff020219 */ /* 0x008fca0000011600 */
[----:B------:R-:W-:-:S04]  /*c6e0*/  IMAD.MOV R5, RZ, RZ, -R2 ;  /* 0x000000ffff057224 */ /* 0x000fc800078e0a02 */
[----:B------:R-:W-:Y:S01]  /*c6f0*/  IMAD R5, R3, R5, R4 ;  /* 0x0000000503057224 */ /* 0x000fe200078e0204 */
[----:B------:R-:W-:Y:S01]  /*c700*/  SHF.R.S32.HI R3, RZ, 0x1f, R2 ;  /* 0x0000001fff037819 */ /* 0x000fe20000011402 */
[----:B------:R-:W-:Y:S01]  /*c710*/  IMAD.U32 R4, RZ, RZ, UR5 ;  /* 0x00000005ff047e24 */ /* 0x000fe2000f8e00ff */
        /* <DEDUP_REMOVED lines=12> */
.L_x_2277:
[----:B------:R-:W-:Y:S05]  /*c7e0*/  BSYNC B1 ;  /* 0x0000000000017941 */ /* 0x000fea0003800000 */
.L_x_2276:
[----:B------:R-:W-:Y:S01]  /*c7f0*/  R2UR UR12, R23 ;  /* 0x00000000170c72ca */ /* 0x000fe200000e0000 */
[----:B------:R-:W-:Y:S01]  /*c800*/  ULDC.64 UR10, c[0x0][0xae8] ;  /* 0x0002ba00000a7ab9 */ /* 0x000fe20000000a00 */
[----:B------:R-:W-:Y:S01]  /*c810*/  VIADD R6, R6, UR39 ;  /* 0x0000002706067c36 */ /* 0x000fe20008000000 */
[----:B------:R-:W-:Y:S01]  /*c820*/  UIMAD UR5, UR8, UR10, URZ ;  /* 0x0000000a080572a4 */ /* 0x000fe2000f8e023f */
[----:B------:R-:W-:Y:S02]  /*c830*/  BSSY B1, `(.L_x_2278) ;  /* 0x0000035000017945 */ /* 0x000fe40003800000 */
[----:B0-----:R-:W-:-:S04]  /*c840*/  @P1 IMAD.HI.U32 R0, R6, R9, RZ ;  /* 0x0000000906001227 */ /* 0x001fc800078e00ff */
[----:B--2---:R-:W-:Y:S01]  /*c850*/  IMAD.MOV.U32 R5, RZ, RZ, R6 ;  /* 0x000000ffff057224 */ /* 0x004fe200078e0006 */
[----:B-1----:R-:W-:Y:S02]  /*c860*/  @P1 SHF.R.U32.HI R5, RZ, R11, R0 ;  /* 0x0000000bff051219 */ /* 0x002fe40000011600 */
[----:B------:R-:W-:Y:S02]  /*c870*/  UIMAD.WIDE.U32 UR6, UR12, UR10, URZ ;  /* 0x0000000a0c0672a5 */ /* 0x000fe4000f8e003f */
[----:B------:R-:W-:Y:S01]  /*c880*/  UIMAD UR5, UR12, UR11, UR5 ;  /* 0x0000000b0c0572a4 */ /* 0x000fe2000f8e0205 */
[--C-:B------:R-:W-:Y:S01]  /*c890*/  SHF.R.S32.HI R0, RZ, 0x1f, R5.reuse ;  /* 0x0000001fff007819 */ /* 0x100fe20000011405 */
[----:B------:R-:W-:Y:S01]  /*c8a0*/  IMAD.MOV R7, RZ, RZ, -R5 ;  /* 0x000000ffff077224 */ /* 0x000fe200078e0a05 */
[----:B------:R-:W-:Y:S01]  /*c8b0*/  ULDC.64 UR10, c[0x0][0xaf0] ;  /* 0x0002bc00000a7ab9 */ /* 0x000fe20000000a00 */
[----:B------:R-:W-:Y:S02]  /*c8c0*/  UIADD3 UR7, UR7, UR5, URZ ;  /* 0x0000000507077290 */ /* 0x000fe4000fffe03f */
[----:B------:R-:W-:Y:S01]  /*c8d0*/  UIMAD UR5, UR9, UR10, URZ ;  /* 0x0000000a090572a4 */ /* 0x000fe2000f8e023f */
[----:B------:R-:W-:Y:S01]  /*c8e0*/  IMAD R7, R8, R7, R6 ;  /* 0x0000000708077224 */ /* 0x000fe200078e0206 */
[----:B------:R-:W-:Y:S01]  /*c8f0*/  UIMAD.WIDE.U32 UR6, UR61, UR10, UR6 ;  /* 0x0000000a3d0672a5 */ /* 0x000fe2000f8e0006 */
[----:B------:R-:W-:Y:S01]  /*c900*/  VIADD R6, R184, UR39 ;  /* 0x00000027b8067c36 */ /* 0x000fe20008000000 */
[----:B------:R-:W-:Y:S01]  /*c910*/  UIMAD UR5, UR61, UR11, UR5 ;  /* 0x0000000b3d0572a4 */ /* 0x000fe2000f8e0205 */
[----:B------:R-:W-:-:S03]  /*c920*/  ULDC.64 UR8, c[0x0][0xae0] ;  /* 0x0002b80000087ab9 */ /* 0x000fc60000000a00 */
[----:B------:R-:W-:Y:S01]  /*c930*/  UIADD3 UR5, UR7, UR5, URZ ;  /* 0x0000000507057290 */ /* 0x000fe2000fffe03f */
[----:B------:R-:W-:Y:S01]  /*c940*/  IMAD R0, R0, UR8, RZ ;  /* 0x0000000800007c24 */ /* 0x000fe2000f8e02ff */
[----:B------:R-:W-:Y:S01]  /*c950*/  MOV R3, UR7 ;  /* 0x0000000700037c02 */ /* 0x000fe20008000f00 */
[----:B------:R-:W-:Y:S01]  /*c960*/  IMAD.U32 R2, RZ, RZ, UR6 ;  /* 0x00000006ff027e24 */ /* 0x000fe2000f8e00ff */
[----:B------:R-:W-:Y:S01]  /*c970*/  ULDC.64 UR6, c[0x0][0xad8] ;  /* 0x0002b60000067ab9 */ /* 0x000fe20000000a00 */
[C---:B------:R-:W-:Y:S01]  /*c980*/  IMAD R9, R5.reuse, UR9, R0 ;  /* 0x0000000905097c24 */ /* 0x040fe2000f8e0200 */
[----:B------:R-:W-:Y:S01]  /*c990*/  SHF.R.S32.HI R0, RZ, 0x1f, R7 ;  /* 0x0000001fff007819 */ /* 0x000fe20000011407 */
[----:B------:R-:W-:Y:S01]  /*c9a0*/  IMAD.U32 R3, RZ, RZ, UR5 ;  /* 0x00000005ff037e24 */ /* 0x000fe2000f8e00ff */
[----:B------:R-:W-:Y:S01]  /*c9b0*/  ULDC UR5, c[0x0][0xa88] ;  /* 0x0002a20000057ab9 */ /* 0x000fe20000000800 */
[----:B------:R-:W-:-:S04]  /*c9c0*/  IMAD.WIDE.U32 R2, R5, UR8, R2 ;  /* 0x0000000805027c25 */ /* 0x000fc8000f8e0002 */
[----:B------:R-:W-:Y:S02]  /*c9d0*/  IMAD.IADD R3, R3, 0x1, R9 ;  /* 0x0000000103037824 */ /* 0x000fe400078e0209 */
[----:B------:R-:W-:Y:S02]  /*c9e0*/  IMAD R4, R0, UR6, RZ ;  /* 0x0000000600047c24 */ /* 0x000fe4000f8e02ff */
[----:B------:R-:W-:Y:S02]  /*c9f0*/  IMAD R9, R8, UR5, RZ ;  /* 0x0000000508097c24 */ /* 0x000fe4000f8e02ff */
        /* <DEDUP_REMOVED lines=24> */
.L_x_2279:
[----:B------:R-:W-:Y:S05]  /*cb80*/  BSYNC B1 ;  /* 0x0000000000017941 */ /* 0x000fea0003800000 */
.L_x_2278:
        /* <DEDUP_REMOVED lines=14> */
.L_x_2281:
[----:B------:R-:W-:Y:S05]  /*cc70*/  BSYNC B1 ;  /* 0x0000000000017941 */ /* 0x000fea0003800000 */
.L_x_2280:
        /* <DEDUP_REMOVED lines=14> */
.L_x_2283:
[----:B------:R-:W-:Y:S05]  /*cd60*/  BSYNC B1 ;  /* 0x0000000000017941 */ /* 0x000fea0003800000 */
.L_x_2282:
        /* <DEDUP_REMOVED lines=15> */
.L_x_2275:
[----:B------:R-:W-:Y:S05]  /*ce60*/  BSYNC B0 ;  /* 0x0000000000007941 */ /* 0x000fea0003800000 */
.L_x_2267:
[----:B------:R-:W-:Y:S02]  /*ce70*/  ULDC UR5, c[0x0][0xc38] ;  /* 0x00030e0000057ab9 */ /* 0x000fe40000000800 */
[----:B------:R-:W-:-:S06]  /*ce80*/  UISETP.GE.AND UP0, UPT, UR4, UR5, UPT ;  /* 0x000000050400728c */ /* 0x000fcc000bf06270 */
[----:B------:R-:W-:-:S13]  /*ce90*/  PLOP3.LUT P0, PT, PT, PT, UP0, 0x80, 0x0 ;  /* 0x000000000000781c */ /* 0x000fda0003f0f008 */
[----:B------:R-:W-:Y:S05]  /*cea0*/  @!P0 BRA `(.L_x_2284) ;  /* 0xffffff3c00c48947 */ /* 0x000fea000383ffff */
[----:B------:R-:W-:Y:S05]  /*ceb0*/  EXIT ;  /* 0x000000000000794d */ /* 0x000fea0003800000 */
.L_x_2232:
[----:B------:R-:W-:-:S08]  /*cec0*/  NOP ;  /* 0x0000000000007918 */ /* 0x000fd00000000000 */
[----:B0-----:R-:W0:-:S00]  /*ced0*/  USETMAXREG.DEALLOC.CTAPOOL 0x18 ;  /* 0x00000018000079c8 */ /* 0x001e0000080e0500 */
[----:B0-----:R-:W-:-:S06]  /*cee0*/  LOP3.LUT R0, R0, 0x3, RZ, 0xc0, !PT ;  /* 0x0000000300007812 */ /* 0x001fcc00078ec0ff */
[----:B------:R-:W0:Y:S01]  /*cef0*/  S2UR UR6, SR_CTAID.X ;  /* 0x00000000000679c3 */ /* 0x000e220000002500 */
[----:B------:R-:W-:Y:S01]  /*cf00*/  IMAD.MOV.U32 R18, RZ, RZ, RZ ;  /* 0x000000ffff127224 */ /* 0x000fe200078e00ff */
[----:B------:R-:W1:Y:S02]  /*cf10*/  SHFL.IDX PT, R0, R0, RZ, 0x1f ;  /* 0x00001fff00007589 */ /* 0x000e6400000e0000 */
[----:B-1----:R-:W-:-:S04]  /*cf20*/  ISETP.NE.AND P0, PT, R0, RZ, PT ;  /* 0x000000ff0000720c */ /* 0x002fc80003f05270 */
[----:B------:R-:W0:Y:S01]  /*cf30*/  LDC R0, c[0x0][0xc38] ;  /* 0x00030e00ff007b82 */ /* 0x000e220000000800 */
[----:B------:R-:W-:-:S05]  /*cf40*/  P2R R2, PR, RZ, 0x1 ;  /* 0x00000001ff027803 */ /* 0x000fca0000000000 */
[----:B------:R1:W-:Y:S03]  /*cf50*/  STL [R1+0x20], R2 ;  /* 0x0000200201007387 */ /* 0x0003e60000100800 */
[----:B------:R-:W-:Y:S06]  /*cf60*/  @P0 BAR.ARV 0x4, 0x180 ;  /* 0x0106000000000b1d */ /* 0x000fec0000002000 */
[----:B------:R1:W-:Y:S01]  /*cf70*/  STL [R1+0x1c], RZ ;  /* 0x00001cff01007387 */ /* 0x0003e20000100800 */
[----:B0-----:R-:W-:Y:S01]  /*cf80*/  ISETP.LE.AND P0, PT, R0, UR6, PT ;  /* 0x0000000600007c0c */ /* 0x001fe2000bf03270 */
[----:B------:R-:W-:-:S05]  /*cf90*/  IMAD.MOV.U32 R0, RZ, RZ, 0x1 ;  /* 0x00000001ff007424 */ /* 0x000fca00078e00ff */
[----:B------:R1:W-:Y:S07]  /*cfa0*/  STL [R1+0x4], R0 ;  /* 0x0000040001007387 */ /* 0x0003ee0000100800 */
[----:B------:R-:W-:Y:S05]  /*cfb0*/  @P0 BRA `(.L_x_2285) ;  /* 0x0000004400600947 */ /* 0x000fea0003800000 */
[----:B------:R-:W0:Y:S01]  /*cfc0*/  S2R R6, SR_TID.X ;  /* 0x0000000000067919 */ /* 0x000e220000002100 */
[----:B------:R-:W2:Y:S01]  /*cfd0*/  S2UR UR5, SR_CgaCtaId ;  /* 0x00000000000579c3 */ /* 0x000ea20000008800 */
[----:B------:R-:W-:Y:S01]  /*cfe0*/  UMOV UR4, 0x400 ;  /* 0x0000040000047882 */ /* 0x000fe20000000000 */
[----:B------:R-:W-:Y:S01]  /*cff0*/  IMAD.MOV.U32 R18, RZ, RZ, RZ ;  /* 0x000000ffff127224 */ /* 0x000fe200078e00ff */
[----:B------:R-:W-:Y:S01]  /*d000*/  ULDC UR43, c[0x0][0xc] ;  /* 0x00000300002b7ab9 */ /* 0x000fe20000000800 */
[----:B------:R-:W-:Y:S01]  /*d010*/  ULDC.64 UR38, c[0x0][0x198] ;  /* 0x0000660000267ab9 */ /* 0x000fe20000000a00 */
[----:B--2---:R-:W-:-:S06]  /*d020*/  ULEA UR4, UR5, UR4, 0x18 ;  /* 0x0000000405047291 */ /* 0x004fcc000f8ec03f */
[----:B------:R-:W-:Y:S01]  /*d030*/  IMAD.U32 R17, RZ, RZ, UR4 ;  /* 0x00000004ff117e24 */ /* 0x000fe2000f8e00ff */
[C---:B0-----:R-:W-:Y:S01]  /*d040*/  LOP3.LUT R5, R6.reuse, 0x7f, RZ, 0xc0, !PT ;  /* 0x0000007f06057812 */ /* 0x041fe200078ec0ff */
[----:B-1----:R-:W-:-:S05]  /*d050*/  IMAD.SHL.U32 R0, R6, 0x8, RZ ;  /* 0x0000000806007824 */ /* 0x002fca00078e00ff */
        /* <DEDUP_REMOVED lines=9> */
[----:B------:R-:W-:Y:S01]  /*d0f0*/  IMAD.MOV.U32 R2, RZ, RZ, 0x1 ;  /* 0x00000001ff027424 */ /* 0x000fe200078e00ff */
[----:B------:R-:W-:Y:S02]  /*d100*/  MOV R3, UR6 ;  /* 0x0000000600037c02 */ /* 0x000fe40008000f00 */
[----:B------:R-:W-:Y:S04]  /*d110*/  STL [R1+0x14], R4 ;  /* 0x0000140401007387 */ /* 0x000fe80000100800 */
[----:B------:R-:W-:Y:S04]  /*d120*/  STL [R1+0x18], R3 ;  /* 0x0000180301007387 */ /* 0x000fe80000100800 */
[----:B------:R0:W-:Y:S04]  /*d130*/  STL [R1+0x4], R2 ;  /* 0x0000040201007387 */ /* 0x0001e80000100800 */
[----:B------:R1:W-:Y:S01]  /*d140*/  STL [R1+0x1c], RZ ;  /* 0x00001cff01007387 */ /* 0x0003e20000100800 */
[----:B0-----:R-:W-:-:S02]  /*d150*/  LOP3.LUT R2, R0, 0x40, RZ, 0xfc, !PT ;  /* 0x0000004000027812 */ /* 0x001fc400078efcff */
[----:B-1----:R-:W-:-:S07]  /*d160*/  LOP3.LUT R0, R0, 0x80, RZ, 0xfc, !PT ;  /* 0x0000008000007812 */ /* 0x002fce00078efcff */
.L_x_2375:
        /* <DEDUP_REMOVED lines=23> */
.L_x_2286:
[----:B------:R-:W-:Y:S01]  /*d2e0*/  ULDC UR8, c[0x0][0xc54] ;  /* 0x0003150000087ab9 */ /* 0x000fe20000000800 */
[----:B------:R-:W-:Y:S01]  /*d2f0*/  UMOV UR7, UR9 ;  /* 0x0000000900077c82 */ /* 0x000fe20008000000 */
[----:B------:R-:W-:-:S11]  /*d300*/  UISETP.NE.AND UP0, UPT, UR8, 0x1, UPT ;  /* 0x000000010800788c */ /* 0x000fd6000bf05270 */
[----:B------:R-:W-:Y:S02]  /*d310*/  @UP0 ULDC.64 UR10, c[0x0][0xc58] ;  /* 0x00031600000a0ab9 */ /* 0x000fe40000000a00 */
[----:B------:R-:W-:-:S04]  /*d320*/  UIMAD.WIDE.U32 UR4, UR9, UR10, URZ ;  /* 0x0000000a090472a5 */ /* 0x000fc8000f8e003f */
[----:B------:R-:W-:-:S04]  /*d330*/  @UP0 USHF.R.U32.HI UR7, URZ, UR11, UR5 ;  /* 0x0000000b3f070299 */ /* 0x000fc80008011605 */
[----:B------:R-:W-:-:S12]  /*d340*/  UIMAD UR8, UR7, UR8, URZ ;  /* 0x00000008070872a4 */ /* 0x000fd8000f8e023f */
.L_x_2287:
[----:B------:R-:W-:Y:S01]  /*d350*/  ULOP3.LUT UR42, URZ, UR7, URZ, 0x33, !UPT ;  /* 0x000000073f2a7292 */ /* 0x000fe2000f8e333f */
[----:B------:R-:W-:Y:S01]  /*d360*/  BSSY B7, `(.L_x_2288) ;  /* 0x0000400000077945 */ /* 0x000fe20003800000 */
[----:B------:R-:W-:Y:S01]  /*d370*/  ULDC UR5, c[0x0][0x448] ;  /* 0x0001120000057ab9 */ /* 0x000fe20000000800 */
[----:B------:R-:W-:Y:S01]  /*d380*/  ULDC UR4, c[0x0][0xc3c] ;  /* 0x00030f0000047ab9 */ /* 0x000fe20000000800 */
[----:B------:R-:W-:Y:S02]  /*d390*/  UISETP.NE.AND UP1, UPT, UR5, 0x1, UPT ;  /* 0x000000010500788c */ /* 0x000fe4000bf25270 */
[----:B------:R-:W-:Y:S01]  /*d3a0*/  UIADD3 UR42, UR42, UR4, URZ ;  /* 0x000000042a2a7290 */ /* 0x000fe2000fffe03f */
[----:B------:R-:W-:Y:S01]  /*d3b0*/  ULDC.64 UR10, c[0x0][0x418] ;  /* 0x00010600000a7ab9 */ /* 0x000fe20000000a00 */
[----:B------:R-:W-:Y:S01]  /*d3c0*/  ULDC UR5, c[0x0][0x288] ;  /* 0x0000a20000057ab9 */ /* 0x000fe20000000800 */
[----:B------:R-:W-:Y:S02]  /*d3d0*/  UISETP.NE.U32.AND UP0, UPT, UR10, URZ, UPT ;  /* 0x0000003f0a00728c */ /* 0x000fe4000bf05070 */
[----:B------:R-:W-:-:S02]  /*d3e0*/  USHF.L.U32 UR7, UR42, 0x7, URZ ;  /* 0x000000072a077899 */ /* 0x000fc4000800063f */
[----:B------:R-:W-:Y:S02]  /*d3f0*/  UISETP.NE.AND.EX UP0, UPT, UR11, URZ, UPT, UP0 ;  /* 0x0000003f0b00728c */ /* 0x000fe4000bf05300 */
[----:B------:R-:W-:Y:S01]  /*d400*/  UIADD3 UR7, UR7, 0x7f, URZ ;  /* 0x0000007f07077890 */ /* 0x000fe2000fffe03f */
[----:B------:R-:W-:Y:S01]  /*d410*/  ULDC UR4, c[0x0][0x424] ;  /* 0x0001090000047ab9 */ /* 0x000fe20000000800 */
[----:B------:R-:W-:Y:S02]  /*d420*/  UIADD3 UR13, -UR5, 0x80, URZ ;  /* 0x00000080050d7890 */ /* 0x000fe4000fffe13f */
[----:B------:R-:W-:Y:S01]  /*d430*/  USEL UR11, UR4, 0x1, UP0 ;  /* 0x00000001040b7887 */ /* 0x000fe20008000000 */
[----:B------:R-:W-:Y:S01]  /*d440*/  @UP1 ULDC UR5, c[0x0][0x44c] ;  /* 0x0001130000051ab9 */ /* 0x000fe20000000800 */
[----:B------:R-:W-:Y:S01]  /*d450*/  ULDC UR12, c[0x0][0x2f0] ;  /* 0x0000bc00000c7ab9 */ /* 0x000fe20000000800 */
[----:B------:R-:W-:Y:S01]  /*d460*/  UIMAD.WIDE.U32 UR4, UR7, UR5, URZ ;  /* 0x00000005070472a5 */ /* 0x000fe2000f8e003f */
[----:B------:R-:W-:Y:S01]  /*d470*/  @UP1 ULDC UR14, c[0x0][0x450] ;  /* 0x00011400000e1ab9 */ /* 0x000fe20000000800 */
[----:B------:R-:W-:-:S02]  /*d480*/  UIMAD UR13, UR11, UR12, UR13 ;  /* 0x0000000c0b0d72a4 */ /* 0x000fc4000f8e020d */
[----:B------:R-:W-:Y:S02]  /*d490*/  @UP1 USHF.R.U32.HI UR7, URZ, UR14, UR5 ;  /* 0x0000000e3f071299 */ /* 0x000fe40008011605 */
[----:B------:R-:W-:Y:S02]  /*d4a0*/  UIMAD UR11, UR11, UR12, 0x7f ;  /* 0x0000007f0b0b74a4 */ /* 0x000fe4000f8e020c */
[----:B------:R-:W-:Y:S02]  /*d4b0*/  UIADD3 UR7, UR13, UR7, URZ ;  /* 0x000000070d077290 */ /* 0x000fe4000fffe03f */
[----:B------:R-:W-:Y:S02]  /*d4c0*/  UIADD3 UR8, UR9, -UR8, URZ ;  /* 0x8000000809087290 */ /* 0x000fe4000fffe03f */
[----:B------:R-:W-:Y:S02]  /*d4d0*/  USHF.R.S32.HI UR9, URZ, 0x1f, UR11 ;  /* 0x0000001f3f097899 */ /* 0x000fe4000801140b */
[----:B------:R-:W-:-:S02]  /*d4e0*/  USHF.R.S32.HI UR4, URZ, 0x1f, UR7 ;  /* 0x0000001f3f047899 */ /* 0x000fc40008011407 */
[----:B------:R-:W-:Y:S02]  /*d4f0*/  ULEA.HI UR9, UR9, UR11, URZ, 0x7 ;  /* 0x0000000b09097291 */ /* 0x000fe4000f8f383f */
[----:B------:R-:W-:Y:S01]  /*d500*/  ULEA.HI UR7, UR4, UR7, URZ, 0x7 ;  /* 0x0000000704077291 */ /* 0x000fe2000f8f383f */
[----:B------:R-:W-:Y:S01]  /*d510*/  ULDC UR10, c[0x0][0xc48] ;  /* 0x00031200000a7ab9 */ /* 0x000fe20000000800 */
[----:B------:R-:W-:Y:S02]  /*d520*/  USHF.R.S32.HI UR9, URZ, 0x7, UR9 ;  /* 0x000000073f097899 */ /* 0x000fe40008011409 */
[----:B------:R-:W-:Y:S02]  /*d530*/  USHF.R.S32.HI UR7, URZ, 0x7, UR7 ;  /* 0x000000073f077899 */ /* 0x000fe40008011407 */
[----:B------:R-:W-:Y:S02]  /*d540*/  UISETP.NE.AND UP0, UPT, UR10, 0x1, UPT ;  /* 0x000000010a00788c */ /* 0x000fe4000bf05270 */
[----:B------:R-:W-:Y:S01]  /*d550*/  UISETP.LT.AND UP1, UPT, UR9, UR7, UPT ;  /* 0x000000070900728c */ /* 0x000fe2000bf21270 */
[----:B------:R-:W-:-:S03]  /*d560*/  ULDC UR5, c[0x0][0xc54] ;  /* 0x0003150000057ab9 */ /* 0x000fc60000000800 */
[----:B------:R-:W-:Y:S02]  /*d570*/  USEL UR41, UR9, UR7, UP1 ;  /* 0x0000000709297287 */ /* 0x000fe40008800000 */
[----:B------:R-:W-:-:S03]  /*d580*/  UIMAD UR8, UR6, UR5, UR8 ;  /* 0x00000005060872a4 */ /* 0x000fc6000f8e0208 */
[----:B------:R-:W-:Y:S01]  /*d590*/  @UP0 ULDC UR5, c[0x0][0xc4c] ;  /* 0x0003130000050ab9 */ /* 0x000fe20000000800 */
[----:B------:R-:W-:Y:S01]  /*d5a0*/  ISETP.LT.AND P0, PT, RZ, UR41, PT ;  /* 0x00000029ff007c0c */ /* 0x000fe2000bf01270 */
[----:B------:R-:W-:Y:S01]  /*d5b0*/  UIMAD.WIDE.U32 UR4, UR8, UR5, URZ ;  /* 0x00000005080472a5 */ /* 0x000fe2000f8e003f */
[----:B------:R-:W-:Y:S01]  /*d5c0*/  @UP0 ULDC UR6, c[0x0][0xc50] ;  /* 0x0003140000060ab9 */ /* 0x000fe20000000800 */
[----:B------:R-:W-:Y:S02]  /*d5d0*/  UMOV UR40, UR8 ;  /* 0x0000000800287c82 */ /* 0x000fe40008000000 */
[----:B------:R-:W-:-:S04]  /*d5e0*/  @UP0 USHF.R.U32.HI UR40, URZ, UR6, UR5 ;  /* 0x000000063f280299 */ /* 0x000fc80008011605 */
[----:B------:R-:W-:-:S04]  /*d5f0*/  UIADD3 UR36, -UR40, URZ, URZ ;  /* 0x0000003f28247290 */ /* 0x000fc8000fffe13f */
[----:B------:R-:W-:Y:S01]  /*d600*/  UIMAD UR36, UR10, UR36, UR8 ;  /* 0x000000240a2472a4 */ /* 0x000fe2000f8e0208 */
[----:B------:R-:W-:Y:S11]  /*d610*/  @P0 BRA `(.L_x_2289) ;  /* 0x00000000004c0947 */ /* 0x000ff60003800000 */
        /* <DEDUP_REMOVED lines=19> */
.L_x_2289:
        /* <DEDUP_REMOVED lines=20> */
.L_x_2292:
[----:B------:R-:W-:Y:S05]  /*d890*/  BSYNC B6 ;  /* 0x0000000000067941 */ /* 0x000fea0003800000 */
.L_x_2291:
        /* <DEDUP_REMOVED lines=20> */
.L_x_2295:
[----:B------:R0:W1:Y:S01]  /*d9e0*/  LDC.64 R2, c[0x4][R16] ;  /* 0x0100000010027b82 */ /* 0x0000620000000a00 */
[----:B------:R-:W-:Y:S01]  /*d9f0*/  ULDC.64 UR6, c[0x4][0xb8] ;  /* 0x01002e0000067ab9 */ /* 0x000fe20000000a00 */
[----:B------:R-:W-:Y:S01]  /*da00*/  ULDC.64 UR8, c[0x4][0xc0] ;  /* 0x0100300000087ab9 */ /* 0x000fe20000000a00 */
[----:B------:R-:W-:Y:S01]  /*da10*/  ULDC.64 UR4, c[0x4][0x18] ;  /* 0x0100060000047ab9 */ /* 0x000fe20000000a00 */
[----:B------:R-:W-:Y:S01]  /*da20*/  IMAD.U32 R4, RZ, RZ, UR6 ;  /* 0x00000006ff047e24 */ /* 0x000fe2000f8e00ff */
[----:B------:R-:W-:Y:S01]  /*da30*/  MOV R12, 0x1 ;  /* 0x00000001000c7802 */ /* 0x000fe20000000f00 */
[----:B------:R-:W-:Y:S02]  /*da40*/  IMAD.U32 R5, RZ, RZ, UR7 ;  /* 0x00000007ff057e24 */ /* 0x000fe4000f8e00ff */
[----:B------:R-:W-:Y:S02]  /*da50*/  IMAD.U32 R6, RZ, RZ, UR8 ;  /* 0x00000008ff067e24 */ /* 0x000fe4000f8e00ff */
[----:B------:R-:W-:-:S02]  /*da60*/  IMAD.U32 R7, RZ, RZ, UR9 ;  /* 0x00000009ff077e24 */ /* 0x000fc4000f8e00ff */
[----:B------:R-:W-:Y:S02]  /*da70*/  IMAD.U32 R10, RZ, RZ, UR4 ;  /* 0x00000004ff0a7e24 */ /* 0x000fe4000f8e00ff */
[----:B------:R-:W-:Y:S02]  /*da80*/  IMAD.U32 R11, RZ, RZ, UR5 ;  /* 0x00000005ff0b7e24 */ /* 0x000fe4000f8e00ff */
[----:B------:R-:W-:Y:S02]  /*da90*/  IMAD.MOV.U32 R8, RZ, RZ, 0x70 ;  /* 0x00000070ff087424 */ /* 0x000fe400078e00ff */
[----:B0-----:R-:W-:-:S07]  /*daa0*/  IMAD.MOV.U32 R13, RZ, RZ, RZ ;  /* 0x000000ffff0d7224 */ /* 0x001fce00078e00ff */
[----:B------:R-:W-:-:S07]  /*dab0*/  LEPC R20, `(.L_x_2294) ;  /* 0x000000001014794e */ /* 0x000fce0000000000 */
[----:B-1----:R-:W-:Y:S05]  /*dac0*/  CALL.ABS.NOINC R2 ;  /* 0x0000000002007343 */ /* 0x002fea0003c00000 */
.L_x_2294:
[----:B------:R-:W-:Y:S05]  /*dad0*/  BSYNC B6 ;  /* 0x0000000000067941 */ /* 0x000fea0003800000 */
.L_x_2293:
[----:B------:R-:W-:Y:S01]  /*dae0*/  ULDC.64 UR4, c[0x0][0x9f8] ;  /* 0x00027e0000047ab9 */ /* 0x000fe20000000a00 */
[----:B------:R-:W-:Y:S01]  /*daf0*/  IMAD.U32 R7, RZ, RZ, UR40 ;  /* 0x00000028ff077e24 */ /* 0x000fe2000f8e00ff */
[----:B------:R-:W-:Y:S01]  /*db00*/  UISETP.NE.U32.AND UP0, UPT, UR4, URZ, UPT ;  /* 0x0000003f0400728c */ /* 0x000fe2000bf05070 */
[----:B------:R-:W-:-:S03]  /*db10*/  ULDC.64 UR6, c[0x0][0x208] ;  /* 0x0000820000067ab9 */ /* 0x000fc60000000a00 */
[----:B------:R-:W-:-:S06]  /*db20*/  UISETP.NE.AND.EX UP0, UPT, UR5, URZ, UPT, UP0 ;  /* 0x0000003f0500728c */ /* 0x000fcc000bf05300 */
[----:B------:R-:W-:-:S05]  /*db30*/  PLOP3.LUT P0, PT, PT, PT, UP0, 0x80, 0x0 ;  /* 0x000000000000781c */ /* 0x000fca0003f0f008 */
[----:B------:R-:W-:Y:S02]  /*db40*/  @UP0 ULDC.64 UR4, c[0x0][0x9f8] ;  /* 0x00027e0000040ab9 */ /* 0x000fe40000000a00 */
[----:B------:R-:W-:-:S06]  /*db50*/  @UP0 UIMAD.WIDE UR4, UR40, 0x4, UR4 ;  /* 0x00000004280408a5 */ /* 0x000fcc000f8e0204 */
[----:B------:R-:W-:Y:S02]  /*db60*/  IMAD.U32 R2, RZ, RZ, UR4 ;  /* 0x00000004ff027e24 */ /* 0x000fe4000f8e00ff */
[----:B------:R-:W-:-:S05]  /*db70*/  IMAD.U32 R3, RZ, RZ, UR5 ;  /* 0x00000005ff037e24 */ /* 0x000fca000f8e00ff */
[----:B------:R0:W2:Y:S01]  /*db80*/  @P0 LDG.E R7, desc[UR6][R2.64] ;  /* 0x0000000602070981 */ /* 0x0000a2000c1e1900 */
        /* <DEDUP_REMOVED lines=9> */
[----:B------:R-:W-:Y:S02]  /*dc20*/  P2R R4, PR, RZ, 0x2 ;  /* 0x00000002ff047803 */ /* 0x000fe40000000000 */
[----:B--2---:R-:W-:Y:S01]  /*dc30*/  SHF.R.S32.HI R8, RZ, 0x1f, R7 ;  /* 0x0000001fff087819 */ /* 0x004fe20000011407 */
[----:B------:R0:W-:Y:S01]  /*dc40*/  STL [R1], R7 ;  /* 0x0000000701007387 */ /* 0x0001e20000100800 */
[----:B------:R-:W-:-:S03]  /*dc50*/  SEL R16, R7, RZ, !P1 ;  /* 0x000000ff07107207 */ /* 0x000fc60004800000 */
[----:B------:R0:W-:Y:S04]  /*dc60*/  STL [R1+0x10], R4 ;  /* 0x0000100401007387 */ /* 0x0001e80000100800 */
[----:B------:R0:W-:Y:S01]  /*dc70*/  STL [R1+0x8], R8 ;  /* 0x0000080801007387 */ /* 0x0001e20000100800 */
[----:B------:R-:W-:Y:S05]  /*dc80*/  BRA.DIV UR4, `(.L_x_2296) ;  /* 0x0000003e04c47947 */ /* 0x000fea000b800000 */
[----:B------:R1:W2:Y:S02]  /*dc90*/  SHFL.IDX PT, R14, R0, RZ, 0x1f ;  /* 0x00001fff000e7589 */ /* 0x0002a400000e0000 */
.L_x_2390:
[----:B------:R-:W-:Y:S02]  /*dca0*/  PLOP3.LUT P2, PT, PT, PT, PT, 0x8, 0x0 ;  /* 0x000000000000781c */ /* 0x000fe40003f4e170 */
[----:B--2---:R-:W-:Y:S02]  /*dcb0*/  ISETP.NE.AND P0, PT, R14, RZ, PT ;  /* 0x000000ff0e00720c */ /* 0x004fe40003f05270 */
[----:B-1----:R-:W-:-:S05]  /*dcc0*/  P2R R0, PR, RZ, 0x4 ;  /* 0x00000004ff007803 */ /* 0x002fca0000000000 */
[----:B------:R1:W-:Y:S06]  /*dcd0*/  STL [R1+0xc], R0 ;  /* 0x00000c0001007387 */ /* 0x0003ec0000100800 */
[----:B------:R-:W-:Y:S05]  /*dce0*/  @P0 BRA `(.L_x_2297) ;  /* 0x0000000400200947 */ /* 0x000fea0003800000 */
[----:B------:R-:W-:-:S03]  /*dcf0*/  UMOV UR4, 0xffffffff ;  /* 0xffffffff00047882 */ /* 0x000fc60000000000 */
[----:B------:R-:W-:Y:S05]  /*dd00*/  BRA.DIV UR4, `(.L_x_2298) ;  /* 0x0000003e04c47947 */ /* 0x000fea000b800000 */
[----:B------:R-:W-:-:S13]  /*dd10*/  ELECT P6, URZ, PT ;  /* 0x00000000003f782f */ /* 0x000fda00038c0000 */
.L_x_2393:
[----:B------:R-:W-:Y:S05]  /*dd20*/  @!P6 BRA `(.L_x_2297) ;  /* 0x000000040010e947 */ /* 0x000fea0003800000 */
[----:B------:R-:W-:Y:S01]  /*dd30*/  IMAD.MOV.U32 R16, RZ, RZ, R7 ;  /* 0x000000ffff107224 */ /* 0x000fe200078e0007 */
[----:B------:R-:W-:Y:S06]  /*dd40*/  @!P1 BRA `(.L_x_2299) ;  /* 0x0000000000489947 */ /* 0x000fec0003800000 */
[----:B------:R-:W2:Y:S01]  /*dd50*/  LDC R6, c[0x0][0x43c] ;  /* 0x00010f00ff067b82 */ /* 0x000ea20000000800 */
[----:B------:R-:W-:Y:S01]  /*dd60*/  ULDC.64 UR4, c[0x0][0x428] ;  /* 0x00010a0000047ab9 */ /* 0x000fe20000000a00 */
[----:B------:R-:W-:Y:S01]  /*dd70*/  ULDC.64 UR6, c[0x0][0x208] ;  /* 0x0000820000067ab9 */ /* 0x000fe20000000a00 */
[----:B--2---:R-:W-:-:S13]  /*dd80*/  ISETP.NE.AND P0, PT, R6, 0x1, PT ;  /* 0x000000010600780c */ /* 0x004fda0003f05270 */
[----:B0-----:R-:W1:Y:S02]  /*dd90*/  @P0 LDC.64 R4, c[0x0][0x440] ;  /* 0x00011000ff040b82 */ /* 0x001e640000000a00 */
[----:B-1----:R-:W-:-:S04]  /*dda0*/  @P0 IMAD.HI.U32 R0, R19, R4, RZ ;  /* 0x0000000413000227 */ /* 0x002fc800078e00ff */
        /* <DEDUP_REMOVED lines=12> */
.L_x_2299:
[----:B--2---:R-:W2:Y:S01]  /*de70*/  LDL R2, [R1+0x4] ;  /* 0x0000040001027983 */ /* 0x004ea20000100800 */
[----:B-1----:R-:W-:Y:S01]  /*de80*/  IMAD R0, R18, 0x8, R17 ;  /* 0x0000000812007824 */ /* 0x002fe200078e0211 */
[----:B--2---:R-:W-:-:S04]  /*de90*/  SHF.L.U32 R2, R2, 0x1f, RZ ;  /* 0x0000001f02027819 */ /* 0x004fc800000006ff */
[----:B------:R-:W1:Y:S02]  /*dea0*/  SYNCS.PHASECHK.TRANS64.TRYWAIT P0, [R0+URZ+0x34840], R2 ;  /* 0x03484002000075a7 */ /* 0x000e64000800017f */
[----:B-1----:R-:W-:Y:S05]  /*deb0*/  @!P0 BRA `(.L_x_2300) ;  /* 0x0000003c00788947 */ /* 0x002fea0003800000 */
.L_x_2394:
        /* <DEDUP_REMOVED lines=11> */
.L_x_2301:
[----:B------:R-:W-:Y:S01]  /*df70*/  R2UR UR33, R0 ;  /* 0x00000000002172ca */ /* 0x000fe200000e0000 */
[----:B-1----:R-:W-:Y:S01]  /*df80*/  IMAD R0, R18, 0xc000, R17 ;  /* 0x0000c00012007824 */ /* 0x002fe200078e0211 */
[----:B------:R-:W-:Y:S01]  /*df90*/  R2UR UR35, R19 ;  /* 0x00000000132372ca */ /* 0x000fe200000e0000 */
[----:B------:R-:W-:Y:S01]  /*dfa0*/  UIADD3 UR4, UP0, UR38, 0x370, URZ ;  /* 0x0000037026047890 */ /* 0x000fe2000ff1e03f */
[----:B-----5:R-:W-:Y:S01]  /*dfb0*/  R2UR UR37, R16 ;  /* 0x00000000102572ca */ /* 0x020fe200000e0000 */
[----:B------:R-:W-:Y:S01]  /*dfc0*/  UMOV UR6, 0x0 ;  /* 0x0000000000067882 */ /* 0x000fe20000000000 */
[----:B------:R-:W-:Y:S01]  /*dfd0*/  R2UR UR8, R0 ;  /* 0x00000000000872ca */ /* 0x000fe200000e0000 */
[----:B------:R-:W-:Y:S01]  /*dfe0*/  UIADD3.X UR5, URZ, UR39, URZ, UP0, !UPT ;  /* 0x000000273f057290 */ /* 0x000fe200087fe43f */
[----:B------:R-:W-:Y:S01]  /*dff0*/  PLOP3.LUT P0, PT, PT, PT, PT, 0x80, 0x0 ;  /* 0x000000000000781c */ /* 0x000fe20003f0f070 */
[----:B------:R-:W-:Y:S01]  /*e000*/  UMOV UR7, 0x14f00000 ;  /* 0x14f0000000077882 */ /* 0x000fe20000000000 */
[----:B------:R-:W-:Y:S01]  /*e010*/  UMOV UR34, URZ ;  /* 0x0000003f00227c82 */ /* 0x000fe20008000000 */
[----:B------:R-:W-:Y:S01]  /*e020*/  UMOV UR18, 0x40 ;  /* 0x0000004000127882 */ /* 0x000fe20000000000 */
[----:B------:R-:W-:Y:S01]  /*e030*/  P2R R0, PR, RZ, 0x1 ;  /* 0x00000001ff007803 */ /* 0x000fe20000000000 */
[----:B------:R-:W-:-:S02]  /*e040*/  UIADD3 UR33, UR33, 0x34830, URZ ;  /* 0x0003483021217890 */ /* 0x000fc4000fffe03f */
[----:B------:R-:W-:Y:S01]  /*e050*/  USHF.L.U32 UR35, UR35, 0x7, URZ ;  /* 0x0000000723237899 */ /* 0x000fe2000800063f */
[----:B------:R-:W-:Y:S01]  /*e060*/  UMOV UR20, UR36 ;  /* 0x0000002400147c82 */ /* 0x000fe20008000000 */
[----:B------:R-:W-:Y:S02]  /*e070*/  UMOV UR21, UR37 ;  /* 0x0000002500157c82 */ /* 0x000fe40008000000 */
[----:B------:R-:W-:Y:S01]  /*e080*/  UIADD3 UR32, UR8, 0x1c400, URZ ;  /* 0x0001c40008207890 */ /* 0x000fe2000fffe03f */
[----:B------:R2:W-:Y:S01]  /*e090*/  STL [R1+0xc], R0 ;  /* 0x00000c0001007387 */ /* 0x0005e20000100800 */
[----:B------:R-:W-:Y:S02]  /*e0a0*/  UIADD3 UR16, UR8, 0x20400, URZ ;  /* 0x0002040008107890 */ /* 0x000fe4000fffe03f */
[----:B------:R-:W-:Y:S01]  /*e0b0*/  UIADD3 UR8, UR8, 0x24400, URZ ;  /* 0x0002440008087890 */ /* 0x000fe2000fffe03f */
[----:B------:R-:W-:Y:S01]  /*e0c0*/  UMOV UR17, UR33 ;  /* 0x0000002100117c82 */ /* 0x000fe20008000000 */
[----:B------:R-:W-:Y:S01]  /*e0d0*/  UMOV UR19, UR35 ;  /* 0x0000002300137c82 */ /* 0x000fe20008000000 */
[----:B------:R-:W-:Y:S01]  /*e0e0*/  UMOV UR10, 0x80 ;  /* 0x00000080000a7882 */ /* 0x000fe20000000000 */
[----:B------:R-:W-:Y:S01]  /*e0f0*/  UMOV UR12, UR36 ;  /* 0x00000024000c7c82 */ /* 0x000fe20008000000 */
[----:B------:R-:W-:Y:S01]  /*e100*/  UMOV UR13, UR37 ;  /* 0x00000025000d7c82 */ /* 0x000fe20008000000 */
[----:B------:R-:W-:Y:S01]  /*e110*/  UMOV UR9, UR33 ;  /* 0x0000002100097c82 */ /* 0x000fe20008000000 */
[----:B------:R-:W-:Y:S01]  /*e120*/  UMOV UR11, UR35 ;  /* 0x00000023000b7c82 */ /* 0x000fe20008000000 */
[----:B------:R2:W-:Y:S01]  /*e130*/  UTMALDG.4D [UR32], [UR4], desc[UR6] ;  /* 0x00000620040075b4 */ /* 0x0005e20008019000 */
[----:B------:R2:W-:Y:S01]  /*e140*/  UTMALDG.4D [UR16], [UR4], desc[UR6] ;  /* 0x00000610040075b4 */ /* 0x0005e20008019000 */
[----:B------:R2:W-:Y:S02]  /*e150*/  UTMALDG.4D [UR8], [UR4], desc[UR6] ;  /* 0x00000608040075b4 */ /* 0x0005e40008019000 */
[----:B--2---:R-:W-:Y:S01]  /*e160*/  NOP ;  /* 0x0000000000007918 */ /* 0x004fe20000000000 */
.L_x_2297:
[----:B-1----:R-:W-:Y:S01]  /*e170*/  VIADD R0, R17, 0x10400 ;  /* 0x0001040011007836 */ /* 0x002fe20000000000 */
[----:B------:R-:W-:Y:S05]  /*e180*/  WARPSYNC.ALL ;  /* 0x0000000000007948 */ /* 0x000fea0003800000 */
[----:B------:R-:W-:Y:S01]  /*e190*/  BAR.SYNC.DEFER_BLOCKING 0x8, 0x180 ;  /* 0x0206000000007b1d */ /* 0x000fe20000010000 */
[----:B------:R-:W-:-:S05]  /*e1a0*/  LOP3.LUT P0, RZ, R0, 0x3ff, RZ, 0xc0, !PT ;  /* 0x000003ff00ff7812 */ /* 0x000fca000780c0ff */
[----:B------:R-:W-:Y:S08]  /*e1b0*/  BSSY B6, `(.L_x_2302) ;  /* 0x0000012000067945 */ /* 0x000ff00003800000 */
[----:B------:R-:W-:Y:S05]  /*e1c0*/  @!P0 BRA `(.L_x_2303) ;  /* 0x0000000000408947 */ /* 0x000fea0003800000 */
[----:B------:R-:W-:Y:S01]  /*e1d0*/  MOV R2, 0x0 ;  /* 0x0000000000027802 */ /* 0x000fe20000000f00 */
[----:B------:R-:W-:Y:S01]  /*e1e0*/  ULDC.64 UR6, c[0x4][0xb8] ;  /* 0x01002e0000067ab9 */ /* 0x000fe20000000a00 */
[----:B------:R-:W-:Y:S01]  /*e1f0*/  ULDC.64 UR8, c[0x4][0xc0] ;  /* 0x0100300000087ab9 */ /* 0x000fe20000000a00 */
[----:B------:R-:W-:Y:S01]  /*e200*/  ULDC.64 UR4, c[0x4][0x20] ;  /* 0x0100080000047ab9 */ /* 0x000fe20000000a00 */
[----:B0-----:R-:W-:Y:S01]  /*e210*/  MOV R4, UR6 ;  /* 0x0000000600047c02 */ /* 0x001fe20008000f00 */
[----:B------:R-:W-:Y:S01]  /*e220*/  IMAD.U32 R5, RZ, RZ, UR7 ;  /* 0x00000007ff057e24 */ /* 0x000fe2000f8e00ff */
        /* <DEDUP_REMOVED lines=10> */
.L_x_2303:
[----:B------:R-:W-:Y:S05]  /*e2d0*/  BSYNC B6 ;  /* 0x0000000000067941 */ /* 0x000fea0003800000 */
.L_x_2302:
[----:B0-----:R-:W0:Y:S01]  /*e2e0*/  LDC R7, c[0x0][0x448] ;  /* 0x00011200ff077b82 */ /* 0x001e220000000800 */
[----:B------:R-:W1:Y:S01]  /*e2f0*/  S2R R0, SR_TID.X ;  /* 0x0000000000007919 */ /* 0x000e620000002100 */
[----:B------:R-:W-:Y:S01]  /*e300*/  USHF.R.S32.HI UR4, URZ, 0x1f, UR36 ;  /* 0x0000001f3f047899 */ /* 0x000fe20008011424 */
[----:B------:R-:W-:Y:S01]  /*e310*/  ULDC.64 UR8, c[0x0][0x2d8] ;  /* 0x0000b60000087ab9 */ /* 0x000fe20000000a00 */
[----:B------:R-:W2:Y:S02]  /*e320*/  S2R R2, SR_TID.X ;  /* 0x0000000000027919 */ /* 0x000ea40000002100 */
[----:B------:R-:W-:Y:S02]  /*e330*/  UIMAD UR6, UR4, UR8, URZ ;  /* 0x00000008040672a4 */ /* 0x000fe4000f8e023f */
[----:B------:R-:W-:Y:S01]  /*e340*/  UIMAD.WIDE.U32 UR4, UR36, UR8, URZ ;  /* 0x00000008240472a5 */ /* 0x000fe2000f8e003f */
[----:B------:R-:W3:Y:S01]  /*e350*/  S2R R8, SR_TID.X ;  /* 0x0000000000087919 */ /* 0x000ee20000002100 */
[----:B------:R-:W-:-:S02]  /*e360*/  UIMAD UR6, UR36, UR9, UR6 ;  /* 0x00000009240672a4 */ /* 0x000fc4000f8e0206 */
[----:B------:R-:W-:Y:S01]  /*e370*/  USHF.R.S32.HI UR7, URZ, 0x1f, UR40 ;  /* 0x0000001f3f077899 */ /* 0x000fe20008011428 */
[----:B------:R-:W4:Y:S01]  /*e380*/  S2R R10, SR_TID.X ;  /* 0x00000000000a7919 */ /* 0x000f220000002100 */
[----:B------:R-:W-:Y:S01]  /*e390*/  UIADD3 UR5, UR5, UR6, URZ ;  /* 0x0000000605057290 */ /* 0x000fe2000fffe03f */
[----:B------:R-:W-:-:S03]  /*e3a0*/  ULDC.64 UR8, c[0x0][0x2e0] ;  /* 0x0000b80000087ab9 */ /* 0x000fc60000000a00 */
[----:B------:R-:W-:Y:S02]  /*e3b0*/  UIMAD.WIDE.U32 UR4, UR40, UR8, UR4 ;  /* 0x00000008280472a5 */ /* 0x000fe4000f8e0004 */
[----:B------:R-:W-:Y:S01]  /*e3c0*/  UIMAD UR6, UR7, UR8, URZ ;  /* 0x00000008070672a4 */ /* 0x000fe2000f8e023f */
[----:B0-----:R-:W-:-:S03]  /*e3d0*/  ISETP.NE.AND P0, PT, R7, 0x1, PT ;  /* 0x000000010700780c */ /* 0x001fc60003f05270 */
[----:B------:R-:W-:Y:S01]  /*e3e0*/  UIMAD UR6, UR40, UR9, UR6 ;  /* 0x00000009280672a4 */ /* 0x000fe2000f8e0206 */
[----:B------:R-:W-:-:S03]  /*e3f0*/  IMAD.U32 R5, RZ, RZ, UR5 ;  /* 0x00000005ff057e24 */ /* 0x000fc6000f8e00ff */
[----:B------:R-:W-:Y:S01]  /*e400*/  UIADD3 UR6, UR5, UR6, URZ ;  /* 0x0000000605067290 */ /* 0x000fe2000fffe03f */
[----:B-1----:R-:W-:-:S05]  /*e410*/  IMAD.SHL.U32 R4, R0, 0x10, RZ ;  /* 0x0000001000047824 */ /* 0x002fca00078e00ff */
[----:B------:R-:W0:Y:S01]  /*e420*/  @P0 LDC R3, c[0x0][0x44c] ;  /* 0x00011300ff030b82 */ /* 0x000e220000000800 */
[----:B--2---:R-:W-:Y:S01]  /*e430*/  LOP3.LUT R2, R2, 0x7f, RZ, 0xc0, !PT ;  /* 0x0000007f02027812 */ /* 0x004fe200078ec0ff */
[----:B---3--:R-:W-:-:S03]  /*e440*/  IMAD.SHL.U32 R8, R8, 0x8, RZ ;  /* 0x0000000808087824 */ /* 0x008fc600078e00ff */
[----:B------:R-:W-:-:S03]  /*e450*/  SHF.R.U32.HI R2, RZ, 0x3, R2 ;  /* 0x00000003ff027819 */ /* 0x000fc60000011602 */
[----:B------:R-:W1:Y:S01]  /*e460*/  @P0 LDC R0, c[0x0][0x450] ;  /* 0x00011400ff000b82 */ /* 0x000e620000000800 */
[----:B------:R-:W-:Y:S01]  /*e470*/  LOP3.LUT R4, R2, 0x70, R4, 0xf8, !PT ;  /* 0x0000007002047812 */ /* 0x000fe200078ef804 */
[----:B------:R-:W-:Y:S01]  /*e480*/  IMAD.U32 R2, RZ, RZ, UR42 ;  /* 0x0000002aff027e24 */ /* 0x000fe2000f8e00ff */
[----:B------:R-:W-:Y:S01]  /*e490*/  LOP3.LUT R8, R8, 0x38, RZ, 0xc0, !PT ;  /* 0x0000003808087812 */ /* 0x000fe200078ec0ff */
[----:B----4-:R-:W-:Y:S02]  /*e4a0*/  IMAD.SHL.U32 R9, R10, 0x8, RZ ;  /* 0x000000080a097824 */ /* 0x010fe400078e00ff */
[----:B------:R-:W-:Y:S01]  /*e4b0*/  IMAD R2, R2, 0x80, R4 ;  /* 0x0000008002027824 */ /* 0x000fe200078e0204 */
[C---:B------:R-:W-:Y:S01]  /*e4c0*/  LOP3.LUT R11, R8.reuse, 0x40, RZ, 0xfc, !PT ;  /* 0x00000040080b7812 */ /* 0x040fe200078efcff */
[----:B------:R-:W-:Y:S01]  /*e4d0*/  IMAD.U32 R4, RZ, RZ, UR4 ;  /* 0x00000004ff047e24 */ /* 0x000fe2000f8e00ff */
[----:B------:R-:W-:Y:S01]  /*e4e0*/  ULDC.64 UR4, c[0x0][0x2d0] ;  /* 0x0000b40000047ab9 */ /* 0x000fe20000000a00 */
[----:B------:R-:W-:Y:S01]  /*e4f0*/  IMAD.MOV.U32 R6, RZ, RZ, R2 ;  /* 0x000000ffff067224 */ /* 0x000fe200078e0002 */
[----:B------:R-:W-:-:S02]  /*e500*/  LOP3.LUT R8, R8, 0x80, RZ, 0xfc, !PT ;  /* 0x0000008008087812 */ /* 0x000fc400078efcff */
[----:B------:R-:W-:Y:S01]  /*e510*/  LOP3.LUT R9, R9, 0x38, RZ, 0xc0, !PT ;  /* 0x0000003809097812 */ /* 0x000fe200078ec0ff */
[----:B0-----:R-:W-:-:S05]  /*e520*/  @P0 IMAD.HI.U32 R3, R2, R3, RZ ;  /* 0x0000000302030227 */ /* 0x001fca00078e00ff */
[----:B-1----:R-:W-:Y:S02]  /*e530*/  @P0 SHF.R.U32.HI R6, RZ, R0, R3 ;  /* 0x00000000ff060219 */ /* 0x002fe40000011603 */
[----:B------:R-:W-:Y:S01]  /*e540*/  MOV R3, UR6 ;  /* 0x0000000600037c02 */ /* 0x000fe20008000f00 */
[----:B------:R-:W-:Y:S02]  /*e550*/  ULDC.64 UR6, c[0x0][0x280] ;  /* 0x0000a00000067ab9 */ /* 0x000fe40000000a00 */
        /* <DEDUP_REMOVED lines=21> */
[----:B------:R-:W-:-:S02]  /*e6b0*/  LOP3.LUT R10, R10, 0x7f, RZ, 0xc0, !PT ;  /* 0x0000007f0a0a7812 */ /* 0x000fc400078ec0ff */
[----:B------:R-:W-:Y:S02]  /*e6c0*/  LEA.HI.X R4, R2, UR7, R4, 0x1, P3 ;  /* 0x0000000702047c11 */ /* 0x000fe400098f0c04 */
[----:B------:R-:W-:Y:S01]  /*e6d0*/  SHF.R.U32.HI R10, RZ, 0x3, R10 ;  /* 0x00000003ff0a7819 */ /* 0x000fe2000001160a */
[----:B0-----:R-:W-:Y:S06]  /*e6e0*/  BRA.DIV UR4, `(.L_x_2304) ;  /* 0x0000003604807947 */ /* 0x001fec000b800000 */
[----:B------:R-:W0:Y:S01]  /*e6f0*/  SHFL.IDX PT, R6, R0, RZ, 0x181f ;  /* 0x00181fff00067589 */ /* 0x000e2200000e0000 */
[----:B------:R-:W-:Y:S01]  /*e700*/  IMAD.U32 R2, RZ, RZ, UR42 ;  /* 0x0000002aff027e24 */ /* 0x000fe2000f8e00ff */
[----:B------:R-:W-:Y:S01]  /*e710*/  ULDC UR4, c[0x0][0x288] ;  /* 0x0000a20000047ab9 */ /* 0x000fe20000000800 */
[----:B------:R-:W-:Y:S01]  /*e720*/  ULDC.64 UR6, c[0x0][0x208] ;  /* 0x0000820000067ab9 */ /* 0x000fe20000000a00 */
[----:B------:R-:W1:Y:S01]  /*e730*/  SHFL.IDX PT, R5, R4, RZ, 0x181f ;  /* 0x00181fff04057589 */ /* 0x000e6200000e0000 */
[----:B------:R-:W-:Y:S02]  /*e740*/  IMAD R3, R7, UR4, RZ ;  /* 0x0000000407037c24 */ /* 0x000fe4000f8e02ff */
[----:B------:R-:W-:-:S05]  /*e750*/  IMAD R2, R2, 0x80, R10 ;  /* 0x0000008002027824 */ /* 0x000fca00078e020a */
[----:B------:R-:W-:-:S13]  /*e760*/  ISETP.GE.AND P4, PT, R2, R3, PT ;  /* 0x000000030200720c */ /* 0x000fda0003f86270 */
[----:B0-----:R-:W-:-:S05]  /*e770*/  @!P4 LEA R6, P3, R9, R6, 0x1 ;  /* 0x000000060906c211 */ /* 0x001fca00078608ff */
[----:B-1----:R-:W-:-:S04]  /*e780*/  @!P4 IMAD.X R5, RZ, RZ, R5, P3 ;  /* 0x000000ffff05c224 */ /* 0x002fc800018e0605 */
[----:B------:R-:W-:Y:S02]  /*e790*/  @!P4 IMAD.MOV.U32 R7, RZ, RZ, R5 ;  /* 0x000000ffff07c224 */ /* 0x000fe400078e0005 */
[----:B------:R-:W-:-:S03]  /*e7a0*/  VIADD R5, R2, 0x10 ;  /* 0x0000001002057836 */ /* 0x000fc60000000000 */
[----:B------:R-:W-:Y:S01]  /*e7b0*/  @!PT LDS RZ, [RZ] ;  /* 0x00000000fffff984 */ /* 0x000fe20000000800 */
[----:B-----5:R-:W-:Y:S04]  /*e7c0*/  @!P4 LDGSTS.E.BYPASS.LTC128B.128 [R8+0x10400], desc[UR6][R6.64], !P0 ;  /* 0x104000000608cfae */ /* 0x020fe8000c101d46 */
[----:B------:R-:W-:Y:S04]  /*e7d0*/  @!P4 LDGSTS.E.BYPASS.LTC128B.128 [R8+0x14400], desc[UR6][R6.64+0x80], !P1 ;  /* 0x144000800608cfae */ /* 0x000fe8000c901d46 */
[----:B------:R0:W-:Y:S01]  /*e7e0*/  @!P4 LDGSTS.E.BYPASS.LTC128B.128 [R8+0x18400], desc[UR6][R6.64+0x100], !P2 ;  /* 0x184001000608cfae */ /* 0x0001e2000d101d46 */
[----:B------:R-:W-:-:S03]  /*e7f0*/  ISETP.GE.AND P4, PT, R5, R3, PT ;  /* 0x000000030500720c */ /* 0x000fc60003f86270 */
[----:B------:R-:W-:Y:S04]  /*e800*/  SHFL.IDX PT, R5, R4, 0x1, 0x181f ;  /* 0x00381f0004057f89 */ /* 0x000fe800000e0000 */
[----:B0-----:R-:W0:Y:S06]  /*e810*/  SHFL.IDX PT, R6, R0, 0x1, 0x181f ;  /* 0x00381f0000067f89 */ /* 0x001e2c00000e0000 */
[----:B0-----:R-:W-:-:S05]  /*e820*/  @!P4 LEA R6, P3, R9, R6, 0x1 ;  /* 0x000000060906c211 */ /* 0x001fca00078608ff */
[----:B------:R-:W-:-:S05]  /*e830*/  @!P4 IMAD.X R5, RZ, RZ, R5, P3 ;  /* 0x000000ffff05c224 */ /* 0x000fca00018e0605 */
[----:B------:R-:W-:Y:S01]  /*e840*/  @!P4 MOV R7, R5 ;  /* 0x000000050007c202 */ /* 0x000fe20000000f00 */
[----:B------:R-:W-:-:S04]  /*e850*/  VIADD R5, R2, 0x20 ;  /* 0x0000002002057836 */ /* 0x000fc80000000000 */
        /* <DEDUP_REMOVED lines=45> */
[----:B------:R-:W-:Y:S04]  /*eb30*/  SHFL.IDX PT, R4, R4, 0x7, 0x181f ;  /* 0x00f81f0004047f89 */ /* 0x000fe800000e0000 */
[----:B0-----:R-:W0:Y:S04]  /*eb40*/  SHFL.IDX PT, R6, R0, 0x6, 0x181f ;  /* 0x00d81f0000067f89 */ /* 0x001e2800000e0000 */
[----:B------:R-:W1:Y:S01]  /*eb50*/  SHFL.IDX PT, R0, R0, 0x7, 0x181f ;  /* 0x00f81f0000007f89 */ /* 0x000e6200000e0000 */
[----:B0-----:R-:W-:-:S04]  /*eb60*/  @!P4 LEA R6, P3, R9, R6, 0x1 ;  /* 0x000000060906c211 */ /* 0x001fc800078608ff */
[----:B------:R-:W-:-:S05]  /*eb70*/  @!P4 IADD3.X R5, RZ, R5, RZ, P3, !PT ;  /* 0x00000005ff05c210 */ /* 0x000fca0001ffe4ff */
[----:B------:R-:W-:-:S05]  /*eb80*/  @!P4 IMAD.MOV.U32 R7, RZ, RZ, R5 ;  /* 0x000000ffff07c224 */ /* 0x000fca00078e0005 */
[----:B------:R0:W-:Y:S04]  /*eb90*/  @!P4 LDGSTS.E.BYPASS.LTC128B.128 [R8+0x13400], desc[UR6][R6.64], !P0 ;  /* 0x134000000608cfae */ /* 0x0001e8000c101d46 */
[----:B------:R0:W-:Y:S04]  /*eba0*/  @!P4 LDGSTS.E.BYPASS.LTC128B.128 [R8+0x17400], desc[UR6][R6.64+0x80], !P1 ;  /* 0x174000800608cfae */ /* 0x0001e8000c901d46 */
[----:B-1----:R0:W-:Y:S02]  /*ebb0*/  @!P4 LDGSTS.E.BYPASS.LTC128B.128 [R8+0x1b400], desc[UR6][R6.64+0x100], !P2 ;  /* 0x1b4001000608cfae */ /* 0x0021e4000d101d46 */
.L_x_2411:
[----:B------:R-:W-:Y:S01]  /*ebc0*/  VIADD R2, R2, 0x70 ;  /* 0x0000007002027836 */ /* 0x000fe20000000000 */
[----:B------:R-:W-:Y:S04]  /*ebd0*/  BSSY B0, `(.L_x_2305) ;  /* 0x000000c000007945 */ /* 0x000fe80003800000 */
[----:B------:R-:W-:-:S13]  /*ebe0*/  ISETP.GE.AND P3, PT, R2, R3, PT ;  /* 0x000000030200720c */ /* 0x000fda0003f66270 */
[----:B------:R-:W-:Y:S05]  /*ebf0*/  @P3 BRA `(.L_x_2306) ;  /* 0x0000000000243947 */ /* 0x000fea0003800000 */
[----:B------:R-:W-:Y:S01]  /*ec00*/  LEA R2, P3, R9, R0, 0x1 ;  /* 0x0000000009027211 */ /* 0x000fe200078608ff */
        /* <DEDUP_REMOVED lines=8> */
.L_x_2306:
[----:B------:R-:W-:Y:S05]  /*ec90*/  BSYNC B0 ;  /* 0x0000000000007941 */ /* 0x000fea0003800000 */
.L_x_2305:
[----:B------:R-:W-:Y:S01]  /*eca0*/  NOP ;  /* 0x0000000000007918 */ /* 0x000fe20000000000 */
[----:B------:R-:W-:Y:S01]  /*ecb0*/  PLOP3.LUT P0, PT, PT, PT, PT, 0x80, 0x0 ;  /* 0x000000000000781c */ /* 0x000fe20003f0f070 */
[----:B0-----:R-:W-:-:S12]  /*ecc0*/  VIADD R6, R17, 0x34800 ;  /* 0x0003480011067836 */ /* 0x001fd80000000000 */
.L_x_2307:
[----:B------:R-:W-:Y:S02]  /*ecd0*/  PLOP3.LUT P1, PT, P1, P0, PT, 0xa2, 0x0 ;  /* 0x000000000000781c */ /* 0x000fe40000f21472 */
[----:B------:R-:W-:-:S08]  /*ece0*/  @P0 R2UR P1, UR4, R17 ;  /* 0x00000000110402ca */ /* 0x000fd00000020000 */
[----:B------:R-:W-:-:S05]  /*ecf0*/  @P0 PLOP3.LUT P0, PT, P1, PT, PT, 0x80, 0x0 ;  /* 0x000000000000081c */ /* 0x000fca0000f0f070 */
[----:B------:R-:W-:Y:S01]  /*ed00*/  @!P1 SYNCS.ARRIVE.TRANS64.RED.A0T1 RZ, [UR4+0x34800], RZ ;  /* 0x034800ffffff99a7 */ /* 0x000fe20008200404 */
[----:B------:R-:W-:Y:S07]  /*ed10*/  @!P1 ARRIVES.LDGSTSBAR.64.TRANSCNT [UR4+0x34800] ;  /* 0x03480000ff0099b0 */ /* 0x000fee0008000a84 */
[----:B------:R-:W-:Y:S05]  /*ed20*/  @P0 BRA.U.ANY `(.L_x_2307) ;  /* 0xfffffffd00e80947 */ /* 0x000fea000393ffff */
[----:B-1----:R-:W2:Y:S02]  /*ed30*/  LDL.LU R2, [R1+0x1c] ;  /* 0x00001c0001027983 */ /* 0x002ea40000300800 */
        /* <DEDUP_REMOVED lines=11> */
.L_x_2412:
[----:B------:R-:W-:Y:S05]  /*edf0*/  BSYNC B0 ;  /* 0x0000000000007941 */ /* 0x000fea0003800000 */
.L_x_2308:
[----:B------:R-:W-:-:S06]  /*ee00*/  UISETP.GE.AND UP0, UPT, UR41, 0x2, UPT ;  /* 0x000000022900788c */ /* 0x000fcc000bf06270 */
[----:B------:R-:W-:-:S13]  /*ee10*/  PLOP3.LUT P0, PT, PT, PT, UP0, 0x80, 0x0 ;  /* 0x000000000000781c */ /* 0x000fda0003f0f008 */
[----:B------:R-:W-:Y:S05]  /*ee20*/  @!P0 BRA `(.L_x_2310) ;  /* 0x0000001c00f88947 */ /* 0x000fea0003800000 */
[----:B------:R-:W-:Y:S02]  /*ee30*/  ULOP3.LUT UR4, UR41, 0x1, URZ, 0xc0, !UPT ;  /* 0x0000000129047892 */ /* 0x000fe4000f8ec03f */
[----:B------:R-:W-:Y:S02]  /*ee40*/  IMAD.U32 R7, RZ, RZ, UR41 ;  /* 0x00000029ff077e24 */ /* 0x000fe4000f8e00ff */
[----:B------:R-:W-:Y:S02]  /*ee50*/  UISETP.NE.U32.AND UP0, UPT, UR4, 0x1, UPT ;  /* 0x000000010400788c */ /* 0x000fe4000bf05070 */
[----:B------:R-:W-:-:S04]  /*ee60*/  VIADD R7, R7, 0xfffffffe ;  /* 0xfffffffe07077836 */ /* 0x000fc80000000000 */
[----:B0-----:R-:W-:Y:S01]  /*ee70*/  IMAD.MOV.U32 R0, RZ, RZ, R7 ;  /* 0x000000ffff007224 */ /* 0x001fe200078e0007 */
[----:B------:R-:W-:-:S13]  /*ee80*/  PLOP3.LUT P0, PT, PT, PT, UP0, 0x80, 0x0 ;  /* 0x000000000000781c */ /* 0x000fda0003f0f008 */
[----:B------:R-:W-:Y:S05]  /*ee90*/  @!P0 BRA `(.L_x_2311) ;  /* 0x0000000800a08947 */ /* 0x000fea0003800000 */
[----:B------:R-:W2:Y:S04]  /*eea0*/  LDL R3, [R1+0xc] ;  /* 0x00000c0001037983 */ /* 0x000ea80000100800 */
[----:B------:R-:W3:Y:S01]  /*eeb0*/  LDL R2, [R1+0x4] ;  /* 0x0000040001027983 */ /* 0x000ee20000100800 */
[----:B------:R-:W-:Y:S01]  /*eec0*/  VIADD R0, R18, 0x1 ;  /* 0x0000000112007836 */ /* 0x000fe20000000000 */
[----:B------:R-:W-:Y:S04]  /*eed0*/  BSSY B0, `(.L_x_2312) ;  /* 0x00000a0000007945 */ /* 0x000fe80003800000 */
[----:B------:R-:W-:-:S04]  /*eee0*/  ISETP.NE.AND P0, PT, R0, 0x2, PT ;  /* 0x000000020000780c */ /* 0x000fc80003f05270 */
[----:B------:R-:W-:Y:S02]  /*eef0*/  SEL R9, RZ, 0x1, P0 ;  /* 0x00000001ff097807 */ /* 0x000fe40000000000 */
[----:B------:R-:W-:Y:S02]  /*ef00*/  SEL R0, R0, RZ, P0 ;  /* 0x000000ff00007207 */ /* 0x000fe40000000000 */
[----:B--2---:R-:W-:Y:S02]  /*ef10*/  ISETP.NE.AND P1, PT, R3, RZ, PT ;  /* 0x000000ff0300720c */ /* 0x004fe40003f25270 */
[----:B---3--:R-:W-:-:S11]  /*ef20*/  LOP3.LUT R9, R2, R9, RZ, 0x3c, !PT ;  /* 0x0000000902097212 */ /* 0x008fd600078e3cff */
[----:B------:R-:W-:Y:S05]  /*ef30*/  @!P1 BRA `(.L_x_2313) ;  /* 0x0000000800649947 */ /* 0x000fea0003800000 */
[----:B------:R-:W2:Y:S01]  /*ef40*/  LDL R2, [R1+0x10] ;  /* 0x0000100001027983 */ /* 0x000ea20000100800 */
[----:B------:R-:W-:Y:S02]  /*ef50*/  IMAD.MOV.U32 R4, RZ, RZ, R16 ;  /* 0x000000ffff047224 */ /* 0x000fe400078e0010 */
[----:B------:R-:W-:Y:S01]  /*ef60*/  IMAD.MOV.U32 R8, RZ, RZ, R7 ;  /* 0x000000ffff087224 */ /* 0x000fe200078e0007 */
[----:B--2---:R-:W-:-:S13]  /*ef70*/  ISETP.NE.AND P1, PT, R2, RZ, PT ;  /* 0x000000ff0200720c */ /* 0x004fda0003f25270 */
        /* <DEDUP_REMOVED lines=10> */
[----:B------:R-:W-:Y:S02]  /*f020*/  @P0 SHF.R.U32.HI R4, RZ, R3, R2 ;  /* 0x00000003ff040219 */ /* 0x000fe40000011602 */
[----:B------:R-:W0:Y:S02]  /*f030*/  LDC.64 R2, c[0x0][0x418] ;  /* 0x00010600ff027b82 */ /* 0x000e240000000a00 */
[----:B------:R-:W-:-:S05]  /*f040*/  IADD3 R8, -R4, RZ, RZ ;  /* 0x000000ff04087210 */ /* 0x000fca0007ffe1ff */
[----:B------:R-:W-:Y:S01]  /*f050*/  IMAD R8, R5, R8, R7 ;  /* 0x0000000805087224 */ /* 0x000fe200078e0207 */
[----:B------:R-:W-:Y:S01]  /*f060*/  SHF.R.S32.HI R5, RZ, 0x1f, R4 ;  /* 0x0000001fff057819 */ /* 0x000fe20000011404 */
[----:B--2---:R-:W-:-:S04]  /*f070*/  IMAD R10, R10, UR4, RZ ;  /* 0x000000040a0a7c24 */ /* 0x004fc8000f8e02ff */
[C---:B---3--:R-:W-:Y:S02]  /*f080*/  IMAD R10, R11.reuse, UR5, R10 ;  /* 0x000000050b0a7c24 */ /* 0x048fe4000f8e020a */
[----:B------:R-:W-:-:S04]  /*f090*/  IMAD.WIDE.U32 R4, R11, UR4, R4 ;  /* 0x000000040b047c25 */ /* 0x000fc8000f8e0004 */
[----:B------:R-:W-:Y:S01]  /*f0a0*/  IMAD.IADD R5, R10, 0x1, R5 ;  /* 0x000000010a057824 */ /* 0x000fe200078e0205 */
[----:B0-----:R-:W-:-:S04]  /*f0b0*/  LEA R2, P0, R4, R2, 0x2 ;  /* 0x0000000204027211 */ /* 0x001fc800078010ff */
[----:B------:R-:W-:-:S05]  /*f0c0*/  LEA.HI.X R3, R4, R3, R5, 0x2, P0 ;  /* 0x0000000304037211 */ /* 0x000fca00000f1405 */
[----:B------:R0:W5:Y:S04]  /*f0d0*/  LDG.E R4, desc[UR6][R2.64] ;  /* 0x0000000602047981 */ /* 0x000168000c1e1900 */
.L_x_2314:
[----:B0-----:R-:W-:Y:S01]  /*f0e0*/  IMAD R2, R0, 0x8, R17 ;  /* 0x0000000800027824 */ /* 0x001fe200078e0211 */
[----:B------:R-:W-:Y:S01]  /*f0f0*/  SHF.L.U32 R3, R9, 0x1f, RZ ;  /* 0x0000001f09037819 */ /* 0x000fe200000006ff */
[----:B------:R-:W-:Y:S03]  /*f100*/  BSSY B1, `(.L_x_2315) ;  /* 0x0000003000017945 */ /* 0x000fe60003800000 */
[----:B------:R-:W0:Y:S02]  /*f110*/  SYNCS.PHASECHK.TRANS64.TRYWAIT P0, [R2+URZ+0x34840], R3 ;  /* 0x03484003020075a7 */ /* 0x000e24000800017f */
[----:B0-----:R-:W-:Y:S05]  /*f120*/  @!P0 BRA `(.L_x_2316) ;  /* 0x0000003400cc8947 */ /* 0x001fea0003800000 */
.L_x_2413:
[----:B------:R-:W-:Y:S05]  /*f130*/  BSYNC B1 ;  /* 0x0000000000017941 */ /* 0x000fea0003800000 */
.L_x_2315:
        /* <DEDUP_REMOVED lines=12> */
.L_x_2318:
[----:B------:R-:W-:Y:S05]  /*f200*/  BSYNC B1 ;  /* 0x0000000000017941 */ /* 0x000fea0003800000 */
.L_x_2317:
[----:B------:R-:W-:Y:S01]  /*f210*/  IMAD.MOV.U32 R10, RZ, RZ, RZ ;  /* 0x000000ffff0a7224 */ /* 0x000fe200078e00ff */
[----:B------:R-:W-:Y:S01]  /*f220*/  R2UR UR11, R8 ;  /* 0x00000000080b72ca */ /* 0x000fe200000e0000 */
[----:B0-----:R-:W-:Y:S01]  /*f230*/  IMAD R3, R0, 0xc000, R17 ;  /* 0x0000c00000037824 */ /* 0x001fe200078e0211 */
[----:B------:R-:W-:Y:S01]  /*f240*/  UIADD3 UR4, UP0, UR38, 0x370, URZ ;  /* 0x0000037026047890 */ /* 0x000fe2000ff1e03f */
[----:B------:R-:W-:Y:S01]  /*f250*/  PLOP3.LUT P0, PT, PT, PT, PT, 0x80, 0x0 ;  /* 0x000000000000781c */ /* 0x000fe20003f0f070 */
[----:B------:R-:W-:Y:S01]  /*f260*/  VIADD R2, R2, 0x34830 ;  /* 0x0003483002027836 */ /* 0x000fe20000000000 */
[----:B------:R-:W-:Y:S01]  /*f270*/  R2UR UR10, R10 ;  /* 0x000000000a0a72ca */ /* 0x000fe200000e0000 */
[----:B------:R-:W-:Y:S01]  /*f280*/  VIADD R5, R3, 0x1c400 ;  /* 0x0001c40003057836 */ /* 0x000fe20000000000 */
[----:B------:R-:W-:Y:S01]  /*f290*/  UIADD3.X UR5, URZ, UR39, URZ, UP0, !UPT ;  /* 0x000000273f057290 */ /* 0x000fe200087fe43f */
[----:B------:R-:W-:Y:S01]  /*f2a0*/  UMOV UR6, 0x0 ;  /* 0x0000000000067882 */ /* 0x000fe20000000000 */
[----:B------:R-:W-:-:S04]  /*f2b0*/  UMOV UR7, 0x14f00000 ;  /* 0x14f0000000077882 */ /* 0x000fc80000000000 */
[----:B------:R-:W-:-:S12]  /*f2c0*/  USHF.L.U32 UR11, UR11, 0x7, URZ ;  /* 0x000000070b0b7899 */ /* 0x000fd8000800063f */
.L_x_2319:
[----:B------:R-:W-:-:S13]  /*f2d0*/  @P0 ELECT P2, URZ, PT ;  /* 0x00000000003f082f */ /* 0x000fda0003840000 */
[----:B-----5:R-:W-:Y:S01]  /*f2e0*/  @P2 R2UR UR13, R4 ;  /* 0x00000000040d22ca */ /* 0x020fe200000e0000 */
[----:B------:R-:W-:Y:S01]  /*f2f0*/  UMOV UR12, UR36 ;  /* 0x00000024000c7c82 */ /* 0x000fe20008000000 */
        /* <DEDUP_REMOVED lines=12> */
.L_x_2320:
[----:B------:R-:W-:-:S13]  /*f3c0*/  @P0 ELECT P2, URZ, PT ;  /* 0x00000000003f082f */ /* 0x000fda0003840000 */
[----:B------:R-:W-:Y:S01]  /*f3d0*/  @P2 R2UR UR13, R4 ;  /* 0x00000000040d22ca */ /* 0x000fe200000e0000 */
[----:B------:R-:W-:Y:S01]  /*f3e0*/  UMOV UR12, UR36 ;  /* 0x00000024000c7c82 */ /* 0x000fe20008000000 */
        /* <DEDUP_REMOVED lines=11> */
.L_x_2321:
        /* <DEDUP_REMOVED lines=15> */
.L_x_2414:
[----:B------:R-:W-:Y:S05]  /*f590*/  BSYNC B1 ;  /* 0x0000000000017941 */ /* 0x000fea0003800000 */
.L_x_2322:
[----:B------:R-:W-:Y:S01]  /*f5a0*/  BSSY B1, `(.L_x_2324) ;  /* 0x000000c000017945 */ /* 0x000fe20003800000 */
[----:B------:R-:W-:Y:S02]  /*f5b0*/  IMAD.MOV.U32 R12, RZ, RZ, 0x0 ;  /* 0x00000000ff0c7424 */ /* 0x000fe400078e00ff */
[----:B------:R-:W-:Y:S01]  /*f5c0*/  IMAD.MOV.U32 R13, RZ, RZ, 0x14f00000 ;  /* 0x14f00000ff0d7424 */ /* 0x000fe200078e00ff */
[----:B------:R-:W-:Y:S06]  /*f5d0*/  @P1 BRA `(.L_x_2325) ;  /* 0x0000000000201947 */ /* 0x000fec0003800000 */
[----:B------:R-:W1:Y:S01]  /*f5e0*/  S2R R5, SR_TID.X ;  /* 0x0000000000057919 */ /* 0x000e620000002100 */
[----:B0-----:R-:W-:Y:S01]  /*f5f0*/  IMAD R2, R18, 0x8, R17 ;  /* 0x0000000812027824 */ /* 0x001fe200078e0211 */
[----:B------:R-:W-:-:S04]  /*f600*/  MOV R3, 0x8000 ;  /* 0x0000800000037802 */ /* 0x000fc80000000f00 */
[----:B------:R2:W-:Y:S01]  /*f610*/  SYNCS.ARRIVE.TRANS64 RZ, [R2+URZ+0x34850], R3 ;  /* 0x0348500302ff79a7 */ /* 0x0005e2000800003f */
[----:B-1----:R-:W-:-:S04]  /*f620*/  LOP3.LUT R5, R5, 0x1f, RZ, 0xc0, !PT ;  /* 0x0000001f05057812 */ /* 0x002fc800078ec0ff */
[----:B------:R-:W-:-:S13]  /*f630*/  ISETP.NE.AND P0, PT, R5, RZ, PT ;  /* 0x000000ff0500720c */ /* 0x000fda0003f05270 */
[----:B--2---:R-:W-:Y:S05]  /*f640*/  @!P0 BRA `(.L_x_2325) ;  /* 0x0000000000048947 */ /* 0x004fea0003800000 */
[----:B------:R-:W-:Y:S01]  /*f650*/  BPT.TRAP 0x1 ;  /* 0x000000040000795c */ /* 0x000fe20000300000 */
.L_x_2325:
[----:B------:R-:W-:Y:S05]  /*f660*/  BSYNC B1 ;  /* 0x0000000000017941 */ /* 0x000fea0003800000 */
.L_x_2324:
[----:B------:R-:W-:Y:S01]  /*f670*/  R2UR UR6, R12 ;  /* 0x000000000c0672ca */ /* 0x000fe200000e0000 */
[C-C-:B0-----:R-:W-:Y:S01]  /*f680*/  IMAD R2, R18.reuse, 0x8, R17.reuse ;  /* 0x0000000812027824 */ /* 0x141fe200078e0211 */
[----:B------:R-:W-:Y:S01]  /*f690*/  R2UR UR7, R13 ;  /* 0x000000000d0772ca */ /* 0x000fe200000e0000 */
[----:B------:R-:W-:Y:S01]  /*f6a0*/  IMAD R3, R18, 0x8000, R17 ;  /* 0x0000800012037824 */ /* 0x000fe200078e0211 */
[----:B------:R-:W-:Y:S01]  /*f6b0*/  R2UR UR10, R10 ;  /* 0x000000000a0a72ca */ /* 0x000fe200000e0000 */
[----:B------:R-:W-:Y:S01]  /*f6c0*/  UIADD3 UR4, UP0, UR38, 0x470, URZ ;  /* 0x0000047026047890 */ /* 0x000fe2000ff1e03f */
[----:B------:R-:W-:Y:S01]  /*f6d0*/  PLOP3.LUT P0, PT, PT, PT, PT, 0x80, 0x0 ;  /* 0x000000000000781c */ /* 0x000fe20003f0f070 */
[----:B------:R-:W-:Y:S02]  /*f6e0*/  IMAD.SHL.U32 R5, R19, 0x80, RZ ;  /* 0x0000008013057824 */ /* 0x000fe400078e00ff */
[----:B------:R-:W-:Y:S01]  /*f6f0*/  VIADD R2, R2, 0x34850 ;  /* 0x0003485002027836 */ /* 0x000fe20000000000 */
[----:B------:R-:W-:Y:S01]  /*f700*/  UIADD3.X UR5, URZ, UR39, URZ, UP0, !UPT ;  /* 0x000000273f057290 */ /* 0x000fe200087fe43f */
[----:B------:R-:W-:-:S11]  /*f710*/  VIADD R10, R3, 0x400 ;  /* 0x00000400030a7836 */ /* 0x000fd60000000000 */
.L_x_2326:
        /* <DEDUP_REMOVED lines=15> */
.L_x_2327:
        /* <DEDUP_REMOVED lines=12> */
.L_x_2313:
[----:B------:R-:W-:Y:S05]  /*f8d0*/  BSYNC B0 ;  /* 0x0000000000007941 */ /* 0x000fea0003800000 */
.L_x_2312:
[----:B------:R0:W-:Y:S01]  /*f8e0*/  STL [R1+0x4], R9 ;  /* 0x0000040901007387 */ /* 0x0001e20000100800 */
[----:B------:R-:W-:Y:S01]  /*f8f0*/  UIADD3 UR4, UR41, -0x3, URZ ;  /* 0xfffffffd29047890 */ /* 0x000fe2000fffe03f */
[----:B------:R-:W-:-:S05]  /*f900*/  IMAD.MOV.U32 R18, RZ, RZ, R0 ;  /* 0x000000ffff127224 */ /* 0x000fca00078e0000 */
[----:B------:R-:W-:-:S07]  /*f910*/  IMAD.U32 R0, RZ, RZ, UR4 ;  /* 0x00000004ff007e24 */ /* 0x000fce000f8e00ff */
.L_x_2311:
[----:B------:R-:W-:Y:S01]  /*f920*/  ISETP.NE.AND P0, PT, R7, RZ, PT ;  /* 0x000000ff0700720c */ /* 0x000fe20003f05270 */
[----:B------:R-:W-:-:S12]  /*f930*/  BSSY B0, `(.L_x_2310) ;  /* 0x000014d000007945 */ /* 0x000fd80003800000 */
[----:B------:R-:W-:Y:S05]  /*f940*/  @!P0 BRA `(.L_x_2328) ;  /* 0x00000014002c8947 */ /* 0x000fea0003800000 */
[----:B------:R-:W-:-:S07]  /*f950*/  IMAD.MOV.U32 R8, RZ, RZ, R16 ;  /* 0x000000ffff087224 */ /* 0x000fce00078e0010 */
.L_x_2361:
        /* <DEDUP_REMOVED lines=8> */
[----:B--2---:R-:W-:Y:S02]  /*f9e0*/  ISETP.NE.AND P1, PT, R3, RZ, PT ;  /* 0x000000ff0300720c */ /* 0x004fe40003f25270 */
[----:B---3--:R-:W-:-:S11]  /*f9f0*/  LOP3.LUT R5, R2, R5, RZ, 0x3c, !PT ;  /* 0x0000000502057212 */ /* 0x008fd600078e3cff */
[----:B-1----:R-:W-:Y:S05]  /*fa00*/  @!P1 BRA `(.L_x_2330) ;  /* 0x0000000800609947 */ /* 0x002fea0003800000 */
[----:B------:R-:W2:Y:S01]  /*fa10*/  LDL R2, [R1+0x10] ;  /* 0x0000100001027983 */ /* 0x000ea20000100800 */
[----:B------:R-:W-:Y:S01]  /*fa20*/  IMAD.MOV.U32 R7, RZ, RZ, R0 ;  /* 0x000000ffff077224 */ /* 0x000fe200078e0000 */
[----:B--2---:R-:W-:-:S13]  /*fa30*/  ISETP.NE.AND P1, PT, R2, RZ, PT ;  /* 0x000000ff0200720c */ /* 0x004fda0003f25270 */
[----:B------:R-:W-:Y:S05]  /*fa40*/  @!P1 BRA `(.L_x_2331) ;  /* 0x0000000000549947 */ /* 0x000fea0003800000 */
[----:B------:R-:W2:Y:S01]  /*fa50*/  LDL R10, [R1+0x8] ;  /* 0x00000800010a7983 */ /* 0x000ea20000100800 */
[----:B------:R-:W1:Y:S01]  /*fa60*/  LDC R8, c[0x0][0x43c] ;  /* 0x00010f00ff087b82 */ /* 0x000e620000000800 */
[----:B------:R-:W-:Y:S02]  /*fa70*/  ULDC.64 UR4, c[0x0][0x428] ;  /* 0x00010a0000047ab9 */ /* 0x000fe40000000a00 */
[----:B0-----:R-:W3:Y:S01]  /*fa80*/  LDL R9, [R1] ;  /* 0x0000000001097983 */ /* 0x001ee20000100800 */
[----:B------:R-:W-:Y:S01]  /*fa90*/  ULDC.64 UR6, c[0x0][0x208] ;  /* 0x0000820000067ab9 */ /* 0x000fe20000000a00 */
[----:B-1----:R-:W-:-:S13]  /*faa0*/  ISETP.NE.AND P0, PT, R8, 0x1, PT ;  /* 0x000000010800780c */ /* 0x002fda0003f05270 */
[----:B------:R-:W0:Y:S02]  /*fab0*/  @P0 LDC.64 R2, c[0x0][0x440] ;  /* 0x00011000ff020b82 */ /* 0x000e240000000a00 */
[----:B0-----:R-:W-:Y:S01]  /*fac0*/  @P0 IMAD.HI.U32 R7, R0, R2, RZ ;  /* 0x0000000200070227 */ /* 0x001fe200078e00ff */
[----:B------:R-:W-:-:S04]  /*fad0*/  MOV R2, R0 ;  /* 0x0000000000027202 */ /* 0x000fc80000000f00 */
        /* <DEDUP_REMOVED lines=12> */
.L_x_2331:
[----:B------:R-:W-:Y:S01]  /*fba0*/  IMAD R3, R4, 0x8, R17 ;  /* 0x0000000804037824 */ /* 0x000fe200078e0211 */
[----:B------:R-:W-:Y:S01]  /*fbb0*/  SHF.L.U32 R2, R5, 0x1f, RZ ;  /* 0x0000001f05027819 */ /* 0x000fe200000006ff */
[----:B------:R-:W-:Y:S03]  /*fbc0*/  BSSY B2, `(.L_x_2332) ;  /* 0x0000003000027945 */ /* 0x000fe60003800000 */
[----:B------:R-:W2:Y:S02]  /*fbd0*/  SYNCS.PHASECHK.TRANS64.TRYWAIT P0, [R3+URZ+0x34840], R2 ;  /* 0x03484002030075a7 */ /* 0x000ea4000800017f */
[----:B--2---:R-:W-:Y:S05]  /*fbe0*/  @!P0 BRA `(.L_x_2333) ;  /* 0x0000002c00448947 */ /* 0x004fea0003800000 */
.L_x_2415:
[----:B------:R-:W-:Y:S05]  /*fbf0*/  BSYNC B2 ;  /* 0x0000000000027941 */ /* 0x000fea0003800000 */
.L_x_2332:
[----:B01----:R-:W0:Y:S01]  /*fc00*/  S2R R9, SR_TID.X ;  /* 0x0000000000097919 */ /* 0x003e220000002100 */
        /* <DEDUP_REMOVED lines=9> */
[----:B-1----:R-:W-:Y:S05]  /*fca0*/  @!P0 BRA `(.L_x_2335) ;  /* 0x0000000000048947 */ /* 0x002fea0003800000 */
[----:B------:R-:W-:Y:S01]  /*fcb0*/  BPT.TRAP 0x1 ;  /* 0x000000040000795c */ /* 0x000fe20000300000 */
.L_x_2335:
[----:B------:R-:W-:Y:S05]  /*fcc0*/  BSYNC B2 ;  /* 0x0000000000027941 */ /* 0x000fea0003800000 */
.L_x_2334:
[----:B------:R-:W-:Y:S01]  /*fcd0*/  IMAD.MOV.U32 R12, RZ, RZ, RZ ;  /* 0x000000ffff0c7224 */ /* 0x000fe200078e00ff */
[----:B------:R-:W-:Y:S01]  /*fce0*/  UIADD3 UR4, UP0, UR38, 0x370, URZ ;  /* 0x0000037026047890 */ /* 0x000fe2000ff1e03f */
[----:B------:R-:W-:Y:S01]  /*fcf0*/  IMAD R9, R4, 0xc000, R17 ;  /* 0x0000c00004097824 */ /* 0x000fe200078e0211 */
[----:B------:R-:W-:Y:S01]  /*fd00*/  PLOP3.LUT P0, PT, PT, PT, PT, 0x80, 0x0 ;  /* 0x000000000000781c */ /* 0x000fe20003f0f070 */
[----:B--2---:R-:W-:Y:S01]  /*fd10*/  VIADD R3, R3, 0x34830 ;  /* 0x0003483003037836 */ /* 0x004fe20000000000 */
[----:B------:R-:W-:Y:S01]  /*fd20*/  R2UR UR10, R12 ;  /* 0x000000000c0a72ca */ /* 0x000fe200000e0000 */
[----:B------:R-:W-:Y:S01]  /*fd30*/  IMAD.SHL.U32 R2, R7, 0x80, RZ ;  /* 0x0000008007027824 */ /* 0x000fe200078e00ff */
[----:B------:R-:W-:Y:S01]  /*fd40*/  UIADD3.X UR5, URZ, UR39, URZ, UP0, !UPT ;  /* 0x000000273f057290 */ /* 0x000fe200087fe43f */
[----:B------:R-:W-:Y:S01]  /*fd50*/  VIADD R10, R9, 0x1c400 ;  /* 0x0001c400090a7836 */ /* 0x000fe20000000000 */
[----:B------:R-:W-:Y:S01]  /*fd60*/  UMOV UR6, 0x0 ;  /* 0x0000000000067882 */ /* 0x000fe20000000000 */
[----:B------:R-:W-:-:S10]  /*fd70*/  UMOV UR7, 0x14f00000 ;  /* 0x14f0000000077882 */ /* 0x000fd40000000000 */
.L_x_2336:
        /* <DEDUP_REMOVED lines=16> */
.L_x_2337:
        /* <DEDUP_REMOVED lines=15> */
.L_x_2338:
        /* <DEDUP_REMOVED lines=16> */
.L_x_2416:
[----:B------:R-:W-:Y:S05]  /*10070*/  BSYNC B2 ;  /* 0x0000000000027941 */ /* 0x000fea0003800000 */
.L_x_2339:
[----:B------:R-:W-:Y:S01]  /*10080*/  BSSY B2, `(.L_x_2341) ;  /* 0x000000b000027945 */ /* 0x000fe20003800000 */
[----:B------:R-:W-:Y:S01]  /*10090*/  IMAD.MOV.U32 R10, RZ, RZ, 0x0 ;  /* 0x00000000ff0a7424 */ /* 0x000fe200078e00ff */
[----:B------:R-:W-:Y:S02]  /*100a0*/  MOV R11, 0x14f00000 ;  /* 0x14f00000000b7802 */ /* 0x000fe40000000f00 */
        /* <DEDUP_REMOVED lines=8> */
.L_x_2342:
[----:B------:R-:W-:Y:S05]  /*10130*/  BSYNC B2 ;  /* 0x0000000000027941 */ /* 0x000fea0003800000 */
.L_x_2341:
[----:B------:R-:W-:Y:S01]  /*10140*/  R2UR UR10, R12 ;  /* 0x000000000c0a72ca */ /* 0x000fe200000e0000 */
[----:B------:R-:W-:Y:S01]  /*10150*/  IMAD R18, R18, 0x8000, R17 ;  /* 0x0000800012127824 */ /* 0x000fe200078e0211 */
[----:B------:R-:W-:Y:S01]  /*10160*/  R2UR UR6, R10 ;  /* 0x000000000a0672ca */ /* 0x000fe200000e0000 */
[----:B------:R-:W-:Y:S01]  /*10170*/  UIADD3 UR4, UP0, UR38, 0x470, URZ ;  /* 0x0000047026047890 */ /* 0x000fe2000ff1e03f */
[----:B------:R-:W-:Y:S01]  /*10180*/  R2UR UR7, R11 ;  /* 0x000000000b0772ca */ /* 0x000fe200000e0000 */
[----:B0-----:R-:W-:Y:S01]  /*10190*/  IMAD.SHL.U32 R3, R19, 0x80, RZ ;  /* 0x0000008013037824 */ /* 0x001fe200078e00ff */
[----:B------:R-:W-:Y:S01]  /*101a0*/  PLOP3.LUT P0, PT, PT, PT, PT, 0x80, 0x0 ;  /* 0x000000000000781c */ /* 0x000fe20003f0f070 */
[----:B------:R-:W-:Y:S01]  /*101b0*/  VIADD R2, R2, 0x50 ;  /* 0x0000005002027836 */ /* 0x000fe20000000000 */
[----:B------:R-:W-:Y:S01]  /*101c0*/  UIADD3.X UR5, URZ, UR39, URZ, UP0, !UPT ;  /* 0x000000273f057290 */ /* 0x000fe200087fe43f */
[----:B------:R-:W-:-:S11]  /*101d0*/  VIADD R9, R18, 0x400 ;  /* 0x0000040012097836 */ /* 0x000fd60000000000 */
.L_x_2343:
        /* <DEDUP_REMOVED lines=15> */
.L_x_2344:
        /* <DEDUP_REMOVED lines=12> */
.L_x_2330:
[----:B------:R-:W-:Y:S05]  /*10390*/  BSYNC B1 ;  /* 0x0000000000017941 */ /* 0x000fea0003800000 */
.L_x_2329:
        /* <DEDUP_REMOVED lines=8> */
[----:B------:R1:W-:Y:S02]  /*10420*/  STL [R1+0x4], R10 ;  /* 0x0000040a01007387 */ /* 0x0003e40000100800 */
[----:B------:R-:W-:Y:S05]  /*10430*/  @!P1 BRA `(.L_x_2346) ;  /* 0x0000000800609947 */ /* 0x000fea0003800000 */
[----:B------:R-:W2:Y:S01]  /*10440*/  LDL R3, [R1+0x10] ;  /* 0x0000100001037983 */ /* 0x000ea20000100800 */
[----:B------:R-:W-:Y:S01]  /*10450*/  VIADD R7, R0, 0xffffffff ;  /* 0xffffffff00077836 */ /* 0x000fe20000000000 */
[----:B--2---:R-:W-:-:S13]  /*10460*/  ISETP.NE.AND P1, PT, R3, RZ, PT ;  /* 0x000000ff0300720c */ /* 0x004fda0003f25270 */
[----:B------:R-:W-:Y:S05]  /*10470*/  @!P1 BRA `(.L_x_2347) ;  /* 0x0000000000549947 */ /* 0x000fea0003800000 */
[----:B------:R-:W2:Y:S01]  /*10480*/  LDL R12, [R1+0x8] ;  /* 0x00000800010c7983 */ /* 0x000ea20000100800 */
[----:B0-----:R-:W0:Y:S01]  /*10490*/  LDC R9, c[0x0][0x43c] ;  /* 0x00010f00ff097b82 */ /* 0x001e220000000800 */
[----:B------:R-:W-:Y:S02]  /*104a0*/  ULDC.64 UR4, c[0x0][0x428] ;  /* 0x00010a0000047ab9 */ /* 0x000fe40000000a00 */
[----:B------:R-:W3:Y:S01]  /*104b0*/  LDL R11, [R1] ;  /* 0x00000000010b7983 */ /* 0x000ee20000100800 */
        /* <DEDUP_REMOVED lines=17> */
.L_x_2347:
[----:B------:R-:W-:Y:S01]  /*105d0*/  LEA R2, R18, R17, 0x3 ;  /* 0x0000001112027211 */ /* 0x000fe200078e18ff */
[----:B------:R-:W-:Y:S01]  /*105e0*/  BSSY B2, `(.L_x_2348) ;  /* 0x0000004000027945 */ /* 0x000fe20003800000 */
[----:B------:R-:W-:-:S04]  /*105f0*/  SHF.L.U32 R3, R10, 0x1f, RZ ;  /* 0x0000001f0a037819 */ /* 0x000fc800000006ff */
[----:B------:R-:W3:Y:S02]  /*10600*/  SYNCS.PHASECHK.TRANS64.TRYWAIT P0, [R2+URZ+0x34840], R3 ;  /* 0x03484003020075a7 */ /* 0x000ee4000800017f */
[----:B---3--:R-:W-:Y:S05]  /*10610*/  @!P0 BRA `(.L_x_2349) ;  /* 0x0000002000e08947 */ /* 0x008fea0003800000 */
.L_x_2417:
[----:B------:R-:W-:Y:S05]  /*10620*/  BSYNC B2 ;  /* 0x0000000000027941 */ /* 0x000fea0003800000 */
.L_x_2348:
[----:B0-2---:R-:W0:Y:S01]  /*10630*/  S2R R9, SR_TID.X ;  /* 0x0000000000097919 */ /* 0x005e220000002100 */
[----:B------:R-:W-:Y:S01]  /*10640*/  BSSY B2, `(.L_x_2350) ;  /* 0x000000b000027945 */ /* 0x000fe20003800000 */
[----:B0-----:R-:W-:-:S04]  /*10650*/  LOP3.LUT R9, R9, 0x7f, RZ, 0xc0, !PT ;  /* 0x0000007f09097812 */ /* 0x001fc800078ec0ff */
[----:B------:R-:W-:-:S13]  /*10660*/  ISETP.NE.AND P1, PT, R9, RZ, PT ;  /* 0x000000ff0900720c */ /* 0x000fda0003f25270 */
[----:B------:R-:W-:Y:S05]  /*10670*/  @P1 BRA `(.L_x_2351) ;  /* 0x00000000001c1947 */ /* 0x000fea0003800000 */
[----:B------:R-:W0:Y:S01]  /*10680*/  S2R R9, SR_TID.X ;  /* 0x0000000000097919 */ /* 0x000e220000002100 */
[----:B---3--:R-:W-:-:S04]  /*10690*/  IMAD.MOV.U32 R3, RZ, RZ, 0xc000 ;  /* 0x0000c000ff037424 */ /* 0x008fc800078e00ff */
[----:B------:R2:W-:Y:S01]  /*106a0*/  SYNCS.ARRIVE.TRANS64 RZ, [R2+URZ+0x34830], R3 ;  /* 0x0348300302ff79a7 */ /* 0x0005e2000800003f */
[----:B0-----:R-:W-:-:S04]  /*106b0*/  LOP3.LUT R9, R9, 0x1f, RZ, 0xc0, !PT ;  /* 0x0000001f09097812 */ /* 0x001fc800078ec0ff */
[----:B------:R-:W-:-:S13]  /*106c0*/  ISETP.NE.AND P0, PT, R9, RZ, PT ;  /* 0x000000ff0900720c */ /* 0x000fda0003f05270 */
[----:B--2---:R-:W-:Y:S05]  /*106d0*/  @!P0 BRA `(.L_x_2351) ;  /* 0x0000000000048947 */ /* 0x004fea0003800000 */
[----:B------:R-:W-:Y:S01]  /*106e0*/  BPT.TRAP 0x1 ;  /* 0x000000040000795c */ /* 0x000fe20000300000 */
.L_x_2351:
[----:B------:R-:W-:Y:S05]  /*106f0*/  BSYNC B2 ;  /* 0x0000000000027941 */ /* 0x000fea0003800000 */
.L_x_2350:
[----:B------:R-:W-:Y:S01]  /*10700*/  IMAD.MOV.U32 R12, RZ, RZ, RZ ;  /* 0x000000ffff0c7224 */ /* 0x000fe200078e00ff */
[----:B------:R-:W-:Y:S01]  /*10710*/  UIADD3 UR4, UP0, UR38, 0x370, URZ ;  /* 0x0000037026047890 */ /* 0x000fe2000ff1e03f */
[C---:B---3--:R-:W-:Y:S01]  /*10720*/  IMAD R3, R18.reuse, 0x8, R6 ;  /* 0x0000000812037824 */ /* 0x048fe200078e0206 */
[----:B------:R-:W-:Y:S01]  /*10730*/  PLOP3.LUT P0, PT, PT, PT, PT, 0x80, 0x0 ;  /* 0x000000000000781c */ /* 0x000fe20003f0f070 */
[----:B------:R-:W-:Y:S01]  /*10740*/  IMAD R9, R18, 0xc000, R17 ;  /* 0x0000c00012097824 */ /* 0x000fe200078e0211 */
[----:B------:R-:W-:Y:S01]  /*10750*/  R2UR UR10, R12 ;  /* 0x000000000c0a72ca */ /* 0x000fe200000e0000 */
[----:B------:R-:W-:Y:S01]  /*10760*/  VIADD R3, R3, 0x30 ;  /* 0x0000003003037836 */ /* 0x000fe20000000000 */
[----:B------:R-:W-:Y:S01]  /*10770*/  UIADD3.X UR5, URZ, UR39, URZ, UP0, !UPT ;  /* 0x000000273f057290 */ /* 0x000fe200087fe43f */
[----:B------:R-:W-:Y:S01]  /*10780*/  IMAD.SHL.U32 R2, R7, 0x80, RZ ;  /* 0x0000008007027824 */ /* 0x000fe200078e00ff */
[----:B------:R-:W-:Y:S01]  /*10790*/  UMOV UR6, 0x0 ;  /* 0x0000000000067882 */ /* 0x000fe20000000000 */
[----:B-1----:R-:W-:Y:S01]  /*107a0*/  VIADD R10, R9, 0x1c400 ;  /* 0x0001c400090a7836 */ /* 0x002fe20000000000 */
[----:B------:R-:W-:-:S09]  /*107b0*/  UMOV UR7, 0x14f00000 ;  /* 0x14f0000000077882 */ /* 0x000fd20000000000 */
.L_x_2352:
        /* <DEDUP_REMOVED lines=16> */
.L_x_2353:
        /* <DEDUP_REMOVED lines=15> */
.L_x_2354:
        /* <DEDUP_REMOVED lines=15> */
.L_x_2418:
[----:B------:R-:W-:Y:S05]  /*10aa0*/  BSYNC B2 ;  /* 0x0000000000027941 */ /* 0x000fea0003800000 */
.L_x_2355:
        /* <DEDUP_REMOVED lines=11> */
.L_x_2358:
[----:B------:R-:W-:Y:S05]  /*10b60*/  BSYNC B2 ;  /* 0x0000000000027941 */ /* 0x000fea0003800000 */
.L_x_2357:
[----:B------:R-:W-:Y:S01]  /*10b70*/  R2UR UR10, R12 ;  /* 0x000000000c0a72ca */ /* 0x000fe200000e0000 */
[----:B------:R-:W-:Y:S01]  /*10b80*/  UIADD3 UR4, UP0, UR38, 0x470, URZ ;  /* 0x0000047026047890 */ /* 0x000fe2000ff1e03f */
[----:B------:R-:W-:Y:S01]  /*10b90*/  R2UR UR6, R10 ;  /* 0x000000000a0672ca */ /* 0x000fe200000e0000 */
[----:B------:R-:W-:Y:S01]  /*10ba0*/  IMAD.SHL.U32 R3, R19, 0x80, RZ ;  /* 0x0000008013037824 */ /* 0x000fe200078e00ff */
[----:B------:R-:W-:Y:S01]  /*10bb0*/  R2UR UR7, R11 ;  /* 0x000000000b0772ca */ /* 0x000fe200000e0000 */
[----:B0-----:R-:W-:Y:S01]  /*10bc0*/  VIADD R2, R2, 0x50 ;  /* 0x0000005002027836 */ /* 0x001fe20000000000 */
[----:B------:R-:W-:Y:S01]  /*10bd0*/  LEA R4, R4, R17, 0xf ;  /* 0x0000001104047211 */ /* 0x000fe200078e78ff */
[----:B------:R-:W-:Y:S01]  /*10be0*/  UIADD3.X UR5, URZ, UR39, URZ, UP0, !UPT ;  /* 0x000000273f057290 */ /* 0x000fe200087fe43f */
[----:B------:R-:W-:-:S03]  /*10bf0*/  PLOP3.LUT P0, PT, PT, PT, PT, 0x80, 0x0 ;  /* 0x000000000000781c */ /* 0x000fc60003f0f070 */
[----:B------:R-:W-:-:S10]  /*10c00*/  VIADD R5, R4, 0x400 ;  /* 0x0000040004057836 */ /* 0x000fd40000000000 */
.L_x_2359:
        /* <DEDUP_REMOVED lines=15> */
.L_x_2360:
        /* <DEDUP_REMOVED lines=12> */
.L_x_2346:
[----:B------:R-:W-:Y:S05]  /*10dc0*/  BSYNC B1 ;  /* 0x0000000000017941 */ /* 0x000fea0003800000 */
.L_x_2345:
[C---:B------:R-:W-:Y:S01]  /*10dd0*/  ISETP.GT.AND P0, PT, R0.reuse, 0x1, PT ;  /* 0x000000010000780c */ /* 0x040fe20003f04270 */
[----:B------:R-:W-:-:S12]  /*10de0*/  VIADD R0, R0, 0xfffffffe ;  /* 0xfffffffe00007836 */ /* 0x000fd80000000000 */
[----:B------:R-:W-:Y:S05]  /*10df0*/  @P0 BRA `(.L_x_2361) ;  /* 0xffffffe800d80947 */ /* 0x000fea000383ffff */
.L_x_2328:
[----:B------:R-:W-:Y:S05]  /*10e00*/  BSYNC B0 ;  /* 0x0000000000007941 */ /* 0x000fea0003800000 */
.L_x_2310:
[----:B0-----:R-:W0:Y:S01]  /*10e10*/  S2R R0, SR_TID.X ;  /* 0x0000000000007919 */ /* 0x001e220000002100 */
[----:B------:R-:W-:Y:S01]  /*10e20*/  BSSY B0, `(.L_x_2362) ;  /* 0x0000012000007945 */ /* 0x000fe20003800000 */
[----:B0-----:R-:W-:-:S04]  /*10e30*/  LOP3.LUT R6, R0, 0x7f, RZ, 0xc0, !PT ;  /* 0x0000007f00067812 */ /* 0x001fc800078ec0ff */
[----:B------:R-:W-:-:S13]  /*10e40*/  ISETP.NE.AND P1, PT, R6, RZ, PT ;  /* 0x000000ff0600720c */ /* 0x000fda0003f25270 */
[----:B------:R-:W-:Y:S05]  /*10e50*/  @P1 BRA `(.L_x_2363) ;  /* 0x0000000000381947 */ /* 0x000fea0003800000 */
[----:B------:R-:W0:Y:S01]  /*10e60*/  S2R R3, SR_LANEID ;  /* 0x0000000000037919 */ /* 0x000e220000000000 */
[----:B------:R-:W-:Y:S01]  /*10e70*/  VOTEU.ANY UR4, UPT, PT ;  /* 0x0000000000047886 */ /* 0x000fe200038e0100 */
[----:B------:R-:W2:Y:S01]  /*10e80*/  LDC.64 R4, c[0x0][0xc80] ;  /* 0x00032000ff047b82 */ /* 0x000ea20000000a00 */
[----:B------:R-:W0:Y:S01]  /*10e90*/  FLO.U32 R0, UR4 ;  /* 0x0000000400007d00 */ /* 0x000e2200080e0000 */
[----:B------:R-:W-:-:S07]  /*10ea0*/  ULDC.64 UR6, c[0x0][0x208] ;  /* 0x0000820000067ab9 */ /* 0x000fce0000000a00 */
[----:B------:R-:W2:Y:S01]  /*10eb0*/  POPC R2, UR4 ;  /* 0x0000000400027d09 */ /* 0x000ea20008000000 */
[----:B0-----:R-:W-:-:S13]  /*10ec0*/  ISETP.EQ.U32.AND P0, PT, R0, R3, PT ;  /* 0x000000030000720c */ /* 0x001fda0003f02070 */
[----:B--2---:R-:W2:Y:S01]  /*10ed0*/  @P0 ATOMG.E.ADD.STRONG.GPU PT, R5, desc[UR6][R4.64], R2 ;  /* 0x00000002040509a8 */ /* 0x004ea200081ee1c6 */
[----:B------:R-:W0:Y:S02]  /*10ee0*/  S2R R3, SR_LTMASK ;  /* 0x0000000000037919 */ /* 0x000e240000003900 */
[----:B0-----:R-:W-:-:S06]  /*10ef0*/  LOP3.LUT R3, R3, UR4, RZ, 0xc0, !PT ;  /* 0x0000000403037c12 */ /* 0x001fcc000f8ec0ff */
[----:B------:R-:W0:Y:S01]  /*10f00*/  POPC R3, R3 ;  /* 0x0000000300037309 */ /* 0x000e220000000000 */
[----:B--2---:R-:W0:Y:S02]  /*10f10*/  SHFL.IDX PT, R0, R5, R0, 0x1f ;  /* 0x00001f0005007589 */ /* 0x004e2400000e0000 */
[----:B0-----:R-:W-:-:S05]  /*10f20*/  IADD3 R0, R0, UR43, R3 ;  /* 0x0000002b00007c10 */ /* 0x001fca000fffe003 */
[----:B------:R0:W-:Y:S02]  /*10f30*/  STL [R1+0x18], R0 ;  /* 0x0000180001007387 */ /* 0x0001e40000100800 */
.L_x_2363:
[----:B------:R-:W-:Y:S05]  /*10f40*/  BSYNC B0 ;  /* 0x0000000000007941 */ /* 0x000fea0003800000 */
.L_x_2362:
[----:B0-----:R-:W2:Y:S01]  /*10f50*/  LDL.LU R0, [R1+0xc] ;  /* 0x00000c0001007983 */ /* 0x001ea20000300800 */
[----:B------:R-:W-:Y:S01]  /*10f60*/  BSSY B0, `(.L_x_2364) ;  /* 0x0000038000007945 */ /* 0x000fe20003800000 */
[----:B--2---:R-:W-:-:S13]  /*10f70*/  ISETP.NE.AND P0, PT, R0, RZ, PT ;  /* 0x000000ff0000720c */ /* 0x004fda0003f05270 */
        /* <DEDUP_REMOVED lines=8> */
.L_x_2419:
[----:B------:R-:W-:Y:S05]  /*11000*/  BSYNC B1 ;  /* 0x0000000000017941 */ /* 0x000fea0003800000 */
.L_x_2366:
        /* <DEDUP_REMOVED lines=9> */
.L_x_2369:
[----:B------:R-:W-:Y:S05]  /*110a0*/  BSYNC B1 ;  /* 0x0000000000017941 */ /* 0x000fea0003800000 */
.L_x_2368:
[----:B------:R-:W-:Y:S01]  /*110b0*/  IMAD R2, R18, 0x8000, R17 ;  /* 0x0000800012027824 */ /* 0x000fe200078e0211 */
[----:B------:R-:W-:Y:S01]  /*110c0*/  UIADD3 UR4, UP0, UR38, 0x470, URZ ;  /* 0x0000047026047890 */ /* 0x000fe2000ff1e03f */
[----:B------:R-:W-:Y:S01]  /*110d0*/  IMAD.SHL.U32 R19, R19, 0x80, RZ ;  /* 0x0000008013137824 */ /* 0x000fe200078e00ff */
[----:B------:R-:W-:Y:S01]  /*110e0*/  PLOP3.LUT P0, PT, PT, PT, PT, 0x80, 0x0 ;  /* 0x000000000000781c */ /* 0x000fe20003f0f070 */
[----:B0-----:R-:W-:Y:S01]  /*110f0*/  VIADD R0, R0, 0x34850 ;  /* 0x0003485000007836 */ /* 0x001fe20000000000 */
[----:B------:R-:W-:Y:S01]  /*11100*/  UIADD3.X UR5, URZ, UR39, URZ, UP0, !UPT ;  /* 0x000000273f057290 */ /* 0x000fe200087fe43f */
[----:B------:R-:W-:Y:S01]  /*11110*/  VIADD R3, R2, 0x400 ;  /* 0x0000040002037836 */ /* 0x000fe20000000000 */
[----:B------:R-:W-:Y:S01]  /*11120*/  UMOV UR6, 0x0 ;  /* 0x0000000000067882 */ /* 0x000fe20000000000 */
[----:B------:R-:W-:Y:S01]  /*11130*/  UMOV UR7, 0x14f00000 ;  /* 0x14f0000000077882 */ /* 0x000fe20000000000 */
[----:B------:R-:W-:-:S08]  /*11140*/  UMOV UR10, URZ ;  /* 0x0000003f000a7c82 */ /* 0x000fd00008000000 */
.L_x_2370:
        /* <DEDUP_REMOVED lines=15> */
.L_x_2371:
        /* <DEDUP_REMOVED lines=10> */
.L_x_2365:
[----:B------:R-:W-:Y:S05]  /*112e0*/  BSYNC B0 ;  /* 0x0000000000007941 */ /* 0x000fea0003800000 */
.L_x_2364:
[----:B------:R-:W2:Y:S01]  /*112f0*/  LDL.LU R3, [R1+0x4] ;  /* 0x0000040001037983 */ /* 0x000ea20000300800 */
[----:B------:R-:W-:-:S05]  /*11300*/  VIADD R18, R18, 0x1 ;  /* 0x0000000112127836 */ /* 0x000fca0000000000 */
[----:B------:R-:W-:-:S04]  /*11310*/  ISETP.NE.AND P0, PT, R18, 0x2, PT ;  /* 0x000000021200780c */ /* 0x000fc80003f05270 */
[----:B------:R-:W-:Y:S02]  /*11320*/  SEL R0, RZ, 0x1, P0 ;  /* 0x00000001ff007807 */ /* 0x000fe40000000000 */
[----:B------:R-:W-:Y:S02]  /*11330*/  SEL R18, R18, RZ, P0 ;  /* 0x000000ff12127207 */ /* 0x000fe40000000000 */
[----:B--2---:R-:W-:-:S05]  /*11340*/  LOP3.LUT R3, R3, R0, RZ, 0x3c, !PT ;  /* 0x0000000003037212 */ /* 0x004fca00078e3cff */
[----:B------:R2:W-:Y:S02]  /*11350*/  STL [R1+0x4], R3 ;  /* 0x0000040301007387 */ /* 0x0005e40000100800 */
.L_x_2290:
[----:B------:R-:W-:Y:S05]  /*11360*/  BSYNC B7 ;  /* 0x0000000000077941 */ /* 0x000fea0003800000 */
.L_x_2288:
[----:B0-----:R-:W3:Y:S04]  /*11370*/  LDL R0, [R1+0x20] ;  /* 0x0000200001007983 */ /* 0x001ee80000100800 */
[----:B------:R0:W5:Y:S01]  /*11380*/  LDL R2, [R1+0x18] ;  /* 0x0000180001027983 */ /* 0x0001620000100800 */
[----:B---3--:R-:W-:-:S13]  /*11390*/  ISETP.NE.AND P0, PT, R0, RZ, PT ;  /* 0x000000ff0000720c */ /* 0x008fda0003f05270 */
[----:B0-----:R-:W-:Y:S05]  /*113a0*/  @!P0 BRA `(.L_x_2372) ;  /* 0x0000000000288947 */ /* 0x001fea0003800000 */
[----:B------:R-:W-:Y:S05]  /*113b0*/  WARPSYNC.ALL ;  /* 0x0000000000007948 */ /* 0x000fea0003800000 */
[----:B------:R-:W0:Y:S08]  /*113c0*/  S2UR UR5, SR_CgaCtaId ;  /* 0x00000000000579c3 */ /* 0x000e300000008800 */
[----:B------:R-:W-:Y:S06]  /*113d0*/  BAR.SYNC.DEFER_BLOCKING 0x5, 0x180 ;  /* 0x0146000000007b1d */ /* 0x000fec0000010000 */
[----:B------:R-:W-:-:S02]  /*113e0*/  UMOV UR4, 0x400 ;  /* 0x0000040000047882 */ /* 0x000fc40000000000 */
[----:B0-----:R-:W-:-:S06]  /*113f0*/  ULEA UR4, UR5, UR4, 0x18 ;  /* 0x0000000405047291 */ /* 0x001fcc000f8ec03f */
[----:B------:R-:W-:-:S05]  /*11400*/  IMAD.U32 R17, RZ, RZ, UR4 ;  /* 0x00000004ff117e24 */ /* 0x000fca000f8e00ff */
[----:B-----5:R-:W0:Y:S04]  /*11410*/  LDS R2, [R17+0x348d0] ;  /* 0x0348d00011027984 */ /* 0x020e280000000800 */
[----:B0-----:R0:W-:Y:S01]  /*11420*/  STL [R1+0x18], R2 ;  /* 0x0000180201007387 */ /* 0x0011e20000100800 */
[----:B------:R-:W-:Y:S06]  /*11430*/  BAR.ARV 0x4, 0x180 ;  /* 0x0106000000007b1d */ /* 0x000fec0000002000 */
[----:B------:R-:W-:Y:S05]  /*11440*/  BRA `(.L_x_2373) ;  /* 0x00000000002c7947 */ /* 0x000fea0003800000 */
.L_x_2372:
[----:B------:R-:W-:-:S03]  /*11450*/  UMOV UR4, 0xffffffff ;  /* 0xffffffff00047882 */ /* 0x000fc60000000000 */
[----:B------:R-:W-:Y:S05]  /*11460*/  BRA.DIV UR4, `(.L_x_2374) ;  /* 0x0000001604887947 */ /* 0x000fea000b800000 */
[----:B-----5:R0:W3:Y:S02]  /*11470*/  SHFL.IDX PT, R14, R2, RZ, 0x1f ;  /* 0x00001fff020e7589 */ /* 0x0200e400000e0000 */
.L_x_2422:
[----:B--2---:R-:W2:Y:S01]  /*11480*/  @!P1 S2R R3, SR_CgaCtaId ;  /* 0x0000000000039919 */ /* 0x004ea20000008800 */
[----:B------:R-:W-:Y:S05]  /*11490*/  WARPSYNC.ALL ;  /* 0x0000000000007948 */ /* 0x000fea0003800000 */
[----:B------:R-:W-:Y:S01]  /*114a0*/  BAR.SYNC.DEFER_BLOCKING 0x4, 0x180 ;  /* 0x0106000000007b1d */ /* 0x000fe20000010000 */
[----:B------:R-:W-:-:S05]  /*114b0*/  @!P1 MOV R0, 0x400 ;  /* 0x0000040000009802 */ /* 0x000fca0000000f00 */
[----:B---3--:R3:W-:Y:S01]  /*114c0*/  STL [R1+0x18], R14 ;  /* 0x0000180e01007387 */ /* 0x0087e20000100800 */
[----:B--2---:R-:W-:-:S05]  /*114d0*/  @!P1 LEA R17, R3, R0, 0x18 ;  /* 0x0000000003119211 */ /* 0x004fca00078ec0ff */
[----:B------:R3:W-:Y:S01]  /*114e0*/  @!P1 STS [R17+0x348d0], R2 ;  /* 0x0348d00211009388 */ /* 0x0007e20000000800 */
[----:B------:R-:W-:Y:S06]  /*114f0*/  BAR.ARV 0x5, 0x180 ;  /* 0x0146000000007b1d */ /* 0x000fec0000002000 */
.L_x_2373:
[----:B------:R-:W4:Y:S01]  /*11500*/  LDL R0, [R1+0x18] ;  /* 0x0000180001007983 */ /* 0x000f220000100800 */
[----:B------:R-:W-:Y:S02]  /*11510*/  ULDC UR4, c[0x0][0xc38] ;  /* 0x00030e0000047ab9 */ /* 0x000fe40000000800 */
[----:B----4-:R-:W-:-:S13]  /*11520*/  ISETP.GE.AND P0, PT, R0, UR4, PT ;  /* 0x0000000400007c0c */ /* 0x010fda000bf06270 */
[----:B------:R-:W-:Y:S05]  /*11530*/  @!P0 BRA `(.L_x_2375) ;  /* 0xffffffbc000c8947 */ /* 0x000fea000383ffff */
.L_x_2285:
[----:B-1----:R-:W4:Y:S01]  /*11540*/  LDL.LU R0, [R1+0x1c] ;  /* 0x00001c0001007983 */ /* 0x002f220000300800 */
[----:B------:R-:W-:Y:S01]  /*11550*/  BSSY B0, `(.L_x_2376) ;  /* 0x000000b000007945 */ /* 0x000fe20003800000 */
[----:B------:R-:W1:Y:S01]  /*11560*/  S2R R5, SR_CgaCtaId ;  /* 0x0000000000057919 */ /* 0x000e620000008800 */
[----:B----4-:R-:W-:-:S05]  /*11570*/  VIADD R0, R0, 0x1 ;  /* 0x0000000100007836 */ /* 0x010fca0000000000 */
[----:B0--3--:R-:W-:-:S04]  /*11580*/  LEA.HI R2, R0, R0, RZ, 0x1 ;  /* 0x0000000000027211 */ /* 0x009fc800078f08ff */
[----:B--2---:R-:W-:-:S05]  /*11590*/  LOP3.LUT R3, R2, 0xfffffffe, RZ, 0xc0, !PT ;  /* 0xfffffffe02037812 */ /* 0x004fca00078ec0ff */
[----:B------:R-:W-:Y:S01]  /*115a0*/  IMAD.IADD R3, R0, 0x1, -R3 ;  /* 0x0000000100037824 */ /* 0x000fe200078e0a03 */
[----:B------:R-:W-:-:S04]  /*115b0*/  MOV R0, 0x400 ;  /* 0x0000040000007802 */ /* 0x000fc80000000f00 */
[----:B-1----:R-:W-:Y:S02]  /*115c0*/  LEA R0, R5, R0, 0x18 ;  /* 0x0000000005007211 */ /* 0x002fe400078ec0ff */
[----:B------:R-:W-:-:S04]  /*115d0*/  SHF.L.U32 R3, R3, 0x1f, RZ ;  /* 0x0000001f03037819 */ /* 0x000fc800000006ff */
[----:B------:R-:W0:Y:S02]  /*115e0*/  SYNCS.PHASECHK.TRANS64.TRYWAIT P0, [R0+URZ+0x34820], R3 ;  /* 0x03482003000075a7 */ /* 0x000e24000800017f */
[----:B0-----:R-:W-:Y:S05]  /*115f0*/  @!P0 BRA `(.L_x_2377) ;  /* 0x00000014004c8947 */ /* 0x001fea0003800000 */
.L_x_2423:
[----:B------:R-:W-:Y:S05]  /*11600*/  BSYNC B0 ;  /* 0x0000000000007941 */ /* 0x000fea0003800000 */
.L_x_2376:
[----:B------:R-:W-:-:S03]  /*11610*/  UMOV UR4, 0xffffffff ;  /* 0xffffffff00047882 */ /* 0x000fc60000000000 */
[----:B------:R-:W-:Y:S05]  /*11620*/  BRA.DIV UR4, `(.L_x_2378) ;  /* 0x0000001604547947 */ /* 0x000fea000b800000 */
[----:B------:R-:W1:Y:S02]  /*11630*/  S2R R2, SR_TID.X ;  /* 0x0000000000027919 */ /* 0x000e640000002100 */
[----:B-1----:R-:W-:-:S04]  /*11640*/  SHF.R.U32.HI R2, RZ, 0x5, R2 ;  /* 0x00000005ff027819 */ /* 0x002fc80000011602 */
[----:B------:R-:W-:-:S05]  /*11650*/  LOP3.LUT R2, R2, 0x3, RZ, 0xc0, !PT ;  /* 0x0000000302027812 */ /* 0x000fca00078ec0ff */
[----:B------:R1:W2:Y:S02]  /*11660*/  SHFL.IDX PT, R14, R2, RZ, 0x1f ;  /* 0x00001fff020e7589 */ /* 0x0002a400000e0000 */
.L_x_2426:
[----:B--2---:R-:W-:Y:S01]  /*11670*/  ISETP.NE.AND P0, PT, R14, RZ, PT ;  /* 0x000000ff0e00720c */ /* 0x004fe20003f05270 */
[----:B------:R-:W-:-:S12]  /*11680*/  BSSY B0, `(.L_x_2379) ;  /* 0x0000027000007945 */ /* 0x000fd80003800000 */
[----:B------:R-:W-:Y:S05]  /*11690*/  @P0 BRA `(.L_x_2380) ;  /* 0x0000000000940947 */ /* 0x000fea0003800000 */
[----:B------:R-:W-:-:S03]  /*116a0*/  UMOV UR4, 0xffffffff ;  /* 0xffffffff00047882 */ /* 0x000fc60000000000 */
[----:B------:R-:W-:Y:S05]  /*116b0*/  BRA.DIV UR4, `(.L_x_2381) ;  /* 0x0000001604647947 */ /* 0x000fea000b800000 */
[----:B------:R-:W-:-:S13]  /*116c0*/  ELECT P6, URZ, PT ;  /* 0x00000000003f782f */ /* 0x000fda00038c0000 */
.L_x_2429:
        /* <DEDUP_REMOVED lines=8> */
.L_x_2382:
        /* <DEDUP_REMOVED lines=13> */
.L_x_2430:
[----:B------:R-:W1:Y:S02]  /*11820*/  SYNCS.PHASECHK.TRANS64.TRYWAIT P0, [R3+URZ], R2 ;  /* 0x00000002030075a7 */ /* 0x000e64000800017f */
[----:B-1----:R-:W-:Y:S05]  /*11830*/  @!P0 BRA `(.L_x_2384) ;  /* 0x0000001400388947 */ /* 0x002fea0003800000 */
.L_x_2431:
[----:B------:R-:W-:Y:S05]  /*11840*/  @!P2 BRA `(.L_x_2385) ;  /* 0x000000000004a947 */ /* 0x000fea0003800000 */
[----:B------:R-:W-:Y:S01]  /*11850*/  BPT.TRAP 0x1 ;  /* 0x000000040000795c */ /* 0x000fe20000300000 */
.L_x_2385:
[----:B-1----:R-:W-:-:S04]  /*11860*/  VIADD R3, R0, 0x34860 ;  /* 0x0003486000037836 */ /* 0x002fc80000000000 */
[----:B------:R-:W-:-:S04]  /*11870*/  IMAD R18, R18, 0x8, R3 ;  /* 0x0000000812127824 */ /* 0x000fc800078e0203 */
[----:B------:R-:W1:Y:S02]  /*11880*/  SYNCS.PHASECHK.TRANS64.TRYWAIT P0, [R18+URZ], R5 ;  /* 0x00000005120075a7 */ /* 0x000e64000800017f */
[----:B-1----:R-:W-:Y:S05]  /*11890*/  @!P0 BRA `(.L_x_2386) ;  /* 0x0000001400348947 */ /* 0x002fea0003800000 */
.L_x_2432:
[----:B------:R-:W-:-:S07]  /*118a0*/  IMAD R3, R4, 0x8, R3 ;  /* 0x0000000804037824 */ /* 0x000fce00078e0203 */
.L_x_2387:
[----:B--2---:R2:W3:Y:S02]  /*118b0*/  SYNCS.PHASECHK.TRANS64.TRYWAIT P0, [R3+URZ], R2 ;  /* 0x00000002030075a7 */ /* 0x0044e4000800017f */
[----:B---3--:R-:W-:Y:S05]  /*118c0*/  @!P0 NANOSLEEP.SYNCS 0x989680 ;  /* 0x009896800000895d */ /* 0x008fea0003900000 */
[----:B------:R-:W3:Y:S02]  /*118d0*/  @!P0 SYNCS.PHASECHK.TRANS64 P0, [R3+URZ], R2 ;  /* 0x00000002030085a7 */ /* 0x000ee4000800007f */
[----:B---3--:R-:W-:Y:S05]  /*118e0*/  @!P0 BRA `(.L_x_2387) ;  /* 0xfffffffc00f08947 */ /* 0x008fea000383ffff */
.L_x_2380:
[----:B------:R-:W-:Y:S05]  /*118f0*/  BSYNC B0 ;  /* 0x0000000000007941 */ /* 0x000fea0003800000 */
.L_x_2379:
[----:B------:R-:W-:Y:S05]  /*11900*/  EXIT ;  /* 0x000000000000794d */ /* 0x000fea0003800000 */
.L_x_2238:
[----:B0-----:R-:W-:-:S04]  /*11910*/  IMAD.U32 R3, RZ, RZ, UR38 ;  /* 0x00000026ff037e24 */ /* 0x001fc8000f8e00ff */
[----:B------:R0:W1:Y:S03]  /*11920*/  SYNCS.PHASECHK.TRANS64.TRYWAIT P1, [R3+URZ+0x34800], R0 ;  /* 0x03480000030075a7 */ /* 0x000066000802017f */
[----:B-1----:R-:W-:Y:S05]  /*11930*/  @!P1 NANOSLEEP.SYNCS 0x989680 ;  /* 0x009896800000995d */ /* 0x002fea0003900000 */
[----:B------:R-:W1:Y:S02]  /*11940*/  @!P1 SYNCS.PHASECHK.TRANS64 P1, [R3+URZ+0x34800], R0 ;  /* 0x03480000030095a7 */ /* 0x000e64000802007f */
[----:B-1----:R-:W-:Y:S05]  /*11950*/  @!P1 BRA `(.L_x_2238) ;  /* 0xfffffffc00ec9947 */ /* 0x002fea000383ffff */
[----:B------:R-:W-:Y:S05]  /*11960*/  BRA `(.L_x_2388) ;  /* 0xfffffefc00787947 */ /* 0x000fea000383ffff */
.L_x_2242:
[----:B-1----:R1:W2:Y:S02]  /*11970*/  SYNCS.PHASECHK.TRANS64.TRYWAIT P2, [R0+URZ+0x34830], R3 ;  /* 0x03483003000075a7 */ /* 0x0022a4000804017f */
[----:B--2---:R-:W-:Y:S05]  /*11980*/  @!P2 NANOSLEEP.SYNCS 0x989680 ;  /* 0x009896800000a95d */ /* 0x004fea0003900000 */
[----:B------:R-:W2:Y:S02]  /*11990*/  @!P2 SYNCS.PHASECHK.TRANS64 P2, [R0+URZ+0x34830], R3 ;  /* 0x034830030000a5a7 */ /* 0x000ea4000804007f */
[----:B--2---:R-:W-:Y:S05]  /*119a0*/  @!P2 BRA `(.L_x_2242) ;  /* 0xfffffffc00f0a947 */ /* 0x004fea000383ffff */
[----:B------:R-:W-:Y:S05]  /*119b0*/  BRA `(.L_x_2241) ;  /* 0xfffffefc009c7947 */ /* 0x000fea000383ffff */
.L_x_2247:
[----:B-1----:R-:W-:-:S04]  /*119c0*/  MOV R10, UR8 ;  /* 0x00000008000a7c02 */ /* 0x002fc80008000f00 */
[----:B------:R1:W2:Y:S03]  /*119d0*/  SYNCS.PHASECHK.TRANS64.TRYWAIT P3, [R10+URZ+0x34830], R5 ;  /* 0x034830050a0075a7 */ /* 0x0002a6000806017f */
[----:B--2---:R-:W-:Y:S05]  /*119e0*/  @!P3 NANOSLEEP.SYNCS 0x989680 ;  /* 0x009896800000b95d */ /* 0x004fea0003900000 */
[----:B------:R-:W2:Y:S02]  /*119f0*/  @!P3 SYNCS.PHASECHK.TRANS64 P3, [R10+URZ+0x34830], R5 ;  /* 0x034830050a00b5a7 */ /* 0x000ea4000806007f */
[----:B--2---:R-:W-:Y:S05]  /*11a00*/  @!P3 BRA `(.L_x_2247) ;  /* 0xfffffffc00ecb947 */ /* 0x004fea000383ffff */
[----:B------:R-:W-:Y:S05]  /*11a10*/  BRA `(.L_x_2246) ;  /* 0xffffff2c00607947 */ /* 0x000fea000383ffff */
.L_x_2251:
[----:B01----:R-:W-:-:S04]  /*11a20*/  IMAD.U32 R5, RZ, RZ, UR9 ;  /* 0x00000009ff057e24 */ /* 0x003fc8000f8e00ff */
[----:B------:R0:W1:Y:S03]  /*11a30*/  SYNCS.PHASECHK.TRANS64.TRYWAIT P3, [R5+URZ+0x34850], R0 ;  /* 0x03485000050075a7 */ /* 0x000066000806017f */
[----:B-1----:R-:W-:Y:S05]  /*11a40*/  @!P3 NANOSLEEP.SYNCS 0x989680 ;  /* 0x009896800000b95d */ /* 0x002fea0003900000 */
[----:B------:R-:W1:Y:S02]  /*11a50*/  @!P3 SYNCS.PHASECHK.TRANS64 P3, [R5+URZ+0x34850], R0 ;  /* 0x034850000500b5a7 */ /* 0x000e64000806007f */
[----:B-1----:R-:W-:Y:S05]  /*11a60*/  @!P3 BRA `(.L_x_2251) ;  /* 0xfffffffc00ecb947 */ /* 0x002fea000383ffff */
[----:B------:R-:W-:Y:S05]  /*11a70*/  BRA `(.L_x_2250) ;  /* 0xffffff3400a07947 */ /* 0x000fea000383ffff */
.L_x_2257:
[----:B-1----:R-:W-:-:S04]  /*11a80*/  IMAD.U32 R10, RZ, RZ, UR8 ;  /* 0x00000008ff0a7e24 */ /* 0x002fc8000f8e00ff */
[----:B------:R1:W2:Y:S03]  /*11a90*/  SYNCS.PHASECHK.TRANS64.TRYWAIT P2, [R10+URZ+0x34830], R5 ;  /* 0x034830050a0075a7 */ /* 0x0002a6000804017f */
[----:B--2---:R-:W-:Y:S05]  /*11aa0*/  @!P2 NANOSLEEP.SYNCS 0x989680 ;  /* 0x009896800000a95d */ /* 0x004fea0003900000 */
[----:B------:R-:W2:Y:S02]  /*11ab0*/  @!P2 SYNCS.PHASECHK.TRANS64 P2, [R10+URZ+0x34830], R5 ;  /* 0x034830050a00a5a7 */ /* 0x000ea4000804007f */
[----:B--2---:R-:W-:Y:S05]  /*11ac0*/  @!P2 BRA `(.L_x_2257) ;  /* 0xfffffffc00eca947 */ /* 0x004fea000383ffff */
[----:B------:R-:W-:Y:S05]  /*11ad0*/  BRA `(.L_x_2256) ;  /* 0xffffff5c00f47947 */ /* 0x000fea000383ffff */
.L_x_2261:
[----:B01----:R-:W-:-:S04]  /*11ae0*/  IMAD.U32 R5, RZ, RZ, UR8 ;  /* 0x00000008ff057e24 */ /* 0x003fc8000f8e00ff */
[----:B------:R0:W1:Y:S03]  /*11af0*/  SYNCS.PHASECHK.TRANS64.TRYWAIT P2, [R5+URZ+0x34850], R0 ;  /* 0x03485000050075a7 */ /* 0x000066000804017f */
[----:B-1----:R-:W-:Y:S05]  /*11b00*/  @!P2 NANOSLEEP.SYNCS 0x989680 ;  /* 0x009896800000a95d */ /* 0x002fea0003900000 */
[----:B------:R-:W1:Y:S02]  /*11b10*/  @!P2 SYNCS.PHASECHK.TRANS64 P2, [R5+URZ+0x34850], R0 ;  /* 0x034850000500a5a7 */ /* 0x000e64000804007f */
[----:B-1----:R-:W-:Y:S05]  /*11b20*/  @!P2 BRA `(.L_x_2261) ;  /* 0xfffffffc00eca947 */ /* 0x002fea000383ffff */
[----:B------:R-:W-:Y:S05]  /*11b30*/  BRA `(.L_x_2260) ;  /* 0xffffff6800347947 */ /* 0x000fea000383ffff */
.L_x_2266:
[----:B-1----:R-:W-:-:S04]  /*11b40*/  IMAD.U32 R7, RZ, RZ, UR5 ;  /* 0x00000005ff077e24 */ /* 0x002fc8000f8e00ff */
[----:B------:R1:W2:Y:S03]  /*11b50*/  SYNCS.PHASECHK.TRANS64.TRYWAIT P0, [R7+URZ+0x34850], R0 ;  /* 0x03485000070075a7 */ /* 0x0002a6000800017f */
[----:B--2---:R-:W-:Y:S05]  /*11b60*/  @!P0 NANOSLEEP.SYNCS 0x989680 ;  /* 0x009896800000895d */ /* 0x004fea0003900000 */
[----:B------:R-:W2:Y:S02]  /*11b70*/  @!P0 SYNCS.PHASECHK.TRANS64 P0, [R7+URZ+0x34850], R0 ;  /* 0x03485000070085a7 */ /* 0x000ea4000800007f */
[----:B--2---:R-:W-:Y:S05]  /*11b80*/  @!P0 BRA `(.L_x_2266) ;  /* 0xfffffffc00ec8947 */ /* 0x004fea000383ffff */
[----:B------:R-:W-:Y:S05]  /*11b90*/  BRA `(.L_x_2265) ;  /* 0xffffff8c000c7947 */ /* 0x000fea000383ffff */
.L_x_2296:
[----:B------:R-:W-:Y:S02]  /*11ba0*/  IMAD.MOV.U32 R13, RZ, RZ, R0 ;  /* 0x000000ffff0d7224 */ /* 0x000fe400078e0000 */
[----:B------:R-:W-:Y:S02]  /*11bb0*/  IMAD.MOV.U32 R12, RZ, RZ, RZ ;  /* 0x000000ffff0c7224 */ /* 0x000fe400078e00ff */
[----:B------:R-:W-:Y:S02]  /*11bc0*/  IMAD.MOV.U32 R11, RZ, RZ, 0x1f ;  /* 0x0000001fff0b7424 */ /* 0x000fe400078e00ff */
[----:B------:R-:W-:-:S07]  /*11bd0*/  IMAD.MOV.U32 R15, RZ, RZ, -0x1 ;  /* 0xffffffffff0f7424 */ /* 0x000fce00078e00ff */
[----:B0-----:R-:W-:Y:S05]  /*11be0*/  WARPSYNC.COLLECTIVE R15, `(.L_x_2389) ;  /* 0x000000000f087348 */ /* 0x001fea0003c00000 */
[----:B------:R1:W2:Y:S02]  /*11bf0*/  SHFL.IDX P6, R14, R13, R12, R11 ;  /* 0x0000000c0d0e7389 */ /* 0x0002a400000c000b */
[----:B012---:R-:W-:Y:S01]  /*11c00*/  ENDCOLLECTIVE ;  /* 0x000000000000791b */ /* 0x007fe20003800000 */
.L_x_2389:
[----:B------:R-:W-:Y:S05]  /*11c10*/  BRA `(.L_x_2390) ;  /* 0xffffffc000207947 */ /* 0x000fea000383ffff */
.L_x_2298:
[----:B------:R-:W-:Y:S01]  /*11c20*/  BSSY B0, `(.L_x_2391) ;  /* 0x0000006000007945 */ /* 0x000fe20003800000 */
[----:B------:R-:W-:-:S07]  /*11c30*/  IMAD.MOV.U32 R15, RZ, RZ, -0x1 ;  /* 0xffffffffff0f7424 */ /* 0x000fce00078e00ff */
[----:B01----:R-:W-:Y:S05]  /*11c40*/  WARPSYNC.COLLECTIVE R15, `(.L_x_2392) ;  /* 0x000000000f0c7348 */ /* 0x003fea0003c00000 */
[----:B------:R-:W-:Y:S02]  /*11c50*/  ELECT P6, UR62, PT ;  /* 0x00000000003e782f */ /* 0x000fe400038c0000 */
[----:B------:R-:W-:Y:S01]  /*11c60*/  MOV R14, UR62 ;  /* 0x0000003e000e7c02 */ /* 0x000fe20008000f00 */
[----:B01----:R-:W-:Y:S10]  /*11c70*/  ENDCOLLECTIVE ;  /* 0x000000000000791b */ /* 0x003ff40003800000 */
.L_x_2392:
[----:B------:R-:W-:Y:S05]  /*11c80*/  BSYNC B0 ;  /* 0x0000000000007941 */ /* 0x000fea0003800000 */
.L_x_2391:
[----:B------:R-:W-:Y:S05]  /*11c90*/  BRA `(.L_x_2393) ;  /* 0xffffffc000207947 */ /* 0x000fea000383ffff */
.L_x_2300:
[----:B-1----:R1:W2:Y:S02]  /*11ca0*/  SYNCS.PHASECHK.TRANS64.TRYWAIT P0, [R0+URZ+0x34840], R2 ;  /* 0x03484002000075a7 */ /* 0x0022a4000800017f */
[----:B--2---:R-:W-:Y:S05]  /*11cb0*/  @!P0 NANOSLEEP.SYNCS 0x989680 ;  /* 0x009896800000895d */ /* 0x004fea0003900000 */
[----:B------:R-:W2:Y:S02]  /*11cc0*/  @!P0 SYNCS.PHASECHK.TRANS64 P0, [R0+URZ+0x34840], R2 ;  /* 0x03484002000085a7 */ /* 0x000ea4000800007f */
[----:B--2---:R-:W-:Y:S05]  /*11cd0*/  @!P0 BRA `(.L_x_2300) ;  /* 0xfffffffc00f08947 */ /* 0x004fea000383ffff */
[----:B------:R-:W-:Y:S05]  /*11ce0*/  BRA `(.L_x_2394) ;  /* 0xffffffc000747947 */ /* 0x000fea000383ffff */
.L_x_2304:
[----:B------:R-:W-:Y:S02]  /*11cf0*/  IMAD.MOV.U32 R13, RZ, RZ, R4 ;  /* 0x000000ffff0d7224 */ /* 0x000fe400078e0004 */
[----:B------:R-:W-:Y:S02]  /*11d00*/  IMAD.MOV.U32 R12, RZ, RZ, RZ ;  /* 0x000000ffff0c7224 */ /* 0x000fe400078e00ff */
[----:B------:R-:W-:Y:S02]  /*11d10*/  IMAD.MOV.U32 R11, RZ, RZ, 0x181f ;  /* 0x0000181fff0b7424 */ /* 0x000fe400078e00ff */
[----:B------:R-:W-:Y:S02]  /*11d20*/  IMAD.MOV.U32 R15, RZ, RZ, -0x1 ;  /* 0xffffffffff0f7424 */ /* 0x000fe400078e00ff */
[----:B------:R-:W-:-:S07]  /*11d30*/  IMAD.U32 R2, RZ, RZ, UR42 ;  /* 0x0000002aff027e24 */ /* 0x000fce000f8e00ff */
[----:B-----5:R-:W-:Y:S05]  /*11d40*/  WARPSYNC.COLLECTIVE R15, `(.L_x_2395) ;  /* 0x000000000f087348 */ /* 0x020fea0003c00000 */
[----:B------:R0:W1:Y:S02]  /*11d50*/  SHFL.IDX P6, R14, R13, R12, R11 ;  /* 0x0000000c0d0e7389 */ /* 0x00006400000c000b */
[----:B01---5:R-:W-:Y:S01]  /*11d60*/  ENDCOLLECTIVE ;  /* 0x000000000000791b */ /* 0x023fe20003800000 */
.L_x_2395:
[----:B------:R-:W-:Y:S02]  /*11d70*/  IMAD R2, R2, 0x80, R10 ;  /* 0x0000008002027824 */ /* 0x000fe400078e020a */
[----:B------:R-:W-:Y:S01]  /*11d80*/  IMAD.MOV.U32 R13, RZ, RZ, R0 ;  /* 0x000000ffff0d7224 */ /* 0x000fe200078e0000 */
[----:B------:R-:W-:-:S07]  /*11d90*/  MOV R5, R14 ;  /* 0x0000000e00057202 */ /* 0x000fce0000000f00 */
[----:B------:R-:W-:Y:S05]  /*11da0*/  WARPSYNC.COLLECTIVE R15, `(.L_x_2396) ;  /* 0x000000000f087348 */ /* 0x000fea0003c00000 */
[----:B------:R0:W1:Y:S02]  /*11db0*/  SHFL.IDX P6, R14, R13, R12, R11 ;  /* 0x0000000c0d0e7389 */ /* 0x00006400000c000b */
[----:B01----:R-:W-:Y:S01]  /*11dc0*/  ENDCOLLECTIVE ;  /* 0x000000000000791b */ /* 0x003fe20003800000 */
.L_x_2396:
        /* <DEDUP_REMOVED lines=8> */
[----:B------:R-:W-:-:S04]  /*11e50*/  @!P4 IMAD.X R5, RZ, RZ, R5, P3 ;  /* 0x000000ffff05c224 */ /* 0x000fc800018e0605 */
        /* <DEDUP_REMOVED lines=12> */
.L_x_2397:
[----:B------:R-:W-:Y:S02]  /*11f20*/  IMAD.MOV.U32 R13, RZ, RZ, R0 ;  /* 0x000000ffff0d7224 */ /* 0x000fe400078e0000 */
[----:B------:R-:W-:-:S07]  /*11f30*/  IMAD.MOV.U32 R5, RZ, RZ, R14 ;  /* 0x000000ffff057224 */ /* 0x000fce00078e000e */
[----:B------:R-:W-:Y:S05]  /*11f40*/  WARPSYNC.COLLECTIVE R15, `(.L_x_2398) ;  /* 0x000000000f087348 */ /* 0x000fea0003c00000 */
[----:B------:R0:W1:Y:S02]  /*11f50*/  SHFL.IDX P6, R14, R13, R12, R11 ;  /* 0x0000000c0d0e7389 */ /* 0x00006400000c000b */
[----:B01----:R-:W-:Y:S01]  /*11f60*/  ENDCOLLECTIVE ;  /* 0x000000000000791b */ /* 0x003fe20003800000 */
.L_x_2398:
[----:B------:R-:W-:Y:S01]  /*11f70*/  ULDC.64 UR4, c[0x0][0x208] ;  /* 0x0000820000047ab9 */ /* 0x000fe20000000a00 */
[----:B------:R-:W-:Y:S02]  /*11f80*/  IMAD.MOV.U32 R13, RZ, RZ, R4 ;  /* 0x000000ffff0d7224 */ /* 0x000fe400078e0004 */
[----:B------:R-:W-:Y:S02]  /*11f90*/  IMAD.MOV.U32 R12, RZ, RZ, 0x2 ;  /* 0x00000002ff0c7424 */ /* 0x000fe400078e00ff */
[----:B------:R-:W-:-:S05]  /*11fa0*/  IMAD.MOV.U32 R6, RZ, RZ, R14 ;  /* 0x000000ffff067224 */ /* 0x000fca00078e000e */
[----:B------:R-:W-:-:S05]  /*11fb0*/  @!P4 LEA R6, P3, R9, R6, 0x1 ;  /* 0x000000060906c211 */ /* 0x000fca00078608ff */
[----:B------:R-:W-:-:S05]  /*11fc0*/  @!P4 IMAD.X R5, RZ, RZ, R5, P3 ;  /* 0x000000ffff05c224 */ /* 0x000fca00018e0605 */
[----:B------:R-:W-:Y:S01]  /*11fd0*/  @!P4 MOV R7, R5 ;  /* 0x000000050007c202 */ /* 0x000fe20000000f00 */
[----:B------:R-:W-:-:S04]  /*11fe0*/  VIADD R5, R2, 0x20 ;  /* 0x0000002002057836 */ /* 0x000fc80000000000 */
        /* <DEDUP_REMOVED lines=10> */
.L_x_2399:
[----:B------:R-:W-:Y:S02]  /*12090*/  IMAD.MOV.U32 R13, RZ, RZ, R0 ;  /* 0x000000ffff0d7224 */ /* 0x000fe400078e0000 */
[----:B------:R-:W-:-:S07]  /*120a0*/  IMAD.MOV.U32 R5, RZ, RZ, R14 ;  /* 0x000000ffff057224 */ /* 0x000fce00078e000e */
[----:B------:R-:W-:Y:S05]  /*120b0*/  WARPSYNC.COLLECTIVE R15, `(.L_x_2400) ;  /* 0x000000000f087348 */ /* 0x000fea0003c00000 */
[----:B------:R0:W1:Y:S02]  /*120c0*/  SHFL.IDX P6, R14, R13, R12, R11 ;  /* 0x0000000c0d0e7389 */ /* 0x00006400000c000b */
[----:B01----:R-:W-:Y:S01]  /*120d0*/  ENDCOLLECTIVE ;  /* 0x000000000000791b */ /* 0x003fe20003800000 */
.L_x_2400:
[----:B------:R-:W-:Y:S01]  /*120e0*/  ULDC.64 UR4, c[0x0][0x208] ;  /* 0x0000820000047ab9 */ /* 0x000fe20000000a00 */
[----:B------:R-:W-:Y:S02]  /*120f0*/  IMAD.MOV.U32 R13, RZ, RZ, R4 ;  /* 0x000000ffff0d7224 */ /* 0x000fe400078e0004 */
[----:B------:R-:W-:Y:S02]  /*12100*/  IMAD.MOV.U32 R12, RZ, RZ, 0x3 ;  /* 0x00000003ff0c7424 */ /* 0x000fe400078e00ff */
[----:B------:R-:W-:-:S05]  /*12110*/  IMAD.MOV.U32 R6, RZ, RZ, R14 ;  /* 0x000000ffff067224 */ /* 0x000fca00078e000e */
        /* <DEDUP_REMOVED lines=14> */
.L_x_2401:
[----:B------:R-:W-:Y:S02]  /*12200*/  IMAD.MOV.U32 R13, RZ, RZ, R0 ;  /* 0x000000ffff0d7224 */ /* 0x000fe400078e0000 */
[----:B------:R-:W-:-:S07]  /*12210*/  IMAD.MOV.U32 R5, RZ, RZ, R14 ;  /* 0x000000ffff057224 */ /* 0x000fce00078e000e */
[----:B------:R-:W-:Y:S05]  /*12220*/  WARPSYNC.COLLECTIVE R15, `(.L_x_2402) ;  /* 0x000000000f087348 */ /* 0x000fea0003c00000 */
[----:B------:R0:W1:Y:S02]  /*12230*/  SHFL.IDX P6, R14, R13, R12, R11 ;  /* 0x0000000c0d0e7389 */ /* 0x00006400000c000b */
[----:B01----:R-:W-:Y:S01]  /*12240*/  ENDCOLLECTIVE ;  /* 0x000000000000791b */ /* 0x003fe20003800000 */
.L_x_2402:
[----:B------:R-:W-:Y:S01]  /*12250*/  ULDC.64 UR4, c[0x0][0x208] ;  /* 0x0000820000047ab9 */ /* 0x000fe20000000a00 */
[----:B------:R-:W-:Y:S02]  /*12260*/  IMAD.MOV.U32 R13, RZ, RZ, R4 ;  /* 0x000000ffff0d7224 */ /* 0x000fe400078e0004 */
[----:B------:R-:W-:Y:S01]  /*12270*/  IMAD.MOV.U32 R12, RZ, RZ, 0x4 ;  /* 0x00000004ff0c7424 */ /* 0x000fe200078e00ff */
[----:B------:R-:W-:-:S04]  /*12280*/  MOV R6, R14 ;  /* 0x0000000e00067202 */ /* 0x000fc80000000f00 */
        /* <DEDUP_REMOVED lines=14> */
.L_x_2403:
[----:B------:R-:W-:Y:S02]  /*12370*/  IMAD.MOV.U32 R13, RZ, RZ, R0 ;  /* 0x000000ffff0d7224 */ /* 0x000fe400078e0000 */
[----:B------:R-:W-:-:S07]  /*12380*/  IMAD.MOV.U32 R5, RZ, RZ, R14 ;  /* 0x000000ffff057224 */ /* 0x000fce00078e000e */
[----:B------:R-:W-:Y:S05]  /*12390*/  WARPSYNC.COLLECTIVE R15, `(.L_x_2404) ;  /* 0x000000000f087348 */ /* 0x000fea0003c00000 */
[----:B------:R0:W1:Y:S02]  /*123a0*/  SHFL.IDX P6, R14, R13, R12, R11 ;  /* 0x0000000c0d0e7389 */ /* 0x00006400000c000b */
[----:B01----:R-:W-:Y:S01]  /*123b0*/  ENDCOLLECTIVE ;  /* 0x000000000000791b */ /* 0x003fe20003800000 */
.L_x_2404:
        /* <DEDUP_REMOVED lines=18> */
.L_x_2405:
[----:B------:R-:W-:Y:S01]  /*124e0*/  IMAD.MOV.U32 R13, RZ, RZ, R0 ;  /* 0x000000ffff0d7224 */ /* 0x000fe200078e0000 */
[----:B------:R-:W-:-:S07]  /*124f0*/  MOV R5, R14 ;  /* 0x0000000e00057202 */ /* 0x000fce0000000f00 */
[----:B------:R-:W-:Y:S05]  /*12500*/  WARPSYNC.COLLECTIVE R15, `(.L_x_2406) ;  /* 0x000000000f087348 */ /* 0x000fea0003c00000 */
[----:B------:R0:W1:Y:S02]  /*12510*/  SHFL.IDX P6, R14, R13, R12, R11 ;  /* 0x0000000c0d0e7389 */ /* 0x00006400000c000b */
[----:B01----:R-:W-:Y:S01]  /*12520*/  ENDCOLLECTIVE ;  /* 0x000000000000791b */ /* 0x003fe20003800000 */
.L_x_2406:
        /* <DEDUP_REMOVED lines=18> */
.L_x_2407:
[----:B------:R-:W-:Y:S02]  /*12650*/  IMAD.MOV.U32 R13, RZ, RZ, R0 ;  /* 0x000000ffff0d7224 */ /* 0x000fe400078e0000 */
[----:B------:R-:W-:-:S07]  /*12660*/  IMAD.MOV.U32 R5, RZ, RZ, R14 ;  /* 0x000000ffff057224 */ /* 0x000fce00078e000e */
[----:B------:R-:W-:Y:S05]  /*12670*/  WARPSYNC.COLLECTIVE R15, `(.L_x_2408) ;  /* 0x000000000f087348 */ /* 0x000fea0003c00000 */
[----:B------:R0:W1:Y:S02]  /*12680*/  SHFL.IDX P6, R14, R13, R12, R11 ;  /* 0x0000000c0d0e7389 */ /* 0x00006400000c000b */
[----:B01----:R-:W-:Y:S01]  /*12690*/  ENDCOLLECTIVE ;  /* 0x000000000000791b */ /* 0x003fe20003800000 */
.L_x_2408:
[----:B------:R-:W-:Y:S01]  /*126a0*/  ULDC.64 UR4, c[0x0][0x208] ;  /* 0x0000820000047ab9 */ /* 0x000fe20000000a00 */
[----:B------:R-:W-:Y:S01]  /*126b0*/  IMAD.MOV.U32 R13, RZ, RZ, R4 ;  /* 0x000000ffff0d7224 */ /* 0x000fe200078e0004 */
[----:B------:R-:W-:Y:S01]  /*126c0*/  MOV R12, 0x7 ;  /* 0x00000007000c7802 */ /* 0x000fe20000000f00 */
[----:B------:R-:W-:-:S05]  /*126d0*/  IMAD.MOV.U32 R6, RZ, RZ, R14 ;  /* 0x000000ffff067224 */ /* 0x000fca00078e000e */
[----:B------:R-:W-:-:S05]  /*126e0*/  @!P4 LEA R6, P3, R9, R6, 0x1 ;  /* 0x000000060906c211 */ /* 0x000fca00078608ff */
[----:B------:R-:W-:-:S04]  /*126f0*/  @!P4 IMAD.X R5, RZ, RZ, R5, P3 ;  /* 0x000000ffff05c224 */ /* 0x000fc800018e0605 */
        /* <DEDUP_REMOVED lines=10> */
.L_x_2409:
[----:B------:R-:W-:Y:S02]  /*127a0*/  IMAD.MOV.U32 R13, RZ, RZ, R0 ;  /* 0x000000ffff0d7224 */ /* 0x000fe400078e0000 */
[----:B------:R-:W-:-:S07]  /*127b0*/  IMAD.MOV.U32 R4, RZ, RZ, R14 ;  /* 0x000000ffff047224 */ /* 0x000fce00078e000e */
[----:B------:R-:W-:Y:S05]  /*127c0*/  WARPSYNC.COLLECTIVE R15, `(.L_x_2410) ;  /* 0x000000000f087348 */ /* 0x000fea0003c00000 */
[----:B------:R0:W1:Y:S02]  /*127d0*/  SHFL.IDX P6, R14, R13, R12, R11 ;  /* 0x0000000c0d0e7389 */ /* 0x00006400000c000b */
[----:B01----:R-:W-:Y:S01]  /*127e0*/  ENDCOLLECTIVE ;  /* 0x000000000000791b */ /* 0x003fe20003800000 */
.L_x_2410:
[----:B------:R-:W-:Y:S01]  /*127f0*/  IMAD.MOV.U32 R0, RZ, RZ, R14 ;  /* 0x000000ffff007224 */ /* 0x000fe200078e000e */
[----:B------:R-:W-:Y:S06]  /*12800*/  BRA `(.L_x_2411) ;  /* 0xffffffc000ec7947 */ /* 0x000fec000383ffff */
.L_x_2309:
[----:B0-----:R0:W1:Y:S02]  /*12810*/  SYNCS.PHASECHK.TRANS64.TRYWAIT P0, [R17+URZ+0x34820], R0 ;  /* 0x03482000110075a7 */ /* 0x001064000800017f */
[----:B-1----:R-:W-:Y:S05]  /*12820*/  @!P0 NANOSLEEP.SYNCS 0x989680 ;  /* 0x009896800000895d */ /* 0x002fea0003900000 */
[----:B------:R-:W1:Y:S02]  /*12830*/  @!P0 SYNCS.PHASECHK.TRANS64 P0, [R17+URZ+0x34820], R0 ;  /* 0x03482000110085a7 */ /* 0x000e64000800007f */
[----:B-1----:R-:W-:Y:S05]  /*12840*/  @!P0 BRA `(.L_x_2309) ;  /* 0xfffffffc00f08947 */ /* 0x002fea000383ffff */
[----:B------:R-:W-:Y:S05]  /*12850*/  BRA `(.L_x_2412) ;  /* 0xffffffc400647947 */ /* 0x000fea000383ffff */
.L_x_2316:
[----:B0-----:R0:W1:Y:S02]  /*12860*/  SYNCS.PHASECHK.TRANS64.TRYWAIT P0, [R2+URZ+0x34840], R3 ;  /* 0x03484003020075a7 */ /* 0x001064000800017f */
[----:B-1----:R-:W-:Y:S05]  /*12870*/  @!P0 NANOSLEEP.SYNCS 0x989680 ;  /* 0x009896800000895d */ /* 0x002fea0003900000 */
[----:B------:R-:W1:Y:S02]  /*12880*/  @!P0 SYNCS.PHASECHK.TRANS64 P0, [R2+URZ+0x34840], R3 ;  /* 0x03484003020085a7 */ /* 0x000e64000800007f */
[----:B-1----:R-:W-:Y:S05]  /*12890*/  @!P0 BRA `(.L_x_2316) ;  /* 0xfffffffc00f08947 */ /* 0x002fea000383ffff */
[----:B------:R-:W-:Y:S05]  /*128a0*/  BRA `(.L_x_2413) ;  /* 0xffffffc800207947 */ /* 0x000fea000383ffff */
.L_x_2323:
[----:B0-----:R0:W1:Y:S02]  /*128b0*/  SYNCS.PHASECHK.TRANS64.TRYWAIT P0, [R3+URZ+0x60], R2 ;  /* 0x00006002030075a7 */ /* 0x001064000800017f */
[----:B-1----:R-:W-:Y:S05]  /*128c0*/  @!P0 NANOSLEEP.SYNCS 0x989680 ;  /* 0x009896800000895d */ /* 0x002fea0003900000 */
[----:B------:R-:W1:Y:S02]  /*128d0*/  @!P0 SYNCS.PHASECHK.TRANS64 P0, [R3+URZ+0x60], R2 ;  /* 0x00006002030085a7 */ /* 0x000e64000800007f */
[----:B-1----:R-:W-:Y:S05]  /*128e0*/  @!P0 BRA `(.L_x_2323) ;  /* 0xfffffffc00f08947 */ /* 0x002fea000383ffff */
[----:B------:R-:W-:Y:S05]  /*128f0*/  BRA `(.L_x_2414) ;  /* 0xffffffcc00247947 */ /* 0x000fea000383ffff */
.L_x_2333:
[----:B--2---:R2:W3:Y:S02]  /*12900*/  SYNCS.PHASECHK.TRANS64.TRYWAIT P0, [R3+URZ+0x34840], R2 ;  /* 0x03484002030075a7 */ /* 0x0044e4000800017f */
[----:B---3--:R-:W-:Y:S05]  /*12910*/  @!P0 NANOSLEEP.SYNCS 0x989680 ;  /* 0x009896800000895d */ /* 0x008fea0003900000 */
[----:B------:R-:W3:Y:S02]  /*12920*/  @!P0 SYNCS.PHASECHK.TRANS64 P0, [R3+URZ+0x34840], R2 ;  /* 0x03484002030085a7 */ /* 0x000ee4000800007f */
[----:B---3--:R-:W-:Y:S05]  /*12930*/  @!P0 BRA `(.L_x_2333) ;  /* 0xfffffffc00f08947 */ /* 0x008fea000383ffff */
[----:B------:R-:W-:Y:S05]  /*12940*/  BRA `(.L_x_2415) ;  /* 0xffffffd000a87947 */ /* 0x000fea000383ffff */
.L_x_2340:
[----:B0-----:R0:W1:Y:S02]  /*12950*/  SYNCS.PHASECHK.TRANS64.TRYWAIT P0, [R2+URZ+0x60], R3 ;  /* 0x00006003020075a7 */ /* 0x001064000800017f */
[----:B-1----:R-:W-:Y:S05]  /*12960*/  @!P0 NANOSLEEP.SYNCS 0x989680 ;  /* 0x009896800000895d */ /* 0x002fea0003900000 */
[----:B------:R-:W1:Y:S02]  /*12970*/  @!P0 SYNCS.PHASECHK.TRANS64 P0, [R2+URZ+0x60], R3 ;  /* 0x00006003020085a7 */ /* 0x000e64000800007f */
[----:B-1----:R-:W-:Y:S05]  /*12980*/  @!P0 BRA `(.L_x_2340) ;  /* 0xfffffffc00f08947 */ /* 0x002fea000383ffff */
[----:B------:R-:W-:Y:S05]  /*12990*/  BRA `(.L_x_2416) ;  /* 0xffffffd400b47947 */ /* 0x000fea000383ffff */
.L_x_2349:
[----:B---3--:R3:W4:Y:S02]  /*129a0*/  SYNCS.PHASECHK.TRANS64.TRYWAIT P0, [R2+URZ+0x34840], R3 ;  /* 0x03484003020075a7 */ /* 0x008724000800017f */
[----:B----4-:R-:W-:Y:S05]  /*129b0*/  @!P0 NANOSLEEP.SYNCS 0x989680 ;  /* 0x009896800000895d */ /* 0x010fea0003900000 */
[----:B------:R-:W4:Y:S02]  /*129c0*/  @!P0 SYNCS.PHASECHK.TRANS64 P0, [R2+URZ+0x34840], R3 ;  /* 0x03484003020085a7 */ /* 0x000f24000800007f */
[----:B----4-:R-:W-:Y:S05]  /*129d0*/  @!P0 BRA `(.L_x_2349) ;  /* 0xfffffffc00f08947 */ /* 0x010fea000383ffff */
[----:B------:R-:W-:Y:S05]  /*129e0*/  BRA `(.L_x_2417) ;  /* 0xffffffdc000c7947 */ /* 0x000fea000383ffff */
.L_x_2356:
[----:B0-----:R0:W1:Y:S02]  /*129f0*/  SYNCS.PHASECHK.TRANS64.TRYWAIT P0, [R2+URZ+0x60], R5 ;  /* 0x00006005020075a7 */ /* 0x001064000800017f */
[----:B-1----:R-:W-:Y:S05]  /*12a00*/  @!P0 NANOSLEEP.SYNCS 0x989680 ;  /* 0x009896800000895d */ /* 0x002fea0003900000 */
[----:B------:R-:W1:Y:S02]  /*12a10*/  @!P0 SYNCS.PHASECHK.TRANS64 P0, [R2+URZ+0x60], R5 ;  /* 0x00006005020085a7 */ /* 0x000e64000800007f */
[----:B-1----:R-:W-:Y:S05]  /*12a20*/  @!P0 BRA `(.L_x_2356) ;  /* 0xfffffffc00f08947 */ /* 0x002fea000383ffff */
[----:B------:R-:W-:Y:S05]  /*12a30*/  BRA `(.L_x_2418) ;  /* 0xffffffe000187947 */ /* 0x000fea000383ffff */
.L_x_2367:
[----:B0-----:R0:W2:Y:S02]  /*12a40*/  SYNCS.PHASECHK.TRANS64.TRYWAIT P0, [R0+URZ+0x34860], R3 ;  /* 0x03486003000075a7 */ /* 0x0010a4000800017f */
[----:B--2---:R-:W-:Y:S05]  /*12a50*/  @!P0 NANOSLEEP.SYNCS 0x989680 ;  /* 0x009896800000895d */ /* 0x004fea0003900000 */
[----:B------:R-:W2:Y:S02]  /*12a60*/  @!P0 SYNCS.PHASECHK.TRANS64 P0, [R0+URZ+0x34860], R3 ;  /* 0x03486003000085a7 */ /* 0x000ea4000800007f */
[----:B--2---:R-:W-:Y:S05]  /*12a70*/  @!P0 BRA `(.L_x_2367) ;  /* 0xfffffffc00f08947 */ /* 0x004fea000383ffff */
[----:B------:R-:W-:Y:S05]  /*12a80*/  BRA `(.L_x_2419) ;  /* 0xffffffe4005c7947 */ /* 0x000fea000383ffff */
.L_x_2374:
[----:B------:R-:W-:Y:S01]  /*12a90*/  BSSY B0, `(.L_x_2420) ;  /* 0x0000008000007945 */ /* 0x000fe20003800000 */
[----:B-----5:R-:W-:Y:S02]  /*12aa0*/  IMAD.MOV.U32 R13, RZ, RZ, R2 ;  /* 0x000000ffff0d7224 */ /* 0x020fe400078e0002 */
[----:B------:R-:W-:Y:S02]  /*12ab0*/  IMAD.MOV.U32 R12, RZ, RZ, RZ ;  /* 0x000000ffff0c7224 */ /* 0x000fe400078e00ff */
[----:B------:R-:W-:Y:S02]  /*12ac0*/  IMAD.MOV.U32 R11, RZ, RZ, 0x1f ;  /* 0x0000001fff0b7424 */ /* 0x000fe400078e00ff */
[----:B------:R-:W-:-:S07]  /*12ad0*/  IMAD.MOV.U32 R15, RZ, RZ, -0x1 ;  /* 0xffffffffff0f7424 */ /* 0x000fce00078e00ff */
[----:B-12---:R-:W-:Y:S05]  /*12ae0*/  WARPSYNC.COLLECTIVE R15, `(.L_x_2421) ;  /* 0x000000000f087348 */ /* 0x006fea0003c00000 */
[----:B------:R0:W3:Y:S02]  /*12af0*/  SHFL.IDX P6, R14, R13, R12, R11 ;  /* 0x0000000c0d0e7389 */ /* 0x0000e400000c000b */
[----:B0123--:R-:W-:Y:S01]  /*12b00*/  ENDCOLLECTIVE ;  /* 0x000000000000791b */ /* 0x00ffe20003800000 */
.L_x_2421:
[----:B------:R-:W-:Y:S05]  /*12b10*/  BSYNC B0 ;  /* 0x0000000000007941 */ /* 0x000fea0003800000 */
.L_x_2420:
[----:B------:R-:W-:Y:S05]  /*12b20*/  BRA `(.L_x_2422) ;  /* 0xffffffe800547947 */ /* 0x000fea000383ffff */
.L_x_2377:
[----:B0-----:R0:W1:Y:S02]  /*12b30*/  SYNCS.PHASECHK.TRANS64.TRYWAIT P0, [R0+URZ+0x34820], R3 ;  /* 0x03482003000075a7 */ /* 0x001064000800017f */
[----:B-1----:R-:W-:Y:S05]  /*12b40*/  @!P0 NANOSLEEP.SYNCS 0x989680 ;  /* 0x009896800000895d */ /* 0x002fea0003900000 */
[----:B------:R-:W1:Y:S02]  /*12b50*/  @!P0 SYNCS.PHASECHK.TRANS64 P0, [R0+URZ+0x34820], R3 ;  /* 0x03482003000085a7 */ /* 0x000e64000800007f */
[----:B-1----:R-:W-:Y:S05]  /*12b60*/  @!P0 BRA `(.L_x_2377) ;  /* 0xfffffffc00f08947 */ /* 0x002fea000383ffff */
[----:B------:R-:W-:Y:S05]  /*12b70*/  BRA `(.L_x_2423) ;  /* 0xffffffe800a07947 */ /* 0x000fea000383ffff */
.L_x_2378:
        /* <DEDUP_REMOVED lines=11> */
.L_x_2425:
[----:B------:R-:W-:Y:S05]  /*12c30*/  BSYNC B0 ;  /* 0x0000000000007941 */ /* 0x000fea0003800000 */
.L_x_2424:
[----:B------:R-:W-:Y:S05]  /*12c40*/  BRA `(.L_x_2426) ;  /* 0xffffffe800887947 */ /* 0x000fea000383ffff */
.L_x_2381:
[----:B------:R-:W-:Y:S01]  /*12c50*/  BSSY B1, `(.L_x_2427) ;  /* 0x0000006000017945 */ /* 0x000fe20003800000 */
[----:B------:R-:W-:-:S07]  /*12c60*/  IMAD.MOV.U32 R15, RZ, RZ, -0x1 ;  /* 0xffffffffff0f7424 */ /* 0x000fce00078e00ff */
[----:B01----:R-:W-:Y:S05]  /*12c70*/  WARPSYNC.COLLECTIVE R15, `(.L_x_2428) ;  /* 0x000000000f0c7348 */ /* 0x003fea0003c00000 */
[----:B------:R-:W-:Y:S02]  /*12c80*/  ELECT P6, UR62, PT ;  /* 0x00000000003e782f */ /* 0x000fe400038c0000 */
[----:B------:R-:W-:Y:S01]  /*12c90*/  MOV R14, UR62 ;  /* 0x0000003e000e7c02 */ /* 0x000fe20008000f00 */
[----:B01----:R-:W-:Y:S10]  /*12ca0*/  ENDCOLLECTIVE ;  /* 0x000000000000791b */ /* 0x003ff40003800000 */
.L_x_2428:
[----:B------:R-:W-:Y:S05]  /*12cb0*/  BSYNC B1 ;  /* 0x0000000000017941 */ /* 0x000fea0003800000 */
.L_x_2427:
[----:B------:R-:W-:Y:S05]  /*12cc0*/  BRA `(.L_x_2429) ;  /* 0xffffffe800807947 */ /* 0x000fea000383ffff */
.L_x_2383:
[----:B0-----:R0:W1:Y:S02]  /*12cd0*/  SYNCS.PHASECHK.TRANS64.TRYWAIT P0, [R6+URZ], R5 ;  /* 0x00000005060075a7 */ /* 0x001064000800017f */
[----:B-1----:R-:W-:Y:S05]  /*12ce0*/  @!P0 NANOSLEEP.SYNCS 0x989680 ;  /* 0x009896800000895d */ /* 0x002fea0003900000 */
[----:B------:R-:W1:Y:S02]  /*12cf0*/  @!P0 SYNCS.PHASECHK.TRANS64 P0, [R6+URZ], R5 ;  /* 0x00000005060085a7 */ /* 0x000e64000800007f */
[----:B-1----:R-:W-:Y:S05]  /*12d00*/  @!P0 BRA `(.L_x_2383) ;  /* 0xfffffffc00f08947 */ /* 0x002fea000383ffff */
[----:B------:R-:W-:Y:S05]  /*12d10*/  BRA `(.L_x_2430) ;  /* 0xffffffe800c07947 */ /* 0x000fea000383ffff */
.L_x_2384:
[----:B-1----:R1:W2:Y:S02]  /*12d20*/  SYNCS.PHASECHK.TRANS64.TRYWAIT P0, [R3+URZ], R2 ;  /* 0x00000002030075a7 */ /* 0x0022a4000800017f */
[----:B--2---:R-:W-:Y:S05]  /*12d30*/  @!P0 NANOSLEEP.SYNCS 0x989680 ;  /* 0x009896800000895d */ /* 0x004fea0003900000 */
[----:B------:R-:W2:Y:S02]  /*12d40*/  @!P0 SYNCS.PHASECHK.TRANS64 P0, [R3+URZ], R2 ;  /* 0x00000002030085a7 */ /* 0x000ea4000800007f */
[----:B--2---:R-:W-:Y:S05]  /*12d50*/  @!P0 BRA `(.L_x_2384) ;  /* 0xfffffffc00f08947 */ /* 0x004fea000383ffff */
[----:B------:R-:W-:Y:S05]  /*12d60*/  BRA `(.L_x_2431) ;  /* 0xffffffe800b47947 */ /* 0x000fea000383ffff */
.L_x_2386:
[----:B-1----:R1:W2:Y:S02]  /*12d70*/  SYNCS.PHASECHK.TRANS64.TRYWAIT P0, [R18+URZ], R5 ;  /* 0x00000005120075a7 */ /* 0x0022a4000800017f */
[----:B--2---:R-:W-:Y:S05]  /*12d80*/  @!P0 NANOSLEEP.SYNCS 0x989680 ;  /* 0x009896800000895d */ /* 0x004fea0003900000 */
[----:B------:R-:W2:Y:S02]  /*12d90*/  @!P0 SYNCS.PHASECHK.TRANS64 P0, [R18+URZ], R5 ;  /* 0x00000005120085a7 */ /* 0x000ea4000800007f */
[----:B--2---:R-:W-:Y:S05]  /*12da0*/  @!P0 BRA `(.L_x_2386) ;  /* 0xfffffffc00f08947 */ /* 0x004fea000383ffff */
[----:B------:R-:W-:Y:S05]  /*12db0*/  BRA `(.L_x_2432) ;  /* 0xffffffe800b87947 */ /* 0x000fea000383ffff */
.L_x_2433:
        /* <DEDUP_REMOVED lines=12> */
.L_x_3200:


//--------------------- .text._ZN7cutlass13device_kernelIN5flash11enable_sm90INS1_16FlashAttnFwdSm90INS1_25CollectiveMainloopFwdSm90ILi2EN4cute5tupleIJNS5_1CILi1EEES8_S8_EEENS6_IJNS7_ILi128EEESA_NS7_ILi192EEEEEELi128ENS_10bfloat16_tEfNS_4arch4Sm90ELb1ELb0ELb1ELb1ELb0ELb0ELb0ELb1ELb1ELb1ELb0ELb0EEENS1_21CollectiveEpilogueFwdINS6_IJSA_SA_SA_EEES9_SD_SF_Li256ELb1ELb1ELb0ELb0EEENS1_36VarlenDynamicPersistentTileSchedulerILi128ELi128ELi256ELi128ELb0ELb1ELb1ELb1ELb1ELb1EEEEEEEEEvNT_6ParamsE --------------------------
	.section	.text._ZN7cutlass13device_kernelIN5flash11enable_sm90INS1_16FlashAttnFwdSm90INS1_25CollectiveMainloopFwdSm90ILi2EN4cute5tupleIJNS5_1CILi1EEES8_S8_EEENS6_IJNS7_ILi128EEESA_NS7_ILi192EEEEEELi128ENS_10bfloat16_tEfNS_4arch4Sm90ELb1ELb0ELb1ELb1ELb0ELb0ELb0ELb1ELb1ELb1ELb0ELb0EEENS1_21CollectiveEpilogueFwdINS6_IJSA_SA_SA_EEES9_SD_SF_Li256ELb1ELb1ELb0ELb0EEENS1_36VarlenDynamicPersistentTileSchedulerILi128ELi128ELi256ELi128ELb0ELb1ELb1ELb1ELb1ELb1EEEEEEEEEvNT_6ParamsE,"ax",@progbits
	.align	128
.text._ZN7cutlass13device_kernelIN5flash11enable_sm90INS1_16FlashAttnFwdSm90INS1_25CollectiveMainloopFwdSm90ILi2EN4cute5tupleIJNS5_1CILi1EEES8_S8_EEENS6_IJNS7_ILi128EEESA_NS7_ILi192EEEEEELi128ENS_10bfloat16_tEfNS_4arch4Sm90ELb1ELb0ELb1ELb1ELb0ELb0ELb0ELb1ELb1ELb1ELb0ELb0EEENS1_21CollectiveEpilogueFwdINS6_IJSA_SA_SA_EEES9_SD_SF_Li256ELb1ELb1ELb0ELb0EEENS1_36VarlenDynamicPersistentTileSchedulerILi128ELi128ELi256ELi128ELb0ELb1ELb1ELb1ELb1ELb1EEEEEEEEEvNT_6ParamsE:
        .type           _ZN7cutlass13device_kernelIN5flash11enable_sm90INS1_16FlashAttnFwdSm90INS1_25CollectiveMainloopFwdSm90ILi2EN4cute5tupleIJNS5_1CILi1EEES8_S8_EEENS6_IJNS7_ILi128EEESA_NS7_ILi192EEEEEELi128ENS_10bfloat16_tEfNS_4arch4Sm90ELb1ELb0ELb1ELb1ELb0ELb0ELb0ELb1ELb1ELb1ELb0ELb0EEENS1_21CollectiveEpilogueFwdINS6_IJSA_SA_SA_EEES9_SD_SF_Li256ELb1ELb1ELb0ELb0EEENS1_36VarlenDynamicPersistentTileSchedulerILi128ELi128ELi256ELi128ELb0ELb1ELb1ELb1ELb1ELb1EEEEEEEEEvNT_6ParamsE,@function
        .size           _ZN7cutlass13device_kernelIN5flash11enable_sm90INS1_16FlashAttnFwdSm90INS1_25CollectiveMainloopFwdSm90ILi2EN4cute5tupleIJNS5_1CILi1EEES8_S8_EEENS6_IJNS7_ILi128EEESA_NS7_ILi192EEEEEELi128ENS_10bfloat16_tEfNS_4arch4Sm90ELb1ELb0ELb1ELb1ELb0ELb0ELb0ELb1ELb1ELb1ELb0ELb0EEENS1_21CollectiveEpilogueFwdINS6_IJSA_SA_SA_EEES9_SD_SF_Li256ELb1ELb1ELb0ELb0EEENS1_36VarlenDynamicPersistentTileSchedulerILi128ELi128ELi256ELi128ELb0ELb1ELb1ELb1ELb1ELb1EEEEEEEEEvNT_6ParamsE,(.L_x_3201 - _ZN7cutlass13device_kernelIN5flash11enable_sm90INS1_16FlashAttnFwdSm90INS1_25CollectiveMainloopFwdSm90ILi2EN4cute5tupleIJNS5_1CILi1EEES8_S8_EEENS6_IJNS7_ILi128EEESA_NS7_ILi192EEEEEELi128ENS_10bfloat16_tEfNS_4arch4Sm90ELb1ELb0ELb1ELb1ELb0ELb0ELb0ELb1ELb1ELb1ELb0ELb0EEENS1_21CollectiveEpilogueFwdINS6_IJSA_SA_SA_EEES9_SD_SF_Li256ELb1ELb1ELb0ELb0EEENS1_36VarlenDynamicPersistentTileSchedulerILi128ELi128ELi256ELi128ELb0ELb1ELb1ELb1ELb1ELb1EEEEEEEEEvNT_6ParamsE)
        .other          _ZN7cutlass13device_kernelIN5flash11enable_sm90INS1_16FlashAttnFwdSm90INS1_25CollectiveMainloopFwdSm90ILi2EN4cute5tupleIJNS5_1CILi1EEES8_S8_EEENS6_IJNS7_ILi128EEESA_NS7_ILi192EEEEEELi128ENS_10bfloat16_tEfNS_4arch4Sm90ELb1ELb0ELb1ELb1ELb0ELb0ELb0ELb1ELb1ELb1ELb0ELb0EEENS1_21CollectiveEpilogueFwdINS6_IJSA_SA_SA_EEES9_SD_SF_Li256ELb1ELb1ELb0ELb0EEENS1_36VarlenDynamicPersistentTileSchedulerILi128ELi128ELi256ELi128ELb0ELb1ELb1ELb1ELb1ELb1EEEEEEEEEvNT_6ParamsE,@"STO_CUDA_ENTRY STV_DEFAULT"
_ZN7cutlass13device_kernelIN5flash11enable_sm90INS1_16FlashAttnFwdSm90INS1_25CollectiveMainloopFwdSm90ILi2EN4cute5tupleIJNS5_1CILi1EEES8_S8_EEENS6_IJNS7_ILi128EEESA_NS7_ILi192EEEEEELi128ENS_10bfloat16_tEfNS_4arch4Sm90ELb1ELb0ELb1ELb1ELb0ELb0ELb0ELb1ELb1ELb1ELb0ELb0EEENS1_21CollectiveEpilogueFwdINS6_IJSA_SA_SA_EEES9_SD_SF_Li256ELb1ELb1ELb0ELb0EEENS1_36VarlenDynamicPersistentTileSchedulerILi128ELi128ELi256ELi128ELb0ELb1ELb1ELb1ELb1ELb1EEEEEEEEEvNT_6ParamsE:
        /* <DEDUP_REMOVED lines=17> */
.L_x_2435:
[----:B------:R-:W-:Y:S05]  /*0110*/  BSYNC B0 ;  /* 0x0000000000007941 */ /* 0x000fea0003800000 */
.L_x_2434:
        /* <DEDUP_REMOVED lines=40> */
.L_x_2436:
        /* <DEDUP_REMOVED lines=22> */
.L_x_2437:
        /* <DEDUP_REMOVED lines=18> */
.L_x_2438:
        /* <DEDUP_REMOVED lines=22> */
.L_x_2439:
        /* <DEDUP_REMOVED lines=22> */
.L_x_2440:
        /* <DEDUP_REMOVED lines=8> */
.L_x_2442:
        /* <DEDUP_REMOVED lines=14> */
[----:B------:R-:W2:Y:S01]  /*0a40*/  LDL.LU R12, [R1+0x54] ;  /* 0x00005400010c7983 */ /* 0x000ea20000300800 */
[----:B------:R-:W1:Y:S02]  /*0a50*/  S2R R0, SR_TID.X ;  /* 0x0000000000007919 */ /* 0x000e640000002100 */
[----:B-1----:R-:W-:-:S05]  /*0a60*/  VIADD R198, R0, 0xffffff80 ;  /* 0xffffff8000c67836 */ /* 0x002fca0000000000 */
[----:B------:R-:W-:-:S04]  /*0a70*/  SHF.R.S32.HI R3, RZ, 0x1f, R198 ;  /* 0x0000001fff037819 */ /* 0x000fc800000114c6 */
[CC--:B------:R-:W-:Y:S02]  /*0a80*/  LEA.HI R0, R3.reuse, R198.reuse, RZ, 0x7 ;  /* 0x000000c603007211 */ /* 0x0c0fe400078f38ff */
[----:B0-----:R-:W-:Y:S02]  /*0a90*/  LEA.HI R2, R3, R198, RZ, 0x4 ;  /* 0x000000c603027211 */ /* 0x001fe400078f20ff */
[----:B------:R-:W-:Y:S02]  /*0aa0*/  LOP3.LUT R5, R0, 0xffffff80, RZ, 0xc0, !PT ;  /* 0xffffff8000057812 */ /* 0x000fe400078ec0ff */
[----:B------:R-:W-:-:S03]  /*0ab0*/  SHF.R.S32.HI R7, RZ, 0x4, R2 ;  /* 0x00000004ff077819 */ /* 0x000fc60000011402 */
[----:B------:R-:W-:Y:S01]  /*0ac0*/  IMAD.IADD R192, R198, 0x1, -R5 ;  /* 0x00000001c6c07824 */ /* 0x000fe200078e0a05 */
[C---:B------:R-:W-:Y:S02]  /*0ad0*/  LOP3.LUT R5, R2.reuse, 0x3fffff0, RZ, 0xc0, !PT ;  /* 0x03fffff002057812 */ /* 0x040fe400078ec0ff */
[----:B------:R-:W-:Y:S02]  /*0ae0*/  LEA.HI R2, R2, R7, RZ, 0x1 ;  /* 0x0000000702027211 */ /* 0x000fe400078f08ff */
[----:B------:R-:W-:Y:S02]  /*0af0*/  SHF.R.S32.HI R9, RZ, 0x1f, R192 ;  /* 0x0000001fff097819 */ /* 0x000fe400000114c0 */
[----:B------:R-:W-:Y:S02]  /*0b00*/  LEA.HI R4, R3, R198, RZ, 0x5 ;  /* 0x000000c603047211 */ /* 0x000fe400078f28ff */
[----:B------:R-:W-:Y:S02]  /*0b10*/  LEA.HI R6, R9, R192, RZ, 0x2 ;  /* 0x000000c009067211 */ /* 0x000fe400078f10ff */
[----:B------:R-:W-:-:S02]  /*0b20*/  LOP3.LUT R2, R2, 0x1ffffffe, RZ, 0xc0, !PT ;  /* 0x1ffffffe02027812 */ /* 0x000fc400078ec0ff */
[-C--:B------:R-:W-:Y:S01]  /*0b30*/  LEA.HI R10, R3, R198.reuse, RZ, 0x2 ;  /* 0x000000c6030a7211 */ /* 0x080fe200078f10ff */
[----:B------:R-:W-:Y:S01]  /*0b40*/  IMAD.SHL.U32 R4, R4, 0x20, RZ ;  /* 0x0000002004047824 */ /* 0x000fe200078e00ff */
[----:B------:R-:W-:Y:S01]  /*0b50*/  SHF.R.S32.HI R8, RZ, 0x2, R6 ;  /* 0x00000002ff087819 */ /* 0x000fe20000011406 */
[----:B------:R-:W-:Y:S01]  /*0b60*/  IMAD.IADD R2, R7, 0x1, -R2 ;  /* 0x0000000107027824 */ /* 0x000fe200078e0a02 */
[----:B------:R-:W-:Y:S02]  /*0b70*/  SHF.R.S32.HI R11, RZ, 0x1f, R6 ;  /* 0x0000001fff0b7819 */ /* 0x000fe40000011406 */
[----:B------:R-:W-:Y:S02]  /*0b80*/  LEA.HI R3, R3, R198, RZ, 0x3 ;  /* 0x000000c603037211 */ /* 0x000fe400078f18ff */
[----:B------:R-:W-:Y:S02]  /*0b90*/  LOP3.LUT R7, R10, 0xfffffffc, RZ, 0xc0, !PT ;  /* 0xfffffffc0a077812 */ /* 0x000fe400078ec0ff */
[----:B------:R-:W-:-:S02]  /*0ba0*/  LEA.HI R11, R11, R8, RZ, 0x3 ;  /* 0x000000080b0b7211 */ /* 0x000fc400078f18ff */
[----:B------:R-:W-:Y:S02]  /*0bb0*/  SHF.R.S32.HI R193, RZ, 0x7, R0 ;  /* 0x00000007ffc17819 */ /* 0x000fe40000011400 */
[----:B------:R-:W-:Y:S01]  /*0bc0*/  LOP3.LUT R187, R3, 0xfffffff8, RZ, 0xc0, !PT ;  /* 0xfffffff803bb7812 */ /* 0x000fe200078ec0ff */
[----:B------:R-:W-:Y:S01]  /*0bd0*/  IMAD.IADD R5, R198, 0x1, -R5 ;  /* 0x00000001c6057824 */ /* 0x000fe200078e0a05 */
[----:B------:R-:W-:Y:S01]  /*0be0*/  LOP3.LUT R4, R4, 0xfffffc00, RZ, 0xc0, !PT ;  /* 0xfffffc0004047812 */ /* 0x000fe200078ec0ff */
[----:B------:R-:W-:Y:S01]  /*0bf0*/  IMAD.IADD R7, R198, 0x1, -R7 ;  /* 0x00000001c6077824 */ /* 0x000fe200078e0a07 */
[----:B------:R-:W-:Y:S02]  /*0c00*/  LOP3.LUT R11, R11, 0xfffffff8, RZ, 0xc0, !PT ;  /* 0xfffffff80b0b7812 */ /* 0x000fe400078ec0ff */
[----:B------:R-:W-:Y:S02]  /*0c10*/  LEA.HI R9, R9, R192, RZ, 0x5 ;  /* 0x000000c009097211 */ /* 0x000fe400078f28ff */
[----:B------:R-:W-:Y:S01]  /*0c20*/  LEA.HI R0, R0, R193, RZ, 0x1 ;  /* 0x000000c100007211 */ /* 0x000fe200078f08ff */
[----:B------:R-:W-:Y:S01]  /*0c30*/  IMAD.IADD R187, R198, 0x1, -R187 ;  /* 0x00000001c6bb7824 */ /* 0x000fe200078e0abb */
[----:B------:R-:W-:Y:S01]  /*0c40*/  SHF.R.S32.HI R9, RZ, 0x5, R9 ;  /* 0x00000005ff097819 */ /* 0x000fe20000011409 */
[----:B------:R-:W-:Y:S01]  /*0c50*/  IMAD R5, R5, 0x40, R4 ;  /* 0x0000004005057824 */ /* 0x000fe200078e0204 */
[----:B------:R-:W-:Y:S01]  /*0c60*/  LEA.HI R4, R7, R7, RZ, 0x1 ;  /* 0x0000000707047211 */ /* 0x000fe200078f08ff */
[----:B------:R-:W-:Y:S01]  /*0c70*/  IMAD.IADD R8, R8, 0x1, -R11 ;  /* 0x0000000108087824 */ /* 0x000fe200078e0a0b */
[----:B------:R-:W-:-:S02]  /*0c80*/  LOP3.LUT R0, R0, 0x3fffffe, RZ, 0xc0, !PT ;  /* 0x03fffffe00007812 */ /* 0x000fc400078ec0ff */
[----:B------:R-:W-:Y:S01]  /*0c90*/  SHF.L.U32 R22, R187, 0x3, RZ ;  /* 0x00000003bb167819 */ /* 0x000fe200000006ff */
[----:B------:R-:W-:Y:S01]  /*0ca0*/  IMAD R9, R9, 0x10, R8 ;  /* 0x0000001009097824 */ /* 0x000fe200078e0208 */
[----:B------:R-:W-:Y:S01]  /*0cb0*/  LOP3.LUT R4, R4, 0x1ffffffe, RZ, 0xc0, !PT ;  /* 0x1ffffffe04047812 */ /* 0x000fe200078ec0ff */
[----:B------:R-:W-:Y:S01]  /*0cc0*/  IMAD.IADD R0, R193, 0x1, -R0 ;  /* 0x00000001c1007824 */ /* 0x000fe200078e0a00 */
[----:B------:R-:W-:Y:S01]  /*0cd0*/  LOP3.LUT R23, R6, 0x7ffffffc, RZ, 0xc0, !PT ;  /* 0x7ffffffc06177812 */ /* 0x000fe200078ec0ff */
[----:B------:R-:W-:Y:S02]  /*0ce0*/  VIADD R186, R22, 0x40 ;  /* 0x0000004016ba7836 */ /* 0x000fe40000000000 */
[----:B------:R-:W-:Y:S02]  /*0cf0*/  IMAD.IADD R7, R7, 0x1, -R4 ;  /* 0x0000000107077824 */ /* 0x000fe400078e0a04 */
[----:B------:R-:W-:Y:S01]  /*0d00*/  IMAD R194, R0, 0x40, R9 ;  /* 0x0000004000c27824 */ /* 0x000fe200078e0209 */
[----:B------:R-:W-:Y:S01]  /*0d10*/  SHF.R.S32.HI R190, RZ, 0x3, R3 ;  /* 0x00000003ffbe7819 */ /* 0x000fe20000011403 */
[----:B------:R-:W-:Y:S01]  /*0d20*/  IMAD R195, R2, 0x8, R5 ;  /* 0x0000000802c37824 */ /* 0x000fe200078e0205 */
[----:B------:R-:W-:Y:S01]  /*0d30*/  SHF.R.S32.HI R197, RZ, 0x1f, R22 ;  /* 0x0000001fffc57819 */ /* 0x000fe20000011416 */
[----:B------:R-:W-:Y:S01]  /*0d40*/  IMAD.MOV.U32 R191, RZ, RZ, RZ ;  /* 0x000000ffffbf7224 */ /* 0x000fe200078e00ff */
[----:B------:R-:W-:Y:S01]  /*0d50*/  SHF.R.S32.HI R196, RZ, 0x1f, R186 ;  /* 0x0000001fffc47819 */ /* 0x000fe200000114ba */
[----:B------:R-:W-:-:S02]  /*0d60*/  IMAD.IADD R23, R192, 0x1, -R23 ;  /* 0x00000001c0177824 */ /* 0x000fc400078e0a17 */
[----:B------:R-:W-:Y:S01]  /*0d70*/  IMAD R184, R7, 0x8, R194 ;  /* 0x0000000807b87824 */ /* 0x000fe200078e02c2 */
[----:B------:R-:W-:Y:S01]  /*0d80*/  UMOV UR38, URZ ;  /* 0x0000003f00267c82 */ /* 0x000fe20008000000 */
[----:B------:R-:W-:Y:S01]  /*0d90*/  UMOV UR36, URZ ;  /* 0x0000003f00247c82 */ /* 0x000fe20008000000 */
[----:B--2---:R-:W-:-:S07]  /*0da0*/  LOP3.LUT R19, R12, 0x1, RZ, 0xfc, !PT ;  /* 0x000000010c137812 */ /* 0x004fce00078efcff */
.L_x_2496:
[----:B0--3--:R-:W0:Y:S01]  /*0db0*/  LDC.64 R2, c[0x0][0xc88] ;  /* 0x00032200ff027b82 */ /* 0x009e220000000a00 */
[----:B------:R-:W-:Y:S01]  /*0dc0*/  ULDC.64 UR4, c[0x0][0xa28] ;  /* 0x00028a0000047ab9 */ /* 0x000fe20000000a00 */
[----:B------:R-:W-:Y:S01]  /*0dd0*/  ULDC.64 UR6, c[0x0][0xa18] ;  /* 0x0002860000067ab9 */ /* 0x000fe20000000a00 */
[----:B------:R-:W-:Y:S01]  /*0de0*/  IMAD.MOV.U32 R7, RZ, RZ, RZ ;  /* 0x000000ffff077224 */ /* 0x000fe200078e00ff */
[----:B------:R-:W-:Y:S01]  /*0df0*/  ULDC.64 UR8, c[0x0][0xa20] ;  /* 0x0002880000087ab9 */ /* 0x000fe20000000a00 */
[----:B0-----:R-:W-:-:S05]  /*0e00*/  IMAD.WIDE R2, R47, 0x4, R2 ;  /* 0x000000042f027825 */ /* 0x001fca00078e0202 */
[----:B--2---:R-:W2:Y:S01]  /*0e10*/  LDG.E R185, desc[UR56][R2.64] ;  /* 0x0000003802b97981 */ /* 0x004ea2000c1e1900 */
[----:B------:R-:W-:Y:S02]  /*0e20*/  ISETP.NE.U32.AND P0, PT, RZ, UR4, PT ;  /* 0x00000004ff007c0c */ /* 0x000fe4000bf05070 */
[----:B------:R-:W-:Y:S02]  /*0e30*/  ISETP.NE.U32.AND P1, PT, RZ, UR6, PT ;  /* 0x00000006ff007c0c */ /* 0x000fe4000bf25070 */
[----:B------:R-:W-:Y:S02]  /*0e40*/  ISETP.NE.AND.EX P0, PT, RZ, UR5, PT, P0 ;  /* 0x00000005ff007c0c */ /* 0x000fe4000bf05300 */
[----:B------:R-:W-:Y:S02]  /*0e50*/  ISETP.NE.AND.EX P1, PT, RZ, UR7, PT, P1 ;  /* 0x00000007ff007c0c */ /* 0x000fe4000bf25310 */
[----:B--2---:R-:W-:-:S09]  /*0e60*/  SHF.R.S32.HI R189, RZ, 0x1f, R185 ;  /* 0x0000001fffbd7819 */ /* 0x004fd200000114b9 */
[----:B------:R-:W-:Y:S01]  /*0e70*/  @P0 LEA R4, P2, R185, UR4, 0x2 ;  /* 0x00000004b9040c11 */ /* 0x000fe2000f8410ff */
[----:B------:R-:W-:-:S03]  /*0e80*/  ULDC UR4, c[0x0][0x288] ;  /* 0x0000a20000047ab9 */ /* 0x000fc60000000800 */
[C-C-:B------:R-:W-:Y:S02]  /*0e90*/  @P0 LEA.HI.X R5, R185.reuse, UR5, R189.reuse, 0x2, P2 ;  /* 0x00000005b9050c11 */ /* 0x140fe400090f14bd */
[C---:B------:R-:W-:Y:S01]  /*0ea0*/  @P1 LEA R2, P2, R185.reuse, UR6, 0x2 ;  /* 0x00000006b9021c11 */ /* 0x040fe2000f8410ff */
[----:B------:R-:W-:Y:S01]  /*0eb0*/  IMAD.U32 R17, RZ, RZ, UR4 ;  /* 0x00000004ff117e24 */ /* 0x000fe2000f8e00ff */
[----:B------:R-:W-:Y:S01]  /*0ec0*/  ULDC.64 UR4, c[0x0][0x418] ;  /* 0x0001060000047ab9 */ /* 0x000fe20000000a00 */
[----:B------:R0:W5:Y:S01]  /*0ed0*/  @P0 LDG.E R7, desc[UR56][R4.64] ;  /* 0x0000003804070981 */ /* 0x000162000c1e1900 */
[----:B------:R-:W-:-:S05]  /*0ee0*/  @P1 LEA.HI.X R3, R185, UR7, R189, 0x2, P2 ;  /* 0x00000007b9031c11 */ /* 0x000fca00090f14bd */
[----:B------:R0:W5:Y:S01]  /*0ef0*/  @P1 LDG.E R17, desc[UR56][R2.64] ;  /* 0x0000003802111981 */ /* 0x000162000c1e1900 */
[----:B------:R-:W-:Y:S01]  /*0f00*/  UISETP.NE.U32.AND UP0, UPT, UR4, URZ, UPT ;  /* 0x0000003f0400728c */ /* 0x000fe2000bf05070 */
[----:B------:R-:W-:Y:S02]  /*0f10*/  ISETP.NE.U32.AND P2, PT, RZ, UR8, PT ;  /* 0x00000008ff007c0c */ /* 0x000fe4000bf45070 */
[----:B------:R-:W-:Y:S01]  /*0f20*/  ULDC UR4, c[0x0][0x424] ;  /* 0x0001090000047ab9 */ /* 0x000fe20000000800 */
[----:B------:R-:W-:Y:S01]  /*0f30*/  UISETP.NE.AND.EX UP0, UPT, UR5, URZ, UPT, UP0 ;  /* 0x0000003f0500728c */ /* 0x000fe2000bf05300 */
[----:B------:R-:W-:Y:S02]  /*0f40*/  ISETP.NE.AND.EX P2, PT, RZ, UR9, PT, P2 ;  /* 0x00000009ff007c0c */ /* 0x000fe4000bf45320 */
[----:B------:R-:W-:Y:S01]  /*0f50*/  ULDC UR5, c[0x0][0x2f0] ;  /* 0x0000bc0000057ab9 */ /* 0x000fe20000000800 */
[----:B------:R-:W-:-:S04]  /*0f60*/  USEL UR4, UR4, 0x1, UP0 ;  /* 0x0000000104047887 */ /* 0x000fc80008000000 */
[----:B------:R-:W-:Y:S01]  /*0f70*/  UIMAD UR4, UR4, UR5, URZ ;  /* 0x00000005040472a4 */ /* 0x000fe2000f8e023f */
[----:B0---4-:R-:W-:Y:S11]  /*0f80*/  @P1 BRA `(.L_x_2443) ;  /* 0x0000000000241947 */ /* 0x011ff60003800000 */
        /* <DEDUP_REMOVED lines=9> */
.L_x_2443:
[----:B------:R-:W-:Y:S02]  /*1020*/  IMAD.U32 R16, RZ, RZ, UR4 ;  /* 0x00000004ff107e24 */ /* 0x000fe4000f8e00ff */
[----:B------:R-:W-:Y:S01]  /*1030*/  IMAD.MOV.U32 R188, RZ, RZ, R46 ;  /* 0x000000ffffbc7224 */ /* 0x000fe200078e002e */
[----:B------:R-:W-:Y:S06]  /*1040*/  @!P2 BRA `(.L_x_2444) ;  /* 0x000000000010a947 */ /* 0x000fec0003800000 */
[----:B------:R-:W-:-:S04]  /*1050*/  LEA R2, P0, R185, UR8, 0x2 ;  /* 0x00000008b9027c11 */ /* 0x000fc8000f8010ff */
[----:B------:R-:W-:-:S05]  /*1060*/  LEA.HI.X R3, R185, UR9, R189, 0x2, P0 ;  /* 0x00000009b9037c11 */ /* 0x000fca00080f14bd */
[----:B------:R0:W5:Y:S01]  /*1070*/  LDG.E R16, desc[UR56][R2.64] ;  /* 0x0000003802107981 */ /* 0x000162000c1e1900 */
[----:B------:R-:W-:Y:S05]  /*1080*/  BRA `(.L_x_2445) ;  /* 0x0000000000247947 */ /* 0x000fea0003800000 */
.L_x_2444:
[----:B------:R-:W-:Y:S02]  /*1090*/  ULDC.64 UR4, c[0x0][0xa08] ;  /* 0x0002820000047ab9 */ /* 0x000fe40000000a00 */
[----:B------:R-:W-:-:S04]  /*10a0*/  ISETP.NE.U32.AND P0, PT, RZ, UR4, PT ;  /* 0x00000004ff007c0c */ /* 0x000fc8000bf05070 */
[----:B------:R-:W-:-:S13]  /*10b0*/  ISETP.NE.AND.EX P0, PT, RZ, UR5, PT, P0 ;  /* 0x00000005ff007c0c */ /* 0x000fda000bf05300 */
[----:B------:R-:W-:Y:S05]  /*10c0*/  @!P0 BRA `(.L_x_2445) ;  /* 0x0000000000148947 */ /* 0x000fea0003800000 */
[----:B------:R-:W0:Y:S02]  /*10d0*/  LDC.64 R2, c[0x0][0xa08] ;  /* 0x00028200ff027b82 */ /* 0x000e240000000a00 */
[----:B0-----:R-:W-:-:S05]  /*10e0*/  IMAD.WIDE R2, R185, 0x4, R2 ;  /* 0x00000004b9027825 */ /* 0x001fca00078e0202 */
[----:B------:R-:W2:Y:S04]  /*10f0*/  LDG.E R16, desc[UR56][R2.64] ;  /* 0x0000003802107981 */ /* 0x000ea8000c1e1900 */
[----:B------:R-:W2:Y:S02]  /*1100*/  LDG.E R5, desc[UR56][R2.64+0x4] ;  /* 0x0000043802057981 */ /* 0x000ea4000c1e1900 */
[----:B--2---:R-:W-:-:S07]  /*1110*/  IMAD.IADD R16, R5, 0x1, -R16 ;  /* 0x0000000105107824 */ /* 0x004fce00078e0a10 */
.L_x_2445:
[----:B------:R-:W1:Y:S01]  /*1120*/  LDC R0, c[0x0][0x448] ;  /* 0x00011200ff007b82 */ /* 0x000e620000000800 */
[----:B------:R-:W-:Y:S01]  /*1130*/  IMAD.SHL.U32 R18, R45, 0x80, RZ ;  /* 0x000000802d127824 */ /* 0x000fe200078e00ff */
[----:B------:R-:W-:Y:S01]  /*1140*/  CS2R R86, SRZ ;  /* 0x0000000000567805 */ /* 0x000fe2000001ff00 */
[----:B-----5:R-:W-:Y:S01]  /*1150*/  IMAD.IADD R16, R16, 0x1, -R7 ;  /* 0x0000000110107824 */ /* 0x020fe200078e0a07 */
        /* <DEDUP_REMOVED lines=20> */
[----:B-1----:R-:W-:Y:S01]  /*12a0*/  ISETP.NE.AND P0, PT, R0, 0x1, PT ;  /* 0x000000010000780c */ /* 0x002fe20003f05270 */
[----:B------:R-:W-:Y:S01]  /*12b0*/  VIADD R0, R18, 0x7f ;  /* 0x0000007f12007836 */ /* 0x000fe20000000000 */
[----:B------:R-:W-:-:S02]  /*12c0*/  CS2R R32, SRZ ;  /* 0x0000000000207805 */ /* 0x000fc4000001ff00 */
[----:B------:R-:W-:Y:S02]  /*12d0*/  CS2R R42, SRZ ;  /* 0x00000000002a7805 */ /* 0x000fe4000001ff00 */
[----:B------:R-:W-:Y:S02]  /*12e0*/  CS2R R40, SRZ ;  /* 0x0000000000287805 */ /* 0x000fe4000001ff00 */
[----:B------:R-:W-:Y:S02]  /*12f0*/  CS2R R38, SRZ ;  /* 0x0000000000267805 */ /* 0x000fe4000001ff00 */
[----:B------:R-:W-:Y:S02]  /*1300*/  CS2R R36, SRZ ;  /* 0x0000000000247805 */ /* 0x000fe4000001ff00 */
[----:B------:R-:W-:Y:S01]  /*1310*/  CS2R R34, SRZ ;  /* 0x0000000000227805 */ /* 0x000fe2000001ff00 */
[----:B------:R-:W-:Y:S01]  /*1320*/  IMAD.MOV.U32 R89, RZ, RZ, RZ ;  /* 0x000000ffff597224 */ /* 0x000fe200078e00ff */
[----:B------:R-:W-:-:S02]  /*1330*/  CS2R R90, SRZ ;  /* 0x00000000005a7805 */ /* 0x000fc4000001ff00 */
[----:B------:R-:W-:Y:S01]  /*1340*/  CS2R R6, SRZ ;  /* 0x0000000000067805 */ /* 0x000fe2000001ff00 */
[----:B------:R-:W-:Y:S01]  /*1350*/  IMAD.MOV.U32 R30, RZ, RZ, RZ ;  /* 0x000000ffff1e7224 */ /* 0x000fe200078e00ff */
[----:B0-----:R-:W0:Y:S01]  /*1360*/  @P0 LDC R3, c[0x0][0x44c] ;  /* 0x00011300ff030b82 */ /* 0x001e220000000800 */
[----:B------:R-:W-:Y:S02]  /*1370*/  IMAD.MOV.U32 R8, RZ, RZ, RZ ;  /* 0x000000ffff087224 */ /* 0x000fe400078e00ff */
[----:B------:R-:W-:Y:S02]  /*1380*/  IMAD.MOV.U32 R93, RZ, RZ, RZ ;  /* 0x000000ffff5d7224 */ /* 0x000fe400078e00ff */
[----:B------:R-:W-:Y:S02]  /*1390*/  IMAD.MOV.U32 R10, RZ, RZ, RZ ;  /* 0x000000ffff0a7224 */ /* 0x000fe400078e00ff */
[----:B------:R-:W-:Y:S01]  /*13a0*/  IMAD.MOV.U32 R95, RZ, RZ, RZ ;  /* 0x000000ffff5f7224 */ /* 0x000fe200078e00ff */
[----:B------:R-:W1:Y:S01]  /*13b0*/  @P0 LDC R5, c[0x0][0x450] ;  /* 0x00011400ff050b82 */ /* 0x000e620000000800 */
[----:B0-----:R-:W-:Y:S01]  /*13c0*/  @P0 IMAD.HI.U32 R2, R0, R3, RZ ;  /* 0x0000000300020227 */ /* 0x001fe200078e00ff */
[----:B------:R-:W-:-:S04]  /*13d0*/  IADD3 R3, R16, 0x80, -R17 ;  /* 0x0000008010037810 */ /* 0x000fc80007ffe811 */
[----:B-1----:R-:W-:Y:S01]  /*13e0*/  @P0 SHF.R.U32.HI R0, RZ, R5, R2 ;  /* 0x00000005ff000219 */ /* 0x002fe20000011602 */
[----:B------:R-:W-:Y:S01]  /*13f0*/  VIADD R2, R16, 0x7f ;  /* 0x0000007f10027836 */ /* 0x000fe20000000000 */
[----:B------:R-:W-:-:S03]  /*1400*/  PLOP3.LUT P0, PT, PT, PT, PT, 0x80, 0x0 ;  /* 0x000000000000781c */ /* 0x000fc60003f0f070 */
[----:B------:R-:W-:Y:S01]  /*1410*/  IMAD.IADD R0, R3, 0x1, R0 ;  /* 0x0000000103007824 */ /* 0x000fe200078e0200 */
[----:B------:R-:W-:-:S04]  /*1420*/  SHF.R.S32.HI R3, RZ, 0x1f, R2 ;  /* 0x0000001fff037819 */ /* 0x000fc80000011402 */
[----:B------:R-:W-:Y:S02]  /*1430*/  SHF.R.S32.HI R5, RZ, 0x1f, R0 ;  /* 0x0000001fff057819 */ /* 0x000fe40000011400 */
[----:B------:R-:W-:Y:S02]  /*1440*/  LEA.HI R3, R3, R2, RZ, 0x7 ;  /* 0x0000000203037211 */ /* 0x000fe400078f38ff */
[----:B------:R-:W-:Y:S01]  /*1450*/  LEA.HI R5, R5, R0, RZ, 0x7 ;  /* 0x0000000005057211 */ /* 0x000fe200078f38ff */
[----:B------:R-:W-:Y:S01]  /*1460*/  IMAD.MOV.U32 R0, RZ, RZ, RZ ;  /* 0x000000ffff007224 */ /* 0x000fe200078e00ff */
[----:B------:R-:W-:Y:S02]  /*1470*/  SHF.R.S32.HI R3, RZ, 0x7, R3 ;  /* 0x00000007ff037819 */ /* 0x000fe40000011403 */
[----:B------:R-:W-:Y:S02]  /*1480*/  SHF.R.S32.HI R88, RZ, 0x7, R5 ;  /* 0x00000007ff587819 */ /* 0x000fe40000011405 */
[----:B------:R-:W-:-:S02]  /*1490*/  MOV R2, RZ ;  /* 0x000000ff00027202 */ /* 0x000fc40000000f00 */
[----:B------:R-:W-:-:S04]  /*14a0*/  VIMNMX R88, R3, R88, PT ;  /* 0x0000005803587248 */ /* 0x000fc80003fe0100 */
[----:B------:R-:W-:-:S13]  /*14b0*/  ISETP.GE.AND P1, PT, R88, 0x1, PT ;  /* 0x000000015800780c */ /* 0x000fda0003f26270 */
[----:B------:R-:W-:Y:S05]  /*14c0*/  @!P1 BRA `(.L_x_2446) ;  /* 0x0000009800189947 */ /* 0x000fea0003800000 */
        /* <DEDUP_REMOVED lines=31> */
.L_x_2447:
[----:B------:R-:W-:Y:S02]  /*16c0*/  LEA.HI R0, R191, R191, RZ, 0x1 ;  /* 0x000000bfbf007211 */ /* 0x000fe400078f08ff */
[----:B------:R-:W-:Y:S02]  /*16d0*/  ISETP.NE.AND P0, PT, R19, 0x3, PT ;  /* 0x000000031300780c */ /* 0x000fe40003f05270 */
[----:B------:R-:W-:-:S05]  /*16e0*/  LOP3.LUT R0, R0, 0xfffffffe, RZ, 0xc0, !PT ;  /* 0xfffffffe00007812 */ /* 0x000fca00078ec0ff */
[----:B------:R-:W-:-:S05]  /*16f0*/  IMAD.IADD R0, R191, 0x1, -R0 ;  /* 0x00000001bf007824 */ /* 0x000fca00078e0a00 */
[----:B------:R-:W-:-:S04]  /*1700*/  SHF.L.U32 R0, R0, 0x1f, RZ ;  /* 0x0000001f00007819 */ /* 0x000fc800000006ff */
[----:B------:R-:W0:Y:S02]  /*1710*/  SYNCS.PHASECHK.TRANS64.TRYWAIT P1, [UR37+0x34800], R0 ;  /* 0x03480000ff0075a7 */ /* 0x000e240008020165 */
[----:B0-----:R-:W-:Y:S05]  /*1720*/  @!P1 BRA `(.L_x_2448) ;  /* 0x0000011800d89947 */ /* 0x001fea0003800000 */
.L_x_2621:
[----:B------:R-:W-:Y:S05]  /*1730*/  @!P0 BRA `(.L_x_2449) ;  /* 0x0000000000048947 */ /* 0x000fea0003800000 */
[----:B------:R-:W-:Y:S01]  /*1740*/  BPT.TRAP 0x1 ;  /* 0x000000040000795c */ /* 0x000fe20000300000 */
.L_x_2449:
[----:B0-----:R-:W-:Y:S01]  /*1750*/  IMAD.U32 R3, RZ, RZ, UR38 ;  /* 0x00000026ff037e24 */ /* 0x001fe2000f8e00ff */
[----:B------:R-:W-:-:S04]  /*1760*/  MOV R0, UR36 ;  /* 0x0000002400007c02 */ /* 0x000fc80008000f00 */
[----:B------:R-:W-:Y:S02]  /*1770*/  LEA R0, R0, UR37, 0x3 ;  /* 0x0000002500007c11 */ /* 0x000fe4000f8e18ff */
[----:B------:R-:W-:-:S04]  /*1780*/  SHF.L.U32 R3, R3, 0x1f, RZ ;  /* 0x0000001f03037819 */ /* 0x000fc800000006ff */
[----:B------:R0:W1:Y:S01]  /*1790*/  SYNCS.PHASECHK.TRANS64.TRYWAIT P2, [R0+URZ+0x34830], R3 ;  /* 0x03483003000075a7 */ /* 0x000062000804017f */
[----:B------:R-:W-:Y:S05]  /*17a0*/  @!P0 BRA `(.L_x_2450) ;  /* 0x0000000000048947 */ /* 0x000fea0003800000 */
[----:B------:R-:W-:Y:S01]  /*17b0*/  BPT.TRAP 0x1 ;  /* 0x000000040000795c */ /* 0x000fe20000300000 */
.L_x_2450:
[----:B------:R-:W2:Y:S02]  /*17c0*/  S2R R2, SR_TID.X ;  /* 0x0000000000027919 */ /* 0x000ea40000002100 */
[----:B--2---:R-:W-:Y:S01]  /*17d0*/  LOP3.LUT P1, RZ, R2, 0x7f, RZ, 0xc0, !PT ;  /* 0x0000007f02ff7812 */ /* 0x004fe2000782c0ff */
[----:B-1----:R-:W-:-:S12]  /*17e0*/  @P2 BRA `(.L_x_2451) ;  /* 0x0000000000082947 */ /* 0x002fd80003800000 */
[----:B------:R-:W1:Y:S02]  /*17f0*/  SYNCS.PHASECHK.TRANS64.TRYWAIT P2, [R0+URZ+0x34830], R3 ;  /* 0x03483003000075a7 */ /* 0x000e64000804017f */
[----:B-1----:R-:W-:Y:S05]  /*1800*/  @!P2 BRA `(.L_x_2452) ;  /* 0x0000011800b8a947 */ /* 0x002fea0003800000 */
.L_x_2451:
[----:B------:R-:W-:Y:S05]  /*1810*/  WARPSYNC.ALL ;  /* 0x0000000000007948 */ /* 0x000fea0003800000 */
[----:B------:R-:W-:Y:S01]  /*1820*/  UIADD3 UR4, UR37, 0x1c400, URZ ;  /* 0x0001c40025047890 */ /* 0x000fe2000fffe03f */
[----:B------:R-:W-:Y:S01]  /*1830*/  WARPGROUP.ARRIVE ;  /* 0x00000000000079c5 */ /* 0x000fe20000000000 */
[----:B------:R-:W-:Y:S01]  /*1840*/  ULOP3.LUT UR52, UR52, 0x10000, URZ, 0xfc, !UPT ;  /* 0x0001000034347892 */ /* 0x000fe2000f8efc3f */
[----:B------:R-:W2:Y:S01]  /*1850*/  LDC R5, c[0x0][0x448] ;  /* 0x00011200ff057b82 */ /* 0x000ea20000000800 */
[----:B------:R-:W-:Y:S01]  /*1860*/  USHF.R.U32.HI UR4, URZ, 0x4, UR4 ;  /* 0x000000043f047899 */ /* 0x000fe20008011604 */
[----:B01----:R-:W-:Y:S01]  /*1870*/  @!P1 VIADD R0, R0, 0x34840 ;  /* 0x0003484000009836 */ /* 0x003fe20000000000 */
[----:B------:R-:W-:Y:S01]  /*1880*/  UMOV UR53, 0x40000040 ;  /* 0x4000004000357882 */ /* 0x000fe20000000000 */
[----:B------:R-:W-:Y:S01]  /*1890*/  UMOV UR55, 0x40000040 ;  /* 0x4000004000377882 */ /* 0x000fe20000000000 */
[----:B------:R-:W-:Y:S01]  /*18a0*/  ULOP3.LUT UR4, UR4, 0x3fff, URZ, 0xc0, !UPT ;  /* 0x00003fff04047892 */ /* 0x000fe2000f8ec03f */
[----:B------:R-:W-:Y:S01]  /*18b0*/  CS2R R150, SRZ ;  /* 0x0000000000967805 */ /* 0x000fe2000001ff00 */
[----:B------:R-:W-:Y:S01]  /*18c0*/  UMOV UR5, 0x40000040 ;  /* 0x4000004000057882 */ /* 0x000fe20000000000 */
[----:B------:R-:W-:Y:S01]  /*18d0*/  UMOV UR7, 0x40000040 ;  /* 0x4000004000077882 */ /* 0x000fe20000000000 */
[----:B------:R-:W-:Y:S01]  /*18e0*/  ULOP3.LUT UR39, UR4, 0x10000, URZ, 0xfc, !UPT ;  /* 0x0001000004277892 */ /* 0x000fe2000f8efc3f */
[----:B------:R-:W-:Y:S01]  /*18f0*/  @!P1 PRMT R0, RZ, 0x654, R0 ;  /* 0x00000654ff009816 */ /* 0x000fe20000000000 */
[----:B------:R-:W-:Y:S01]  /*1900*/  UIADD3 UR4, UR52, 0x2, URZ ;  /* 0x0000000234047890 */ /* 0x000fe2000fffe03f */
[----:B------:R-:W-:Y:S01]  /*1910*/  CS2R R148, SRZ ;  /* 0x0000000000947805 */ /* 0x000fe2000001ff00 */
[----:B------:R-:W-:Y:S01]  /*1920*/  UIMAD UR54, UR36, 0xc00, UR39 ;  /* 0x00000c00243678a4 */ /* 0x000fe2000f8e0227 */
[----:B------:R-:W-:Y:S01]  /*1930*/  CS2R R146, SRZ ;  /* 0x0000000000927805 */ /* 0x000fe2000001ff00 */
[----:B------:R-:W-:Y:S01]  /*1940*/  UIADD3 UR8, UR52, 0x4, URZ ;  /* 0x0000000434087890 */ /* 0x000fe2000fffe03f */
[----:B------:R-:W-:Y:S01]  /*1950*/  CS2R R144, SRZ ;  /* 0x0000000000907805 */ /* 0x000fe2000001ff00 */
[----:B------:R-:W-:Y:S01]  /*1960*/  UIADD3 UR6, UR54, 0x2, URZ ;  /* 0x0000000236067890 */ /* 0x000fe2000fffe03f */
[----:B------:R-:W-:Y:S01]  /*1970*/  CS2R R142, SRZ ;  /* 0x00000000008e7805 */ /* 0x000fe2000001ff00 */
[----:B------:R-:W-:Y:S01]  /*1980*/  UIADD3 UR10, UR54, 0x4, URZ ;  /* 0x00000004360a7890 */ /* 0x000fe2000fffe03f */
[----:B------:R-:W-:Y:S01]  /*1990*/  CS2R R140, SRZ ;  /* 0x00000000008c7805 */ /* 0x000fe2000001ff00 */
[----:B------:R-:W-:Y:S01]  /*19a0*/  UMOV UR9, 0x40000040 ;  /* 0x4000004000097882 */ /* 0x000fe20000000000 */
[----:B------:R-:W-:Y:S01]  /*19b0*/  HGMMA.64x128x16.F32.BF16 R24, gdesc[UR52], RZ, !UPT, gsb0 ;  /* 0x01e00000341879f0 */ /* 0x000fe2000c0018ff */
[----:B------:R-:W-:Y:S01]  /*19c0*/  UMOV UR11, 0x40000040 ;  /* 0x40000040000b7882 */ /* 0x000fe20000000000 */
[----:B------:R-:W-:Y:S01]  /*19d0*/  UIADD3 UR12, UR52, 0x6, URZ ;  /* 0x00000006340c7890 */ /* 0x000fe2000fffe03f */
[----:B--2---:R-:W-:Y:S01]  /*19e0*/  ISETP.NE.AND P2, PT, R5, 0x1, PT ;  /* 0x000000010500780c */ /* 0x004fe20003f45270 */
[----:B------:R-:W-:Y:S01]  /*19f0*/  UIADD3 UR14, UR54, 0x6, URZ ;  /* 0x00000006360e7890 */ /* 0x000fe2000fffe03f */
[----:B------:R-:W-:Y:S01]  /*1a00*/  IMAD.IADD R5, R184, 0x1, R18 ;  /* 0x00000001b8057824 */ /* 0x000fe200078e0212 */
        /* <DEDUP_REMOVED lines=11> */
[----:B------:R-:W0:Y:S01]  /*1ac0*/  @P2 LDC R6, c[0x0][0x44c] ;  /* 0x00011300ff062b82 */ /* 0x000e220000000800 */
        /* <DEDUP_REMOVED lines=22> */
[----:B0-----:R-:W-:Y:S01]  /*1c30*/  @P2 IMAD.HI.U32 R6, R5, R6, RZ ;  /* 0x0000000605062227 */ /* 0x001fe200078e00ff */
        /* <DEDUP_REMOVED lines=10> */
[----:B------:R-:W-:-:S02]  /*1ce0*/  WARPGROUP.DEPBAR.LE gsb0, 0x0 ;  /* 0x00008000000079c5 */ /* 0x000fc40000010000 */
[----:B------:R-:W-:-:S06]  /*1cf0*/  WARPGROUP.ARRIVE ;  /* 0x00000000000079c5 */ /* 0x000fcc0000000000 */
[----:B------:R-:W-:Y:S01]  /*1d00*/  HGMMA.64x128x16.F32.BF16 R24, gdesc[UR4], R24, gsb0 ;  /* 0x01e00000041879f0 */ /* 0x000fe20008001818 */
[----:B------:R-:W-:Y:S01]  /*1d10*/  ULDC UR6, c[0x0][0x9d8] ;  /* 0x0002760000067ab9 */ /* 0x000fe20000000800 */
[----:B------:R-:W-:Y:S01]  /*1d20*/  ULDC UR7, c[0x0][0x988] ;  /* 0x0002620000077ab9 */ /* 0x000fe20000000800 */
        /* <DEDUP_REMOVED lines=35> */
[----:B------:R0:W-:Y:S01]  /*1f60*/  MUFU.TANH R32, R27 ;  /* 0x0000001b00207308 */ /* 0x0001e20000002400 */
[----:B------:R-:W-:Y:S01]  /*1f70*/  FMUL.FTZ R28, R29, UR6 ;  /* 0x000000061d1c7c20 */ /* 0x000fe20008410000 */
[----:B------:R-:W-:Y:S01]  /*1f80*/  FMUL.FTZ R30, R30, UR6 ;  /* 0x000000061e1e7c20 */ /* 0x000fe20008410000 */
[----:B------:R-:W-:Y:S01]  /*1f90*/  FMUL.FTZ R31, R31, UR6 ;  /* 0x000000061f1f7c20 */ /* 0x000fe20008410000 */
[----:B------:R-:W-:Y:S01]  /*1fa0*/  FMUL.FTZ R34, R34, UR6 ;  /* 0x0000000622227c20 */ /* 0x000fe20008410000 */
[----:B------:R-:W-:Y:S01]  /*1fb0*/  FMUL.FTZ R35, R35, UR6 ;  /* 0x0000000623237c20 */ /* 0x000fe20008410000 */
[----:B------:R-:W-:Y:S01]  /*1fc0*/  FMUL.FTZ R38, R38, UR6 ;  /* 0x0000000626267c20 */ /* 0x000fe20008410000 */
[----:B------:R-:W-:Y:S01]  /*1fd0*/  FMUL.FTZ R39, R39, UR6 ;  /* 0x0000000627277c20 */ /* 0x000fe20008410000 */
[----:B------:R1:W2:Y:S01]  /*1fe0*/  MUFU.TANH R100, R26 ;  /* 0x0000001a00647308 */ /* 0x0002a20000002400 */
[----:B0-----:R-:W0:Y:S01]  /*1ff0*/  @P2 LDC R27, c[0x0][0x450] ;  /* 0x00011400ff1b2b82 */ /* 0x001e220000000800 */
[----:B------:R-:W-:Y:S01]  /*2000*/  FMUL.FTZ R42, R42, UR6 ;  /* 0x000000062a2a7c20 */ /* 0x000fe20008410000 */
[----:B------:R-:W-:Y:S01]  /*2010*/  FMUL.FTZ R43, R43, UR6 ;  /* 0x000000062b2b7c20 */ /* 0x000fe20008410000 */
[----:B------:R-:W-:Y:S01]  /*2020*/  FMUL.FTZ R46, R46, UR6 ;  /* 0x000000062e2e7c20 */ /* 0x000fe20008410000 */
[----:B------:R-:W-:Y:S01]  /*2030*/  FMUL.FTZ R47, R47, UR6 ;  /* 0x000000062f2f7c20 */ /* 0x000fe20008410000 */
[----:B------:R-:W-:Y:S01]  /*2040*/  FMUL.FTZ R50, R50, UR6 ;  /* 0x0000000632327c20 */ /* 0x000fe20008410000 */
[----:B------:R-:W-:Y:S01]  /*2050*/  FMUL.FTZ R51, R51, UR6 ;  /* 0x0000000633337c20 */ /* 0x000fe20008410000 */
[----:B------:R3:W4:Y:S01]  /*2060*/  MUFU.TANH R102, R30 ;  /* 0x0000001e00667308 */ /* 0x0007220000002400 */
[----:B-1----:R-:W-:-:S02]  /*2070*/  IMAD.MOV.U32 R26, RZ, RZ, R5 ;  /* 0x000000ffff1a7224 */ /* 0x002fc400078e0005 */
[----:B------:R-:W-:Y:S01]  /*2080*/  FMUL.FTZ R54, R54, UR6 ;  /* 0x0000000636367c20 */ /* 0x000fe20008410000 */
[----:B------:R-:W-:Y:S02]  /*2090*/  IMAD.MOV.U32 R5, RZ, RZ, -0x80 ;  /* 0xffffff80ff057424 */ /* 0x000fe400078e00ff */
[----:B------:R-:W-:Y:S01]  /*20a0*/  FMUL.FTZ R55, R55, UR6 ;  /* 0x0000000637377c20 */ /* 0x000fe20008410000 */
[----:B------:R-:W-:Y:S01]  /*20b0*/  FMUL.FTZ R58, R58, UR6 ;  /* 0x000000063a3a7c20 */ /* 0x000fe20008410000 */
[----:B------:R-:W-:Y:S01]  /*20c0*/  FMUL.FTZ R20, R24, UR6 ;  /* 0x0000000618147c20 */ /* 0x000fe20008410000 */
[----:B------:R-:W-:Y:S01]  /*20d0*/  IMAD R5, R88, R5, 0x80 ;  /* 0x0000008058057424 */ /* 0x000fe200078e0205 */
[----:B------:R1:W5:Y:S01]  /*20e0*/  MUFU.TANH R104, R31 ;  /* 0x0000001f00687308 */ /* 0x0003620000002400 */
[----:B------:R-:W-:Y:S01]  /*20f0*/  FMUL.FTZ R24, R33, UR6 ;  /* 0x0000000621187c20 */ /* 0x000fe20008410000 */
[----:B------:R-:W-:Y:S01]  /*2100*/  FMUL.FTZ R59, R59, UR6 ;  /* 0x000000063b3b7c20 */ /* 0x000fe20008410000 */
[----:B---3--:R-:W-:-:S02]  /*2110*/  VIADD R30, R5, 0x1 ;  /* 0x00000001051e7836 */ /* 0x008fc40000000000 */
[----:B------:R-:W-:Y:S01]  /*2120*/  FMUL.FTZ R62, R62, UR6 ;  /* 0x000000063e3e7c20 */ /* 0x000fe20008410000 */
[----:B------:R-:W-:Y:S01]  /*2130*/  FMUL.FTZ R70, R70, UR6 ;  /* 0x0000000646467c20 */ /* 0x000fe20008410000 */
[----:B------:R-:W-:Y:S01]  /*2140*/  FMUL.FTZ R63, R63, UR6 ;  /* 0x000000063f3f7c20 */ /* 0x000fe20008410000 */
[----:B------:R-:W-:Y:S01]  /*2150*/  IMAD R30, R23, -0x2, R30 ;  /* 0xfffffffe171e7824 */ /* 0x000fe200078e021e */
[----:B------:R-:W3:Y:S01]  /*2160*/  MUFU.TANH R34, R34 ;  /* 0x0000002200227308 */ /* 0x000ee20000002400 */
[----:B0-----:R-:W-:Y:S01]  /*2170*/  @P2 SHF.R.U32.HI R26, RZ, R27, R6 ;  /* 0x0000001bff1a2219 */ /* 0x001fe20000011606 */
[----:B------:R-:W-:Y:S02]  /*2180*/  IMAD.IADD R6, R16, 0x1, R5 ;  /* 0x0000000110067824 */ /* 0x000fe400078e0205 */
[----:B------:R-:W-:Y:S01]  /*2190*/  FMUL.FTZ R66, R66, UR6 ;  /* 0x0000000642427c20 */ /* 0x000fe20008410000 */
[----:B------:R-:W-:Y:S01]  /*21a0*/  IADD3 R98, -R17, R30, R16 ;  /* 0x0000001e11627210 */ /* 0x000fe20007ffe110 */
[----:B------:R-:W-:Y:S01]  /*21b0*/  FMUL.FTZ R67, R67, UR6 ;  /* 0x0000000643437c20 */ /* 0x000fe20008410000 */
[----:B------:R-:W0:Y:S01]  /*21c0*/  SHFL.IDX PT, R29, R26, 0x1, 0x1c1f ;  /* 0x003c1f001a1d7f89 */ /* 0x000e2200000e0000 */
[----:B------:R-:W-:Y:S01]  /*21d0*/  IMAD R27, R23, -0x2, R6 ;  /* 0xfffffffe171b7824 */ /* 0x000fe200078e0206 */
        /* <DEDUP_REMOVED lines=17> */
[----:B------:R-:W3:Y:S01]  /*22f0*/  SHFL.IDX PT, R26, R26, RZ, 0x1c1f ;  /* 0x001c1fff1a1a7589 */ /* 0x000ee200000e0000 */
[----:B------:R-:W-:Y:S01]  /*2300*/  FMUL.FTZ R25, R25, UR6 ;  /* 0x0000000619197c20 */ /* 0x000fe20008410000 */
[----:B------:R-:W-:Y:S01]  /*2310*/  FMUL.FTZ R60, R60, UR6 ;  /* 0x000000063c3c7c20 */ /* 0x000fe20008410000 */
[----:B------:R-:W-:Y:S01]  /*2320*/  FMUL.FTZ R64, R64, UR6 ;  /* 0x0000000640407c20 */ /* 0x000fe20008410000 */
[----:B------:R-:W-:Y:S01]  /*2330*/  FMUL.FTZ R14, R37, UR6 ;  /* 0x00000006250e7c20 */ /* 0x000fe20008410000 */
[----:B0-----:R-:W-:Y:S01]  /*2340*/  VIADDMNMX R29, R29, R98, R27, PT ;  /* 0x000000621d1d7246 */ /* 0x001fe2000380011b */
[----:B------:R-:W-:Y:S01]  /*2350*/  FMUL.FTZ R68, R68, UR6 ;  /* 0x0000000644447c20 */ /* 0x000fe20008410000 */
[----:B------:R-:W0:Y:S01]  /*2360*/  MUFU.TANH R42, R42 ;  /* 0x0000002a002a7308 */ /* 0x000e220000002400 */
[----:B------:R-:W-:Y:S01]  /*2370*/  FMUL.FTZ R72, R72, UR6 ;  /* 0x0000000648487c20 */ /* 0x000fe20008410000 */
[----:B------:R-:W-:Y:S01]  /*2380*/  ISETP.GT.AND P3, PT, R29, RZ, PT ;  /* 0x000000ff1d00720c */ /* 0x000fe20003f64270 */
[----:B------:R-:W-:Y:S01]  /*2390*/  FMUL.FTZ R13, R41, UR6 ;  /* 0x00000006290d7c20 */ /* 0x000fe20008410000 */
[C---:B------:R-:W-:Y:S01]  /*23a0*/  ISETP.GT.AND P4, PT, R29.reuse, 0x1, PT ;  /* 0x000000011d00780c */ /* 0x040fe20003f84270 */
[----:B------:R-:W-:Y:S01]  /*23b0*/  FMUL.FTZ R76, R76, UR6 ;  /* 0x000000064c4c7c20 */ /* 0x000fe20008410000 */
[----:B------:R-:W-:Y:S01]  /*23c0*/  ISETP.GT.AND P5, PT, R29, 0x8, PT ;  /* 0x000000081d00780c */ /* 0x000fe20003fa4270 */
[----:B------:R-:W-:Y:S01]  /*23d0*/  FMUL.FTZ R10, R45, UR6 ;  /* 0x000000062d0a7c20 */ /* 0x000fe20008410000 */
[----:B--2---:R-:W-:Y:S01]  /*23e0*/  FSEL R100, R100, -INF , P3 ;  /* 0xff80000064647808 */ /* 0x004fe20001800000 */
[----:B------:R-:W2:Y:S01]  /*23f0*/  MUFU.TANH R43, R43 ;  /* 0x0000002b002b7308 */ /* 0x000ea20000002400 */
[----:B-1----:R-:W-:Y:S01]  /*2400*/  FSEL R31, R32, -INF , P4 ;  /* 0xff800000201f7808 */ /* 0x002fe20002000000 */
[----:B------:R-:W-:Y:S01]  /*2410*/  FMUL.FTZ R80, R80, UR6 ;  /* 0x0000000650507c20 */ /* 0x000fe20008410000 */
[----:B------:R-:W-:Y:S01]  /*2420*/  ISETP.GT.AND P3, PT, R29, 0x9, PT ;  /* 0x000000091d00780c */ /* 0x000fe20003f64270 */
[----:B------:R-:W-:Y:S01]  /*2430*/  FMUL.FTZ R9, R49, UR6 ;  /* 0x0000000631097c20 */ /* 0x000fe20008410000 */
[----:B----4-:R-:W-:Y:S01]  /*2440*/  FSEL R102, R102, -INF , P5 ;  /* 0xff80000066667808 */ /* 0x010fe20002800000 */
[----:B------:R-:W-:Y:S01]  /*2450*/  FMUL.FTZ R84, R84, UR6 ;  /* 0x0000000654547c20 */ /* 0x000fe20008410000 */
[----:B------:R-:W-:Y:S01]  /*2460*/  FMNMX.FTZ R5, R100, R31, !PT ;  /* 0x0000001f64057209 */ /* 0x000fe20007810000 */
[----:B------:R-:W1:Y:S01]  /*2470*/  MUFU.TANH R46, R46 ;  /* 0x0000002e002e7308 */ /* 0x000e620000002400 */
[----:B------:R-:W-:Y:S01]  /*2480*/  ISETP.GT.AND P4, PT, R29, 0x10, PT ;  /* 0x000000101d00780c */ /* 0x000fe20003f84270 */
[----:B------:R-:W-:Y:S01]  /*2490*/  FMUL.FTZ R4, R53, UR6 ;  /* 0x0000000635047c20 */ /* 0x000fe20008410000 */
[----:B-----5:R-:W-:Y:S01]  /*24a0*/  FSEL R104, R104, -INF , P3 ;  /* 0xff80000068687808 */ /* 0x020fe20001800000 */
[----:B------:R-:W-:Y:S01]  /*24b0*/  FMUL.FTZ R3, R57, UR6 ;  /* 0x0000000639037c20 */ /* 0x000fe20008410000 */
[----:B------:R-:W-:Y:S01]  /*24c0*/  FMNMX.FTZ R5, R102, R5, !PT ;  /* 0x0000000566057209 */ /* 0x000fe20007810000 */
[----:B------:R-:W-:Y:S01]  /*24d0*/  FMUL.FTZ R61, R61, UR6 ;  /* 0x000000063d3d7c20 */ /* 0x000fe20008410000 */
[----:B------:R-:W-:Y:S01]  /*24e0*/  ISETP.GT.AND P3, PT, R29, 0x11, PT ;  /* 0x000000111d00780c */ /* 0x000fe20003f64270 */
[----:B------:R-:W4:Y:S01]  /*24f0*/  MUFU.TANH R47, R47 ;  /* 0x0000002f002f7308 */ /* 0x000f220000002400 */
[----:B---3--:R-:W-:Y:S01]  /*2500*/  FSEL R106, R34, -INF , P4 ;  /* 0xff800000226a7808 */ /* 0x008fe20002000000 */
[----:B------:R-:W-:Y:S01]  /*2510*/  FMUL.FTZ R65, R65, UR6 ;  /* 0x0000000641417c20 */ /* 0x000fe20008410000 */
[----:B------:R-:W-:Y:S01]  /*2520*/  FMNMX.FTZ R5, R104, R5, !PT ;  /* 0x0000000568057209 */ /* 0x000fe20007810000 */
[----:B------:R-:W-:Y:S01]  /*2530*/  FMUL.FTZ R69, R69, UR6 ;  /* 0x0000000645457c20 */ /* 0x000fe20008410000 */
[----:B------:R-:W-:Y:S01]  /*2540*/  ISETP.GT.AND P4, PT, R29, 0x18, PT ;  /* 0x000000181d00780c */ /* 0x000fe20003f84270 */
[----:B------:R-:W-:Y:S01]  /*2550*/  FMUL.FTZ R73, R73, UR6 ;  /* 0x0000000649497c20 */ /* 0x000fe20008410000 */
[----:B------:R-:W-:Y:S01]  /*2560*/  FSEL R108, R35, -INF , P3 ;  /* 0xff800000236c7808 */ /* 0x000fe20001800000 */
[----:B------:R-:W3:Y:S01]  /*2570*/  MUFU.TANH R50, R50 ;  /* 0x0000003200327308 */ /* 0x000ee20000002400 */
[----:B------:R-:W-:Y:S01]  /*2580*/  FMNMX.FTZ R5, R106, R5, !PT ;  /* 0x000000056a057209 */ /* 0x000fe20007810000 */
[----:B------:R-:W-:Y:S01]  /*2590*/  FMUL.FTZ R77, R77, UR6 ;  /* 0x000000064d4d7c20 */ /* 0x000fe20008410000 */
[----:B------:R-:W-:Y:S01]  /*25a0*/  ISETP.GT.AND P3, PT, R29, 0x19, PT ;  /* 0x000000191d00780c */ /* 0x000fe20003f64270 */
[----:B------:R-:W-:Y:S01]  /*25b0*/  FMUL.FTZ R81, R81, UR6 ;  /* 0x0000000651517c20 */ /* 0x000fe20008410000 */
[----:B------:R-:W-:Y:S01]  /*25c0*/  FSEL R110, R38, -INF , P4 ;  /* 0xff800000266e7808 */ /* 0x000fe20002000000 */
[----:B------:R-:W-:Y:S01]  /*25d0*/  FMUL.FTZ R85, R85, UR6 ;  /* 0x0000000655557c20 */ /* 0x000fe20008410000 */
[----:B------:R-:W-:Y:S01]  /*25e0*/  FMNMX.FTZ R5, R108, R5, !PT ;  /* 0x000000056c057209 */ /* 0x000fe20007810000 */
[----:B------:R-:W5:Y:S01]  /*25f0*/  MUFU.TANH R51, R51 ;  /* 0x0000003300337308 */ /* 0x000f620000002400 */
[----:B------:R-:W-:Y:S01]  /*2600*/  ISETP.GT.AND P4, PT, R29, 0x20, PT ;  /* 0x000000201d00780c */ /* 0x000fe20003f84270 */
[----:B------:R5:W-:Y:S01]  /*2610*/  @!P1 SYNCS.ARRIVE.TRANS64.RED.A1T0 RZ, [R0+URZ], RZ ;  /* 0x000000ff00ff99a7 */ /* 0x000be2000810043f */
[----:B------:R-:W-:-:S02]  /*2620*/  FSEL R112, R39, -INF , P3 ;  /* 0xff80000027707808 */ /* 0x000fc40001800000 */
[----:B------:R-:W-:Y:S02]  /*2630*/  FMNMX.FTZ R5, R110, R5, !PT ;  /* 0x000000056e057209 */ /* 0x000fe40007810000 */
[C---:B------:R-:W-:Y:S01]  /*2640*/  ISETP.GT.AND P3, PT, R29.reuse, 0x21, PT ;  /* 0x000000211d00780c */ /* 0x040fe20003f64270 */
[----:B------:R-:W5:Y:S01]  /*2650*/  MUFU.TANH R54, R54 ;  /* 0x0000003600367308 */ /* 0x000f620000002400 */
[----:B0-----:R-:W-:Y:S02]  /*2660*/  FSEL R114, R42, -INF , P4 ;  /* 0xff8000002a727808 */ /* 0x001fe40002000000 */
[----:B------:R-:W-:Y:S02]  /*2670*/  FMNMX.FTZ R5, R112, R5, !PT ;  /* 0x0000000570057209 */ /* 0x000fe40007810000 */
[----:B------:R-:W-:Y:S02]  /*2680*/  ISETP.GT.AND P4, PT, R29, 0x28, PT ;  /* 0x000000281d00780c */ /* 0x000fe40003f84270 */
[----:B--2---:R-:W-:Y:S01]  /*2690*/  FSEL R96, R43, -INF , P3 ;  /* 0xff8000002b607808 */ /* 0x004fe20001800000 */
[----:B------:R-:W-:Y:S01]  /*26a0*/  MUFU.TANH R55, R55 ;  /* 0x0000003700377308 */ /* 0x000fe20000002400 */
[----:B------:R-:W-:-:S02]  /*26b0*/  FMNMX.FTZ R5, R114, R5, !PT ;  /* 0x0000000572057209 */ /* 0x000fc40007810000 */
[C---:B------:R-:W-:Y:S02]  /*26c0*/  ISETP.GT.AND P3, PT, R29.reuse, 0x29, PT ;  /* 0x000000291d00780c */ /* 0x040fe40003f64270 */
[----:B-1----:R-:W-:Y:S02]  /*26d0*/  FSEL R94, R46, -INF , P4 ;  /* 0xff8000002e5e7808 */ /* 0x002fe40002000000 */
[----:B------:R-:W-:Y:S01]  /*26e0*/  FMNMX.FTZ R5, R96, R5, !PT ;  /* 0x0000000560057209 */ /* 0x000fe20007810000 */
[----:B------:R-:W0:Y:S01]  /*26f0*/  MUFU.TANH R58, R58 ;  /* 0x0000003a003a7308 */ /* 0x000e220000002400 */
[----:B------:R-:W-:Y:S02]  /*2700*/  ISETP.GT.AND P4, PT, R29, 0x30, PT ;  /* 0x000000301d00780c */ /* 0x000fe40003f84270 */
[----:B----4-:R-:W-:Y:S02]  /*2710*/  FSEL R92, R47, -INF , P3 ;  /* 0xff8000002f5c7808 */ /* 0x010fe40001800000 */
[----:B------:R-:W-:Y:S01]  /*2720*/  FMNMX.FTZ R33, R94, R5, !PT ;  /* 0x000000055e217209 */ /* 0x000fe20007810000 */
[----:B------:R-:W-:Y:S01]  /*2730*/  FMUL.FTZ R5, R74, UR6 ;  /* 0x000000064a057c20 */ /* 0x000fe20008410000 */
[----:B------:R-:W-:Y:S01]  /*2740*/  ISETP.GT.AND P3, PT, R29, 0x31, PT ;  /* 0x000000311d00780c */ /* 0x000fe20003f64270 */
[----:B------:R-:W-:Y:S01]  /*2750*/  MUFU.TANH R59, R59 ;  /* 0x0000003b003b7308 */ /* 0x000fe20000002400 */
[----:B---3--:R-:W-:-:S02]  /*2760*/  FSEL R90, R50, -INF , P4 ;  /* 0xff800000325a7808 */ /* 0x008fc40002000000 */
[----:B------:R-:W-:Y:S02]  /*2770*/  FMNMX.FTZ R33, R92, R33, !PT ;  /* 0x000000215c217209 */ /* 0x000fe40007810000 */
[----:B------:R-:W-:Y:S02]  /*2780*/  ISETP.GT.AND P4, PT, R29, 0x38, PT ;  /* 0x000000381d00780c */ /* 0x000fe40003f84270 */
[----:B-----5:R-:W-:Y:S01]  /*2790*/  FSEL R74, R51, -INF , P3 ;  /* 0xff800000334a7808 */ /* 0x020fe20001800000 */
[----:B------:R-:W1:Y:S01]  /*27a0*/  MUFU.TANH R30, R62 ;  /* 0x0000003e001e7308 */ /* 0x000e620000002400 */
[----:B------:R-:W-:Y:S02]  /*27b0*/  FMNMX.FTZ R33, R90, R33, !PT ;  /* 0x000000215a217209 */ /* 0x000fe40007810000 */
[----:B------:R-:W-:Y:S02]  /*27c0*/  ISETP.GT.AND P3, PT, R29, 0x39, PT ;  /* 0x000000391d00780c */ /* 0x000fe40003f64270 */
[----:B------:R-:W-:-:S02]  /*27d0*/  FMNMX.FTZ R33, R74, R33, !PT ;  /* 0x000000214a217209 */ /* 0x000fc40007810000 */
[----:B------:R-:W-:Y:S01]  /*27e0*/  VIADDMNMX R27, R26, R98, R27, PT ;  /* 0x000000621a1b7246 */ /* 0x000fe2000380011b */
[----:B------:R2:W-:Y:S03]  /*27f0*/  MUFU.TANH R38, R70 ;  /* 0x0000004600267308 */ /* 0x0005e60000002400 */
[----:B------:R-:W-:-:S05]  /*2800*/  ISETP.GT.AND P5, PT, R27, 0x8, PT ;  /* 0x000000081b00780c */ /* 0x000fca0003fa4270 */
[----:B------:R-:W3:Y:S01]  /*2810*/  MUFU.TANH R63, R63 ;  /* 0x0000003f003f7308 */ /* 0x000ee20000002400 */
[----:B--2---:R-:W-:Y:S02]  /*2820*/  FSEL R70, R54, -INF , P4 ;  /* 0xff80000036467808 */ /* 0x004fe40002000000 */
[C---:B------:R-:W-:Y:S02]  /*2830*/  ISETP.GT.AND P4, PT, R29.reuse, 0x40, PT ;  /* 0x000000401d00780c */ /* 0x040fe40003f84270 */
[----:B------:R-:W-:Y:S02]  /*2840*/  FMNMX.FTZ R33, R70, R33, !PT ;  /* 0x0000002146217209 */ /* 0x000fe40007810000 */
[----:B0-----:R-:W-:Y:S01]  /*2850*/  FSEL R62, R58, -INF , P4 ;  /* 0xff8000003a3e7808 */ /* 0x001fe20002000000 */
[----:B------:R0:W2:Y:S01]  /*2860*/  MUFU.TANH R32, R66 ;  /* 0x0000004200207308 */ /* 0x0000a20000002400 */
[----:B------:R-:W-:-:S04]  /*2870*/  ISETP.GT.AND P4, PT, R29, 0x48, PT ;  /* 0x000000481d00780c */ /* 0x000fc80003f84270 */
[----:B-1----:R-:W-:Y:S02]  /*2880*/  FSEL R30, R30, -INF , P4 ;  /* 0xff8000001e1e7808 */ /* 0x002fe40002000000 */
[----:B------:R-:W-:Y:S01]  /*2890*/  ISETP.GT.AND P4, PT, R29, 0x50, PT ;  /* 0x000000501d00780c */ /* 0x000fe20003f84270 */
[----:B------:R-:W1:Y:S01]  /*28a0*/  MUFU.TANH R36, R67 ;  /* 0x0000004300247308 */ /* 0x000e620000002400 */
[----:B0-----:R-:W-:Y:S02]  /*28b0*/  FSEL R66, R55, -INF , P3 ;  /* 0xff80000037427808 */ /* 0x001fe40001800000 */
[----:B------:R-:W-:Y:S02]  /*28c0*/  ISETP.GT.AND P3, PT, R29, 0x41, PT ;  /* 0x000000411d00780c */ /* 0x000fe40003f64270 */
[----:B------:R-:W-:Y:S02]  /*28d0*/  FMNMX.FTZ R33, R66, R33, !PT ;  /* 0x0000002142217209 */ /* 0x000fe40007810000 */
[----:B------:R-:W-:Y:S01]  /*28e0*/  FSEL R58, R59, -INF , P3 ;  /* 0xff8000003b3a7808 */ /* 0x000fe20001800000 */
[----:B------:R-:W0:Y:S01]  /*28f0*/  MUFU.TANH R44, R71 ;  /* 0x00000047002c7308 */ /* 0x000e220000002400 */
[----:B------:R-:W-:-:S02]  /*2900*/  FMNMX.FTZ R33, R62, R33, !PT ;  /* 0x000000213e217209 */ /* 0x000fc40007810000 */
[----:B------:R-:W-:Y:S02]  /*2910*/  ISETP.GT.AND P3, PT, R29, 0x49, PT ;  /* 0x000000491d00780c */ /* 0x000fe40003f64270 */
[----:B------:R-:W-:Y:S02]  /*2920*/  FMNMX.FTZ R33, R58, R33, !PT ;  /* 0x000000213a217209 */ /* 0x000fe40007810000 */
[----:B---3--:R-:W-:Y:S01]  /*2930*/  FSEL R34, R63, -INF , P3 ;  /* 0xff8000003f227808 */ /* 0x008fe20001800000 */
[----:B------:R-:W3:Y:S01]  /*2940*/  MUFU.TANH R5, R5 ;  /* 0x0000000500057308 */ /* 0x000ee20000002400 */
[----:B------:R-:W-:Y:S02]  /*2950*/  FMNMX.FTZ R33, R30, R33, !PT ;  /* 0x000000211e217209 */ /* 0x000fe40007810000 */
[----:B------:R-:W-:Y:S02]  /*2960*/  ISETP.GT.AND P3, PT, R29, 0x51, PT ;  /* 0x000000511d00780c */ /* 0x000fe40003f64270 */
[----:B--2---:R-:W-:-:S02]  /*2970*/  FSEL R32, R32, -INF , P4 ;  /* 0xff80000020207808 */ /* 0x004fc40002000000 */
[----:B------:R-:W-:Y:S01]  /*2980*/  FMNMX.FTZ R33, R34, R33, !PT ;  /* 0x0000002122217209 */ /* 0x000fe20007810000 */
[----:B------:R-:W2:Y:S01]  /*2990*/  MUFU.TANH R40, R75 ;  /* 0x0000004b00287308 */ /* 0x000ea20000002400 */
[C---:B------:R-:W-:Y:S02]  /*29a0*/  ISETP.GT.AND P4, PT, R29.reuse, 0x58, PT ;  /* 0x000000581d00780c */ /* 0x040fe40003f84270 */
[----:B-1----:R-:W-:Y:S02]  /*29b0*/  FSEL R36, R36, -INF , P3 ;  /* 0xff80000024247808 */ /* 0x002fe40001800000 */
[----:B------:R-:W-:Y:S02]  /*29c0*/  FMNMX.FTZ R33, R32, R33, !PT ;  /* 0x0000002120217209 */ /* 0x000fe40007810000 */
[----:B------:R-:W-:Y:S01]  /*29d0*/  ISETP.GT.AND P3, PT, R29, 0x59, PT ;  /* 0x000000591d00780c */ /* 0x000fe20003f64270 */
[----:B------:R-:W1:Y:S01]  /*29e0*/  MUFU.TANH R46, R78 ;  /* 0x0000004e002e7308 */ /* 0x000e620000002400 */
[----:B------:R-:W-:-:S02]  /*29f0*/  FSEL R38, R38, -INF , P4 ;  /* 0xff80000026267808 */ /* 0x000fc40002000000 */
[----:B------:R-:W-:Y:S02]  /*2a00*/  FMNMX.FTZ R33, R36, R33, !PT ;  /* 0x0000002124217209 */ /* 0x000fe40007810000 */
[C---:B------:R-:W-:Y:S02]  /*2a10*/  ISETP.GT.AND P4, PT, R29.reuse, 0x60, PT ;  /* 0x000000601d00780c */ /* 0x040fe40003f84270 */
[----:B0-----:R-:W-:Y:S01]  /*2a20*/  FSEL R44, R44, -INF , P3 ;  /* 0xff8000002c2c7808 */ /* 0x001fe20001800000 */
[----:B------:R-:W0:Y:S01]  /*2a30*/  MUFU.TANH R48, R79 ;  /* 0x0000004f00307308 */ /* 0x000e220000002400 */
[----:B------:R-:W-:Y:S02]  /*2a40*/  FMNMX.FTZ R33, R38, R33, !PT ;  /* 0x0000002126217209 */ /* 0x000fe40007810000 */
[----:B------:R-:W-:Y:S02]  /*2a50*/  ISETP.GT.AND P3, PT, R29, 0x61, PT ;  /* 0x000000611d00780c */ /* 0x000fe40003f64270 */
[----:B---3--:R-:W-:-:S02]  /*2a60*/  FSEL R42, R5, -INF , P4 ;  /* 0xff800000052a7808 */ /* 0x008fc40002000000 */
[----:B------:R-:W-:Y:S01]  /*2a70*/  FMNMX.FTZ R33, R44, R33, !PT ;  /* 0x000000212c217209 */ /* 0x000fe20007810000 */
[----:B------:R-:W3:Y:S01]  /*2a80*/  MUFU.TANH R50, R82 ;  /* 0x0000005200327308 */ /* 0x000ee20000002400 */
[C---:B------:R-:W-:Y:S02]  /*2a90*/  ISETP.GT.AND P4, PT, R29.reuse, 0x68, PT ;  /* 0x000000681d00780c */ /* 0x040fe40003f84270 */
[----:B--2---:R-:W-:Y:S02]  /*2aa0*/  FSEL R40, R40, -INF , P3 ;  /* 0xff80000028287808 */ /* 0x004fe40001800000 */
[----:B------:R-:W-:Y:S02]  /*2ab0*/  FMNMX.FTZ R33, R42, R33, !PT ;  /* 0x000000212a217209 */ /* 0x000fe40007810000 */
[----:B------:R-:W-:Y:S01]  /*2ac0*/  ISETP.GT.AND P3, PT, R29, 0x69, PT ;  /* 0x000000691d00780c */ /* 0x000fe20003f64270 */
[----:B------:R-:W2:Y:S01]  /*2ad0*/  MUFU.TANH R52, R83 ;  /* 0x0000005300347308 */ /* 0x000ea20000002400 */
[----:B-1----:R-:W-:-:S02]  /*2ae0*/  FSEL R46, R46, -INF , P4 ;  /* 0xff8000002e2e7808 */ /* 0x002fc40002000000 */
        /* <DEDUP_REMOVED lines=8> */
[----:B------:R-:W1:Y:S01]  /*2b70*/  MUFU.TANH R54, R87 ;  /* 0x0000005700367308 */ /* 0x000e620000002400 */
[C---:B------:R-:W-:Y:S02]  /*2b80*/  ISETP.GT.AND P4, PT, R29.reuse, 0x78, PT ;  /* 0x000000781d00780c */ /* 0x040fe40003f84270 */
[----:B--2---:R-:W-:Y:S02]  /*2b90*/  FSEL R52, R52, -INF , P3 ;  /* 0xff80000034347808 */ /* 0x004fe40001800000 */
[----:B------:R-:W-:Y:S02]  /*2ba0*/  FMNMX.FTZ R33, R50, R33, !PT ;  /* 0x0000002132217209 */ /* 0x000fe40007810000 */
[----:B------:R-:W-:Y:S01]  /*2bb0*/  ISETP.GT.AND P3, PT, R29, 0x79, PT ;  /* 0x000000791d00780c */ /* 0x000fe20003f64270 */
[----:B------:R-:W-:Y:S01]  /*2bc0*/  MUFU.TANH R20, R20 ;  /* 0x0000001400147308 */ /* 0x000fe20000002400 */
[----:B0-----:R-:W-:-:S02]  /*2bd0*/  FSEL R56, R56, -INF , P4 ;  /* 0xff80000038387808 */ /* 0x001fc40002000000 */
[----:B------:R-:W-:Y:S02]  /*2be0*/  FMNMX.FTZ R33, R52, R33, !PT ;  /* 0x0000002134217209 */ /* 0x000fe40007810000 */
[----:B------:R-:W-:Y:S02]  /*2bf0*/  ISETP.GT.AND P4, PT, R27, 0x1, PT ;  /* 0x000000011b00780c */ /* 0x000fe40003f84270 */
[----:B------:R-:W-:Y:S01]  /*2c00*/  FMNMX.FTZ R33, R56, R33, !PT ;  /* 0x0000002138217209 */ /* 0x000fe20007810000 */
[----:B------:R-:W0:Y:S01]  /*2c10*/  MUFU.TANH R25, R25 ;  /* 0x0000001900197308 */ /* 0x000e220000002400 */
[----:B-1----:R-:W-:-:S04]  /*2c20*/  FSEL R54, R54, -INF , P3 ;  /* 0xff80000036367808 */ /* 0x002fc80001800000 */
[----:B------:R-:W-:-:S03]  /*2c30*/  FMNMX.FTZ R33, R54, R33, !PT ;  /* 0x0000002136217209 */ /* 0x000fc60007810000 */
[----:B------:R-:W1:Y:S02]  /*2c40*/  MUFU.TANH R89, R89 ;  /* 0x0000005900597308 */ /* 0x000e640000002400 */
[----:B------:R-:W2:Y:S06]  /*2c50*/  SHFL.BFLY PT, R6, R33, 0x2, 0x1f ;  /* 0x0c401f0021067f89 */ /* 0x000eac00000e0000 */
[----:B------:R-:W3:Y:S01]  /*2c60*/  MUFU.TANH R28, R28 ;  /* 0x0000001c001c7308 */ /* 0x000ee20000002400 */
[----:B0-----:R-:W-:Y:S02]  /*2c70*/  FSEL R25, R25, -INF , P4 ;  /* 0xff80000019197808 */ /* 0x001fe40002000000 */
[----:B------:R-:W-:-:S05]  /*2c80*/  ISETP.GT.AND P4, PT, R27, 0x10, PT ;  /* 0x000000101b00780c */ /* 0x000fca0003f84270 */
[----:B------:R-:W0:Y:S08]  /*2c90*/  MUFU.TANH R21, R21 ;  /* 0x0000001500157308 */ /* 0x000e300000002400 */
[----:B------:R-:W-:Y:S01]  /*2ca0*/  MUFU.TANH R24, R24 ;  /* 0x0000001800187308 */ /* 0x000fe20000002400 */
[----:B--2---:R-:W-:-:S05]  /*2cb0*/  FMNMX.FTZ R6, R33, R6, !PT ;  /* 0x0000000621067209 */ /* 0x004fca0007810000 */
[----:B------:R-:W2:Y:S02]  /*2cc0*/  SHFL.BFLY PT, R5, R6, 0x1, 0x1f ;  /* 0x0c201f0006057f89 */ /* 0x000ea400000e0000 */
[----:B------:R-:W-:Y:S08]  /*2cd0*/  MUFU.TANH R35, R60 ;  /* 0x0000003c00237308 */ /* 0x000ff00000002400 */
[----:B------:R-:W4:Y:S08]  /*2ce0*/  MUFU.TANH R15, R15 ;  /* 0x0000000f000f7308 */ /* 0x000f300000002400 */
[----:B------:R1:W-:Y:S01]  /*2cf0*/  MUFU.TANH R37, R64 ;  /* 0x0000004000257308 */ /* 0x0003e20000002400 */
[----:B--2---:R-:W-:Y:S01]  /*2d00*/  FMNMX.FTZ R6, R6, R5, !PT ;  /* 0x0000000506067209 */ /* 0x004fe20007810000 */
[----:B------:R-:W-:Y:S01]  /*2d10*/  IMAD.U32 R5, RZ, RZ, UR7 ;  /* 0x00000007ff057e24 */ /* 0x000fe2000f8e00ff */
[----:B-1----:R-:W-:-:S05]  /*2d20*/  FSEL R64, R89, -INF , P5 ;  /* 0xff80000059407808 */ /* 0x002fca0002800000 */
[----:B------:R-:W-:Y:S01]  /*2d30*/  MUFU.TANH R14, R14 ;  /* 0x0000000e000e7308 */ /* 0x000fe20000002400 */
[C---:B------:R-:W-:Y:S01]  /*2d40*/  FSETP.NEU.FTZ.AND P3, PT, R6.reuse, -INF , PT ;  /* 0xff8000000600780b */ /* 0x040fe20003f7d000 */
[----:B------:R-:W-:-:S05]  /*2d50*/  FMUL.FTZ R29, R6, R5 ;  /* 0x00000005061d7220 */ /* 0x000fca0000410000 */
[----:B------:R-:W-:Y:S01]  /*2d60*/  FSEL R33, R29, RZ, P3 ;  /* 0x000000ff1d217208 */ /* 0x000fe20001800000 */
[----:B------:R3:W-:Y:S01]  /*2d70*/  MUFU.TANH R39, R68 ;  /* 0x0000004400277308 */ /* 0x0007e20000002400 */
[----:B------:R-:W-:-:S03]  /*2d80*/  ISETP.GT.AND P3, PT, R27, RZ, PT ;  /* 0x000000ff1b00720c */ /* 0x000fc60003f64270 */
[-CC-:B------:R-:W-:Y:S01]  /*2d90*/  FFMA.FTZ R181, R100, R5.reuse, -R33.reuse ;  /* 0x0000000564b57223 */ /* 0x180fe20000010821 */
[----:B------:R-:W-:Y:S01]  /*2da0*/  FSEL R60, R20, -INF , P3 ;  /* 0xff800000143c7808 */ /* 0x000fe20001800000 */
[--C-:B------:R-:W-:Y:S01]  /*2db0*/  FFMA.FTZ R183, R102, R5, -R33.reuse ;  /* 0x0000000566b77223 */ /* 0x100fe20000010821 */
[C---:B------:R-:W-:Y:S01]  /*2dc0*/  ISETP.GT.AND P3, PT, R27.reuse, 0x9, PT ;  /* 0x000000091b00780c */ /* 0x040fe20003f64270 */
[----:B------:R-:W1:Y:S01]  /*2dd0*/  MUFU.TANH R12, R12 ;  /* 0x0000000c000c7308 */ /* 0x000e620000002400 */
[----:B------:R-:W-:Y:S01]  /*2de0*/  FMNMX.FTZ R29, R60, R25, !PT ;  /* 0x000000193c1d7209 */ /* 0x000fe20007810000 */
[-CC-:B------:R-:W-:Y:S01]  /*2df0*/  FFMA.FTZ R20, R104, R5.reuse, -R33.reuse ;  /* 0x0000000568147223 */ /* 0x180fe20000010821 */
[----:B---3--:R-:W-:Y:S01]  /*2e00*/  FSEL R68, R28, -INF , P3 ;  /* 0xff8000001c447808 */ /* 0x008fe20001800000 */
[--C-:B------:R-:W-:Y:S01]  /*2e10*/  FFMA.FTZ R177, R106, R5, -R33.reuse ;  /* 0x000000056ab17223 */ /* 0x100fe20000010821 */
[----:B------:R-:W-:Y:S01]  /*2e20*/  FMNMX.FTZ R29, R64, R29, !PT ;  /* 0x0000001d401d7209 */ /* 0x000fe20007810000 */
[--C-:B------:R-:W-:Y:S01]  /*2e30*/  FFMA.FTZ R108, R108, R5, -R33.reuse ;  /* 0x000000056c6c7223 */ /* 0x100fe20000010821 */
[----:B------:R-:W-:Y:S01]  /*2e40*/  ISETP.GT.AND P3, PT, R27, 0x11, PT ;  /* 0x000000111b00780c */ /* 0x000fe20003f64270 */
[----:B------:R0:W-:Y:S01]  /*2e50*/  MUFU.TANH R41, R72 ;  /* 0x0000004800297308 */ /* 0x0001e20000002400 */
[----:B------:R-:W-:Y:S01]  /*2e60*/  FMNMX.FTZ R29, R68, R29, !PT ;  /* 0x0000001d441d7209 */ /* 0x000fe20007810000 */
[-CC-:B------:R-:W-:Y:S01]  /*2e70*/  FFMA.FTZ R175, R94, R5.reuse, -R33.reuse ;  /* 0x000000055eaf7223 */ /* 0x180fe20000010821 */
[-CC-:B------:R-:W-:Y:S01]  /*2e80*/  FFMA.FTZ R179, R110, R5.reuse, -R33.reuse ;  /* 0x000000056eb37223 */ /* 0x180fe20000010821 */
[-CC-:B------:R-:W-:Y:S01]  /*2e90*/  FFMA.FTZ R169, R90, R5.reuse, -R33.reuse ;  /* 0x000000055aa97223 */ /* 0x180fe20000010821 */
[-CC-:B------:R-:W-:Y:S01]  /*2ea0*/  FFMA.FTZ R173, R114, R5.reuse, -R33.reuse ;  /* 0x0000000572ad7223 */ /* 0x180fe20000010821 */
[-CC-:B------:R-:W-:Y:S01]  /*2eb0*/  FFMA.FTZ R171, R70, R5.reuse, -R33.reuse ;  /* 0x0000000546ab7223 */ /* 0x180fe20000010821 */
[-CC-:B------:R-:W-:Y:S01]  /*2ec0*/  FFMA.FTZ R165, R62, R5.reuse, -R33.reuse ;  /* 0x000000053ea57223 */ /* 0x180fe20000010821 */
[----:B------:R-:W-:Y:S01]  /*2ed0*/  MUFU.TANH R13, R13 ;  /* 0x0000000d000d7308 */ /* 0x000fe20000002400 */
[----:B0-----:R-:W-:Y:S01]  /*2ee0*/  FSEL R72, R21, -INF , P4 ;  /* 0xff80000015487808 */ /* 0x001fe20002000000 */
[-CC-:B------:R-:W-:Y:S01]  /*2ef0*/  FFMA.FTZ R28, R58, R5.reuse, -R33.reuse ;  /* 0x000000053a1c7223 */ /* 0x180fe20000010821 */
[----:B------:R-:W-:Y:S01]  /*2f00*/  ISETP.GT.AND P4, PT, R27, 0x18, PT ;  /* 0x000000181b00780c */ /* 0x000fe20003f84270 */
[--C-:B------:R-:W-:Y:S01]  /*2f10*/  FFMA.FTZ R31, R31, R5, -R33.reuse ;  /* 0x000000051f1f7223 */ /* 0x100fe20000010821 */
[----:B------:R-:W-:Y:S01]  /*2f20*/  FMNMX.FTZ R29, R72, R29, !PT ;  /* 0x0000001d481d7209 */ /* 0x000fe20007810000 */
[-CC-:B------:R-:W-:Y:S01]  /*2f30*/  FFMA.FTZ R157, R42, R5.reuse, -R33.reuse ;  /* 0x000000052a9d7223 */ /* 0x180fe20000010821 */
[----:B----4-:R-:W-:Y:S01]  /*2f40*/  FSEL R78, R15, -INF , P4 ;  /* 0xff8000000f4e7808 */ /* 0x010fe20002000000 */
[----:B------:R0:W-:Y:S01]  /*2f50*/  MUFU.TANH R116, R76 ;  /* 0x0000004c00747308 */ /* 0x0001e20000002400 */
[C---:B------:R-:W-:Y:S01]  /*2f60*/  ISETP.GT.AND P4, PT, R27.reuse, 0x20, PT ;  /* 0x000000201b00780c */ /* 0x040fe20003f84270 */
[-CC-:B------:R-:W-:Y:S01]  /*2f70*/  FFMA.FTZ R167, R30, R5.reuse, -R33.reuse ;  /* 0x000000051ea77223 */ /* 0x180fe20000010821 */
[-CC-:B------:R-:W-:Y:S01]  /*2f80*/  FFMA.FTZ R161, R32, R5.reuse, -R33.reuse ;  /* 0x0000000520a17223 */ /* 0x180fe20000010821 */
[-CC-:B------:R-:W-:Y:S01]  /*2f90*/  FFMA.FTZ R30, R34, R5.reuse, -R33.reuse ;  /* 0x00000005221e7223 */ /* 0x180fe20000010821 */
[----:B-1----:R-:W-:Y:S01]  /*2fa0*/  FSEL R82, R12, -INF , P4 ;  /* 0xff8000000c527808 */ /* 0x002fe20002000000 */
[-CC-:B------:R-:W-:Y:S01]  /*2fb0*/  FFMA.FTZ R12, R112, R5.reuse, -R33.reuse ;  /* 0x00000005700c7223 */ /* 0x180fe20000010821 */
[C---:B------:R-:W-:Y:S01]  /*2fc0*/  ISETP.GT.AND P4, PT, R27.reuse, 0x28, PT ;  /* 0x000000281b00780c */ /* 0x040fe20003f84270 */
[----:B------:R-:W1:Y:S01]  /*2fd0*/  MUFU.TANH R11, R11 ;  /* 0x0000000b000b7308 */ /* 0x000e620000002400 */
[----:B0-----:R-:W-:Y:S01]  /*2fe0*/  FSEL R76, R24, -INF , P3 ;  /* 0xff800000184c7808 */ /* 0x001fe20001800000 */
[-CC-:B------:R-:W-:Y:S01]  /*2ff0*/  FFMA.FTZ R24, R66, R5.reuse, -R33.reuse ;  /* 0x0000000542187223 */ /* 0x180fe20000010821 */
[----:B------:R-:W-:Y:S01]  /*3000*/  ISETP.GT.AND P3, PT, R27, 0x19, PT ;  /* 0x000000191b00780c */ /* 0x000fe20003f64270 */
[--C-:B------:R-:W-:Y:S01]  /*3010*/  FFMA.FTZ R32, R36, R5, -R33.reuse ;  /* 0x0000000524207223 */ /* 0x100fe20000010821 */
[----:B------:R-:W-:Y:S01]  /*3020*/  FMNMX.FTZ R29, R76, R29, !PT ;  /* 0x0000001d4c1d7209 */ /* 0x000fe20007810000 */
[-CC-:B------:R-:W-:Y:S01]  /*3030*/  FFMA.FTZ R163, R38, R5.reuse, -R33.reuse ;  /* 0x0000000526a37223 */ /* 0x180fe20000010821 */
[--C-:B------:R-:W-:Y:S01]  /*3040*/  FFMA.FTZ R34, R44, R5, -R33.reuse ;  /* 0x000000052c227223 */ /* 0x100fe20000010821 */
[----:B------:R-:W-:Y:S01]  /*3050*/  MUFU.TANH R10, R10 ;  /* 0x0000000a000a7308 */ /* 0x000fe20000002400 */
[----:B------:R-:W-:Y:S01]  /*3060*/  FMNMX.FTZ R29, R78, R29, !PT ;  /* 0x0000001d4e1d7209 */ /* 0x000fe20007810000 */
[-CC-:B------:R-:W-:Y:S01]  /*3070*/  FFMA.FTZ R36, R40, R5.reuse, -R33.reuse ;  /* 0x0000000528247223 */ /* 0x180fe20000010821 */
[-CC-:B------:R-:W-:Y:S01]  /*3080*/  FFMA.FTZ R159, R46, R5.reuse, -R33.reuse ;  /* 0x000000052e9f7223 */ /* 0x180fe20000010821 */
[-CC-:B------:R-:W-:Y:S01]  /*3090*/  FFMA.FTZ R38, R48, R5.reuse, -R33.reuse ;  /* 0x0000000530267223 */ /* 0x180fe20000010821 */
[-CC-:B------:R-:W-:Y:S01]  /*30a0*/  FFMA.FTZ R153, R50, R5.reuse, -R33.reuse ;  /* 0x0000000532997223 */ /* 0x180fe20000010821 */
[-CC-:B------:R-:W-:Y:S01]  /*30b0*/  FFMA.FTZ R52, R52, R5.reuse, -R33.reuse ;  /* 0x0000000534347223 */ /* 0x180fe20000010821 */
[----:B------:R-:W-:Y:S01]  /*30c0*/  FFMA.FTZ R155, R56, R5, -R33 ;  /* 0x00000005389b7223 */ /* 0x000fe20000010821 */
[----:B------:R0:W-:Y:S01]  /*30d0*/  MUFU.TANH R118, R80 ;  /* 0x0000005000767308 */ /* 0x0001e20000002400 */
[----:B-1----:R-:W-:Y:S01]  /*30e0*/  FSEL R86, R11, -INF , P4 ;  /* 0xff8000000b567808 */ /* 0x002fe20002000000 */
[----:B------:R-:W1:Y:S01]  /*30f0*/  @P2 LDC R46, c[0x0][0x450] ;  /* 0x00011400ff2e2b82 */ /* 0x000e620000000800 */
[----:B------:R-:W-:-:S05]  /*3100*/  ISETP.GT.AND P4, PT, R27, 0x30, PT ;  /* 0x000000301b00780c */ /* 0x000fca0003f84270 */
[----:B------:R-:W2:Y:S01]  /*3110*/  MUFU.TANH R8, R8 ;  /* 0x0000000800087308 */ /* 0x000ea20000002400 */
[----:B0-----:R-:W-:Y:S02]  /*3120*/  FSEL R80, R14, -INF , P3 ;  /* 0xff8000000e507808 */ /* 0x001fe40001800000 */
[----:B------:R-:W-:Y:S02]  /*3130*/  ISETP.GT.AND P3, PT, R27, 0x21, PT ;  /* 0x000000211b00780c */ /* 0x000fe40003f64270 */
[----:B------:R-:W-:-:S03]  /*3140*/  FMNMX.FTZ R29, R80, R29, !PT ;  /* 0x0000001d501d7209 */ /* 0x000fc60007810000 */
[----:B------:R-:W0:Y:S01]  /*3150*/  MUFU.TANH R9, R9 ;  /* 0x0000000900097308 */ /* 0x000e220000002400 */
[----:B------:R-:W-:-:S07]  /*3160*/  FMNMX.FTZ R29, R82, R29, !PT ;  /* 0x0000001d521d7209 */ /* 0x000fce0007810000 */
[----:B------:R3:W-:Y:S01]  /*3170*/  MUFU.TANH R120, R84 ;  /* 0x0000005400787308 */ /* 0x0007e20000002400 */
[----:B--2---:R-:W-:Y:S01]  /*3180*/  FSEL R100, R8, -INF , P4 ;  /* 0xff80000008647808 */ /* 0x004fe20002000000 */
[----:B------:R-:W-:Y:S01]  /*3190*/  FFMA.FTZ R8, R74, R5, -R33 ;  /* 0x000000054a087223 */ /* 0x000fe20000010821 */
[----:B------:R-:W-:-:S05]  /*31a0*/  ISETP.GT.AND P4, PT, R27, 0x38, PT ;  /* 0x000000381b00780c */ /* 0x000fca0003f84270 */
[----:B------:R-:W2:Y:S01]  /*31b0*/  MUFU.TANH R7, R7 ;  /* 0x0000000700077308 */ /* 0x000ea20000002400 */
[----:B---3--:R-:W-:Y:S02]  /*31c0*/  FSEL R84, R13, -INF , P3 ;  /* 0xff8000000d547808 */ /* 0x008fe40001800000 */
[C---:B------:R-:W-:Y:S02]  /*31d0*/  ISETP.GT.AND P3, PT, R27.reuse, 0x29, PT ;  /* 0x000000291b00780c */ /* 0x040fe40003f64270 */
[----:B------:R-:W-:Y:S02]  /*31e0*/  FMNMX.FTZ R29, R84, R29, !PT ;  /* 0x0000001d541d7209 */ /* 0x000fe40007810000 */
[----:B------:R-:W-:Y:S01]  /*31f0*/  FSEL R98, R10, -INF , P3 ;  /* 0xff8000000a627808 */ /* 0x000fe20001800000 */
[----:B------:R-:W3:Y:S01]  /*3200*/  MUFU.TANH R4, R4 ;  /* 0x0000000400047308 */ /* 0x000ee20000002400 */
[----:B------:R-:W-:Y:S02]  /*3210*/  FMNMX.FTZ R29, R86, R29, !PT ;  /* 0x0000001d561d7209 */ /* 0x000fe40007810000 */
[----:B------:R-:W-:-:S02]  /*3220*/  ISETP.GT.AND P3, PT, R27, 0x31, PT ;  /* 0x000000311b00780c */ /* 0x000fc40003f64270 */
[----:B------:R-:W-:Y:S02]  /*3230*/  FMNMX.FTZ R29, R98, R29, !PT ;  /* 0x0000001d621d7209 */ /* 0x000fe40007810000 */
[----:B0-----:R-:W-:Y:S01]  /*3240*/  FSEL R102, R9, -INF , P3 ;  /* 0xff80000009667808 */ /* 0x001fe20001800000 */
[----:B------:R-:W0:Y:S01]  /*3250*/  MUFU.TANH R2, R2 ;  /* 0x0000000200027308 */ /* 0x000e220000002400 */
[----:B------:R-:W-:Y:S02]  /*3260*/  FMNMX.FTZ R29, R100, R29, !PT ;  /* 0x0000001d641d7209 */ /* 0x000fe40007810000 */
[----:B------:R-:W-:Y:S02]  /*3270*/  ISETP.GT.AND P3, PT, R27, 0x39, PT ;  /* 0x000000391b00780c */ /* 0x000fe40003f64270 */
[----:B--2---:R-:W-:Y:S01]  /*3280*/  FSEL R104, R7, -INF , P4 ;  /* 0xff80000007687808 */ /* 0x004fe20002000000 */
[----:B------:R-:W-:Y:S01]  /*3290*/  FFMA.FTZ R7, R96, R5, -R33 ;  /* 0x0000000560077223 */ /* 0x000fe20000010821 */
[----:B------:R-:W-:Y:S01]  /*32a0*/  FMNMX.FTZ R29, R102, R29, !PT ;  /* 0x0000001d661d7209 */ /* 0x000fe20007810000 */
[----:B------:R-:W2:Y:S01]  /*32b0*/  MUFU.TANH R3, R3 ;  /* 0x0000000300037308 */ /* 0x000ea20000002400 */
[----:B------:R-:W-:-:S02]  /*32c0*/  ISETP.GT.AND P4, PT, R27, 0x40, PT ;  /* 0x000000401b00780c */ /* 0x000fc40003f84270 */
[----:B---3--:R-:W-:Y:S02]  /*32d0*/  FSEL R96, R4, -INF , P3 ;  /* 0xff80000004607808 */ /* 0x008fe40001800000 */
[----:B------:R-:W-:Y:S02]  /*32e0*/  FMNMX.FTZ R29, R104, R29, !PT ;  /* 0x0000001d681d7209 */ /* 0x000fe40007810000 */
[C---:B------:R-:W-:Y:S01]  /*32f0*/  ISETP.GT.AND P3, PT, R27.reuse, 0x41, PT ;  /* 0x000000411b00780c */ /* 0x040fe20003f64270 */
[----:B------:R-:W3:Y:S01]  /*3300*/  MUFU.TANH R61, R61 ;  /* 0x0000003d003d7308 */ /* 0x000ee20000002400 */
[----:B0-----:R-:W-:Y:S01]  /*3310*/  FSEL R106, R2, -INF , P4 ;  /* 0xff800000026a7808 */ /* 0x001fe20002000000 */
[--C-:B------:R-:W-:Y:S01]  /*3320*/  FFMA.FTZ R2, R92, R5, -R33.reuse ;  /* 0x000000055c027223 */ /* 0x100fe20000010821 */
[----:B------:R-:W-:Y:S01]  /*3330*/  FMNMX.FTZ R29, R96, R29, !PT ;  /* 0x0000001d601d7209 */ /* 0x000fe20007810000 */
[----:B------:R-:W-:Y:S01]  /*3340*/  FFMA.FTZ R33, R54, R5, -R33 ;  /* 0x0000000536217223 */ /* 0x000fe20000010821 */
[----:B------:R-:W-:-:S02]  /*3350*/  ISETP.GT.AND P4, PT, R27, 0x48, PT ;  /* 0x000000481b00780c */ /* 0x000fc40003f84270 */
[----:B------:R-:W-:Y:S01]  /*3360*/  FMNMX.FTZ R29, R106, R29, !PT ;  /* 0x0000001d6a1d7209 */ /* 0x000fe20007810000 */
[----:B------:R-:W0:Y:S01]  /*3370*/  MUFU.TANH R65, R65 ;  /* 0x0000004100417308 */ /* 0x000e220000002400 */
[----:B--2---:R-:W-:Y:S02]  /*3380*/  FSEL R94, R3, -INF , P3 ;  /* 0xff800000035e7808 */ /* 0x004fe40001800000 */
[----:B------:R-:W-:Y:S02]  /*3390*/  ISETP.GT.AND P3, PT, R27, 0x49, PT ;  /* 0x000000491b00780c */ /* 0x000fe40003f64270 */
[----:B------:R-:W-:-:S03]  /*33a0*/  FMNMX.FTZ R29, R94, R29, !PT ;  /* 0x0000001d5e1d7209 */ /* 0x000fc60007810000 */
[----:B------:R2:W-:Y:S01]  /*33b0*/  MUFU.EX2 R14, R108 ;  /* 0x0000006c000e7308 */ /* 0x0005e20000000800 */
[----:B---3--:R-:W-:Y:S02]  /*33c0*/  FSEL R92, R61, -INF , P3 ;  /* 0xff8000003d5c7808 */ /* 0x008fe40001800000 */
[----:B------:R-:W-:-:S05]  /*33d0*/  ISETP.GT.AND P3, PT, R27, 0x51, PT ;  /* 0x000000511b00780c */ /* 0x000fca0003f64270 */
[----:B------:R-:W3:Y:S01]  /*33e0*/  MUFU.TANH R69, R69 ;  /* 0x0000004500457308 */ /* 0x000ee20000002400 */
[----:B--2---:R-:W-:Y:S02]  /*33f0*/  FSEL R108, R35, -INF , P4 ;  /* 0xff800000236c7808 */ /* 0x004fe40002000000 */
[----:B------:R-:W-:Y:S02]  /*3400*/  ISETP.GT.AND P4, PT, R27, 0x50, PT ;  /* 0x000000501b00780c */ /* 0x000fe40003f84270 */
[----:B------:R-:W-:Y:S02]  /*3410*/  FMNMX.FTZ R29, R108, R29, !PT ;  /* 0x0000001d6c1d7209 */ /* 0x000fe40007810000 */
[----:B------:R-:W-:Y:S01]  /*3420*/  FSEL R110, R37, -INF , P4 ;  /* 0xff800000256e7808 */ /* 0x000fe20002000000 */
[----:B------:R-:W2:Y:S01]  /*3430*/  MUFU.TANH R73, R73 ;  /* 0x0000004900497308 */ /* 0x000ea20000002400 */
[----:B------:R-:W-:Y:S01]  /*3440*/  FMNMX.FTZ R29, R92, R29, !PT ;  /* 0x0000001d5c1d7209 */ /* 0x000fe20007810000 */
[----:B------:R-:W4:Y:S01]  /*3450*/  @P2 LDC R37, c[0x0][0x44c] ;  /* 0x00011300ff252b82 */ /* 0x000f220000000800 */
[----:B------:R-:W-:-:S02]  /*3460*/  ISETP.GT.AND P4, PT, R27, 0x58, PT ;  /* 0x000000581b00780c */ /* 0x000fc40003f84270 */
[----:B0-----:R-:W-:Y:S02]  /*3470*/  FSEL R90, R65, -INF , P3 ;  /* 0xff800000415a7808 */ /* 0x001fe40001800000 */
[----:B------:R-:W-:Y:S01]  /*3480*/  FMNMX.FTZ R29, R110, R29, !PT ;  /* 0x0000001d6e1d7209 */ /* 0x000fe20007810000 */
[----:B------:R-:W0:Y:S01]  /*3490*/  MUFU.TANH R77, R77 ;  /* 0x0000004d004d7308 */ /* 0x000e220000002400 */
[----:B------:R-:W-:Y:S02]  /*34a0*/  ISETP.GT.AND P3, PT, R27, 0x59, PT ;  /* 0x000000591b00780c */ /* 0x000fe40003f64270 */
[----:B------:R-:W-:Y:S01]  /*34b0*/  FSEL R112, R39, -INF , P4 ;  /* 0xff80000027707808 */ /* 0x000fe20002000000 */
[----:B------:R-:W-:Y:S01]  /*34c0*/  IMAD.MOV.U32 R39, RZ, RZ, R18 ;  /* 0x000000ffff277224 */ /* 0x000fe200078e0012 */
[----:B------:R-:W-:Y:S02]  /*34d0*/  FMNMX.FTZ R29, R90, R29, !PT ;  /* 0x0000001d5a1d7209 */ /* 0x000fe40007810000 */
[----:B------:R-:W-:Y:S01]  /*34e0*/  ISETP.GT.AND P4, PT, R27, 0x60, PT ;  /* 0x000000601b00780c */ /* 0x000fe20003f84270 */
[----:B------:R-:W5:Y:S01]  /*34f0*/  MUFU.TANH R81, R81 ;  /* 0x0000005100517308 */ /* 0x000f620000002400 */
[----:B---3--:R-:W-:-:S02]  /*3500*/  FSEL R74, R69, -INF , P3 ;  /* 0xff800000454a7808 */ /* 0x008fc40001800000 */
[----:B------:R-:W-:Y:S02]  /*3510*/  FMNMX.FTZ R29, R112, R29, !PT ;  /* 0x0000001d701d7209 */ /* 0x000fe40007810000 */
[----:B------:R-:W-:Y:S02]  /*3520*/  ISETP.GT.AND P3, PT, R27, 0x61, PT ;  /* 0x000000611b00780c */ /* 0x000fe40003f64270 */
[----:B------:R-:W-:Y:S01]  /*3530*/  FSEL R114, R41, -INF , P4 ;  /* 0xff80000029727808 */ /* 0x000fe20002000000 */
[----:B------:R-:W-:Y:S01]  /*3540*/  MUFU.TANH R85, R85 ;  /* 0x0000005500557308 */ /* 0x000fe20000002400 */
[----:B------:R-:W-:Y:S01]  /*3550*/  FMNMX.FTZ R29, R74, R29, !PT ;  /* 0x0000001d4a1d7209 */ /* 0x000fe20007810000 */
[----:B----4-:R-:W-:Y:S01]  /*3560*/  @P2 IMAD.HI.U32 R37, R18, R37, RZ ;  /* 0x0000002512252227 */ /* 0x010fe200078e00ff */
[----:B------:R-:W-:Y:S02]  /*3570*/  ISETP.GT.AND P4, PT, R27, 0x68, PT ;  /* 0x000000681b00780c */ /* 0x000fe40003f84270 */
[----:B--2---:R-:W-:-:S02]  /*3580*/  FSEL R70, R73, -INF , P3 ;  /* 0xff80000049467808 */ /* 0x004fc40001800000 */
[----:B------:R-:W-:Y:S01]  /*3590*/  FMNMX.FTZ R29, R114, R29, !PT ;  /* 0x0000001d721d7209 */ /* 0x000fe20007810000 */
[----:B------:R-:W-:Y:S01]  /*35a0*/  MUFU.EX2 R181, R181 ;  /* 0x000000b500b57308 */ /* 0x000fe20000000800 */
[C---:B------:R-:W-:Y:S02]  /*35b0*/  ISETP.GT.AND P3, PT, R27.reuse, 0x69, PT ;  /* 0x000000691b00780c */ /* 0x040fe40003f64270 */
[----:B------:R-:W-:Y:S02]  /*35c0*/  FSEL R116, R116, -INF , P4 ;  /* 0xff80000074747808 */ /* 0x000fe40002000000 */
[----:B------:R-:W-:Y:S02]  /*35d0*/  FMNMX.FTZ R29, R70, R29, !PT ;  /* 0x0000001d461d7209 */ /* 0x000fe40007810000 */
[----:B------:R-:W-:Y:S01]  /*35e0*/  ISETP.GT.AND P4, PT, R27, 0x70, PT ;  /* 0x000000701b00780c */ /* 0x000fe20003f84270 */
[----:B------:R-:W2:Y:S01]  /*35f0*/  MUFU.EX2 R26, R31 ;  /* 0x0000001f001a7308 */ /* 0x000ea20000000800 */
[----:B0-----:R-:W-:-:S02]  /*3600*/  FSEL R66, R77, -INF , P3 ;  /* 0xff8000004d427808 */ /* 0x001fc40001800000 */
[----:B------:R-:W-:Y:S02]  /*3610*/  FMNMX.FTZ R29, R116, R29, !PT ;  /* 0x0000001d741d7209 */ /* 0x000fe40007810000 */
[C---:B------:R-:W-:Y:S02]  /*3620*/  ISETP.GT.AND P3, PT, R27.reuse, 0x71, PT ;  /* 0x000000711b00780c */ /* 0x040fe40003f64270 */
[----:B------:R-:W-:Y:S01]  /*3630*/  FSEL R118, R118, -INF , P4 ;  /* 0xff80000076767808 */ /* 0x000fe20002000000 */
[----:B------:R-:W0:Y:S01]  /*3640*/  MUFU.EX2 R183, R183 ;  /* 0x000000b700b77308 */ /* 0x000e220000000800 */
[----:B------:R-:W-:Y:S02]  /*3650*/  FMNMX.FTZ R29, R66, R29, !PT ;  /* 0x0000001d421d7209 */ /* 0x000fe40007810000 */
[----:B------:R-:W-:Y:S02]  /*3660*/  ISETP.GT.AND P4, PT, R27, 0x78, PT ;  /* 0x000000781b00780c */ /* 0x000fe40003f84270 */
[----:B-----5:R-:W-:-:S02]  /*3670*/  FSEL R62, R81, -INF , P3 ;  /* 0xff800000513e7808 */ /* 0x020fc40001800000 */
[----:B------:R-:W-:Y:S01]  /*3680*/  FMNMX.FTZ R29, R118, R29, !PT ;  /* 0x0000001d761d7209 */ /* 0x000fe20007810000 */
[----:B------:R-:W3:Y:S01]  /*3690*/  MUFU.EX2 R20, R20 ;  /* 0x0000001400147308 */ /* 0x000ee20000000800 */
[----:B------:R-:W-:Y:S01]  /*36a0*/  ISETP.GT.AND P3, PT, R27, 0x79, PT ;  /* 0x000000791b00780c */ /* 0x000fe20003f64270 */
[----:B--2---:R-:W-:Y:S01]  /*36b0*/  FADD.FTZ R42, R181, R26 ;  /* 0x0000001ab52a7221 */ /* 0x004fe20000010000 */
[----:B------:R-:W-:Y:S02]  /*36c0*/  FSEL R120, R120, -INF , P4 ;  /* 0xff80000078787808 */ /* 0x000fe40002000000 */
[----:B------:R-:W-:Y:S02]  /*36d0*/  FMNMX.FTZ R29, R62, R29, !PT ;  /* 0x0000001d3e1d7209 */ /* 0x000fe40007810000 */
[----:B------:R-:W-:Y:S01]  /*36e0*/  FSEL R58, R85, -INF , P3 ;  /* 0xff800000553a7808 */ /* 0x000fe20001800000 */
[----:B------:R-:W2:Y:S01]  /*36f0*/  MUFU.EX2 R177, R177 ;  /* 0x000000b100b17308 */ /* 0x000ea20000000800 */
[----:B------:R-:W-:-:S02]  /*3700*/  FMNMX.FTZ R29, R120, R29, !PT ;  /* 0x0000001d781d7209 */ /* 0x000fc40007810000 */
[----:B-1----:R-:W-:Y:S02]  /*3710*/  @P2 SHF.R.U32.HI R39, RZ, R46, R37 ;  /* 0x0000002eff272219 */ /* 0x002fe40000011625 */
[----:B------:R-:W-:Y:S02]  /*3720*/  FMNMX.FTZ R29, R58, R29, !PT ;  /* 0x0000001d3a1d7209 */ /* 0x000fe40007810000 */
[----:B------:R-:W-:Y:S01]  /*3730*/  IADD3 R41, R39, R16, -R17 ;  /* 0x0000001027297210 */ /* 0x000fe20007ffe811 */
[----:B------:R-:W1:Y:S01]  /*3740*/  MUFU.EX2 R179, R179 ;  /* 0x000000b300b37308 */ /* 0x000e620000000800 */
[----:B------:R-:W-:Y:S01]  /*3750*/  F2FP.BF16.F32.PACK_AB R181, R26, R181 ;  /* 0x000000b51ab5723e */ /* 0x000fe200000010ff */
[----:B------:R-:W4:Y:S06]  /*3760*/  SHFL.BFLY PT, R10, R29, 0x2, 0x1f ;  /* 0x0c401f001d0a7f89 */ /* 0x000f2c00000e0000 */
[----:B------:R-:W5:Y:S08]  /*3770*/  MUFU.EX2 R12, R12 ;  /* 0x0000000c000c7308 */ /* 0x000f700000000800 */
[----:B------:R-:W-:Y:S08]  /*3780*/  MUFU.EX2 R4, R7 ;  /* 0x0000000700047308 */ /* 0x000ff00000000800 */
[----:B------:R-:W5:Y:S01]  /*3790*/  MUFU.EX2 R173, R173 ;  /* 0x000000ad00ad7308 */ /* 0x000f620000000800 */
[----:B----4-:R-:W-:Y:S01]  /*37a0*/  FMNMX.FTZ R3, R29, R10, !PT ;  /* 0x0000000a1d037209 */ /* 0x010fe20007810000 */
[----:B0-----:R-:W-:Y:S01]  /*37b0*/  FADD.FTZ R29, R183, R42 ;  /* 0x0000002ab71d7221 */ /* 0x001fe20000010000 */
[----:B---3--:R-:W-:-:S03]  /*37c0*/  F2FP.BF16.F32.PACK_AB R183, R20, R183 ;  /* 0x000000b714b7723e */ /* 0x008fc600000010ff */
[----:B------:R-:W0:Y:S01]  /*37d0*/  SHFL.BFLY PT, R10, R3, 0x1, 0x1f ;  /* 0x0c201f00030a7f89 */ /* 0x000e2200000e0000 */
[----:B------:R-:W-:Y:S01]  /*37e0*/  FADD.FTZ R42, R20, R29 ;  /* 0x0000001d142a7221 */ /* 0x000fe20000010000 */
[----:B------:R-:W-:Y:S03]  /*37f0*/  MUFU.EX2 R175, R175 ;  /* 0x000000af00af7308 */ /* 0x000fe60000000800 */
[----:B--2---:R-:W-:Y:S01]  /*3800*/  FADD.FTZ R31, R177, R42 ;  /* 0x0000002ab11f7221 */ /* 0x004fe20000010000 */
[----:B------:R-:W-:-:S03]  /*3810*/  F2FP.BF16.F32.PACK_AB R177, R14, R177 ;  /* 0x000000b10eb1723e */ /* 0x000fc600000010ff */
[----:B------:R-:W-:Y:S01]  /*3820*/  FADD.FTZ R42, R14, R31 ;  /* 0x0000001f0e2a7221 */ /* 0x000fe20000010000 */
[----:B------:R1:W-:Y:S08]  /*3830*/  MUFU.EX2 R40, R33 ;  /* 0x0000002100287308 */ /* 0x0003f00000000800 */
[----:B------:R-:W-:Y:S01]  /*3840*/  MUFU.EX2 R2, R2 ;  /* 0x0000000200027308 */ /* 0x000fe20000000800 */
[----:B-1----:R-:W-:Y:S01]  /*3850*/  FADD.FTZ R33, R179, R42 ;  /* 0x0000002ab3217221 */ /* 0x002fe20000010000 */
[----:B-----5:R-:W-:-:S03]  /*3860*/  F2FP.BF16.F32.PACK_AB R179, R12, R179 ;  /* 0x000000b30cb3723e */ /* 0x020fc600000010ff */
[----:B------:R-:W-:Y:S01]  /*3870*/  FADD.FTZ R44, R12, R33 ;  /* 0x000000210c2c7221 */ /* 0x000fe20000010000 */
[----:B0-----:R-:W-:Y:S02]  /*3880*/  FMNMX.FTZ R10, R3, R10, !PT ;  /* 0x0000000a030a7209 */ /* 0x001fe40007810000 */
[----:B------:R-:W-:Y:S01]  /*3890*/  MUFU.EX2 R169, R169 ;  /* 0x000000a900a97308 */ /* 0x000fe20000000800 */
[----:B------:R-:W-:Y:S01]  /*38a0*/  FADD.FTZ R35, R173, R44 ;  /* 0x0000002cad237221 */ /* 0x000fe20000010000 */
[C---:B------:R-:W-:Y:S01]  /*38b0*/  FSETP.NEU.FTZ.AND P3, PT, R10.reuse, -INF , PT ;  /* 0xff8000000a00780b */ /* 0x040fe20003f7d000 */
[----:B------:R-:W-:Y:S01]  /*38c0*/  FMUL.FTZ R3, R10, R5 ;  /* 0x000000050a037220 */ /* 0x000fe20000410000 */
[----:B------:R-:W-:Y:S02]  /*38d0*/  SHF.R.S32.HI R44, RZ, 0x1f, R41 ;  /* 0x0000001fff2c7819 */ /* 0x000fe40000011429 */
[----:B------:R-:W-:Y:S02]  /*38e0*/  F2FP.BF16.F32.PACK_AB R173, R4, R173 ;  /* 0x000000ad04ad723e */ /* 0x000fe400000010ff */
[----:B------:R-:W-:Y:S01]  /*38f0*/  FSEL R3, R3, RZ, P3 ;  /* 0x000000ff03037208 */ /* 0x000fe20001800000 */
[----:B------:R-:W-:Y:S01]  /*3900*/  MUFU.EX2 R8, R8 ;  /* 0x0000000800087308 */ /* 0x000fe20000000800 */
[----:B------:R-:W-:-:S03]  /*3910*/  LEA.HI R44, R44, R41, RZ, 0x7 ;  /* 0x000000292c2c7211 */ /* 0x000fc600078f38ff */
        /* <DEDUP_REMOVED lines=32> */
[-CC-:B------:R-:W-:Y:S01]  /*3b20*/  FFMA.FTZ R66, R66, R5.reuse, -R3.reuse ;  /* 0x0000000542427223 */ /* 0x180fe20000010803 */
[-CC-:B------:R-:W-:Y:S01]  /*3b30*/  FFMA.FTZ R118, R118, R5.reuse, -R3.reuse ;  /* 0x0000000576767223 */ /* 0x180fe20000010803 */
[-CC-:B------:R-:W-:Y:S01]  /*3b40*/  FFMA.FTZ R62, R62, R5.reuse, -R3.reuse ;  /* 0x000000053e3e7223 */ /* 0x180fe20000010803 */
[-CC-:B------:R-:W-:Y:S01]  /*3b50*/  FFMA.FTZ R120, R120, R5.reuse, -R3.reuse ;  /* 0x0000000578787223 */ /* 0x180fe20000010803 */
[----:B------:R-:W-:Y:S01]  /*3b60*/  FFMA.FTZ R58, R58, R5, -R3 ;  /* 0x000000053a3a7223 */ /* 0x000fe20000010803 */
[----:B------:R-:W-:Y:S01]  /*3b70*/  F2FP.BF16.F32.PACK_AB R180, R25, R60 ;  /* 0x0000003c19b4723e */ /* 0x000fe200000010ff */
        /* <DEDUP_REMOVED lines=16> */
[----:B------:R-:W-:Y:S01]  /*3c80*/  VIADD R8, R88, 0xfffffffe ;  /* 0xfffffffe58087836 */ /* 0x000fe20000000000 */
[----:B------:R-:W-:Y:S02]  /*3c90*/  F2FP.BF16.F32.PACK_AB R176, R9, R72 ;  /* 0x0000004809b0723e */ /* 0x000fe400000010ff */
[----:B------:R-:W-:Y:S02]  /*3ca0*/  CS2R R88, SRZ ;  /* 0x0000000000587805 */ /* 0x000fe4000001ff00 */
[----:B------:R-:W1:Y:S01]  /*3cb0*/  MUFU.EX2 R82, R82 ;  /* 0x0000005200527308 */ /* 0x000e620000000800 */
[----:B--2---:R-:W-:-:S07]  /*3cc0*/  FADD.FTZ R0, R78, R33 ;  /* 0x000000214e007221 */ /* 0x004fce0000010000 */
[----:B------:R-:W2:Y:S01]  /*3cd0*/  MUFU.EX2 R13, R84 ;  /* 0x00000054000d7308 */ /* 0x000ea20000000800 */
[C---:B0-----:R-:W-:Y:S01]  /*3ce0*/  FADD.FTZ R35, R11.reuse, R0 ;  /* 0x000000000b237221 */ /* 0x041fe20000010000 */
[----:B------:R-:W-:Y:S02]  /*3cf0*/  F2FP.BF16.F32.PACK_AB R178, R11, R78 ;  /* 0x0000004e0bb2723e */ /* 0x000fe400000010ff */
[----:B------:R-:W-:-:S04]  /*3d00*/  SHF.R.S32.HI R11, RZ, 0x7, R44 ;  /* 0x00000007ff0b7819 */ /* 0x000fc8000001142c */
[----:B------:R-:W0:Y:S01]  /*3d10*/  MUFU.EX2 R171, R171 ;  /* 0x000000ab00ab7308 */ /* 0x000e220000000800 */
[----:B-1----:R-:W-:Y:S01]  /*3d20*/  FADD.FTZ R0, R82, R35 ;  /* 0x0000002352007221 */ /* 0x002fe20000010000 */
[----:B------:R-:W-:-:S04]  /*3d30*/  VIMNMX R11, RZ, R11, !PT ;  /* 0x0000000bff0b7248 */ /* 0x000fc80007fe0100 */
[----:B------:R-:W-:Y:S02]  /*3d40*/  ISETP.GE.AND P3, PT, R8, R11, PT ;  /* 0x0000000b0800720c */ /* 0x000fe40003f66270 */
        /* <DEDUP_REMOVED lines=24> */
[----:B------:R-:W-:Y:S02]  /*3ed0*/  F2FP.BF16.F32.PACK_AB R168, R21, R100 ;  /* 0x0000006415a8723e */ /* 0x000fe400000010ff */
[----:B------:R-:W-:-:S04]  /*3ee0*/  CS2R R100, SRZ ;  /* 0x0000000000647805 */ /* 0x000fc8000001ff00 */
        /* <DEDUP_REMOVED lines=10> */
[----:B------:R-:W-:Y:S02]  /*3f90*/  F2FP.BF16.F32.PACK_AB R170, R27, R104 ;  /* 0x000000681baa723e */ /* 0x000fe400000010ff */
[----:B------:R-:W-:-:S04]  /*3fa0*/  CS2R R104, SRZ ;  /* 0x0000000000687805 */ /* 0x000fc8000001ff00 */
        /* <DEDUP_REMOVED lines=45> */
[----:B------:R-:W-:Y:S02]  /*4280*/  F2FP.BF16.F32.PACK_AB R162, R35, R112 ;  /* 0x0000007023a2723e */ /* 0x000fe400000010ff */
[----:B------:R-:W-:-:S04]  /*4290*/  CS2R R112, SRZ ;  /* 0x0000000000707805 */ /* 0x000fc8000001ff00 */
        /* <DEDUP_REMOVED lines=9> */
[----:B------:R-:W-:Y:S02]  /*4330*/  F2FP.BF16.F32.PACK_AB R156, R37, R114 ;  /* 0x00000072259c723e */ /* 0x000fe400000010ff */
[----:B------:R-:W-:-:S04]  /*4340*/  CS2R R114, SRZ ;  /* 0x0000000000727805 */ /* 0x000fc8000001ff00 */
[----:B------:R-:W1:Y:S01]  /*4350*/  MUFU.EX2 R118, R118 ;  /* 0x0000007600767308 */ /* 0x000e620000000800 */
[----:B--2---:R-:W-:-:S07]  /*4360*/  FADD.FTZ R0, R116, R43 ;  /* 0x0000002b74007221 */ /* 0x004fce0000010000 */
        /* <DEDUP_REMOVED lines=8> */
[----:B------:R-:W-:Y:S01]  /*43f0*/  F2FP.BF16.F32.PACK_AB R152, R41, R118 ;  /* 0x000000762998723e */ /* 0x000fe200000010ff */
[----:B------:R-:W-:Y:S01]  /*4400*/  IMAD.MOV.U32 R0, RZ, RZ, 0x3f800000 ;  /* 0x3f800000ff007424 */ /* 0x000fe200078e00ff */
[----:B------:R-:W-:-:S04]  /*4410*/  CS2R R118, SRZ ;  /* 0x0000000000767805 */ /* 0x000fc8000001ff00 */
[----:B------:R-:W2:Y:S01]  /*4420*/  MUFU.EX2 R7, R58 ;  /* 0x0000003a00077308 */ /* 0x000ea20000000800 */
[----:B0-----:R-:W-:Y:S01]  /*4430*/  FADD.FTZ R3, R155, R2 ;  /* 0x000000029b037221 */ /* 0x001fe20000010000 */
[C---:B------:R-:W-:Y:S01]  /*4440*/  F2FP.BF16.F32.PACK_AB R155, R40.reuse, R155 ;  /* 0x0000009b289b723e */ /* 0x040fe200000010ff */
[----:B------:R-:W-:Y:S02]  /*4450*/  IMAD.MOV.U32 R2, RZ, RZ, 0x3f800000 ;  /* 0x3f800000ff027424 */ /* 0x000fe400078e00ff */
[----:B------:R-:W-:Y:S01]  /*4460*/  FADD.FTZ R3, R40, R3 ;  /* 0x0000000328037221 */ /* 0x000fe20000010000 */
[----:B-1----:R-:W-:Y:S01]  /*4470*/  FADD.FTZ R4, R120, R9 ;  /* 0x0000000978047221 */ /* 0x002fe20000010000 */
[----:B--2---:R-:W-:-:S03]  /*4480*/  F2FP.BF16.F32.PACK_AB R154, R7, R120 ;  /* 0x00000078079a723e */ /* 0x004fc600000010ff */
        /* <DEDUP_REMOVED lines=9> */
[----:B------:R-:W-:-:S07]  /*4520*/  IMAD.MOV.U32 R151, RZ, RZ, RZ ;  /* 0x000000ffff977224 */ /* 0x000fce00078e00ff */
.L_x_2462:
[----:B------:R-:W-:-:S04]  /*4530*/  UIADD3 UR6, UR60, 0x1, URZ ;  /* 0x000000013c067890 */ /* 0x000fc8000fffe03f */
[----:B------:R-:W-:-:S04]  /*4540*/  UISETP.NE.AND UP0, UPT, UR6, 0x2, UPT ;  /* 0x000000020600788c */ /* 0x000fc8000bf05270 */
[----:B------:R-:W-:Y:S02]  /*4550*/  USEL UR38, URZ, 0x1, UP0 ;  /* 0x000000013f267887 */ /* 0x000fe40008000000 */
[----:B------:R-:W-:Y:S02]  /*4560*/  USEL UR36, UR6, URZ, UP0 ;  /* 0x0000003f06247287 */ /* 0x000fe40008000000 */
[----:B------:R-:W-:Y:S01]  /*4570*/  ULOP3.LUT UR38, UR61, UR38, URZ, 0x3c, !UPT ;  /* 0x000000263d267292 */ /* 0x000fe2000f8e3c3f */
[----:B------:R-:W-:Y:S11]  /*4580*/  @!P0 BRA `(.L_x_2454) ;  /* 0x0000000000048947 */ /* 0x000ff60003800000 */
[----:B------:R-:W-:Y:S01]  /*4590*/  BPT.TRAP 0x1 ;  /* 0x000000040000795c */ /* 0x000fe20000300000 */
.L_x_2454:
[----:B------:R-:W-:Y:S01]  /*45a0*/  ULEA UR59, UR36, UR37, 0x3 ;  /* 0x00000025243b7291 */ /* 0x000fe2000f8e183f */
[----:B------:R-:W-:-:S04]  /*45b0*/  MOV R5, UR38 ;  /* 0x0000002600057c02 */ /* 0x000fc80008000f00 */
[----:B------:R-:W-:-:S04]  /*45c0*/  SHF.L.U32 R5, R5, 0x1f, RZ ;  /* 0x0000001f05057819 */ /* 0x000fc800000006ff */
[----:B------:R0:W1:Y:S01]  /*45d0*/  SYNCS.PHASECHK.TRANS64.TRYWAIT P3, [UR59+0x34830], R5 ;  /* 0x03483005ff0075a7 */ /* 0x000062000806017b */
[----:B------:R-:W-:Y:S05]  /*45e0*/  @!P0 BRA `(.L_x_2455) ;  /* 0x0000000000048947 */ /* 0x000fea0003800000 */
[----:B------:R-:W-:Y:S01]  /*45f0*/  BPT.TRAP 0x1 ;  /* 0x000000040000795c */ /* 0x000fe20000300000 */
.L_x_2455:
[----:B-1----:R-:W-:Y:S05]  /*4600*/  @P3 BRA `(.L_x_2456) ;  /* 0x0000000000083947 */ /* 0x002fea0003800000 */
[----:B------:R-:W1:Y:S02]  /*4610*/  SYNCS.PHASECHK.TRANS64.TRYWAIT P3, [UR59+0x34830], R5 ;  /* 0x03483005ff0075a7 */ /* 0x000e64000806017b */
[----:B-1----:R-:W-:Y:S05]  /*4620*/  @!P3 BRA `(.L_x_2457) ;  /* 0x000000ec0044b947 */ /* 0x002fea0003800000 */
.L_x_2456:
[----:B------:R-:W-:Y:S01]  /*4630*/  UIMAD UR54, UR36, 0xc00, UR39 ;  /* 0x00000c00243678a4 */ /* 0x000fe2000f8e0227 */
[----:B------:R-:W-:Y:S01]  /*4640*/  WARPGROUP.ARRIVE ;  /* 0x00000000000079c5 */ /* 0x000fe20000000000 */
[----:B------:R-:W-:Y:S01]  /*4650*/  UMOV UR55, 0x40000040 ;  /* 0x4000004000377882 */ /* 0x000fe20000000000 */
[----:B------:R-:W-:Y:S01]  /*4660*/  UMOV UR7, 0x40000040 ;  /* 0x4000004000077882 */ /* 0x000fe20000000000 */
[----:B------:R-:W-:Y:S01]  /*4670*/  UIADD3 UR6, UR54, 0x2, URZ ;  /* 0x0000000236067890 */ /* 0x000fe2000fffe03f */
[-C--:B------:R-:W-:Y:S01]  /*4680*/  FMUL.FTZ R88, R88, R2.reuse ;  /* 0x0000000258587220 */ /* 0x080fe20000410000 */
[----:B------:R-:W-:Y:S01]  /*4690*/  UIADD3 UR10, UR54, 0x4, URZ ;  /* 0x00000004360a7890 */ /* 0x000fe2000fffe03f */
[-C--:B------:R-:W-:Y:S01]  /*46a0*/  FMUL.FTZ R89, R89, R2.reuse ;  /* 0x0000000259597220 */ /* 0x080fe20000410000 */
[----:B------:R-:W-:Y:S01]  /*46b0*/  UMOV UR11, 0x40000040 ;  /* 0x40000040000b7882 */ /* 0x000fe20000000000 */
[----:B------:R-:W-:Y:S01]  /*46c0*/  HGMMA.64x128x16.F32.BF16 R24, gdesc[UR52], RZ, !UPT, gsb0 ;  /* 0x01e00000341879f0 */ /* 0x000fe2000c0018ff */
        /* <DEDUP_REMOVED lines=116> */
.L_x_2458:
[----:B------:R-:W-:Y:S01]  /*4e10*/  ULEA UR7, UR60, UR37, 0x3 ;  /* 0x000000253c077291 */ /* 0x000fe2000f8e183f */
[----:B------:R-:W-:-:S05]  /*4e20*/  IMAD.U32 R0, RZ, RZ, UR61 ;  /* 0x0000003dff007e24 */ /* 0x000fca000f8e00ff */
[----:B------:R-:W-:-:S04]  /*4e30*/  SHF.L.U32 R0, R0, 0x1f, RZ ;  /* 0x0000001f00007819 */ /* 0x000fc800000006ff */
[----:B------:R2:W3:Y:S01]  /*4e40*/  SYNCS.PHASECHK.TRANS64.TRYWAIT P3, [UR7+0x34850], R0 ;  /* 0x03485000ff0075a7 */ /* 0x0004e20008060147 */
[----:B------:R-:W-:Y:S05]  /*4e50*/  @!P0 BRA `(.L_x_2459) ;  /* 0x0000000000048947 */ /* 0x000fea0003800000 */
[----:B------:R-:W-:Y:S01]  /*4e60*/  BPT.TRAP 0x1 ;  /* 0x000000040000795c */ /* 0x000fe20000300000 */
.L_x_2459:
[----:B---3--:R-:W-:Y:S05]  /*4e70*/  @P3 BRA `(.L_x_2460) ;  /* 0x0000000000083947 */ /* 0x008fea0003800000 */
[----:B------:R-:W3:Y:S02]  /*4e80*/  SYNCS.PHASECHK.TRANS64.TRYWAIT P3, [UR7+0x34850], R0 ;  /* 0x03485000ff0075a7 */ /* 0x000ee40008060147 */
[----:B---3--:R-:W-:Y:S05]  /*4e90*/  @!P3 BRA `(.L_x_2461) ;  /* 0x000000e40040b947 */ /* 0x008fea0003800000 */
.L_x_2460:
[----:B------:R-:W-:Y:S01]  /*4ea0*/  UIADD3 UR6, UR37, 0x400, URZ ;  /* 0x0000040025067890 */ /* 0x000fe2000fffe03f */
[----:B------:R-:W-:Y:S01]  /*4eb0*/  WARPGROUP.ARRIVE ;  /* 0x00000000000079c5 */ /* 0x000fe20000000000 */
[----:B------:R-:W-:Y:S01]  /*4ec0*/  UMOV UR11, 0x40000040 ;  /* 0x40000040000b7882 */ /* 0x000fe20000000000 */
[----:B------:R-:W-:Y:S01]  /*4ed0*/  FMUL.FTZ R14, R32, UR58 ;  /* 0x0000003a200e7c20 */ /* 0x000fe20008410000 */
[----:B------:R-:W-:Y:S01]  /*4ee0*/  USHF.R.U32.HI UR6, URZ, 0x4, UR6 ;  /* 0x000000043f067899 */ /* 0x000fe20008011606 */
[----:B------:R-:W3:Y:S01]  /*4ef0*/  @P2 LDC R32, c[0x0][0x44c] ;  /* 0x00011300ff202b82 */ /* 0x000ee20000000800 */
[----:B------:R-:W-:Y:S01]  /*4f00*/  FMUL.FTZ R200, R31, UR58 ;  /* 0x0000003a1fc87c20 */ /* 0x000fe20008410000 */
[----:B------:R-:W-:Y:S01]  /*4f10*/  FMUL.FTZ R12, R33, UR58 ;  /* 0x0000003a210c7c20 */ /* 0x000fe20008410000 */
[----:B------:R-:W-:Y:S01]  /*4f20*/  ULOP3.LUT UR6, UR6, 0x3fff, URZ, 0xc0, !UPT ;  /* 0x00003fff06067892 */ /* 0x000fe2000f8ec03f */
[----:B------:R-:W-:Y:S02]  /*4f30*/  IMAD.IADD R33, R184, 0x1, R18 ;  /* 0x00000001b8217824 */ /* 0x000fe400078e0212 */
[----:B------:R-:W-:Y:S01]  /*4f40*/  FMUL.FTZ R15, R36, UR58 ;  /* 0x0000003a240f7c20 */ /* 0x000fe20008410000 */
[----:B01----:R-:W-:Y:S01]  /*4f50*/  FMUL.FTZ R5, R26, UR58 ;  /* 0x0000003a1a057c20 */ /* 0x003fe20008410000 */
[----:B------:R-:W-:Y:S01]  /*4f60*/  ULOP3.LUT UR6, UR6, 0x4000000, URZ, 0xfc, !UPT ;  /* 0x0400000006067892 */ /* 0x000fe2000f8efc3f */
[----:B------:R-:W0:Y:S01]  /*4f70*/  @P2 LDC R31, c[0x0][0x450] ;  /* 0x00011400ff1f2b82 */ /* 0x000e220000000800 */
        /* <DEDUP_REMOVED lines=15> */
[----:B---3--:R-:W-:-:S04]  /*5070*/  @P2 IMAD.HI.U32 R32, R33, R32, RZ ;  /* 0x0000002021202227 */ /* 0x008fc800078e00ff */
[----:B------:R-:W-:Y:S01]  /*5080*/  FMUL.FTZ R10, R29, UR58 ;  /* 0x0000003a1d0a7c20 */ /* 0x000fe20008410000 */
[----:B------:R-:W-:Y:S01]  /*5090*/  FMUL.FTZ R29, R52, UR58 ;  /* 0x0000003a341d7c20 */ /* 0x000fe20008410000 */
[----:B------:R-:W-:Y:S01]  /*50a0*/  FMUL.FTZ R62, R62, UR58 ;  /* 0x0000003a3e3e7c20 */ /* 0x000fe20008410000 */
[----:B------:R-:W-:Y:S01]  /*50b0*/  FMUL.FTZ R63, R63, UR58 ;  /* 0x0000003a3f3f7c20 */ /* 0x000fe20008410000 */
[----:B------:R-:W-:Y:S01]  /*50c0*/  FMUL.FTZ R66, R66, UR58 ;  /* 0x0000003a42427c20 */ /* 0x000fe20008410000 */
[----:B------:R-:W3:Y:S01]  /*50d0*/  MUFU.TANH R202, R202 ;  /* 0x000000ca00ca7308 */ /* 0x000ee20000002400 */
[----:B------:R-:W-:Y:S01]  /*50e0*/  FMUL.FTZ R70, R70, UR58 ;  /* 0x0000003a46467c20 */ /* 0x000fe20008410000 */
[----:B0-----:R-:W-:Y:S01]  /*50f0*/  @P2 SHF.R.U32.HI R33, RZ, R31, R32 ;  /* 0x0000001fff212219 */ /* 0x001fe20000011620 */
[----:B------:R-:W-:Y:S01]  /*5100*/  FMUL.FTZ R31, R56, UR58 ;  /* 0x0000003a381f7c20 */ /* 0x000fe20008410000 */
[----:B------:R-:W-:Y:S01]  /*5110*/  FMUL.FTZ R67, R67, UR58 ;  /* 0x0000003a43437c20 */ /* 0x000fe20008410000 */
[----:B------:R-:W-:Y:S01]  /*5120*/  FMUL.FTZ R71, R71, UR58 ;  /* 0x0000003a47477c20 */ /* 0x000fe20008410000 */
[----:B--2---:R-:W-:Y:S01]  /*5130*/  FMUL.FTZ R0, R24, UR58 ;  /* 0x0000003a18007c20 */ /* 0x004fe20008410000 */
        /* <DEDUP_REMOVED lines=27> */
[----:B------:R-:W-:Y:S01]  /*52f0*/  UMOV UR61, UR38 ;  /* 0x00000026003d7c82 */ /* 0x000fe20008000000 */
[----:B------:R-:W-:-:S05]  /*5300*/  UMOV UR60, UR36 ;  /* 0x00000024003c7c82 */ /* 0x000fca0008000000 */
        /* <DEDUP_REMOVED lines=16> */
[----:B------:R-:W-:Y:S02]  /*5410*/  IMAD.MOV.U32 R35, RZ, RZ, -0x80 ;  /* 0xffffff80ff237424 */ /* 0x000fe400078e00ff */
[----:B------:R-:W-:Y:S01]  /*5420*/  FMUL.FTZ R182, R34, UR58 ;  /* 0x0000003a22b67c20 */ /* 0x000fe20008410000 */
[----:B------:R-:W-:Y:S01]  /*5430*/  FMUL.FTZ R34, R51, UR58 ;  /* 0x0000003a33227c20 */ /* 0x000fe20008410000 */
[----:B------:R-:W-:Y:S01]  /*5440*/  MUFU.TANH R14, R14 ;  /* 0x0000000e000e7308 */ /* 0x000fe20000002400 */
[----:B------:R-:W-:Y:S01]  /*5450*/  HGMMA.64x128x16.F32.BF16 R88, R176, gdesc[UR8].tnspB, R88, gsb0 ;  /* 0x41e00008b0587df0 */ /* 0x000fe20008001858 */
[----:B------:R-:W-:Y:S01]  /*5460*/  UIADD3 UR10, UR6, 0x100, URZ ;  /* 0x00000100060a7890 */ /* 0x000fe2000fffe03f */
[----:B------:R-:W-:Y:S01]  /*5470*/  IMAD R36, R8, R35, 0x1 ;  /* 0x0000000108247424 */ /* 0x000fe200078e0223 */
[----:B------:R-:W-:Y:S01]  /*5480*/  UMOV UR11, 0x40000040 ;  /* 0x40000040000b7882 */ /* 0x000fe20000000000 */
[----:B------:R-:W-:-:S02]  /*5490*/  FMUL.FTZ R51, R73, UR58 ;  /* 0x0000003a49337c20 */ /* 0x000fc40008410000 */
[----:B------:R-:W-:Y:S01]  /*54a0*/  IMAD R35, R23, -0x2, R36 ;  /* 0xfffffffe17237824 */ /* 0x000fe200078e0224 */
[----:B------:R-:W2:Y:S04]  /*54b0*/  MUFU.TANH R182, R182 ;  /* 0x000000b600b67308 */ /* 0x000ea80000002400 */
[----:B------:R-:W-:-:S04]  /*54c0*/  IADD3 R35, -R17, R35, R16 ;  /* 0x0000002311237210 */ /* 0x000fc80007ffe110 */
[----:B------:R-:W5:Y:S08]  /*54d0*/  MUFU.TANH R180, R180 ;  /* 0x000000b400b47308 */ /* 0x000f700000002400 */
        /* <DEDUP_REMOVED lines=19> */
[----:B------:R-:W1:Y:S02]  /*5610*/  SHFL.IDX PT, R38, R33, 0x1, 0x1c1f ;  /* 0x003c1f0021267f89 */ /* 0x000e6400000e0000 */
[----:B------:R-:W-:Y:S01]  /*5620*/  MUFU.TANH R41, R41 ;  /* 0x0000002900297308 */ /* 0x000fe20000002400 */
[----:B------:R-:W-:Y:S01]  /*5630*/  HGMMA.64x128x16.F32.BF16 R88, R172, gdesc[UR8].tnspB, R88, gsb0 ;  /* 0x41e00008ac587df0 */ /* 0x000fe20008001858 */
[----:B------:R-:W-:Y:S01]  /*5640*/  UIADD3 UR10, UR6, 0x180, URZ ;  /* 0x00000180060a7890 */ /* 0x000fe2000fffe03f */
[----:B------:R-:W-:-:S05]  /*5650*/  UMOV UR11, 0x40000040 ;  /* 0x40000040000b7882 */ /* 0x000fca0000000000 */
[----:B------:R-:W5:Y:S08]  /*5660*/  MUFU.TANH R178, R178 ;  /* 0x000000b200b27308 */ /* 0x000f700000002400 */
[----:B------:R-:W5:Y:S01]  /*5670*/  MUFU.TANH R176, R176 ;  /* 0x000000b000b07308 */ /* 0x000f620000002400 */
[----:B-1----:R-:W-:-:S07]  /*5680*/  IMAD.IADD R39, R35, 0x1, R38 ;  /* 0x0000000123277824 */ /* 0x002fce00078e0226 */
[----:B------:R-:W-:Y:S01]  /*5690*/  MUFU.TANH R45, R45 ;  /* 0x0000002d002d7308 */ /* 0x000fe20000002400 */
[C---:B------:R-:W-:Y:S02]  /*56a0*/  ISETP.GT.AND P3, PT, R39.reuse, RZ, PT ;  /* 0x000000ff2700720c */ /* 0x040fe40003f64270 */
[----:B------:R-:W-:Y:S02]  /*56b0*/  ISETP.GT.AND P4, PT, R39, 0x1, PT ;  /* 0x000000012700780c */ /* 0x000fe40003f84270 */
[----:B------:R-:W-:-:S03]  /*56c0*/  FSEL R206, R5, -INF , P3 ;  /* 0xff80000005ce7808 */ /* 0x000fc60001800000 */
[----:B------:R-:W-:Y:S01]  /*56d0*/  MUFU.TANH R38, R70 ;  /* 0x0000004600267308 */ /* 0x000fe20000002400 */
[C---:B------:R-:W-:Y:S02]  /*56e0*/  ISETP.GT.AND P3, PT, R39.reuse, 0x8, PT ;  /* 0x000000082700780c */ /* 0x040fe40003f64270 */
[----:B----4-:R-:W-:Y:S02]  /*56f0*/  FSEL R204, R6, -INF , P4 ;  /* 0xff80000006cc7808 */ /* 0x010fe40002000000 */
[----:B------:R-:W-:Y:S02]  /*5700*/  FMNMX.FTZ R5, R206, R7, !PT ;  /* 0x00000007ce057209 */ /* 0x000fe40007810000 */
[----:B------:R-:W-:Y:S01]  /*5710*/  ISETP.GT.AND P4, PT, R39, 0x9, PT ;  /* 0x000000092700780c */ /* 0x000fe20003f84270 */
[----:B------:R-:W-:Y:S01]  /*5720*/  MUFU.TANH R49, R49 ;  /* 0x0000003100317308 */ /* 0x000fe20000002400 */
[----:B---3--:R-:W-:Y:S02]  /*5730*/  FSEL R202, R202, -INF , P3 ;  /* 0xff800000caca7808 */ /* 0x008fe40001800000 */
[----:B------:R-:W-:-:S02]  /*5740*/  FMNMX.FTZ R5, R204, R5, !PT ;  /* 0x00000005cc057209 */ /* 0x000fc40007810000 */
[C---:B------:R-:W-:Y:S02]  /*5750*/  ISETP.GT.AND P3, PT, R39.reuse, 0x10, PT ;  /* 0x000000102700780c */ /* 0x040fe40003f64270 */
[----:B0-----:R-:W-:Y:S01]  /*5760*/  FSEL R200, R200, -INF , P4 ;  /* 0xff800000c8c87808 */ /* 0x001fe20002000000 */
[----:B------:R-:W-:Y:S01]  /*5770*/  MUFU.TANH R51, R51 ;  /* 0x0000003300337308 */ /* 0x000fe20000002400 */
[----:B------:R-:W-:Y:S02]  /*5780*/  FMNMX.FTZ R5, R202, R5, !PT ;  /* 0x00000005ca057209 */ /* 0x000fe40007810000 */
[C---:B------:R-:W-:Y:S02]  /*5790*/  ISETP.GT.AND P4, PT, R39.reuse, 0x11, PT ;  /* 0x000000112700780c */ /* 0x040fe40003f84270 */
[----:B--2---:R-:W-:Y:S02]  /*57a0*/  FSEL R182, R182, -INF , P3 ;  /* 0xff800000b6b67808 */ /* 0x004fe40001800000 */
[----:B------:R-:W-:Y:S01]  /*57b0*/  FMNMX.FTZ R5, R200, R5, !PT ;  /* 0x00000005c8057209 */ /* 0x000fe20007810000 */
[----:B------:R-:W-:Y:S01]  /*57c0*/  MUFU.TANH R53, R53 ;  /* 0x0000003500357308 */ /* 0x000fe20000002400 */
[----:B------:R-:W-:-:S02]  /*57d0*/  ISETP.GT.AND P3, PT, R39, 0x18, PT ;  /* 0x000000182700780c */ /* 0x000fc40003f64270 */
[----:B-----5:R-:W-:Y:S02]  /*57e0*/  FSEL R180, R180, -INF , P4 ;  /* 0xff800000b4b47808 */ /* 0x020fe40002000000 */
[----:B------:R-:W-:Y:S02]  /*57f0*/  FMNMX.FTZ R5, R182, R5, !PT ;  /* 0x00000005b6057209 */ /* 0x000fe40007810000 */
[C---:B------:R-:W-:Y:S01]  /*5800*/  ISETP.GT.AND P4, PT, R39.reuse, 0x19, PT ;  /* 0x000000192700780c */ /* 0x040fe20003f84270 */
[----:B------:R-:W-:Y:S01]  /*5810*/  MUFU.TANH R59, R59 ;  /* 0x0000003b003b7308 */ /* 0x000fe20000002400 */
[----:B------:R-:W-:Y:S02]  /*5820*/  FSEL R178, R178, -INF , P3 ;  /* 0xff800000b2b27808 */ /* 0x000fe40001800000 */
[----:B------:R-:W-:Y:S02]  /*5830*/  FMNMX.FTZ R5, R180, R5, !PT ;  /* 0x00000005b4057209 */ /* 0x000fe40007810000 */
[----:B------:R-:W-:-:S02]  /*5840*/  ISETP.GT.AND P3, PT, R39, 0x20, PT ;  /* 0x000000202700780c */ /* 0x000fc40003f64270 */
[----:B------:R-:W-:Y:S01]  /*5850*/  FSEL R176, R176, -INF , P4 ;  /* 0xff800000b0b07808 */ /* 0x000fe20002000000 */
[----:B------:R-:W-:Y:S01]  /*5860*/  MUFU.TANH R57, R57 ;  /* 0x0000003900397308 */ /* 0x000fe20000002400 */
[----:B------:R-:W-:Y:S02]  /*5870*/  FMNMX.FTZ R5, R178, R5, !PT ;  /* 0x00000005b2057209 */ /* 0x000fe40007810000 */
[----:B------:R-:W-:Y:S02]  /*5880*/  ISETP.GT.AND P4, PT, R39, 0x21, PT ;  /* 0x000000212700780c */ /* 0x000fe40003f84270 */
[----:B------:R-:W-:Y:S01]  /*5890*/  FMNMX.FTZ R5, R176, R5, !PT ;  /* 0x00000005b0057209 */ /* 0x000fe20007810000 */
[----:B------:R-:W-:Y:S02]  /*58a0*/  WARPGROUP.DEPBAR.LE gsb0, 0x0 ;  /* 0x00008000000079c5 */ /* 0x000fe40000010000 */
[----:B------:R-:W-:Y:S01]  /*58b0*/  WARPGROUP.ARRIVE ;  /* 0x00000000000079c5 */ /* 0x000fe20000000000 */
[----:B------:R-:W-:Y:S01]  /*58c0*/  FMUL.FTZ R174, R42, UR58 ;  /* 0x0000003a2aae7c20 */ /* 0x000fe20008410000 */
[----:B------:R-:W-:Y:S01]  /*58d0*/  FMUL.FTZ R172, R43, UR58 ;  /* 0x0000003a2bac7c20 */ /* 0x000fe20008410000 */
[----:B------:R-:W-:Y:S01]  /*58e0*/  MUFU.TANH R42, R66 ;  /* 0x00000042002a7308 */ /* 0x000fe20000002400 */
[----:B------:R-:W-:-:S02]  /*58f0*/  FMUL.FTZ R43, R64, UR58 ;  /* 0x0000003a402b7c20 */ /* 0x000fc40008410000 */
[----:B------:R-:W-:Y:S01]  /*5900*/  HGMMA.64x128x16.F32.BF16 R88, R168, gdesc[UR8].tnspB, R88, gsb0 ;  /* 0x41e00008a8587df0 */ /* 0x000fe20008001858 */
[----:B------:R-:W-:Y:S01]  /*5910*/  UIADD3 UR10, UR6, 0x200, URZ ;  /* 0x00000200060a7890 */ /* 0x000fe2000fffe03f */
[----:B------:R-:W0:Y:S01]  /*5920*/  SHFL.IDX PT, R64, R33, RZ, 0x1c1f ;  /* 0x001c1fff21407589 */ /* 0x000e2200000e0000 */
[----:B------:R-:W-:Y:S02]  /*5930*/  UMOV UR11, 0x40000040 ;  /* 0x40000040000b7882 */ /* 0x000fe40000000000 */
[----:B------:R-:W1:Y:S08]  /*5940*/  MUFU.TANH R174, R174 ;  /* 0x000000ae00ae7308 */ /* 0x000e700000002400 */
[----:B------:R-:W2:Y:S08]  /*5950*/  MUFU.TANH R172, R172 ;  /* 0x000000ac00ac7308 */ /* 0x000eb00000002400 */
[----:B------:R-:W-:Y:S01]  /*5960*/  MUFU.TANH R43, R43 ;  /* 0x0000002b002b7308 */ /* 0x000fe20000002400 */
[----:B-1----:R-:W-:-:S02]  /*5970*/  FSEL R174, R174, -INF , P3 ;  /* 0xff800000aeae7808 */ /* 0x002fc40001800000 */
[C---:B------:R-:W-:Y:S02]  /*5980*/  ISETP.GT.AND P3, PT, R39.reuse, 0x28, PT ;  /* 0x000000282700780c */ /* 0x040fe40003f64270 */
[----:B------:R-:W-:Y:S02]  /*5990*/  FMNMX.FTZ R5, R174, R5, !PT ;  /* 0x00000005ae057209 */ /* 0x000fe40007810000 */
[----:B--2---:R-:W-:Y:S02]  /*59a0*/  FSEL R172, R172, -INF , P4 ;  /* 0xff800000acac7808 */ /* 0x004fe40002000000 */
        /* <DEDUP_REMOVED lines=10> */
[----:B------:R-:W-:-:S03]  /*5a50*/  UMOV UR11, 0x40000040 ;  /* 0x40000040000b7882 */ /* 0x000fc60000000000 */
[----:B------:R-:W1:Y:S08]  /*5a60*/  MUFU.TANH R170, R170 ;  /* 0x000000aa00aa7308 */ /* 0x000e700000002400 */
[----:B------:R-:W2:Y:S08]  /*5a70*/  MUFU.TANH R168, R168 ;  /* 0x000000a800a87308 */ /* 0x000eb00000002400 */
[----:B------:R-:W-:Y:S01]  /*5a80*/  MUFU.TANH R47, R47 ;  /* 0x0000002f002f7308 */ /* 0x000fe20000002400 */
[----:B-1----:R-:W-:-:S02]  /*5a90*/  FSEL R170, R170, -INF , P3 ;  /* 0xff800000aaaa7808 */ /* 0x002fc40001800000 */
[C---:B------:R-:W-:Y:S02]  /*5aa0*/  ISETP.GT.AND P3, PT, R39.reuse, 0x30, PT ;  /* 0x000000302700780c */ /* 0x040fe40003f64270 */
[----:B------:R-:W-:Y:S01]  /*5ab0*/  FMNMX.FTZ R37, R170, R5, !PT ;  /* 0x00000005aa257209 */ /* 0x000fe20007810000 */
[----:B------:R-:W-:Y:S01]  /*5ac0*/  FMUL.FTZ R5, R74, UR58 ;  /* 0x0000003a4a057c20 */ /* 0x000fe20008410000 */
[----:B--2---:R-:W-:Y:S02]  /*5ad0*/  FSEL R168, R168, -INF , P4 ;  /* 0xff800000a8a87808 */ /* 0x004fe40002000000 */
[----:B------:R-:W-:-:S03]  /*5ae0*/  ISETP.GT.AND P4, PT, R39, 0x31, PT ;  /* 0x000000312700780c */ /* 0x000fc60003f84270 */
[----:B------:R-:W1:Y:S01]  /*5af0*/  MUFU.TANH R5, R5 ;  /* 0x0000000500057308 */ /* 0x000e620000002400 */
[----:B------:R-:W-:Y:S01]  /*5b00*/  FMNMX.FTZ R37, R168, R37, !PT ;  /* 0x00000025a8257209 */ /* 0x000fe20007810000 */
[----:B------:R-:W-:Y:S02]  /*5b10*/  WARPGROUP.DEPBAR.LE gsb0, 0x0 ;  /* 0x00008000000079c5 */ /* 0x000fe40000010000 */
[----:B------:R-:W-:Y:S01]  /*5b20*/  FSEL R166, R50, -INF , P3 ;  /* 0xff80000032a67808 */ /* 0x000fe20001800000 */
[----:B------:R-:W-:Y:S01]  /*5b30*/  WARPGROUP.ARRIVE ;  /* 0x00000000000079c5 */ /* 0x000fe20000000000 */
[C---:B------:R-:W-:Y:S02]  /*5b40*/  ISETP.GT.AND P3, PT, R39.reuse, 0x38, PT ;  /* 0x000000382700780c */ /* 0x040fe40003f64270 */
[----:B------:R-:W-:Y:S01]  /*5b50*/  MUFU.TANH R50, R83 ;  /* 0x0000005300327308 */ /* 0x000fe20000002400 */
[----:B------:R-:W-:Y:S02]  /*5b60*/  FSEL R164, R34, -INF , P4 ;  /* 0xff80000022a47808 */ /* 0x000fe40002000000 */
[----:B------:R-:W-:Y:S01]  /*5b70*/  FMNMX.FTZ R37, R166, R37, !PT ;  /* 0x00000025a6257209 */ /* 0x000fe20007810000 */
[----:B------:R-:W-:Y:S01]  /*5b80*/  HGMMA.64x128x16.F32.BF16 R88, R160, gdesc[UR8].tnspB, R88, gsb0 ;  /* 0x41e00008a0587df0 */ /* 0x000fe20008001858 */
[C---:B------:R-:W-:Y:S01]  /*5b90*/  ISETP.GT.AND P4, PT, R39.reuse, 0x39, PT ;  /* 0x000000392700780c */ /* 0x040fe20003f84270 */
[----:B------:R-:W-:Y:S01]  /*5ba0*/  UIADD3 UR10, UR6, 0x300, URZ ;  /* 0x00000300060a7890 */ /* 0x000fe2000fffe03f */
[----:B------:R-:W-:Y:S01]  /*5bb0*/  FSEL R74, R54, -INF , P3 ;  /* 0xff800000364a7808 */ /* 0x000fe20001800000 */
[----:B------:R-:W-:Y:S01]  /*5bc0*/  UMOV UR11, 0x40000040 ;  /* 0x40000040000b7882 */ /* 0x000fe20000000000 */
[----:B------:R-:W-:Y:S01]  /*5bd0*/  FMNMX.FTZ R37, R164, R37, !PT ;  /* 0x00000025a4257209 */ /* 0x000fe20007810000 */
[----:B------:R-:W2:Y:S01]  /*5be0*/  MUFU.TANH R54, R78 ;  /* 0x0000004e00367308 */ /* 0x000ea20000002400 */
[----:B------:R-:W-:Y:S01]  /*5bf0*/  ISETP.GT.AND P3, PT, R39, 0x40, PT ;  /* 0x000000402700780c */ /* 0x000fe20003f64270 */
[----:B------:R-:W-:Y:S01]  /*5c00*/  UIADD3 UR6, UR6, 0x380, URZ ;  /* 0x0000038006067890 */ /* 0x000fe2000fffe03f */
[----:B------:R-:W-:Y:S01]  /*5c10*/  FSEL R66, R55, -INF , P4 ;  /* 0xff80000037427808 */ /* 0x000fe20002000000 */
[----:B------:R-:W-:Y:S01]  /*5c20*/  FMUL.FTZ R55, R77, UR58 ;  /* 0x0000003a4d377c20 */ /* 0x000fe20008410000 */
[----:B------:R-:W-:-:S02]  /*5c30*/  FMNMX.FTZ R37, R74, R37, !PT ;  /* 0x000000254a257209 */ /* 0x000fc40007810000 */
[C---:B------:R-:W-:Y:S02]  /*5c40*/  ISETP.GT.AND P4, PT, R39.reuse, 0x41, PT ;  /* 0x000000412700780c */ /* 0x040fe40003f84270 */
[----:B------:R-:W-:Y:S01]  /*5c50*/  FSEL R70, R58, -INF , P3 ;  /* 0xff8000003a467808 */ /* 0x000fe20001800000 */
[----:B------:R-:W-:Y:S01]  /*5c60*/  MUFU.TANH R55, R55 ;  /* 0x0000003700377308 */ /* 0x000fe20000002400 */
[----:B------:R-:W-:Y:S02]  /*5c70*/  FMNMX.FTZ R37, R66, R37, !PT ;  /* 0x0000002542257209 */ /* 0x000fe40007810000 */
[C---:B------:R-:W-:Y:S02]  /*5c80*/  ISETP.GT.AND P3, PT, R39.reuse, 0x48, PT ;  /* 0x000000482700780c */ /* 0x040fe40003f64270 */
[----:B------:R-:W-:Y:S02]  /*5c90*/  FSEL R52, R52, -INF , P4 ;  /* 0xff80000034347808 */ /* 0x000fe40002000000 */
[----:B------:R-:W-:Y:S01]  /*5ca0*/  FMNMX.FTZ R37, R70, R37, !PT ;  /* 0x0000002546257209 */ /* 0x000fe20007810000 */
[----:B------:R-:W3:Y:S01]  /*5cb0*/  MUFU.TANH R58, R87 ;  /* 0x00000057003a7308 */ /* 0x000ee20000002400 */
[----:B------:R-:W-:-:S02]  /*5cc0*/  ISETP.GT.AND P4, PT, R39, 0x49, PT ;  /* 0x000000492700780c */ /* 0x000fc40003f84270 */
[----:B------:R-:W-:Y:S02]  /*5cd0*/  FSEL R56, R56, -INF , P3 ;  /* 0xff80000038387808 */ /* 0x000fe40001800000 */
[----:B------:R-:W-:Y:S02]  /*5ce0*/  FMNMX.FTZ R37, R52, R37, !PT ;  /* 0x0000002534257209 */ /* 0x000fe40007810000 */
[----:B------:R-:W-:Y:S02]  /*5cf0*/  ISETP.GT.AND P3, PT, R39, 0x50, PT ;  /* 0x000000502700780c */ /* 0x000fe40003f64270 */
[----:B------:R-:W-:Y:S01]  /*5d00*/  FSEL R34, R63, -INF , P4 ;  /* 0xff8000003f227808 */ /* 0x000fe20002000000 */
[----:B0-----:R-:W-:Y:S01]  /*5d10*/  IMAD.IADD R63, R35, 0x1, R64 ;  /* 0x00000001233f7824 */ /* 0x001fe200078e0240 */
[----:B------:R-:W-:Y:S01]  /*5d20*/  FMNMX.FTZ R37, R56, R37, !PT ;  /* 0x0000002538257209 */ /* 0x000fe20007810000 */
[----:B------:R-:W-:Y:S01]  /*5d30*/  MUFU.TANH R35, R85 ;  /* 0x0000005500237308 */ /* 0x000fe20000002400 */
[----:B------:R-:W-:-:S02]  /*5d40*/  ISETP.GT.AND P4, PT, R39, 0x51, PT ;  /* 0x000000512700780c */ /* 0x000fc40003f84270 */
[----:B------:R-:W-:Y:S02]  /*5d50*/  FSEL R42, R42, -INF , P3 ;  /* 0xff8000002a2a7808 */ /* 0x000fe40001800000 */
[----:B------:R-:W-:Y:S02]  /*5d60*/  FMNMX.FTZ R37, R34, R37, !PT ;  /* 0x0000002522257209 */ /* 0x000fe40007810000 */
[C---:B------:R-:W-:Y:S02]  /*5d70*/  ISETP.GT.AND P3, PT, R39.reuse, 0x58, PT ;  /* 0x000000582700780c */ /* 0x040fe40003f64270 */
[----:B------:R-:W-:Y:S02]  /*5d80*/  FSEL R36, R36, -INF , P4 ;  /* 0xff80000024247808 */ /* 0x000fe40002000000 */
        /* <DEDUP_REMOVED lines=8> */
[----:B-1----:R-:W-:Y:S02]  /*5e10*/  FSEL R44, R5, -INF , P3 ;  /* 0xff800000052c7808 */ /* 0x002fe40001800000 */
[----:B------:R-:W-:Y:S02]  /*5e20*/  FMNMX.FTZ R37, R40, R37, !PT ;  /* 0x0000002528257209 */ /* 0x000fe40007810000 */
[C---:B------:R-:W-:Y:S02]  /*5e30*/  ISETP.GT.AND P3, PT, R39.reuse, 0x68, PT ;  /* 0x000000682700780c */ /* 0x040fe40003f64270 */
[----:B------:R-:W-:Y:S02]  /*5e40*/  FSEL R46, R46, -INF , P4 ;  /* 0xff8000002e2e7808 */ /* 0x000fe40002000000 */
[----:B------:R-:W-:Y:S02]  /*5e50*/  FMNMX.FTZ R37, R44, R37, !PT ;  /* 0x000000252c257209 */ /* 0x000fe40007810000 */
[----:B------:R-:W-:-:S02]  /*5e60*/  ISETP.GT.AND P4, PT, R39, 0x69, PT ;  /* 0x000000692700780c */ /* 0x000fc40003f84270 */
[----:B--2---:R-:W-:Y:S02]  /*5e70*/  FSEL R54, R54, -INF , P3 ;  /* 0xff80000036367808 */ /* 0x004fe40001800000 */
[----:B------:R-:W-:Y:S02]  /*5e80*/  FMNMX.FTZ R37, R46, R37, !PT ;  /* 0x000000252e257209 */ /* 0x000fe40007810000 */
[C---:B------:R-:W-:Y:S02]  /*5e90*/  ISETP.GT.AND P3, PT, R39.reuse, 0x70, PT ;  /* 0x000000702700780c */ /* 0x040fe40003f64270 */
[----:B------:R-:W-:Y:S02]  /*5ea0*/  FSEL R62, R62, -INF , P4 ;  /* 0xff8000003e3e7808 */ /* 0x000fe40002000000 */
[----:B------:R-:W-:Y:S01]  /*5eb0*/  FMNMX.FTZ R5, R54, R37, !PT ;  /* 0x0000002536057209 */ /* 0x000fe20007810000 */
[----:B------:R-:W-:Y:S01]  /*5ec0*/  FMUL.FTZ R37, R60, UR58 ;  /* 0x0000003a3c257c20 */ /* 0x000fe20008410000 */
[----:B------:R-:W-:-:S02]  /*5ed0*/  ISETP.GT.AND P4, PT, R39, 0x71, PT ;  /* 0x000000712700780c */ /* 0x000fc40003f84270 */
[----:B------:R-:W-:Y:S02]  /*5ee0*/  FSEL R48, R48, -INF , P3 ;  /* 0xff80000030307808 */ /* 0x000fe40001800000 */
[----:B------:R-:W-:Y:S01]  /*5ef0*/  FMNMX.FTZ R5, R62, R5, !PT ;  /* 0x000000053e057209 */ /* 0x000fe20007810000 */
[----:B------:R-:W0:Y:S01]  /*5f00*/  MUFU.TANH R37, R37 ;  /* 0x0000002500257308 */ /* 0x000e220000002400 */
[C---:B------:R-:W-:Y:S02]  /*5f10*/  ISETP.GT.AND P3, PT, R39.reuse, 0x78, PT ;  /* 0x000000782700780c */ /* 0x040fe40003f64270 */
[----:B------:R-:W-:Y:S02]  /*5f20*/  FSEL R50, R50, -INF , P4 ;  /* 0xff80000032327808 */ /* 0x000fe40002000000 */
[----:B------:R-:W-:Y:S02]  /*5f30*/  FMNMX.FTZ R5, R48, R5, !PT ;  /* 0x0000000530057209 */ /* 0x000fe40007810000 */
[----:B------:R-:W-:Y:S01]  /*5f40*/  ISETP.GT.AND P4, PT, R39, 0x79, PT ;  /* 0x000000792700780c */ /* 0x000fe20003f84270 */
[----:B------:R-:W-:Y:S01]  /*5f50*/  FMUL.FTZ R39, R61, UR58 ;  /* 0x0000003a3d277c20 */ /* 0x000fe20008410000 */
[----:B------:R-:W-:-:S02]  /*5f60*/  FSEL R60, R86, -INF , P3 ;  /* 0xff800000563c7808 */ /* 0x000fc40001800000 */
[----:B------:R-:W-:Y:S02]  /*5f70*/  FMNMX.FTZ R5, R50, R5, !PT ;  /* 0x0000000532057209 */ /* 0x000fe40007810000 */
[----:B---3--:R-:W-:Y:S01]  /*5f80*/  FSEL R58, R58, -INF , P4 ;  /* 0xff8000003a3a7808 */ /* 0x008fe20002000000 */
[----:B------:R-:W1:Y:S01]  /*5f90*/  MUFU.TANH R39, R39 ;  /* 0x0000002700277308 */ /* 0x000e620000002400 */
[----:B------:R-:W-:Y:S02]  /*5fa0*/  FMNMX.FTZ R5, R60, R5, !PT ;  /* 0x000000053c057209 */ /* 0x000fe40007810000 */
[C---:B------:R-:W-:Y:S02]  /*5fb0*/  ISETP.GT.AND P4, PT, R63.reuse, RZ, PT ;  /* 0x000000ff3f00720c */ /* 0x040fe40003f84270 */
[----:B------:R-:W-:Y:S02]  /*5fc0*/  FMNMX.FTZ R5, R58, R5, !PT ;  /* 0x000000053a057209 */ /* 0x000fe40007810000 */
[----:B------:R-:W-:-:S02]  /*5fd0*/  ISETP.GT.AND P5, PT, R63, 0x1, PT ;  /* 0x000000013f00780c */ /* 0x000fc40003fa4270 */
[----:B------:R-:W-:Y:S01]  /*5fe0*/  FSEL R0, R0, -INF , P4 ;  /* 0xff80000000007808 */ /* 0x000fe20002000000 */
[----:B------:R-:W2:Y:S01]  /*5ff0*/  SHFL.BFLY PT, R6, R5, 0x2, 0x1f ;  /* 0x0c401f0005067f89 */ /* 0x000ea200000e0000 */
[C---:B------:R-:W-:Y:S02]  /*6000*/  ISETP.GT.AND P4, PT, R63.reuse, 0x8, PT ;  /* 0x000000083f00780c */ /* 0x040fe40003f84270 */
[----:B------:R-:W-:Y:S02]  /*6010*/  FSEL R2, R2, -INF , P5 ;  /* 0xff80000002027808 */ /* 0x000fe40002800000 */
[----:B------:R-:W-:Y:S02]  /*6020*/  ISETP.GT.AND P5, PT, R63, 0x9, PT ;  /* 0x000000093f00780c */ /* 0x000fe40003fa4270 */
[----:B------:R-:W-:Y:S02]  /*6030*/  FSEL R68, R13, -INF , P4 ;  /* 0xff8000000d447808 */ /* 0x000fe40002000000 */
[----:B------:R-:W-:-:S02]  /*6040*/  ISETP.GT.AND P4, PT, R63, 0x10, PT ;  /* 0x000000103f00780c */ /* 0x000fc40003f84270 */
[----:B------:R-:W-:Y:S02]  /*6050*/  FSEL R72, R10, -INF , P5 ;  /* 0xff8000000a487808 */ /* 0x000fe40002800000 */
[C---:B------:R-:W-:Y:S02]  /*6060*/  ISETP.GT.AND P5, PT, R63.reuse, 0x11, PT ;  /* 0x000000113f00780c */ /* 0x040fe40003fa4270 */
[----:B------:R-:W-:Y:S02]  /*6070*/  FSEL R76, R14, -INF , P4 ;  /* 0xff8000000e4c7808 */ /* 0x000fe40002000000 */
[C---:B------:R-:W-:Y:S02]  /*6080*/  ISETP.GT.AND P4, PT, R63.reuse, 0x18, PT ;  /* 0x000000183f00780c */ /* 0x040fe40003f84270 */
[----:B------:R-:W-:Y:S02]  /*6090*/  FSEL R78, R12, -INF , P5 ;  /* 0xff8000000c4e7808 */ /* 0x000fe40002800000 */
[----:B------:R-:W-:-:S02]  /*60a0*/  ISETP.GT.AND P5, PT, R63, 0x19, PT ;  /* 0x000000193f00780c */ /* 0x000fc40003fa4270 */
[----:B------:R-:W-:Y:S02]  /*60b0*/  FSEL R80, R15, -INF , P4 ;  /* 0xff8000000f507808 */ /* 0x000fe40002000000 */
[----:B--2---:R-:W-:Y:S02]  /*60c0*/  FMNMX.FTZ R6, R5, R6, !PT ;  /* 0x0000000605067209 */ /* 0x004fe40007810000 */
[----:B------:R-:W2:Y:S01]  /*60d0*/  LDC R5, c[0x0][0x988] ;  /* 0x00026200ff057b82 */ /* 0x000ea20000000800 */
[----:B------:R-:W-:Y:S02]  /*60e0*/  WARPGROUP.DEPBAR.LE gsb0, 0x0 ;  /* 0x00008000000079c5 */ /* 0x000fe40000010000 */
[----:B------:R-:W3:Y:S01]  /*60f0*/  SHFL.BFLY PT, R61, R6, 0x1, 0x1f ;  /* 0x0c201f00063d7f89 */ /* 0x000ee200000e0000 */
[----:B------:R-:W-:Y:S01]  /*6100*/  ISETP.GT.AND P4, PT, R63, 0x20, PT ;  /* 0x000000203f00780c */ /* 0x000fe20003f84270 */
[----:B------:R-:W-:Y:S01]  /*6110*/  WARPGROUP.ARRIVE ;  /* 0x00000000000079c5 */ /* 0x000fe20000000000 */
[----:B------:R-:W-:-:S02]  /*6120*/  FSEL R82, R20, -INF , P5 ;  /* 0xff80000014527808 */ /* 0x000fc40002800000 */
[----:B------:R-:W-:-:S03]  /*6130*/  ISETP.GT.AND P5, PT, R63, 0x21, PT ;  /* 0x000000213f00780c */ /* 0x000fc60003fa4270 */
[----:B------:R-:W-:Y:S01]  /*6140*/  HGMMA.64x128x16.F32.BF16 R88, R156, gdesc[UR8].tnspB, R88, gsb0 ;  /* 0x41e000089c587df0 */ /* 0x000fe20008001858 */
[----:B------:R-:W-:Y:S02]  /*6150*/  FSEL R86, R21, -INF , P5 ;  /* 0xff80000015567808 */ /* 0x000fe40002800000 */
[----:B------:R-:W-:-:S04]  /*6160*/  ISETP.GT.AND P5, PT, R63, 0x29, PT ;  /* 0x000000293f00780c */ /* 0x000fc80003fa4270 */
[----:B------:R-:W-:Y:S02]  /*6170*/  FSEL R26, R26, -INF , P5 ;  /* 0xff8000001a1a7808 */ /* 0x000fe40002800000 */
[C---:B------:R-:W-:Y:S02]  /*6180*/  ISETP.GT.AND P5, PT, R63.reuse, 0x31, PT ;  /* 0x000000313f00780c */ /* 0x040fe40003fa4270 */
[----:B---3--:R-:W-:Y:S01]  /*6190*/  FMNMX.FTZ R6, R6, R61, !PT ;  /* 0x0000003d06067209 */ /* 0x008fe20007810000 */
[----:B------:R-:W-:Y:S01]  /*61a0*/  FMUL.FTZ R61, R84, UR58 ;  /* 0x0000003a543d7c20 */ /* 0x000fe20008410000 */
[----:B------:R-:W-:Y:S02]  /*61b0*/  FSEL R84, R24, -INF , P4 ;  /* 0xff80000018547808 */ /* 0x000fe40002000000 */
[C---:B------:R-:W-:Y:S01]  /*61c0*/  FSETP.NEU.FTZ.AND P3, PT, R6.reuse, -INF , PT ;  /* 0xff8000000600780b */ /* 0x040fe20003f7d000 */
[----:B--2---:R-:W-:Y:S01]  /*61d0*/  FMUL.FTZ R65, R6, R5 ;  /* 0x0000000506417220 */ /* 0x004fe20000410000 */
[----:B------:R-:W-:Y:S01]  /*61e0*/  ISETP.GT.AND P4, PT, R63, 0x28, PT ;  /* 0x000000283f00780c */ /* 0x000fe20003f84270 */
[----:B------:R-:W2:Y:S03]  /*61f0*/  MUFU.TANH R61, R61 ;  /* 0x0000003d003d7308 */ /* 0x000ea60000002400 */
[----:B------:R-:W-:-:S02]  /*6200*/  FSEL R33, R65, RZ, P3 ;  /* 0x000000ff41217208 */ /* 0x000fc40001800000 */
[----:B------:R-:W-:Y:S02]  /*6210*/  FMNMX.FTZ R65, R0, R9, !PT ;  /* 0x0000000900417209 */ /* 0x000fe40007810000 */
        /* <DEDUP_REMOVED lines=11> */
[-CC-:B------:R-:W-:Y:S01]  /*62d0*/  FFMA.FTZ R175, R170, R5.reuse, -R33.reuse ;  /* 0x00000005aaaf7223 */ /* 0x180fe20000010821 */
[C---:B------:R-:W-:Y:S01]  /*62e0*/  ISETP.GT.AND P4, PT, R63.reuse, 0x38, PT ;  /* 0x000000383f00780c */ /* 0x040fe20003f84270 */
[--C-:B------:R-:W-:Y:S01]  /*62f0*/  FFMA.FTZ R177, R182, R5, -R33.reuse ;  /* 0x00000005b6b17223 */ /* 0x100fe20000010821 */
        /* <DEDUP_REMOVED lines=42> */
[----:B0-----:R-:W-:Y:S01]  /*65a0*/  FSEL R180, R37, -INF , P4 ;  /* 0xff80000025b47808 */ /* 0x001fe20002000000 */
[--C-:B------:R-:W-:Y:S01]  /*65b0*/  FFMA.FTZ R52, R52, R5, -R33.reuse ;  /* 0x0000000534347223 */ /* 0x100fe20000010821 */
[----:B------:R-:W-:Y:S01]  /*65c0*/  FMNMX.FTZ R65, R30, R65, !PT ;  /* 0x000000411e417209 */ /* 0x000fe20007810000 */
[----:B------:R-:W-:Y:S01]  /*65d0*/  MUFU.EX2 R12, R12 ;  /* 0x0000000c000c7308 */ /* 0x000fe20000000800 */
[----:B------:R-:W-:Y:S01]  /*65e0*/  ISETP.GT.AND P4, PT, R63, 0x50, PT ;  /* 0x000000503f00780c */ /* 0x000fe20003f84270 */
[--C-:B------:R-:W-:Y:S01]  /*65f0*/  FFMA.FTZ R167, R56, R5, -R33.reuse ;  /* 0x0000000538a77223 */ /* 0x100fe20000010821 */
[----:B------:R-:W-:Y:S01]  /*6600*/  FMNMX.FTZ R65, R174, R65, !PT ;  /* 0x00000041ae417209 */ /* 0x000fe20007810000 */
[-CC-:B------:R-:W-:Y:S01]  /*6610*/  FFMA.FTZ R34, R34, R5.reuse, -R33.reuse ;  /* 0x0000000522227223 */ /* 0x180fe20000010821 */
[----:B-1----:R-:W-:Y:S01]  /*6620*/  FSEL R172, R39, -INF , P5 ;  /* 0xff80000027ac7808 */ /* 0x002fe20002800000 */
[--C-:B------:R-:W-:Y:S01]  /*6630*/  FFMA.FTZ R36, R36, R5, -R33.reuse ;  /* 0x0000000524247223 */ /* 0x100fe20000010821 */
[----:B------:R-:W-:Y:S01]  /*6640*/  FMNMX.FTZ R65, R32, R65, !PT ;  /* 0x0000004120417209 */ /* 0x000fe20007810000 */
[----:B------:R-:W-:Y:S01]  /*6650*/  MUFU.EX2 R177, R177 ;  /* 0x000000b100b17308 */ /* 0x000fe20000000800 */
[----:B------:R-:W-:Y:S01]  /*6660*/  ISETP.GT.AND P5, PT, R63, 0x51, PT ;  /* 0x000000513f00780c */ /* 0x000fe20003fa4270 */
[----:B------:R-:W-:Y:S01]  /*6670*/  FFMA.FTZ R25, R60, R5, -R33 ;  /* 0x000000053c197223 */ /* 0x000fe20000010821 */
[----:B------:R-:W-:-:S02]  /*6680*/  FMNMX.FTZ R65, R180, R65, !PT ;  /* 0x00000041b4417209 */ /* 0x000fc40007810000 */
[----:B------:R-:W-:Y:S02]  /*6690*/  FSEL R170, R43, -INF , P4 ;  /* 0xff8000002baa7808 */ /* 0x000fe40002000000 */
[----:B------:R-:W-:Y:S01]  /*66a0*/  FMNMX.FTZ R65, R172, R65, !PT ;  /* 0x00000041ac417209 */ /* 0x000fe20007810000 */
[----:B------:R-:W-:Y:S01]  /*66b0*/  MUFU.EX2 R14, R14 ;  /* 0x0000000e000e7308 */ /* 0x000fe20000000800 */
[----:B------:R-:W-:Y:S02]  /*66c0*/  ISETP.GT.AND P4, PT, R63, 0x58, PT ;  /* 0x000000583f00780c */ /* 0x000fe40003f84270 */
[----:B------:R-:W-:Y:S02]  /*66d0*/  FSEL R182, R41, -INF , P5 ;  /* 0xff80000029b67808 */ /* 0x000fe40002800000 */
[----:B------:R-:W-:Y:S02]  /*66e0*/  FMNMX.FTZ R65, R170, R65, !PT ;  /* 0x00000041aa417209 */ /* 0x000fe40007810000 */
[----:B------:R-:W-:Y:S01]  /*66f0*/  ISETP.GT.AND P5, PT, R63, 0x59, PT ;  /* 0x000000593f00780c */ /* 0x000fe20003fa4270 */
[----:B------:R-:W-:Y:S01]  /*6700*/  MUFU.EX2 R179, R179 ;  /* 0x000000b300b37308 */ /* 0x000fe20000000800 */
[----:B------:R-:W-:-:S02]  /*6710*/  FSEL R168, R47, -INF , P4 ;  /* 0xff8000002fa87808 */ /* 0x000fc40002000000 */
[----:B------:R-:W-:Y:S02]  /*6720*/  FMNMX.FTZ R65, R182, R65, !PT ;  /* 0x00000041b6417209 */ /* 0x000fe40007810000 */
[----:B------:R-:W-:Y:S02]  /*6730*/  ISETP.GT.AND P4, PT, R63, 0x60, PT ;  /* 0x000000603f00780c */ /* 0x000fe40003f84270 */
[----:B------:R-:W-:Y:S01]  /*6740*/  FSEL R200, R45, -INF , P5 ;  /* 0xff8000002dc87808 */ /* 0x000fe20002800000 */
[----:B------:R-:W-:Y:S01]  /*6750*/  MUFU.EX2 R20, R20 ;  /* 0x0000001400147308 */ /* 0x000fe20000000800 */
[----:B------:R-:W-:Y:S02]  /*6760*/  FMNMX.FTZ R65, R168, R65, !PT ;  /* 0x00000041a8417209 */ /* 0x000fe40007810000 */
[----:B------:R-:W-:Y:S02]  /*6770*/  ISETP.GT.AND P5, PT, R63, 0x61, PT ;  /* 0x000000613f00780c */ /* 0x000fe40003fa4270 */
[----:B------:R-:W-:-:S02]  /*6780*/  FSEL R166, R49, -INF , P4 ;  /* 0xff80000031a67808 */ /* 0x000fc40002000000 */
[----:B------:R-:W-:Y:S01]  /*6790*/  FMNMX.FTZ R65, R200, R65, !PT ;  /* 0x00000041c8417209 */ /* 0x000fe20007810000 */
[----:B------:R-:W-:Y:S01]  /*67a0*/  MUFU.EX2 R173, R173 ;  /* 0x000000ad00ad7308 */ /* 0x000fe20000000800 */
[----:B------:R-:W-:Y:S02]  /*67b0*/  ISETP.GT.AND P4, PT, R63, 0x68, PT ;  /* 0x000000683f00780c */ /* 0x000fe40003f84270 */
[----:B------:R-:W-:Y:S01]  /*67c0*/  FSEL R202, R51, -INF , P5 ;  /* 0xff80000033ca7808 */ /* 0x000fe20002800000 */
[----:B------:R-:W-:Y:S01]  /*67d0*/  IMAD.U32 R51, RZ, RZ, UR7 ;  /* 0x00000007ff337e24 */ /* 0x000fe2000f8e00ff */
[----:B------:R-:W-:Y:S01]  /*67e0*/  FMNMX.FTZ R65, R166, R65, !PT ;  /* 0x00000041a6417209 */ /* 0x000fe20007810000 */
[----:B------:R-:W-:Y:S01]  /*67f0*/  UMOV UR7, 0x40000040 ;  /* 0x4000004000077882 */ /* 0x000fe20000000000 */
[----:B------:R-:W-:Y:S01]  /*6800*/  ISETP.GT.AND P5, PT, R63, 0x69, PT ;  /* 0x000000693f00780c */ /* 0x000fe20003fa4270 */
[----:B------:R-:W-:Y:S01]  /*6810*/  MUFU.EX2 R24, R24 ;  /* 0x0000001800187308 */ /* 0x000fe20000000800 */
[----:B------:R-:W-:-:S02]  /*6820*/  FSEL R204, R53, -INF , P4 ;  /* 0xff80000035cc7808 */ /* 0x000fc40002000000 */
[----:B------:R-:W-:Y:S02]  /*6830*/  FMNMX.FTZ R65, R202, R65, !PT ;  /* 0x00000041ca417209 */ /* 0x000fe40007810000 */
[----:B------:R-:W-:Y:S01]  /*6840*/  ISETP.GT.AND P4, PT, R63, 0x70, PT ;  /* 0x000000703f00780c */ /* 0x000fe20003f84270 */
[----:B------:R-:W-:Y:S02]  /*6850*/  WARPGROUP.DEPBAR.LE gsb0, 0x0 ;  /* 0x00008000000079c5 */ /* 0x000fe40000010000 */
[----:B------:R-:W-:Y:S01]  /*6860*/  FSEL R206, R55, -INF , P5 ;  /* 0xff80000037ce7808 */ /* 0x000fe20002800000 */
[----:B------:R-:W-:Y:S01]  /*6870*/  WARPGROUP.ARRIVE ;  /* 0x00000000000079c5 */ /* 0x000fe20000000000 */
[----:B------:R-:W-:Y:S01]  /*6880*/  FMNMX.FTZ R65, R204, R65, !PT ;  /* 0x00000041cc417209 */ /* 0x000fe20007810000 */
[----:B------:R-:W-:Y:S01]  /*6890*/  MUFU.EX2 R175, R175 ;  /* 0x000000af00af7308 */ /* 0x000fe20000000800 */
[----:B------:R-:W-:Y:S02]  /*68a0*/  ISETP.GT.AND P5, PT, R63, 0x71, PT ;  /* 0x000000713f00780c */ /* 0x000fe40003fa4270 */
[----:B------:R-:W-:Y:S01]  /*68b0*/  FSEL R74, R59, -INF , P4 ;  /* 0xff8000003b4a7808 */ /* 0x000fe20002000000 */
[----:B------:R-:W-:Y:S01]  /*68c0*/  HGMMA.64x128x16.F32.BF16 R88, R152, gdesc[UR4].tnspB, R88, gsb0 ;  /* 0x41e0000498587df0 */ /* 0x000fe20008001858 */
[----:B------:R-:W-:-:S02]  /*68d0*/  FMNMX.FTZ R65, R206, R65, !PT ;  /* 0x00000041ce417209 */ /* 0x000fc40007810000 */
[----:B------:R-:W-:Y:S01]  /*68e0*/  ISETP.GT.AND P4, PT, R63, 0x78, PT ;  /* 0x000000783f00780c */ /* 0x000fe20003f84270 */
[----:B------:R-:W-:Y:S01]  /*68f0*/  MUFU.EX2 R28, R28 ;  /* 0x0000001c001c7308 */ /* 0x000fe20000000800 */
[----:B------:R-:W-:Y:S02]  /*6900*/  FSEL R208, R57, -INF , P5 ;  /* 0xff80000039d07808 */ /* 0x000fe40002800000 */
[----:B------:R-:W-:Y:S02]  /*6910*/  FMNMX.FTZ R65, R74, R65, !PT ;  /* 0x000000414a417209 */ /* 0x000fe40007810000 */
[----:B------:R-:W-:Y:S02]  /*6920*/  ISETP.GT.AND P5, PT, R63, 0x79, PT ;  /* 0x000000793f00780c */ /* 0x000fe40003fa4270 */
[----:B--2---:R-:W-:Y:S01]  /*6930*/  FSEL R210, R61, -INF , P4 ;  /* 0xff8000003dd27808 */ /* 0x004fe20002000000 */
[----:B------:R-:W-:Y:S01]  /*6940*/  MUFU.EX2 R169, R169 ;  /* 0x000000a900a97308 */ /* 0x000fe20000000800 */
[----:B------:R-:W-:-:S02]  /*6950*/  FMNMX.FTZ R65, R208, R65, !PT ;  /* 0x00000041d0417209 */ /* 0x000fc40007810000 */
[----:B------:R-:W-:Y:S02]  /*6960*/  FSEL R212, R35, -INF , P5 ;  /* 0xff80000023d47808 */ /* 0x000fe40002800000 */
[----:B------:R-:W-:-:S03]  /*6970*/  FMNMX.FTZ R65, R210, R65, !PT ;  /* 0x00000041d2417209 */ /* 0x000fc60007810000 */
[----:B------:R-:W-:Y:S01]  /*6980*/  MUFU.EX2 R164, R164 ;  /* 0x000000a400a47308 */ /* 0x000fe20000000800 */
[----:B------:R-:W-:-:S05]  /*6990*/  FMNMX.FTZ R65, R212, R65, !PT ;  /* 0x00000041d4417209 */ /* 0x000fca0007810000 */
[----:B------:R-:W0:Y:S02]  /*69a0*/  SHFL.BFLY PT, R10, R65, 0x2, 0x1f ;  /* 0x0c401f00410a7f89 */ /* 0x000e2400000e0000 */
        /* <DEDUP_REMOVED lines=9> */
[----:B0-----:R-:W-:Y:S01]  /*6a40*/  FMNMX.FTZ R10, R21, R10, !PT ;  /* 0x0000000a150a7209 */ /* 0x001fe20007810000 */
[-CC-:B------:R-:W-:Y:S01]  /*6a50*/  FFMA.FTZ R21, R48, R5.reuse, -R33.reuse ;  /* 0x0000000530157223 */ /* 0x180fe20000010821 */
[----:B------:R-:W-:-:S02]  /*6a60*/  FFMA.FTZ R33, R58, R5, -R33 ;  /* 0x000000053a217223 */ /* 0x000fc40000010821 */
[C---:B------:R-:W-:Y:S01]  /*6a70*/  FSETP.NEU.FTZ.AND P4, PT, R10.reuse, -INF , PT ;  /* 0xff8000000a00780b */ /* 0x040fe20003f9d000 */
[----:B------:R-:W-:Y:S02]  /*6a80*/  FMUL.FTZ R27, R10, R5 ;  /* 0x000000050a1b7220 */ /* 0x000fe40000410000 */
[----:B------:R-:W-:Y:S03]  /*6a90*/  MUFU.EX2 R36, R36 ;  /* 0x0000002400247308 */ /* 0x000fe60000000800 */
[----:B------:R-:W-:-:S05]  /*6aa0*/  FSEL R27, R27, RZ, P4 ;  /* 0x000000ff1b1b7208 */ /* 0x000fca0002000000 */
[----:B------:R-:W-:Y:S01]  /*6ab0*/  MUFU.EX2 R163, R163 ;  /* 0x000000a300a37308 */ /* 0x000fe20000000800 */
        /* <DEDUP_REMOVED lines=17> */
[----:B------:R0:W1:Y:S01]  /*6bd0*/  MUFU.EX2 R0, R49 ;  /* 0x0000003100007308 */ /* 0x0000620000000800 */
[----:B------:R-:W-:Y:S02]  /*6be0*/  @!P1 VIADD R9, R9, 0x34840 ;  /* 0x0003484009099836 */ /* 0x000fe40000000000 */
[-CC-:B------:R-:W-:Y:S01]  /*6bf0*/  FFMA.FTZ R56, R86, R5.reuse, -R27.reuse ;  /* 0x0000000556387223 */ /* 0x180fe2000001081b */
[-CC-:B------:R-:W-:Y:S01]  /*6c00*/  FFMA.FTZ R41, R160, R5.reuse, -R27.reuse ;  /* 0x00000005a0297223 */ /* 0x180fe2000001081b */
[-CC-:B------:R-:W-:Y:S01]  /*6c10*/  FFMA.FTZ R26, R26, R5.reuse, -R27.reuse ;  /* 0x000000051a1a7223 */ /* 0x180fe2000001081b */
[-C--:B------:R-:W-:Y:S01]  /*6c20*/  FFMA.FTZ R43, R162, R5.reuse, -R27 ;  /* 0x00000005a22b7223 */ /* 0x080fe2000001081b */
[----:B------:R-:W-:Y:S01]  /*6c30*/  @!P1 PRMT R47, RZ, 0x654, R9 ;  /* 0x00000654ff2f9816 */ /* 0x000fe20000000009 */
[-CC-:B------:R-:W-:Y:S01]  /*6c40*/  FFMA.FTZ R60, R178, R5.reuse, -R27.reuse ;  /* 0x00000005b23c7223 */ /* 0x180fe2000001081b */
[----:B------:R-:W2:Y:S01]  /*6c50*/  MUFU.EX2 R2, R2 ;  /* 0x0000000200027308 */ /* 0x000ea20000000800 */
[-CC-:B------:R-:W-:Y:S01]  /*6c60*/  FFMA.FTZ R45, R176, R5.reuse, -R27.reuse ;  /* 0x00000005b02d7223 */ /* 0x180fe2000001081b */
[-CC-:B------:R-:W-:Y:S01]  /*6c70*/  FFMA.FTZ R30, R30, R5.reuse, -R27.reuse ;  /* 0x000000051e1e7223 */ /* 0x180fe2000001081b */
[-CC-:B------:R-:W-:Y:S01]  /*6c80*/  FFMA.FTZ R7, R174, R5.reuse, -R27.reuse ;  /* 0x00000005ae077223 */ /* 0x180fe2000001081b */
[-CC-:B------:R-:W-:Y:S01]  /*6c90*/  FFMA.FTZ R32, R32, R5.reuse, -R27.reuse ;  /* 0x0000000520207223 */ /* 0x180fe2000001081b */
[----:B------:R-:W-:Y:S01]  /*6ca0*/  FFMA.FTZ R180, R180, R5, -R27 ;  /* 0x00000005b4b47223 */ /* 0x000fe2000001081b */
[----:B0-----:R-:W-:-:S02]  /*6cb0*/  @!P1 VIADD R49, R51, 0x34860 ;  /* 0x0003486033319836 */ /* 0x001fc40000000000 */
[----:B------:R-:W-:Y:S01]  /*6cc0*/  FFMA.FTZ R160, R170, R5, -R27 ;  /* 0x00000005aaa07223 */ /* 0x000fe2000001081b */
[----:B------:R-:W0:Y:S01]  /*6cd0*/  MUFU.EX2 R46, R46 ;  /* 0x0000002e002e7308 */ /* 0x000e220000000800 */
[----:B-1----:R-:W-:Y:S01]  /*6ce0*/  FFMA.FTZ R3, R0, R3, R181 ;  /* 0x0000000300037223 */ /* 0x002fe200000100b5 */
[-C--:B------:R-:W-:Y:S01]  /*6cf0*/  FFMA.FTZ R182, R182, R5.reuse, -R27 ;  /* 0x00000005b6b67223 */ /* 0x080fe2000001081b */
[----:B------:R-:W-:Y:S01]  /*6d00*/  @!P1 PRMT R49, RZ, 0x654, R49 ;  /* 0x00000654ff319816 */ /* 0x000fe20000000031 */
[-C--:B------:R-:W-:Y:S01]  /*6d10*/  FFMA.FTZ R168, R168, R5.reuse, -R27 ;  /* 0x00000005a8a87223 */ /* 0x080fe2000001081b */
[----:B------:R-:W-:Y:S01]  /*6d20*/  FADD.FTZ R68, R64, R3 ;  /* 0x0000000340447221 */ /* 0x000fe20000010000 */
        /* <DEDUP_REMOVED lines=8> */
[----:B------:R-:W-:Y:S01]  /*6db0*/  FFMA.FTZ R210, R210, R5, -R27 ;  /* 0x00000005d2d27223 */ /* 0x000fe2000001081b */
[----:B------:R-:W-:-:S02]  /*6dc0*/  WARPGROUP.DEPBAR.LE gsb0, 0x0 ;  /* 0x00008000000079c5 */ /* 0x000fc40000010000 */
[----:B------:R-:W3:Y:S01]  /*6dd0*/  MUFU.EX2 R48, R48 ;  /* 0x0000003000307308 */ /* 0x000ee20000000800 */
[----:B------:R2:W-:Y:S01]  /*6de0*/  @!P1 SYNCS.ARRIVE.TRANS64.RED.A1T0 RZ, [R47+URZ], RZ ;  /* 0x000000ff2fff99a7 */ /* 0x0005e2000810043f */
[C---:B------:R-:W-:Y:S01]  /*6df0*/  ISETP.GT.AND P3, PT, R8.reuse, R11, PT ;  /* 0x0000000b0800720c */ /* 0x040fe20003f64270 */
[----:B------:R-:W-:Y:S01]  /*6e00*/  VIADD R8, R8, 0xffffffff ;  /* 0xffffffff08087836 */ /* 0x000fe20000000000 */
[----:B------:R-:W-:-:S04]  /*6e10*/  F2FP.BF16.F32.PACK_AB R181, R64, R181 ;  /* 0x000000b540b5723e */ /* 0x000fc800000010ff */
[----:B------:R-:W4:Y:S01]  /*6e20*/  MUFU.EX2 R35, R35 ;  /* 0x0000002300237308 */ /* 0x000f220000000800 */
[----:B--2---:R-:W-:Y:S01]  /*6e30*/  FFMA.FTZ R47, R2, R4, R29 ;  /* 0x00000004022f7223 */ /* 0x004fe2000001001d */
[-CC-:B------:R-:W-:Y:S01]  /*6e40*/  FFMA.FTZ R4, R172, R5.reuse, -R27.reuse ;  /* 0x00000005ac047223 */ /* 0x180fe2000001081b */
[----:B------:R2:W-:Y:S01]  /*6e50*/  @!P1 SYNCS.ARRIVE.TRANS64.RED.A1T0 RZ, [R49+URZ], RZ ;  /* 0x000000ff31ff99a7 */ /* 0x0005e2000810043f */
[----:B------:R-:W-:Y:S01]  /*6e60*/  FFMA.FTZ R27, R212, R5, -R27 ;  /* 0x00000005d41b7223 */ /* 0x000fe2000001081b */
[----:B0-----:R-:W-:Y:S01]  /*6e70*/  FADD.FTZ R62, R46, R47 ;  /* 0x0000002f2e3e7221 */ /* 0x001fe20000010000 */
[----:B------:R-:W-:Y:S01]  /*6e80*/  FADD.FTZ R47, R183, R68 ;  /* 0x00000044b72f7221 */ /* 0x000fe20000010000 */
[C---:B------:R-:W-:Y:S01]  /*6e90*/  F2FP.BF16.F32.PACK_AB R183, R12.reuse, R183 ;  /* 0x000000b70cb7723e */ /* 0x040fe200000010ff */
[----:B------:R-:W0:Y:S01]  /*6ea0*/  MUFU.EX2 R50, R50 ;  /* 0x0000003200327308 */ /* 0x000e220000000800 */
[----:B-1----:R-:W-:Y:S01]  /*6eb0*/  FADD.FTZ R3, R31, R62 ;  /* 0x0000003e1f037221 */ /* 0x002fe20000010000 */
[----:B------:R-:W-:-:S03]  /*6ec0*/  FADD.FTZ R62, R12, R47 ;  /* 0x0000002f0c3e7221 */ /* 0x000fc60000010000 */
[----:B---3--:R-:W-:Y:S01]  /*6ed0*/  FADD.FTZ R58, R48, R3 ;  /* 0x00000003303a7221 */ /* 0x008fe20000010000 */
[----:B------:R-:W-:Y:S01]  /*6ee0*/  FADD.FTZ R47, R177, R62 ;  /* 0x0000003eb12f7221 */ /* 0x000fe20000010000 */
[C---:B------:R-:W-:Y:S01]  /*6ef0*/  F2FP.BF16.F32.PACK_AB R177, R14.reuse, R177 ;  /* 0x000000b10eb1723e */ /* 0x040fe200000010ff */
[----:B------:R-:W1:Y:S01]  /*6f00*/  MUFU.EX2 R37, R37 ;  /* 0x0000002500257308 */ /* 0x000e620000000800 */
[----:B----4-:R-:W-:Y:S01]  /*6f10*/  FADD.FTZ R3, R35, R58 ;  /* 0x0000003a23037221 */ /* 0x010fe20000010000 */
[----:B------:R-:W-:-:S04]  /*6f20*/  FADD.FTZ R62, R14, R47 ;  /* 0x0000002f0e3e7221 */ /* 0x000fc80000010000 */
[----:B------:R-:W-:Y:S01]  /*6f30*/  FADD.FTZ R47, R179, R62 ;  /* 0x0000003eb32f7221 */ /* 0x000fe20000010000 */
[----:B------:R-:W-:Y:S01]  /*6f40*/  F2FP.BF16.F32.PACK_AB R179, R20, R179 ;  /* 0x000000b314b3723e */ /* 0x000fe200000010ff */
[----:B------:R-:W3:Y:S01]  /*6f50*/  MUFU.EX2 R54, R54 ;  /* 0x0000003600367308 */ /* 0x000ee20000000800 */
[----:B0-----:R-:W-:Y:S01]  /*6f60*/  FADD.FTZ R58, R50, R3 ;  /* 0x00000003323a7221 */ /* 0x001fe20000010000 */
[----:B------:R-:W-:Y:S01]  /*6f70*/  FADD.FTZ R62, R20, R47 ;  /* 0x0000002f143e7221 */ /* 0x000fe20000010000 */
[----:B------:R-:W-:-:S03]  /*6f80*/  F2FP.BF16.F32.PACK_AB R176, R50, R35 ;  /* 0x0000002332b0723e */ /* 0x000fc600000010ff */
[----:B------:R-:W-:Y:S01]  /*6f90*/  FADD.FTZ R47, R173, R62 ;  /* 0x0000003ead2f7221 */ /* 0x000fe20000010000 */
[C---:B------:R-:W-:Y:S01]  /*6fa0*/  F2FP.BF16.F32.PACK_AB R173, R24.reuse, R173 ;  /* 0x000000ad18ad723e */ /* 0x040fe200000010ff */
[----:B------:R-:W0:Y:S01]  /*6fb0*/  MUFU.EX2 R39, R39 ;  /* 0x0000002700277308 */ /* 0x000e220000000800 */
[----:B-1----:R-:W-:Y:S01]  /*6fc0*/  FADD.FTZ R3, R37, R58 ;  /* 0x0000003a25037221 */ /* 0x002fe20000010000 */
[----:B------:R-:W-:-:S04]  /*6fd0*/  FADD.FTZ R62, R24, R47 ;  /* 0x0000002f183e7221 */ /* 0x000fc80000010000 */
[----:B------:R-:W-:Y:S01]  /*6fe0*/  FADD.FTZ R47, R175, R62 ;  /* 0x0000003eaf2f7221 */ /* 0x000fe20000010000 */
[----:B------:R-:W-:Y:S01]  /*6ff0*/  F2FP.BF16.F32.PACK_AB R175, R28, R175 ;  /* 0x000000af1caf723e */ /* 0x000fe200000010ff */
[----:B------:R-:W1:Y:S01]  /*7000*/  MUFU.EX2 R56, R56 ;  /* 0x0000003800387308 */ /* 0x000e620000000800 */
[----:B---3--:R-:W-:Y:S01]  /*7010*/  FADD.FTZ R58, R54, R3 ;  /* 0x00000003363a7221 */ /* 0x008fe20000010000 */
[----:B------:R-:W-:Y:S01]  /*7020*/  FADD.FTZ R62, R28, R47 ;  /* 0x0000002f1c3e7221 */ /* 0x000fe20000010000 */
[----:B------:R-:W-:-:S03]  /*7030*/  F2FP.BF16.F32.PACK_AB R178, R54, R37 ;  /* 0x0000002536b2723e */ /* 0x000fc600000010ff */
[----:B------:R-:W-:Y:S01]  /*7040*/  FADD.FTZ R47, R169, R62 ;  /* 0x0000003ea92f7221 */ /* 0x000fe20000010000 */
[C---:B------:R-:W-:Y:S01]  /*7050*/  F2FP.BF16.F32.PACK_AB R169, R164.reuse, R169 ;  /* 0x000000a9a4a9723e */ /* 0x040fe200000010ff */
[----:B------:R-:W3:Y:S01]  /*7060*/  MUFU.EX2 R41, R41 ;  /* 0x0000002900297308 */ /* 0x000ee20000000800 */
[----:B0-----:R-:W-:Y:S01]  /*7070*/  FADD.FTZ R3, R39, R58 ;  /* 0x0000003a27037221 */ /* 0x001fe20000010000 */
[----:B------:R-:W-:-:S06]  /*7080*/  FADD.FTZ R14, R164, R47 ;  /* 0x0000002fa40e7221 */ /* 0x000fcc0000010000 */
[----:B------:R-:W0:Y:S01]  /*7090*/  MUFU.EX2 R26, R26 ;  /* 0x0000001a001a7308 */ /* 0x000e220000000800 */
[C---:B-1----:R-:W-:Y:S01]  /*70a0*/  FADD.FTZ R58, R56.reuse, R3 ;  /* 0x00000003383a7221 */ /* 0x042fe20000010000 */
[----:B------:R-:W-:-:S06]  /*70b0*/  F2FP.BF16.F32.PACK_AB R172, R56, R39 ;  /* 0x0000002738ac723e */ /* 0x000fcc00000010ff */
[----:B------:R-:W1:Y:S01]  /*70c0*/  MUFU.EX2 R43, R43 ;  /* 0x0000002b002b7308 */ /* 0x000e620000000800 */
[----:B---3--:R-:W-:-:S07]  /*70d0*/  FADD.FTZ R3, R41, R58 ;  /* 0x0000003a29037221 */ /* 0x008fce0000010000 */
[----:B------:R-:W3:Y:S01]  /*70e0*/  MUFU.EX2 R60, R60 ;  /* 0x0000003c003c7308 */ /* 0x000ee20000000800 */
[C---:B0-----:R-:W-:Y:S01]  /*70f0*/  FADD.FTZ R58, R26.reuse, R3 ;  /* 0x000000031a3a7221 */ /* 0x041fe20000010000 */
[----:B------:R-:W-:-:S06]  /*7100*/  F2FP.BF16.F32.PACK_AB R174, R26, R41 ;  /* 0x000000291aae723e */ /* 0x000fcc00000010ff */
[----:B------:R-:W0:Y:S01]  /*7110*/  MUFU.EX2 R45, R45 ;  /* 0x0000002d002d7308 */ /* 0x000e220000000800 */
[----:B-1----:R-:W-:-:S07]  /*7120*/  FADD.FTZ R3, R43, R58 ;  /* 0x0000003a2b037221 */ /* 0x002fce0000010000 */
[----:B------:R-:W1:Y:S01]  /*7130*/  MUFU.EX2 R30, R30 ;  /* 0x0000001e001e7308 */ /* 0x000e620000000800 */
[----:B---3--:R-:W-:-:S07]  /*7140*/  FADD.FTZ R12, R60, R3 ;  /* 0x000000033c0c7221 */ /* 0x008fce0000010000 */
[----:B------:R-:W3:Y:S01]  /*7150*/  MUFU.EX2 R7, R7 ;  /* 0x0000000700077308 */ /* 0x000ee20000000800 */
[----:B0-----:R-:W-:-:S07]  /*7160*/  FADD.FTZ R3, R45, R12 ;  /* 0x0000000c2d037221 */ /* 0x001fce0000010000 */
[----:B------:R-:W0:Y:S01]  /*7170*/  MUFU.EX2 R32, R32 ;  /* 0x0000002000207308 */ /* 0x000e220000000800 */
[C---:B-1----:R-:W-:Y:S01]  /*7180*/  FADD.FTZ R12, R30.reuse, R3 ;  /* 0x000000031e0c7221 */ /* 0x042fe20000010000 */
[----:B------:R-:W-:-:S06]  /*7190*/  F2FP.BF16.F32.PACK_AB R170, R30, R45 ;  /* 0x0000002d1eaa723e */ /* 0x000fcc00000010ff */
[----:B------:R1:W4:Y:S01]  /*71a0*/  MUFU.EX2 R9, R180 ;  /* 0x000000b400097308 */ /* 0x0003220000000800 */
[----:B---3--:R-:W-:-:S07]  /*71b0*/  FADD.FTZ R3, R7, R12 ;  /* 0x0000000c07037221 */ /* 0x008fce0000010000 */
[----:B------:R-:W3:Y:S01]  /*71c0*/  MUFU.EX2 R4, R4 ;  /* 0x0000000400047308 */ /* 0x000ee20000000800 */
[----:B-1----:R-:W-:Y:S01]  /*71d0*/  F2FP.BF16.F32.PACK_AB R180, R46, R29 ;  /* 0x0000001d2eb4723e */ /* 0x002fe200000010ff */
[----:B------:R-:W-:Y:S01]  /*71e0*/  FADD.FTZ R29, R171, R14 ;  /* 0x0000000eab1d7221 */ /* 0x000fe20000010000 */
[C---:B0-----:R-:W-:Y:S01]  /*71f0*/  FADD.FTZ R12, R32.reuse, R3 ;  /* 0x00000003200c7221 */ /* 0x041fe20000010000 */
[----:B------:R-:W-:Y:S02]  /*7200*/  F2FP.BF16.F32.PACK_AB R164, R32, R7 ;  /* 0x0000000720a4723e */ /* 0x000fe400000010ff */
[C---:B------:R-:W-:Y:S01]  /*7210*/  FADD.FTZ R14, R66.reuse, R29 ;  /* 0x0000001d420e7221 */ /* 0x040fe20000010000 */
[----:B------:R-:W-:Y:S01]  /*7220*/  F2FP.BF16.F32.PACK_AB R171, R66, R171 ;  /* 0x000000ab42ab723e */ /* 0x000fe200000010ff */
[----:B------:R-:W0:Y:S01]  /*7230*/  MUFU.EX2 R160, R160 ;  /* 0x000000a000a07308 */ /* 0x000e220000000800 */
[----:B----4-:R-:W-:Y:S01]  /*7240*/  FADD.FTZ R3, R9, R12 ;  /* 0x0000000c09037221 */ /* 0x010fe20000010000 */
[----:B------:R-:W-:Y:S01]  /*7250*/  FADD.FTZ R29, R165, R14 ;  /* 0x0000000ea51d7221 */ /* 0x000fe20000010000 */
[----:B------:R-:W-:-:S03]  /*7260*/  F2FP.BF16.F32.PACK_AB R165, R52, R165 ;  /* 0x000000a534a5723e */ /* 0x000fc600000010ff */
[----:B------:R-:W-:Y:S02]  /*7270*/  FADD.FTZ R14, R52, R29 ;  /* 0x0000001d340e7221 */ /* 0x000fe40000010000 */
[----:B--2---:R1:W2:Y:S01]  /*7280*/  MUFU.EX2 R49, R182 ;  /* 0x000000b600317308 */ /* 0x0042a20000000800 */
[----:B---3--:R-:W-:Y:S01]  /*7290*/  FADD.FTZ R3, R4, R3 ;  /* 0x0000000304037221 */ /* 0x008fe20000010000 */
[----:B------:R-:W-:Y:S01]  /*72a0*/  FADD.FTZ R29, R167, R14 ;  /* 0x0000000ea71d7221 */ /* 0x000fe20000010000 */
[----:B------:R-:W-:-:S03]  /*72b0*/  F2FP.BF16.F32.PACK_AB R167, R34, R167 ;  /* 0x000000a722a7723e */ /* 0x000fc600000010ff */
[----:B------:R-:W-:Y:S02]  /*72c0*/  FADD.FTZ R12, R34, R29 ;  /* 0x0000001d220c7221 */ /* 0x000fe40000010000 */
[----:B------:R3:W4:Y:S01]  /*72d0*/  MUFU.EX2 R162, R168 ;  /* 0x000000a800a27308 */ /* 0x0007220000000800 */
[----:B0-----:R-:W-:Y:S01]  /*72e0*/  FADD.FTZ R3, R160, R3 ;  /* 0x00000003a0037221 */ /* 0x001fe20000010000 */
[----:B------:R-:W-:Y:S01]  /*72f0*/  FADD.FTZ R29, R161, R12 ;  /* 0x0000000ca11d7221 */ /* 0x000fe20000010000 */
[----:B-1----:R-:W-:Y:S02]  /*7300*/  F2FP.BF16.F32.PACK_AB R182, R48, R31 ;  /* 0x0000001f30b6723e */ /* 0x002fe400000010ff */
[C---:B------:R-:W-:Y:S01]  /*7310*/  F2FP.BF16.F32.PACK_AB R161, R36.reuse, R161 ;  /* 0x000000a124a1723e */ /* 0x040fe200000010ff */
[----:B------:R-:W-:Y:S02]  /*7320*/  FADD.FTZ R12, R36, R29 ;  /* 0x0000001d240c7221 */ /* 0x000fe40000010000 */
[----:B------:R-:W0:Y:S01]  /*7330*/  MUFU.EX2 R200, R200 ;  /* 0x000000c800c87308 */ /* 0x000e220000000800 */
[----:B--2---:R-:W-:Y:S01]  /*7340*/  FADD.FTZ R3, R49, R3 ;  /* 0x0000000331037221 */ /* 0x004fe20000010000 */
[----:B------:R-:W-:Y:S01]  /*7350*/  FADD.FTZ R7, R163, R12 ;  /* 0x0000000ca3077221 */ /* 0x000fe20000010000 */
[----:B---3--:R-:W-:-:S02]  /*7360*/  F2FP.BF16.F32.PACK_AB R168, R60, R43 ;  /* 0x0000002b3ca8723e */ /* 0x008fc400000010ff */
[----:B------:R-:W-:-:S03]  /*7370*/  F2FP.BF16.F32.PACK_AB R160, R49, R160 ;  /* 0x000000a031a0723e */ /* 0x000fc600000010ff */
[----:B------:R-:W1:Y:S01]  /*7380*/  MUFU.EX2 R38, R38 ;  /* 0x0000002600267308 */ /* 0x000e620000000800 */
[----:B----4-:R-:W-:-:S07]  /*7390*/  FADD.FTZ R3, R162, R3 ;  /* 0x00000003a2037221 */ /* 0x010fce0000010000 */
[----:B------:R2:W3:Y:S01]  /*73a0*/  MUFU.EX2 R156, R166 ;  /* 0x000000a6009c7308 */ /* 0x0004e20000000800 */
[C---:B0-----:R-:W-:Y:S01]  /*73b0*/  FADD.FTZ R3, R200.reuse, R3 ;  /* 0x00000003c8037221 */ /* 0x041fe20000010000 */
[----:B------:R-:W-:-:S06]  /*73c0*/  F2FP.BF16.F32.PACK_AB R162, R200, R162 ;  /* 0x000000a2c8a2723e */ /* 0x000fcc00000010ff */
[----:B------:R-:W0:Y:S01]  /*73d0*/  MUFU.EX2 R13, R13 ;  /* 0x0000000d000d7308 */ /* 0x000e220000000800 */
[----:B--2---:R-:W-:Y:S01]  /*73e0*/  F2FP.BF16.F32.PACK_AB R166, R4, R9 ;  /* 0x0000000904a6723e */ /* 0x004fe200000010ff */
[C---:B-1----:R-:W-:Y:S01]  /*73f0*/  FADD.FTZ R4, R38.reuse, R7 ;  /* 0x0000000726047221 */ /* 0x042fe20000010000 */
[----:B------:R-:W-:Y:S01]  /*7400*/  F2FP.BF16.F32.PACK_AB R163, R38, R163 ;  /* 0x000000a326a3723e */ /* 0x000fe200000010ff */
[----:B------:R-:W-:-:S04]  /*7410*/  IMAD.MOV.U32 R9, RZ, RZ, R10 ;  /* 0x000000ffff097224 */ /* 0x000fc800078e000a */
[----:B------:R-:W1:Y:S01]  /*7420*/  MUFU.EX2 R202, R202 ;  /* 0x000000ca00ca7308 */ /* 0x000e620000000800 */
[----:B---3--:R-:W-:-:S07]  /*7430*/  FADD.FTZ R3, R156, R3 ;  /* 0x000000039c037221 */ /* 0x008fce0000010000 */
        /* <DEDUP_REMOVED lines=31> */
[----:B0-----:R-:W-:Y:S01]  /*7630*/  FADD.FTZ R7, R25, R4 ;  /* 0x0000000419077221 */ /* 0x001fe20000010000 */
[C---:B-1----:R-:W-:Y:S01]  /*7640*/  FADD.FTZ R4, R27.reuse, R3 ;  /* 0x000000031b047221 */ /* 0x042fe20000010000 */
[----:B------:R-:W-:Y:S02]  /*7650*/  F2FP.BF16.F32.PACK_AB R154, R27, R154 ;  /* 0x0000009a1b9a723e */ /* 0x000fe400000010ff */
[C---:B--2---:R-:W-:Y:S01]  /*7660*/  FADD.FTZ R3, R12.reuse, R7 ;  /* 0x000000070c037221 */ /* 0x044fe20000010000 */
[----:B------:R-:W-:Y:S01]  /*7670*/  F2FP.BF16.F32.PACK_AB R155, R12, R25 ;  /* 0x000000190c9b723e */ /* 0x000fe200000010ff */
[----:B------:R-:W-:Y:S01]  /*7680*/  IMAD.MOV.U32 R7, RZ, RZ, R6 ;  /* 0x000000ffff077224 */ /* 0x000fe200078e0006 */
[----:B------:R-:W-:Y:S06]  /*7690*/  @P3 BRA `(.L_x_2462) ;  /* 0xffffffcc00a43947 */ /* 0x000fec000383ffff */
.L_x_2453:
[----:B------:R-:W-:-:S13]  /*76a0*/  ISETP.GE.AND P2, PT, R8, RZ, PT ;  /* 0x000000ff0800720c */ /* 0x000fda0003f46270 */
[----:B------:R-:W-:Y:S05]  /*76b0*/  @!P2 BRA `(.L_x_2463) ;  /* 0x000000280028a947 */ /* 0x000fea0003800000 */
[----:B------:R-:W-:Y:S01]  /*76c0*/  IMAD.MOV.U32 R7, RZ, RZ, R6 ;  /* 0x000000ffff077224 */ /* 0x000fe200078e0006 */
[----:B------:R-:W-:Y:S01]  /*76d0*/  UMOV UR60, UR38 ;  /* 0x00000026003c7c82 */ /* 0x000fe20008000000 */
[----:B------:R-:W-:Y:S01]  /*76e0*/  IMAD.MOV.U32 R9, RZ, RZ, R10 ;  /* 0x000000ffff097224 */ /* 0x000fe200078e000a */
[----:B------:R-:W-:Y:S01]  /*76f0*/  UMOV UR59, UR36 ;  /* 0x00000024003b7c82 */ /* 0x000fe20008000000 */
[----:B------:R-:W-:-:S05]  /*7700*/  ULDC UR58, c[0x0][0x9d8] ;  /* 0x00027600003a7ab9 */ /* 0x000fca0000000800 */
.L_x_2472:
[----:B------:R-:W-:-:S04]  /*7710*/  UIADD3 UR36, UR59, 0x1, URZ ;  /* 0x000000013b247890 */ /* 0x000fc8000fffe03f */
[----:B------:R-:W-:-:S04]  /*7720*/  UISETP.NE.AND UP0, UPT, UR36, 0x2, UPT ;  /* 0x000000022400788c */ /* 0x000fc8000bf05270 */
[----:B------:R-:W-:Y:S02]  /*7730*/  USEL UR38, URZ, 0x1, UP0 ;  /* 0x000000013f267887 */ /* 0x000fe40008000000 */
[----:B------:R-:W-:Y:S02]  /*7740*/  USEL UR36, UR36, URZ, UP0 ;  /* 0x0000003f24247287 */ /* 0x000fe40008000000 */
[----:B------:R-:W-:Y:S01]  /*7750*/  ULOP3.LUT UR38, UR60, UR38, URZ, 0x3c, !UPT ;  /* 0x000000263c267292 */ /* 0x000fe2000f8e3c3f */
[----:B------:R-:W-:Y:S11]  /*7760*/  @!P0 BRA `(.L_x_2464) ;  /* 0x0000000000048947 */ /* 0x000ff60003800000 */
[----:B------:R-:W-:Y:S01]  /*7770*/  BPT.TRAP 0x1 ;  /* 0x000000040000795c */ /* 0x000fe20000300000 */
.L_x_2464:
[----:B------:R-:W-:Y:S01]  /*7780*/  ULEA UR6, UR36, UR37, 0x3 ;  /* 0x0000002524067291 */ /* 0x000fe2000f8e183f */
[----:B------:R-:W-:-:S05]  /*7790*/  IMAD.U32 R5, RZ, RZ, UR38 ;  /* 0x00000026ff057e24 */ /* 0x000fca000f8e00ff */
[----:B------:R-:W-:-:S04]  /*77a0*/  SHF.L.U32 R5, R5, 0x1f, RZ ;  /* 0x0000001f05057819 */ /* 0x000fc800000006ff */
[----:B------:R0:W1:Y:S01]  /*77b0*/  SYNCS.PHASECHK.TRANS64.TRYWAIT P2, [UR6+0x34830], R5 ;  /* 0x03483005ff0075a7 */ /* 0x0000620008040146 */
[----:B------:R-:W-:Y:S05]  /*77c0*/  @!P0 BRA `(.L_x_2465) ;  /* 0x0000000000048947 */ /* 0x000fea0003800000 */
[----:B------:R-:W-:Y:S01]  /*77d0*/  BPT.TRAP 0x1 ;  /* 0x000000040000795c */ /* 0x000fe20000300000 */
.L_x_2465:
[----:B-1----:R-:W-:Y:S05]  /*77e0*/  @P2 BRA `(.L_x_2466) ;  /* 0x0000000000082947 */ /* 0x002fea0003800000 */
[----:B------:R-:W1:Y:S02]  /*77f0*/  SYNCS.PHASECHK.TRANS64.TRYWAIT P2, [UR6+0x34830], R5 ;  /* 0x03483005ff0075a7 */ /* 0x000e640008040146 */
[----:B-1----:R-:W-:Y:S05]  /*7800*/  @!P2 BRA `(.L_x_2467) ;  /* 0x000000b800fca947 */ /* 0x002fea0003800000 */
.L_x_2466:
        /* <DEDUP_REMOVED lines=126> */
.L_x_2468:
[----:B------:R-:W-:Y:S01]  /*7ff0*/  ULEA UR7, UR59, UR37, 0x3 ;  /* 0x000000253b077291 */ /* 0x000fe2000f8e183f */
[----:B------:R-:W-:-:S05]  /*8000*/  IMAD.U32 R0, RZ, RZ, UR60 ;  /* 0x0000003cff007e24 */ /* 0x000fca000f8e00ff */
[----:B------:R-:W-:-:S04]  /*8010*/  SHF.L.U32 R0, R0, 0x1f, RZ ;  /* 0x0000001f00007819 */ /* 0x000fc800000006ff */
[----:B------:R2:W3:Y:S01]  /*8020*/  SYNCS.PHASECHK.TRANS64.TRYWAIT P2, [UR7+0x34850], R0 ;  /* 0x03485000ff0075a7 */ /* 0x0004e20008040147 */
[----:B------:R-:W-:Y:S05]  /*8030*/  @!P0 BRA `(.L_x_2469) ;  /* 0x0000000000048947 */ /* 0x000fea0003800000 */
[----:B------:R-:W-:Y:S01]  /*8040*/  BPT.TRAP 0x1 ;  /* 0x000000040000795c */ /* 0x000fe20000300000 */
.L_x_2469:
[----:B---3--:R-:W-:Y:S05]  /*8050*/  @P2 BRA `(.L_x_2470) ;  /* 0x0000000000082947 */ /* 0x008fea0003800000 */
[----:B------:R-:W3:Y:S02]  /*8060*/  SYNCS.PHASECHK.TRANS64.TRYWAIT P2, [UR7+0x34850], R0 ;  /* 0x03485000ff0075a7 */ /* 0x000ee40008040147 */
[----:B---3--:R-:W-:Y:S05]  /*8070*/  @!P2 BRA `(.L_x_2471) ;  /* 0x000000b000f8a947 */ /* 0x008fea0003800000 */
.L_x_2470:
        /* <DEDUP_REMOVED lines=77> */
[C---:B------:R-:W-:Y:S01]  /*8550*/  ISETP.GT.AND P2, PT, R8.reuse, RZ, PT ;  /* 0x000000ff0800720c */ /* 0x040fe20003f44270 */
[----:B------:R-:W-:Y:S01]  /*8560*/  UMOV UR60, UR38 ;  /* 0x00000026003c7c82 */ /* 0x000fe20008000000 */
[----:B------:R-:W-:Y:S01]  /*8570*/  UMOV UR59, UR36 ;  /* 0x00000024003b7c82 */ /* 0x000fe20008000000 */
[----:B------:R-:W-:-:S03]  /*8580*/  VIADD R8, R8, 0xffffffff ;  /* 0xffffffff08087836 */ /* 0x000fc60000000000 */
        /* <DEDUP_REMOVED lines=18> */
[----:B------:R-:W-:Y:S01]  /*86b0*/  MUFU.TANH R220, R220 ;  /* 0x000000dc00dc7308 */ /* 0x000fe20000002400 */
[----:B------:R-:W-:Y:S01]  /*86c0*/  FMUL.FTZ R36, R38, UR58 ;  /* 0x0000003a26247c20 */ /* 0x000fe20008410000 */
[----:B------:R-:W-:Y:S01]  /*86d0*/  FMUL.FTZ R38, R39, UR58 ;  /* 0x0000003a27267c20 */ /* 0x000fe20008410000 */
[----:B------:R-:W-:Y:S01]  /*86e0*/  HGMMA.64x128x16.F32.BF16 R88, R176, gdesc[UR8].tnspB, R88, gsb0 ;  /* 0x41e00008b0587df0 */ /* 0x000fe20008001858 */
[----:B------:R-:W-:Y:S01]  /*86f0*/  UIADD3 UR10, UR6, 0x100, URZ ;  /* 0x00000100060a7890 */ /* 0x000fe2000fffe03f */
[----:B------:R-:W-:-:S03]  /*8700*/  UMOV UR11, 0x40000040 ;  /* 0x40000040000b7882 */ /* 0x000fc60000000000 */
[----:B------:R-:W0:Y:S01]  /*8710*/  MUFU.TANH R180, R180 ;  /* 0x000000b400b47308 */ /* 0x000e220000002400 */
[----:B-1----:R-:W-:-:S07]  /*8720*/  FMNMX.FTZ R15, R24, R15, !PT ;  /* 0x0000000f180f7209 */ /* 0x002fce0007810000 */
        /* <DEDUP_REMOVED lines=12> */
[----:B0-----:R-:W-:-:S05]  /*87f0*/  FMNMX.FTZ R17, R34, R17, !PT ;  /* 0x0000001122117209 */ /* 0x001fca0007810000 */
        /* <DEDUP_REMOVED lines=111> */
[-C--:B------:R-:W-:Y:S01]  /*8ef0*/  FMUL.FTZ R2, R2, R5.reuse ;  /* 0x0000000502027220 */ /* 0x080fe20000410000 */
[-CC-:B------:R-:W-:Y:S01]  /*8f00*/  FFMA.FTZ R16, R26, R5.reuse, -R29.reuse ;  /* 0x000000051a107223 */ /* 0x180fe2000001081d */
        /* <DEDUP_REMOVED lines=34> */
[----:B------:R-:W-:Y:S01]  /*9130*/  MUFU.EX2 R170, R170 ;  /* 0x000000aa00aa7308 */ /* 0x000fe20000000800 */
[----:B0-----:R-:W-:Y:S01]  /*9140*/  FMNMX.FTZ R47, R0, R41, !PT ;  /* 0x00000029002f7209 */ /* 0x001fe20007810000 */
[----:B------:R-:W-:-:S06]  /*9150*/  FFMA.FTZ R41, R228, R5, -R29 ;  /* 0x00000005e4297223 */ /* 0x000fcc000001081d */
[----:B------:R-:W-:Y:S01]  /*9160*/  MUFU.EX2 R11, R11 ;  /* 0x0000000b000b7308 */ /* 0x000fe20000000800 */
[----:B------:R-:W0:Y:S07]  /*9170*/  SHFL.BFLY PT, R6, R47, 0x1, 0x1f ;  /* 0x0c201f002f067f89 */ /* 0x000e2e00000e0000 */
[----:B------:R-:W1:Y:S08]  /*9180*/  MUFU.EX2 R16, R16 ;  /* 0x0000001000107308 */ /* 0x000e700000000800 */
[----:B------:R-:W-:Y:S08]  /*9190*/  MUFU.EX2 R13, R13 ;  /* 0x0000000d000d7308 */ /* 0x000ff00000000800 */
[----:B------:R-:W-:Y:S01]  /*91a0*/  MUFU.EX2 R26, R26 ;  /* 0x0000001a001a7308 */ /* 0x000fe20000000800 */
[----:B-1----:R-:W-:-:S02]  /*91b0*/  F2FP.BF16.F32.PACK_AB R182, R16, R11 ;  /* 0x0000000b10b6723e */ /* 0x002fc400000010ff */
[----:B0-----:R-:W-:-:S05]  /*91c0*/  FMNMX.FTZ R6, R47, R6, !PT ;  /* 0x000000062f067209 */ /* 0x001fca0007810000 */
[C---:B------:R-:W-:Y:S01]  /*91d0*/  FADD.FTZ R0, -R6.reuse, R7 ;  /* 0x0000000706007221 */ /* 0x040fe20000010100 */
[-C--:B------:R-:W-:Y:S01]  /*91e0*/  FMUL.FTZ R7, R6, R5.reuse ;  /* 0x0000000506077220 */ /* 0x080fe20000410000 */
[----:B------:R0:W-:Y:S02]  /*91f0*/  MUFU.EX2 R15, R180 ;  /* 0x000000b4000f7308 */ /* 0x0001e40000000800 */
[-C--:B------:R-:W-:Y:S01]  /*9200*/  FMUL.FTZ R0, R0, R5.reuse ;  /* 0x0000000500007220 */ /* 0x080fe20000410000 */
[-CC-:B------:R-:W-:Y:S01]  /*9210*/  FFMA.FTZ R177, R28, R5.reuse, -R7.reuse ;  /* 0x000000051cb17223 */ /* 0x180fe20000010807 */
[-CC-:B------:R-:W-:Y:S01]  /*9220*/  FFMA.FTZ R28, R42, R5.reuse, -R7.reuse ;  /* 0x000000052a1c7223 */ /* 0x180fe20000010807 */
[----:B------:R-:W-:Y:S01]  /*9230*/  IMAD.U32 R42, RZ, RZ, UR7 ;  /* 0x00000007ff2a7e24 */ /* 0x000fe2000f8e00ff */
[----:B------:R-:W-:Y:S01]  /*9240*/  UMOV UR7, 0x40000040 ;  /* 0x4000004000077882 */ /* 0x000fe20000000000 */
[-CC-:B------:R-:W-:Y:S01]  /*9250*/  FFMA.FTZ R181, R12, R5.reuse, -R7.reuse ;  /* 0x000000050cb57223 */ /* 0x180fe20000010807 */
[-CC-:B------:R-:W-:Y:S01]  /*9260*/  FFMA.FTZ R12, R14, R5.reuse, -R7.reuse ;  /* 0x000000050e0c7223 */ /* 0x180fe20000010807 */
[----:B------:R-:W-:Y:S01]  /*9270*/  MUFU.EX2 R0, R0 ;  /* 0x0000000000007308 */ /* 0x000fe20000000800 */
[-CC-:B------:R-:W-:Y:S01]  /*9280*/  FFMA.FTZ R183, R20, R5.reuse, -R7.reuse ;  /* 0x0000000514b77223 */ /* 0x180fe20000010807 */
[-CC-:B------:R-:W-:Y:S01]  /*9290*/  FFMA.FTZ R14, R24, R5.reuse, -R7.reuse ;  /* 0x00000005180e7223 */ /* 0x180fe20000010807 */
[----:B------:R-:W-:Y:S01]  /*92a0*/  FFMA.FTZ R20, R34, R5, -R7 ;  /* 0x0000000522147223 */ /* 0x000fe20000010807 */
[----:B------:R-:W-:-:S02]  /*92b0*/  @!P1 VIADD R42, R42, 0x34860 ;  /* 0x000348602a2a9836 */ /* 0x000fc40000000000 */
[-CC-:B------:R-:W-:Y:S01]  /*92c0*/  FFMA.FTZ R179, R36, R5.reuse, -R7.reuse ;  /* 0x0000000524b37223 */ /* 0x180fe20000010807 */
[-CC-:B------:R-:W-:Y:S01]  /*92d0*/  FFMA.FTZ R175, R44, R5.reuse, -R7.reuse ;  /* 0x000000052caf7223 */ /* 0x180fe20000010807 */
[-CC-:B------:R-:W-:Y:S01]  /*92e0*/  FFMA.FTZ R24, R38, R5.reuse, -R7.reuse ;  /* 0x0000000526187223 */ /* 0x180fe20000010807 */
[----:B------:R-:W1:Y:S01]  /*92f0*/  MUFU.EX2 R181, R181 ;  /* 0x000000b500b57308 */ /* 0x000e620000000800 */
[----:B------:R-:W-:Y:S01]  /*9300*/  @!P1 PRMT R44, RZ, 0x654, R42 ;  /* 0x00000654ff2c9816 */ /* 0x000fe2000000002a */
[-CC-:B------:R-:W-:Y:S01]  /*9310*/  FFMA.FTZ R173, R40, R5.reuse, -R7.reuse ;  /* 0x0000000528ad7223 */ /* 0x180fe20000010807 */
[-CC-:B------:R-:W-:Y:S01]  /*9320*/  FFMA.FTZ R34, R46, R5.reuse, -R7.reuse ;  /* 0x000000052e227223 */ /* 0x180fe20000010807 */
[-CC-:B------:R-:W-:Y:S01]  /*9330*/  FFMA.FTZ R169, R48, R5.reuse, -R7.reuse ;  /* 0x0000000530a97223 */ /* 0x180fe20000010807 */
[-CC-:B------:R-:W-:Y:S01]  /*9340*/  FFMA.FTZ R36, R50, R5.reuse, -R7.reuse ;  /* 0x0000000532247223 */ /* 0x180fe20000010807 */
[-CC-:B------:R-:W-:Y:S01]  /*9350*/  FFMA.FTZ R171, R52, R5.reuse, -R7.reuse ;  /* 0x0000000534ab7223 */ /* 0x180fe20000010807 */
[-CC-:B------:R-:W-:Y:S01]  /*9360*/  FFMA.FTZ R38, R54, R5.reuse, -R7.reuse ;  /* 0x0000000536267223 */ /* 0x180fe20000010807 */
[----:B------:R-:W2:Y:S01]  /*9370*/  MUFU.EX2 R12, R12 ;  /* 0x0000000c000c7308 */ /* 0x000ea20000000800 */
[--C-:B------:R-:W-:Y:S01]  /*9380*/  FFMA.FTZ R40, R58, R5, -R7.reuse ;  /* 0x000000053a287223 */ /* 0x100fe20000010807 */
[----:B0-----:R-:W-:Y:S01]  /*9390*/  F2FP.BF16.F32.PACK_AB R180, R170, R9 ;  /* 0x00000009aab4723e */ /* 0x001fe200000010ff */
[-CC-:B------:R-:W-:Y:S01]  /*93a0*/  FFMA.FTZ R64, R64, R5.reuse, -R7.reuse ;  /* 0x0000000540407223 */ /* 0x180fe20000010807 */
[-CC-:B------:R-:W-:Y:S01]  /*93b0*/  FFMA.FTZ R66, R66, R5.reuse, -R7.reuse ;  /* 0x0000000542427223 */ /* 0x180fe20000010807 */
[-CC-:B------:R-:W-:Y:S01]  /*93c0*/  FFMA.FTZ R68, R68, R5.reuse, -R7.reuse ;  /* 0x0000000544447223 */ /* 0x180fe20000010807 */
[-CC-:B------:R-:W-:Y:S01]  /*93d0*/  FFMA.FTZ R70, R70, R5.reuse, -R7.reuse ;  /* 0x0000000546467223 */ /* 0x180fe20000010807 */
[----:B------:R-:W-:Y:S01]  /*93e0*/  FFMA.FTZ R72, R72, R5, -R7 ;  /* 0x0000000548487223 */ /* 0x000fe20000010807 */
[----:B------:R-:W-:Y:S01]  /*93f0*/  MUFU.EX2 R183, R183 ;  /* 0x000000b700b77308 */ /* 0x000fe20000000800 */
[----:B-1----:R-:W-:Y:S01]  /*9400*/  FFMA.FTZ R3, R0, R3, R181 ;  /* 0x0000000300037223 */ /* 0x002fe200000100b5 */
[-CC-:B------:R-:W-:Y:S01]  /*9410*/  FFMA.FTZ R74, R74, R5.reuse, -R7.reuse ;  /* 0x000000054a4a7223 */ /* 0x180fe20000010807 */
[-CC-:B------:R-:W-:Y:S01]  /*9420*/  FFMA.FTZ R76, R76, R5.reuse, -R7.reuse ;  /* 0x000000054c4c7223 */ /* 0x180fe20000010807 */
[-CC-:B------:R-:W-:Y:S01]  /*9430*/  FFMA.FTZ R78, R78, R5.reuse, -R7.reuse ;  /* 0x000000054e4e7223 */ /* 0x180fe20000010807 */
[-CC-:B------:R-:W-:Y:S01]  /*9440*/  FFMA.FTZ R80, R80, R5.reuse, -R7.reuse ;  /* 0x0000000550507223 */ /* 0x180fe20000010807 */
[-CC-:B------:R-:W-:Y:S01]  /*9450*/  FFMA.FTZ R82, R82, R5.reuse, -R7.reuse ;  /* 0x0000000552527223 */ /* 0x180fe20000010807 */
[----:B------:R-:W-:Y:S01]  /*9460*/  FFMA.FTZ R86, R86, R5, -R7 ;  /* 0x0000000556567223 */ /* 0x000fe20000010807 */
[----:B------:R-:W-:Y:S01]  /*9470*/  MUFU.EX2 R14, R14 ;  /* 0x0000000e000e7308 */ /* 0x000fe20000000800 */
[C---:B--2---:R-:W-:Y:S01]  /*9480*/  FADD.FTZ R42, R12.reuse, R3 ;  /* 0x000000030c2a7221 */ /* 0x044fe20000010000 */
[----:B------:R-:W-:-:S06]  /*9490*/  F2FP.BF16.F32.PACK_AB R181, R12, R181 ;  /* 0x000000b50cb5723e */ /* 0x000fcc00000010ff */
[----:B------:R-:W-:Y:S01]  /*94a0*/  MUFU.EX2 R177, R177 ;  /* 0x000000b100b17308 */ /* 0x000fe20000000800 */
[----:B------:R-:W-:Y:S02]  /*94b0*/  WARPGROUP.DEPBAR.LE gsb0, 0x0 ;  /* 0x00008000000079c5 */ /* 0x000fe40000010000 */
[----:B------:R-:W-:Y:S01]  /*94c0*/  WARPGROUP.ARRIVE ;  /* 0x00000000000079c5 */ /* 0x000fe20000000000 */
[-CC-:B------:R-:W-:Y:S01]  /*94d0*/  FFMA.FTZ R164, R204, R5.reuse, -R29.reuse ;  /* 0x00000005cca47223 */ /* 0x180fe2000001081d */
[-CC-:B------:R-:W-:Y:S01]  /*94e0*/  FFMA.FTZ R166, R178, R5.reuse, -R29.reuse ;  /* 0x00000005b2a67223 */ /* 0x180fe2000001081d */
[-C--:B------:R-:W-:Y:S02]  /*94f0*/  FFMA.FTZ R204, R222, R5.reuse, -R29 ;  /* 0x00000005decc7223 */ /* 0x080fe4000001081d */
[----:B------:R-:W-:Y:S01]  /*9500*/  MUFU.EX2 R20, R20 ;  /* 0x0000001400147308 */ /* 0x000fe20000000800 */
[-CC-:B------:R-:W-:Y:S01]  /*9510*/  FFMA.FTZ R165, R56, R5.reuse, -R7.reuse ;  /* 0x0000000538a57223 */ /* 0x180fe20000010807 */
[----:B------:R-:W-:Y:S01]  /*9520*/  HGMMA.64x128x16.F32.BF16 R88, R160, gdesc[UR8].tnspB, R88, gsb0 ;  /* 0x41e00008a0587df0 */ /* 0x000fe20008001858 */
[----:B------:R-:W-:Y:S01]  /*9530*/  UIADD3 UR10, UR6, 0x300, URZ ;  /* 0x00000300060a7890 */ /* 0x000fe2000fffe03f */
[----:B------:R-:W-:Y:S01]  /*9540*/  FFMA.FTZ R167, R60, R5, -R7 ;  /* 0x000000053ca77223 */ /* 0x000fe20000010807 */
[----:B------:R-:W-:Y:S01]  /*9550*/  UMOV UR11, 0x40000040 ;  /* 0x40000040000b7882 */ /* 0x000fe20000000000 */
[----:B------:R-:W-:-:S02]  /*9560*/  UIADD3 UR6, UR6, 0x380, URZ ;  /* 0x0000038006067890 */ /* 0x000fc4000fffe03f */
[----:B------:R-:W-:Y:S08]  /*9570*/  MUFU.EX2 R179, R179 ;  /* 0x000000b300b37308 */ /* 0x000ff00000000800 */
[----:B------:R-:W0:Y:S08]  /*9580*/  MUFU.EX2 R30, R30 ;  /* 0x0000001e001e7308 */ /* 0x000e300000000800 */
[----:B------:R-:W-:Y:S08]  /*9590*/  MUFU.EX2 R24, R24 ;  /* 0x0000001800187308 */ /* 0x000ff00000000800 */
[----:B------:R-:W-:Y:S01]  /*95a0*/  MUFU.EX2 R173, R173 ;  /* 0x000000ad00ad7308 */ /* 0x000fe20000000800 */
[----:B0-----:R-:W-:-:S07]  /*95b0*/  F2FP.BF16.F32.PACK_AB R178, R30, R15 ;  /* 0x0000000f1eb2723e */ /* 0x001fce00000010ff */
[----:B------:R-:W0:Y:S08]  /*95c0*/  MUFU.EX2 R32, R32 ;  /* 0x0000002000207308 */ /* 0x000e300000000800 */
[----:B------:R-:W-:Y:S08]  /*95d0*/  MUFU.EX2 R28, R28 ;  /* 0x0000001c001c7308 */ /* 0x000ff00000000800 */
[----:B------:R-:W-:Y:S01]  /*95e0*/  MUFU.EX2 R175, R175 ;  /* 0x000000af00af7308 */ /* 0x000fe20000000800 */
[----:B0-----:R-:W-:-:S07]  /*95f0*/  F2FP.BF16.F32.PACK_AB R172, R32, R17 ;  /* 0x0000001120ac723e */ /* 0x001fce00000010ff */
[----:B------:R-:W0:Y:S08]  /*9600*/  MUFU.EX2 R164, R164 ;  /* 0x000000a400a47308 */ /* 0x000e300000000800 */
[----:B------:R-:W-:Y:S08]  /*9610*/  MUFU.EX2 R34, R34 ;  /* 0x0000002200227308 */ /* 0x000ff00000000800 */
[----:B------:R1:W-:Y:S01]  /*9620*/  MUFU.EX2 R25, R176 ;  /* 0x000000b000197308 */ /* 0x0003e20000000800 */
[----:B0-----:R-:W-:-:S07]  /*9630*/  F2FP.BF16.F32.PACK_AB R174, R164, R21 ;  /* 0x00000015a4ae723e */ /* 0x001fce00000010ff */
[----:B------:R-:W-:Y:S01]  /*9640*/  MUFU.EX2 R169, R169 ;  /* 0x000000a900a97308 */ /* 0x000fe20000000800 */
[----:B-1----:R-:W-:-:S07]  /*9650*/  F2FP.BF16.F32.PACK_AB R176, R26, R13 ;  /* 0x0000000d1ab0723e */ /* 0x002fce00000010ff */
        /* <DEDUP_REMOVED lines=13> */
[----:B------:R-:W-:-:S05]  /*9730*/  @!P1 LEA R29, R29, UR37, 0x3 ;  /* 0x000000251d1d9c11 */ /* 0x000fca000f8e18ff */
[----:B------:R-:W-:Y:S01]  /*9740*/  @!P1 VIADD R29, R29, 0x34840 ;  /* 0x000348401d1d9836 */ /* 0x000fe20000000000 */
[----:B------:R-:W-:Y:S04]  /*9750*/  MUFU.EX2 R160, R160 ;  /* 0x000000a000a07308 */ /* 0x000fe80000000800 */
[----:B------:R-:W-:-:S04]  /*9760*/  @!P1 PRMT R29, RZ, 0x654, R29 ;  /* 0x00000654ff1d9816 */ /* 0x000fc8000000001d */
        /* <DEDUP_REMOVED lines=17> */
[----:B------:R-:W1:Y:S01]  /*9880*/  MUFU.EX2 R74, R74 ;  /* 0x0000004a004a7308 */ /* 0x000e620000000800 */
[----:B------:R-:W-:Y:S02]  /*9890*/  WARPGROUP.DEPBAR.LE gsb0, 0x0 ;  /* 0x00008000000079c5 */ /* 0x000fe40000010000 */
[----:B------:R-:W-:-:S05]  /*98a0*/  WARPGROUP.ARRIVE ;  /* 0x00000000000079c5 */ /* 0x000fca0000000000 */
[----:B------:R-:W-:Y:S01]  /*98b0*/  MUFU.EX2 R41, R41 ;  /* 0x0000002900297308 */ /* 0x000fe20000000800 */
[----:B0-----:R-:W-:Y:S01]  /*98c0*/  F2FP.BF16.F32.PACK_AB R156, R206, R39 ;  /* 0x00000027ce9c723e */ /* 0x001fe200000010ff */
[----:B------:R-:W-:Y:S01]  /*98d0*/  HGMMA.64x128x16.F32.BF16 R88, R152, gdesc[UR4].tnspB, R88, gsb0 ;  /* 0x41e0000498587df0 */ /* 0x000fe20008001858 */
[----:B-1----:R-:W-:-:S05]  /*98e0*/  F2FP.BF16.F32.PACK_AB R157, R74, R72 ;  /* 0x000000484a9d723e */ /* 0x002fca00000010ff */
[----:B------:R-:W-:Y:S08]  /*98f0*/  MUFU.EX2 R76, R76 ;  /* 0x0000004c004c7308 */ /* 0x000ff00000000800 */
        /* <DEDUP_REMOVED lines=27> */
[----:B------:R-:W-:Y:S02]  /*9ab0*/  F2FP.BF16.F32.PACK_AB R168, R166, R25 ;  /* 0x00000019a6a8723e */ /* 0x000fe400000010ff */
[----:B------:R-:W-:Y:S01]  /*9ac0*/  FADD.FTZ R3, R13, R42 ;  /* 0x0000002a0d037221 */ /* 0x000fe20000010000 */
[C---:B------:R-:W-:Y:S01]  /*9ad0*/  FADD.FTZ R44, R20.reuse, R29 ;  /* 0x0000001d142c7221 */ /* 0x040fe20000010000 */
        /* <DEDUP_REMOVED lines=19> */
[----:B0-----:R-:W-:Y:S02]  /*9c10*/  F2FP.BF16.F32.PACK_AB R155, R7, R86 ;  /* 0x00000056079b723e */ /* 0x001fe400000010ff */
[----:B------:R-:W-:Y:S01]  /*9c20*/  FADD.FTZ R42, R164, R3 ;  /* 0x00000003a42a7221 */ /* 0x000fe20000010000 */
[----:B------:R-:W-:Y:S01]  /*9c30*/  FADD.FTZ R9, R169, R44 ;  /* 0x0000002ca9097221 */ /* 0x000fe20000010000 */
[----:B------:R-:W-:-:S02]  /*9c40*/  F2FP.BF16.F32.PACK_AB R164, R160, R31 ;  /* 0x0000001fa0a4723e */ /* 0x000fc400000010ff */
[----:B------:R-:W-:Y:S01]  /*9c50*/  FADD.FTZ R3, R25, R42 ;  /* 0x0000002a19037221 */ /* 0x000fe20000010000 */
[C---:B------:R-:W-:Y:S01]  /*9c60*/  FADD.FTZ R16, R36.reuse, R9 ;  /* 0x0000000924107221 */ /* 0x040fe20000010000 */
[----:B------:R-:W-:Y:S02]  /*9c70*/  F2FP.BF16.F32.PACK_AB R169, R36, R169 ;  /* 0x000000a924a9723e */ /* 0x000fe400000010ff */
        /* <DEDUP_REMOVED lines=46> */
.L_x_2463:
        /* <DEDUP_REMOVED lines=67> */
.L_x_2473:
[----:B------:R-:W-:Y:S01]  /*a390*/  ULEA UR5, UR36, UR37, 0x3 ;  /* 0x0000002524057291 */ /* 0x000fe2000f8e183f */
[----:B------:R-:W-:-:S05]  /*a3a0*/  IMAD.U32 R0, RZ, RZ, UR38 ;  /* 0x00000026ff007e24 */ /* 0x000fca000f8e00ff */
[----:B------:R-:W-:-:S04]  /*a3b0*/  SHF.L.U32 R0, R0, 0x1f, RZ ;  /* 0x0000001f00007819 */ /* 0x000fc800000006ff */
[----:B------:R0:W1:Y:S01]  /*a3c0*/  SYNCS.PHASECHK.TRANS64.TRYWAIT P2, [UR5+0x34850], R0 ;  /* 0x03485000ff0075a7 */ /* 0x0000620008040145 */
[----:B------:R-:W-:Y:S05]  /*a3d0*/  @!P0 BRA `(.L_x_2474) ;  /* 0x0000000000048947 */ /* 0x000fea0003800000 */
[----:B------:R-:W-:Y:S01]  /*a3e0*/  BPT.TRAP 0x1 ;  /* 0x000000040000795c */ /* 0x000fe20000300000 */
.L_x_2474:
[----:B-1----:R-:W-:Y:S05]  /*a3f0*/  @P2 BRA `(.L_x_2475) ;  /* 0x0000000000082947 */ /* 0x002fea0003800000 */
[----:B------:R-:W1:Y:S02]  /*a400*/  SYNCS.PHASECHK.TRANS64.TRYWAIT P0, [UR5+0x34850], R0 ;  /* 0x03485000ff0075a7 */ /* 0x000e640008000145 */
[----:B-1----:R-:W-:Y:S05]  /*a410*/  @!P0 BRA `(.L_x_2476) ;  /* 0x0000009000288947 */ /* 0x002fea0003800000 */
.L_x_2475:
        /* <DEDUP_REMOVED lines=8> */
[----:B------:R-:W-:-:S03]  /*a4a0*/  VIADD R191, R191, 0x1 ;  /* 0x00000001bfbf7836 */ /* 0x000fc60000000000 */
[----:B------:R-:W-:-:S04]  /*a4b0*/  ULOP3.LUT UR4, UR37, 0x4000000, URZ, 0xfc, !UPT ;  /* 0x0400000025047892 */ /* 0x000fc8000f8efc3f */
[----:B------:R-:W-:Y:S02]  /*a4c0*/  ULEA UR4, UR36, UR4, 0xb ;  /* 0x0000000424047291 */ /* 0x000fe4000f8e583f */
[----:B------:R-:W-:-:S04]  /*a4d0*/  UIADD3 UR36, UR36, 0x1, URZ ;  /* 0x0000000124247890 */ /* 0x000fc8000fffe03f */
[----:B------:R-:W-:Y:S01]  /*a4e0*/  UISETP.NE.AND UP0, UPT, UR36, 0x2, UPT ;  /* 0x000000022400788c */ /* 0x000fe2000bf05270 */
[----:B------:R-:W-:Y:S02]  /*a4f0*/  UMOV UR6, UR4 ;  /* 0x0000000400067c82 */ /* 0x000fe40008000000 */
[----:B------:R-:W-:Y:S01]  /*a500*/  HGMMA.64x128x16.F32.BF16 R24, R180, gdesc[UR4].tnspB, R24, gsb0 ;  /* 0x41e00004b4187df0 */ /* 0x000fe20008001818 */
[----:B------:R-:W-:Y:S01]  /*a510*/  UIADD3 UR6, UR4, 0x80, URZ ;  /* 0x0000008004067890 */ /* 0x000fe2000fffe03f */
[----:B-1----:R-:W-:Y:S01]  /*a520*/  FADD.FTZ R7, R7, R4 ;  /* 0x0000000407077221 */ /* 0x002fe20000010000 */
[----:B------:R-:W-:Y:S01]  /*a530*/  UMOV UR7, 0x40000040 ;  /* 0x4000004000077882 */ /* 0x000fe20000000000 */
[----:B------:R-:W-:Y:S02]  /*a540*/  IMAD.MOV.U32 R4, RZ, RZ, RZ ;  /* 0x000000ffff047224 */ /* 0x000fe400078e00ff */
[----:B0-----:R-:W-:Y:S01]  /*a550*/  FADD.FTZ R2, R0, R3 ;  /* 0x0000000300027221 */ /* 0x001fe20000010000 */
[----:B------:R-:W-:Y:S01]  /*a560*/  IMAD.MOV.U32 R3, RZ, RZ, RZ ;  /* 0x000000ffff037224 */ /* 0x000fe200078e00ff */
[----:B------:R-:W0:Y:S01]  /*a570*/  SHFL.BFLY PT, R0, R7, 0x1, 0x1f ;  /* 0x0c201f0007007f89 */ /* 0x000e2200000e0000 */
[----:B------:R-:W-:-:S03]  /*a580*/  USEL UR36, UR36, URZ, UP0 ;  /* 0x0000003f24247287 */ /* 0x000fc60008000000 */
[----:B------:R-:W1:Y:S01]  /*a590*/  SHFL.BFLY PT, R9, R2, 0x1, 0x1f ;  /* 0x0c201f0002097f89 */ /* 0x000e6200000e0000 */
[----:B0-----:R-:W-:Y:S01]  /*a5a0*/  FADD.FTZ R11, R7, R0 ;  /* 0x00000000070b7221 */ /* 0x001fe20000010000 */
[----:B------:R-:W-:Y:S02]  /*a5b0*/  IMAD.MOV.U32 R0, RZ, RZ, -0x800000 ;  /* 0xff800000ff007424 */ /* 0x000fe400078e00ff */
[----:B-1----:R-:W-:Y:S02]  /*a5c0*/  FADD.FTZ R12, R2, R9 ;  /* 0x00000009020c7221 */ /* 0x002fe40000010000 */
[----:B------:R-:W-:Y:S01]  /*a5d0*/  FSETP.NE.FTZ.AND P0, PT, R11, RZ, PT ;  /* 0x000000ff0b00720b */ /* 0x000fe20003f15000 */
[----:B------:R-:W-:Y:S02]  /*a5e0*/  IMAD.MOV.U32 R2, RZ, RZ, -0x800000 ;  /* 0xff800000ff027424 */ /* 0x000fe400078e00ff */
[----:B------:R-:W-:-:S10]  /*a5f0*/  FSETP.NE.FTZ.AND P2, PT, R12, RZ, PT ;  /* 0x000000ff0c00720b */ /* 0x000fd40003f55000 */
[C---:B------:R-:W-:Y:S01]  /*a600*/  @P0 FMUL.FTZ R7, R5.reuse, 0.69314718246459960938 ;  /* 0x3f31721805070820 */ /* 0x040fe20000410000 */
[----:B------:R-:W0:Y:S02]  /*a610*/  @P0 MUFU.LG2 R8, R11 ;  /* 0x0000000b00080308 */ /* 0x000e240000000c00 */
[----:B------:R-:W-:Y:S01]  /*a620*/  @P2 FMUL.FTZ R14, R5, 0.69314718246459960938 ;  /* 0x3f317218050e2820 */ /* 0x000fe20000410000 */
[----:B------:R-:W-:-:S05]  /*a630*/  @!P1 VIADD R5, R13, 0x34860 ;  /* 0x000348600d059836 */ /* 0x000fca0000000000 */
[----:B------:R-:W1:Y:S01]  /*a640*/  @P2 MUFU.LG2 R9, R12 ;  /* 0x0000000c00092308 */ /* 0x000e620000000c00 */
[----:B------:R-:W-:-:S07]  /*a650*/  @!P1 PRMT R5, RZ, 0x654, R5 ;  /* 0x00000654ff059816 */ /* 0x000fce0000000005 */
        /* <DEDUP_REMOVED lines=109> */
.L_x_2446:
        /* <DEDUP_REMOVED lines=24> */
[----:B------:R-:W-:Y:S02]  /*aeb0*/  MOV R16, R3 ;  /* 0x0000000300107202 */ /* 0x000fe40000000f00 */
[----:B--2---:R-:W-:-:S03]  /*aec0*/  MOV R17, R4 ;  /* 0x0000000400117202 */ /* 0x004fc60000000f00 */
[----:B------:R-:W-:-:S03]  /*aed0*/  IMAD.WIDE R4, R195, 0x2, R16 ;  /* 0x00000002c3047825 */ /* 0x000fc600078e0210 */
[C---:B------:R-:W-:Y:S02]  /*aee0*/  LOP3.LUT R9, R4.reuse, 0x380, RZ, 0xc0, !PT ;  /* 0x0000038004097812 */ /* 0x040fe400078ec0ff */
[C---:B------:R-:W-:Y:S02]  /*aef0*/  IADD3 R97, P5, R4.reuse, 0x40, RZ ;  /* 0x0000004004617810 */ /* 0x040fe40007fbe0ff */
[----:B------:R-:W-:Y:S02]  /*af00*/  IADD3 R99, P4, R4, 0x60, RZ ;  /* 0x0000006004637810 */ /* 0x000fe40007f9e0ff */
[----:B------:R-:W-:Y:S01]  /*af10*/  SHF.R.U64 R9, R9, 0x3, RZ ;  /* 0x0000000309097819 */ /* 0x000fe200000012ff */
[----:B------:R-:W-:Y:S01]  /*af20*/  IMAD.X R25, RZ, RZ, R5, P5 ;  /* 0x000000ffff197224 */ /* 0x000fe200028e0605 */
[----:B------:R-:W-:Y:S02]  /*af30*/  LOP3.LUT R14, R97, 0x380, RZ, 0xc0, !PT ;  /* 0x00000380610e7812 */ /* 0x000fe400078ec0ff */
[----:B------:R-:W-:-:S02]  /*af40*/  LOP3.LUT R20, R99, 0x380, RZ, 0xc0, !PT ;  /* 0x0000038063147812 */ /* 0x000fc400078ec0ff */
[C---:B------:R-:W-:Y:S02]  /*af50*/  IADD3 R31, P6, R4.reuse, 0x20, RZ ;  /* 0x00000020041f7810 */ /* 0x040fe40007fde0ff */
[C---:B------:R-:W-:Y:S02]  /*af60*/  IADD3 R101, P3, R4.reuse, 0x4000, RZ ;  /* 0x0000400004657810 */ /* 0x040fe40007f7e0ff */
[C---:B------:R-:W-:Y:S01]  /*af70*/  IADD3 R103, P2, R4.reuse, 0x4020, RZ ;  /* 0x0000402004677810 */ /* 0x040fe20007f5e0ff */
[--C-:B------:R-:W-:Y:S01]  /*af80*/  IMAD.X R27, RZ, RZ, R5.reuse, P6 ;  /* 0x000000ffff1b7224 */ /* 0x100fe200030e0605 */
[C---:B------:R-:W-:Y:S01]  /*af90*/  IADD3 R105, P1, R4.reuse, 0x4040, RZ ;  /* 0x0000404004697810 */ /* 0x040fe20007f3e0ff */
[--C-:B------:R-:W-:Y:S01]  /*afa0*/  IMAD.X R13, RZ, RZ, R5.reuse, P3 ;  /* 0x000000ffff0d7224 */ /* 0x100fe200018e0605 */
[----:B------:R-:W-:Y:S01]  /*afb0*/  BAR.SYNC.DEFER_BLOCKING 0x1, 0x100 ;  /* 0x0044000000007b1d */ /* 0x000fe20000010000 */
[----:B------:R-:W-:Y:S01]  /*afc0*/  IADD3 R88, P0, R4, 0x4060, RZ ;  /* 0x0000406004587810 */ /* 0x000fe20007f1e0ff */
[--C-:B------:R-:W-:Y:S01]  /*afd0*/  IMAD.X R11, RZ, RZ, R5.reuse, P2 ;  /* 0x000000ffff0b7224 */ /* 0x100fe200010e0605 */
[----:B------:R-:W-:Y:S01]  /*afe0*/  LOP3.LUT R4, R9, R4, RZ, 0x3c, !PT ;  /* 0x0000000409047212 */ /* 0x000fe200078e3cff */
[--C-:B------:R-:W-:Y:S01]  /*aff0*/  IMAD.X R9, RZ, RZ, R5.reuse, P1 ;  /* 0x000000ffff097224 */ /* 0x100fe200008e0605 */
[----:B------:R-:W-:Y:S01]  /*b000*/  SHF.R.U64 R14, R14, 0x3, RZ ;  /* 0x000000030e0e7819 */ /* 0x000fe200000012ff */
[----:B------:R-:W-:Y:S01]  /*b010*/  IMAD.X R21, RZ, RZ, R5, P0 ;  /* 0x000000ffff157224 */ /* 0x000fe200000e0605 */
[----:B------:R-:W-:-:S02]  /*b020*/  SHF.R.U64 R20, R20, 0x3, RZ ;  /* 0x0000000314147819 */ /* 0x000fc400000012ff */
[-C--:B------:R-:W-:Y:S02]  /*b030*/  IADD3.X R15, RZ, R5.reuse, RZ, P4, !PT ;  /* 0x00000005ff0f7210 */ /* 0x080fe400027fe4ff */
[----:B------:R-:W-:Y:S02]  /*b040*/  MOV R94, R4 ;  /* 0x00000004005e7202 */ /* 0x000fe40000000f00 */
[----:B------:R-:W-:Y:S02]  /*b050*/  LOP3.LUT R24, R14, R97, RZ, 0x3c, !PT ;  /* 0x000000610e187212 */ /* 0x000fe400078e3cff */
[----:B------:R-:W-:Y:S02]  /*b060*/  F2FP.BF16.F32.PACK_AB R5, R8, R93 ;  /* 0x0000005d0805723e */ /* 0x000fe400000010ff */
[----:B------:R-:W-:Y:S02]  /*b070*/  LOP3.LUT R14, R20, R99, RZ, 0x3c, !PT ;  /* 0x00000063140e7212 */ /* 0x000fe400078e3cff */
[----:B------:R-:W-:-:S02]  /*b080*/  LOP3.LUT R8, R103, 0x380, RZ, 0xc0, !PT ;  /* 0x0000038067087812 */ /* 0x000fc400078ec0ff */
[----:B------:R-:W-:Y:S02]  /*b090*/  LOP3.LUT R12, R31, 0x380, RZ, 0xc0, !PT ;  /* 0x000003801f0c7812 */ /* 0x000fe400078ec0ff */
[----:B------:R-:W-:Y:S02]  /*b0a0*/  LOP3.LUT R20, R105, 0x380, RZ, 0xc0, !PT ;  /* 0x0000038069147812 */ /* 0x000fe400078ec0ff */
[----:B------:R-:W-:Y:S02]  /*b0b0*/  SHF.R.U64 R8, R8, 0x3, RZ ;  /* 0x0000000308087819 */ /* 0x000fe400000012ff */
[----:B------:R-:W-:Y:S02]  /*b0c0*/  SHF.R.U64 R12, R12, 0x3, RZ ;  /* 0x000000030c0c7819 */ /* 0x000fe400000012ff */
[----:B------:R-:W-:Y:S02]  /*b0d0*/  SHF.R.U64 R20, R20, 0x3, RZ ;  /* 0x0000000314147819 */ /* 0x000fe400000012ff */
[----:B------:R-:W-:-:S02]  /*b0e0*/  F2FP.BF16.F32.PACK_AB R4, R10, R95 ;  /* 0x0000005f0a04723e */ /* 0x000fc400000010ff */
[----:B------:R-:W-:Y:S02]  /*b0f0*/  LOP3.LUT R10, R8, R103, RZ, 0x3c, !PT ;  /* 0x00000067080a7212 */ /* 0x000fe400078e3cff */
[----:B-1----:R-:W-:Y:S01]  /*b100*/  LOP3.LUT R44, R101, 0x380, RZ, 0xc0, !PT ;  /* 0x00000380652c7812 */ /* 0x002fe200078ec0ff */
[----:B------:R1:W-:Y:S01]  /*b110*/  STSM.16.M88.4 [R94], R4 ;  /* 0x000000045e007844 */ /* 0x0003e20000000200 */
[----:B------:R-:W-:Y:S02]  /*b120*/  LOP3.LUT R26, R12, R31, RZ, 0x3c, !PT ;  /* 0x0000001f0c1a7212 */ /* 0x000fe400078e3cff */
[----:B------:R-:W-:Y:S02]  /*b130*/  LOP3.LUT R8, R20, R105, RZ, 0x3c, !PT ;  /* 0x0000006914087212 */ /* 0x000fe400078e3cff */
[----:B------:R-:W-:Y:S02]  /*b140*/  LOP3.LUT R31, R88, 0x380, RZ, 0xc0, !PT ;  /* 0x00000380581f7812 */ /* 0x000fe400078ec0ff */
[----:B------:R-:W-:-:S02]  /*b150*/  SHF.R.U64 R44, R44, 0x3, RZ ;  /* 0x000000032c2c7819 */ /* 0x000fc400000012ff */
[----:B------:R-:W-:Y:S02]  /*b160*/  MOV R30, R8 ;  /* 0x00000008001e7202 */ /* 0x000fe40000000f00 */
[----:B------:R-:W-:Y:S02]  /*b170*/  SHF.R.U64 R31, R31, 0x3, RZ ;  /* 0x000000031f1f7819 */ /* 0x000fe400000012ff */
[----:B------:R-:W-:Y:S02]  /*b180*/  F2FP.BF16.F32.PACK_AB R9, R35, R34 ;  /* 0x000000222309723e */ /* 0x000fe400000010ff */
[----:B------:R-:W2:Y:S01]  /*b190*/  LDC.64 R34, c[0x0][0xc00] ;  /* 0x00030000ff227b82 */ /* 0x000ea20000000a00 */
[----:B------:R-:W-:Y:S02]  /*b1a0*/  LOP3.LUT R12, R44, R101, RZ, 0x3c, !PT ;  /* 0x000000652c0c7212 */ /* 0x000fe400078e3cff */
[----:B------:R-:W-:Y:S02]  /*b1b0*/  LOP3.LUT R20, R31, R88, RZ, 0x3c, !PT ;  /* 0x000000581f147212 */ /* 0x000fe400078e3cff */
[----:B------:R-:W-:-:S02]  /*b1c0*/  MOV R31, R10 ;  /* 0x0000000a001f7202 */ /* 0x000fc40000000f00 */
[----:B------:R-:W-:Y:S02]  /*b1d0*/  MOV R92, R26 ;  /* 0x0000001a005c7202 */ /* 0x000fe40000000f00 */
[----:B------:R-:W-:Y:S02]  /*b1e0*/  F2FP.BF16.F32.PACK_AB R8, R89, R90 ;  /* 0x0000005a5908723e */ /* 0x000fe400000010ff */
[----:B------:R-:W-:Y:S02]  /*b1f0*/  F2FP.BF16.F32.PACK_AB R10, R37, R36 ;  /* 0x00000024250a723e */ /* 0x000fe400000010ff */
[----:B------:R-:W-:Y:S02]  /*b200*/  F2FP.BF16.F32.PACK_AB R11, R39, R38 ;  /* 0x00000026270b723e */ /* 0x000fe400000010ff */
[----:B------:R-:W-:Y:S02]  /*b210*/  MOV R91, R24 ;  /* 0x00000018005b7202 */ /* 0x000fe40000000f00 */
[----:B------:R-:W-:Y:S01]  /*b220*/  MOV R88, R14 ;  /* 0x0000000e00587202 */ /* 0x000fe20000000f00 */
[----:B------:R-:W-:Y:S01]  /*b230*/  STSM.16.M88.4 [R92], R8 ;  /* 0x000000085c007844 */ /* 0x000fe20000000200 */
[----:B------:R-:W-:-:S02]  /*b240*/  MOV R44, R12 ;  /* 0x0000000c002c7202 */ /* 0x000fc40000000f00 */
[----:B-1----:R-:W-:Y:S02]  /*b250*/  F2FP.BF16.F32.PACK_AB R4, R41, R40 ;  /* 0x000000282904723e */ /* 0x002fe400000010ff */
[----:B------:R-:W-:Y:S02]  /*b260*/  F2FP.BF16.F32.PACK_AB R5, R43, R42 ;  /* 0x0000002a2b05723e */ /* 0x000fe400000010ff */
[----:B------:R-:W-:Y:S02]  /*b270*/  F2FP.BF16.F32.PACK_AB R6, R32, R33 ;  /* 0x000000212006723e */ /* 0x000fe400000010ff */
[----:B------:R-:W-:Y:S02]  /*b280*/  F2FP.BF16.F32.PACK_AB R7, R28, R29 ;  /* 0x0000001d1c07723e */ /* 0x000fe400000010ff */
[----:B------:R-:W-:Y:S02]  /*b290*/  F2FP.BF16.F32.PACK_AB R12, R49, R48 ;  /* 0x00000030310c723e */ /* 0x000fe400000010ff */
[----:B------:R-:W-:Y:S01]  /*b2a0*/  F2FP.BF16.F32.PACK_AB R13, R51, R50 ;  /* 0x00000032330d723e */ /* 0x000fe200000010ff */
[----:B------:R1:W-:Y:S01]  /*b2b0*/  STSM.16.M88.4 [R91], R4 ;  /* 0x000000045b007844 */ /* 0x0003e20000000200 */
[----:B------:R-:W-:-:S02]  /*b2c0*/  F2FP.BF16.F32.PACK_AB R14, R53, R52 ;  /* 0x00000034350e723e */ /* 0x000fc400000010ff */
[----:B------:R-:W-:Y:S02]  /*b2d0*/  F2FP.BF16.F32.PACK_AB R15, R55, R54 ;  /* 0x00000036370f723e */ /* 0x000fe400000010ff */
[----:B------:R-:W-:Y:S02]  /*b2e0*/  F2FP.BF16.F32.PACK_AB R24, R57, R56 ;  /* 0x000000383918723e */ /* 0x000fe400000010ff */
[----:B------:R-:W-:Y:S01]  /*b2f0*/  F2FP.BF16.F32.PACK_AB R25, R59, R58 ;  /* 0x0000003a3b19723e */ /* 0x000fe200000010ff */
[----:B------:R-:W-:Y:S01]  /*b300*/  STSM.16.M88.4 [R88], R12 ;  /* 0x0000000c58007844 */ /* 0x000fe20000000200 */
[----:B------:R-:W-:Y:S02]  /*b310*/  F2FP.BF16.F32.PACK_AB R26, R61, R60 ;  /* 0x0000003c3d1a723e */ /* 0x000fe400000010ff */
[----:B------:R-:W-:Y:S02]  /*b320*/  F2FP.BF16.F32.PACK_AB R27, R63, R62 ;  /* 0x0000003e3f1b723e */ /* 0x000fe400000010ff */
[----:B------:R-:W-:Y:S01]  /*b330*/  MOV R21, R20 ;  /* 0x0000001400157202 */ /* 0x000fe20000000f00 */
[----:B------:R-:W-:Y:S01]  /*b340*/  IMAD.MOV.U32 R20, RZ, RZ, RZ ;  /* 0x000000ffff147224 */ /* 0x000fe200078e00ff */
[----:B------:R-:W-:Y:S01]  /*b350*/  ISETP.NE.U32.AND P2, PT, RZ, UR4, PT ;  /* 0x00000004ff007c0c */ /* 0x000fe2000bf45070 */
[----:B------:R3:W-:Y:S01]  /*b360*/  STSM.16.M88.4 [R44], R24 ;  /* 0x000000182c007844 */ /* 0x0007e20000000200 */
[----:B--2---:R-:W-:Y:S01]  /*b370*/  ISETP.NE.U32.AND P0, PT, R34, RZ, PT ;  /* 0x000000ff2200720c */ /* 0x004fe20003f05070 */
[C---:B-1----:R-:W-:Y:S01]  /*b380*/  IMAD.SHL.U32 R5, R185.reuse, 0x4, RZ ;  /* 0x00000004b9057824 */ /* 0x042fe200078e00ff */
[----:B------:R-:W-:Y:S01]  /*b390*/  SHF.L.U64.HI R10, R185, 0x2, R189 ;  /* 0x00000002b90a7819 */ /* 0x000fe200000102bd */
[----:B------:R1:W-:Y:S01]  /*b3a0*/  STSM.16.M88.4 [R31], R64 ;  /* 0x000000401f007844 */ /* 0x0003e20000000200 */
[----:B------:R-:W-:-:S02]  /*b3b0*/  ISETP.NE.AND.EX P2, PT, RZ, UR5, PT, P2 ;  /* 0x00000005ff007c0c */ /* 0x000fc4000bf45320 */
[----:B------:R-:W-:Y:S01]  /*b3c0*/  ISETP.NE.AND.EX P0, PT, R35, RZ, PT, P0 ;  /* 0x000000ff2300720c */ /* 0x000fe20003f05300 */
[----:B------:R1:W-:Y:S01]  /*b3d0*/  STSM.16.M88.4 [R30], R72 ;  /* 0x000000481e007844 */ /* 0x0003e20000000200 */
[----:B------:R-:W-:-:S03]  /*b3e0*/  IADD3 R6, P1, R5, R34, RZ ;  /* 0x0000002205067210 */ /* 0x000fc60007f3e0ff */
[----:B------:R1:W-:Y:S02]  /*b3f0*/  STSM.16.M88.4 [R21], R80 ;  /* 0x0000005015007844 */ /* 0x0003e40000000200 */
[----:B------:R-:W-:Y:S01]  /*b400*/  IMAD.X R7, R10, 0x1, R35, P1 ;  /* 0x000000010a077824 */ /* 0x000fe200008e0623 */
[----:B------:R-:W-:Y:S03]  /*b410*/  BAR.SYNC.DEFER_BLOCKING 0x1, 0x100 ;  /* 0x0044000000007b1d */ /* 0x000fe60000010000 */
[----:B------:R-:W-:-:S03]  /*b420*/  @P2 IADD3 R4, P3, R5, UR4, RZ ;  /* 0x0000000405042c10 */ /* 0x000fc6000ff7e0ff */
[----:B------:R-:W-:Y:S01]  /*b430*/  ULDC UR4, c[0x0][0xa88] ;  /* 0x0002a20000047ab9 */ /* 0x000fe20000000800 */
[----:B------:R-:W-:Y:S01]  /*b440*/  @P2 IADD3.X R5, R10, UR5, RZ, P3, !PT ;  /* 0x000000050a052c10 */ /* 0x000fe20009ffe4ff */
[----:B------:R-:W-:Y:S01]  /*b450*/  IMAD.U32 R9, RZ, RZ, UR4 ;  /* 0x00000004ff097e24 */ /* 0x000fe2000f8e00ff */
[----:B---3--:R-:W2:Y:S01]  /*b460*/  LDC R44, c[0x0][0xbe8] ;  /* 0x0002fa00ff2c7b82 */ /* 0x008ea20000000800 */
[----:B------:R1:W5:Y:S04]  /*b470*/  @P0 LDG.E R20, desc[UR56][R6.64] ;  /* 0x0000003806140981 */ /* 0x000368000c1e1900 */
[----:B------:R1:W5:Y:S01]  /*b480*/  @P2 LDG.E R9, desc[UR56][R4.64] ;  /* 0x0000003804092981 */ /* 0x000362000c1e1900 */
[----:B--2---:R-:W-:-:S13]  /*b490*/  ISETP.NE.AND P1, PT, R44, 0x1, PT ;  /* 0x000000012c00780c */ /* 0x004fda0003f25270 */
[----:B------:R-:W2:Y:S08]  /*b4a0*/  @P1 LDC R8, c[0x0][0xbec] ;  /* 0x0002fb00ff081b82 */ /* 0x000eb00000000800 */
[----:B------:R-:W3:Y:S01]  /*b4b0*/  @P1 LDC R11, c[0x0][0xbf0] ;  /* 0x0002fc00ff0b1b82 */ /* 0x000ee20000000800 */
[----:B-1----:R-:W-:Y:S05]  /*b4c0*/  @P2 BRA `(.L_x_2479) ;  /* 0x0000000000102947 */ /* 0x002fea0003800000 */
[----:B------:R-:W-:Y:S05]  /*b4d0*/  @!P0 BRA `(.L_x_2479) ;  /* 0x00000000000c8947 */ /* 0x000fea0003800000 */
[----:B------:R-:W4:Y:S04]  /*b4e0*/  LDG.E R4, desc[UR56][R6.64] ;  /* 0x0000003806047981 */ /* 0x000f28000c1e1900 */
[----:B-----5:R-:W4:Y:S02]  /*b4f0*/  LDG.E R9, desc[UR56][R6.64+0x4] ;  /* 0x0000043806097981 */ /* 0x020f24000c1e1900 */
[----:B----4-:R-:W-:-:S07]  /*b500*/  IMAD.IADD R9, R9, 0x1, -R4 ;  /* 0x0000000109097824 */ /* 0x010fce00078e0a04 */
.L_x_2479:
[----:B------:R-:W-:Y:S01]  /*b510*/  SHF.R.S32.HI R52, RZ, 0x1f, R188 ;  /* 0x0000001fff347819 */ /* 0x000fe200000114bc */
[----:B------:R-:W-:Y:S01]  /*b520*/  IMAD.IADD R15, R184, 0x1, R18 ;  /* 0x00000001b80f7824 */ /* 0x000fe200078e0212 */
[----:B------:R-:W-:Y:S01]  /*b530*/  ULDC.64 UR4, c[0x0][0xb90] ;  /* 0x0002e40000047ab9 */ /* 0x000fe20000000a00 */
[----:B-----5:R-:W-:Y:S01]  /*b540*/  SHF.R.S32.HI R21, RZ, 0x1f, R20 ;  /* 0x0000001fff157819 */ /* 0x020fe20000011414 */
[----:B------:R-:W-:Y:S01]  /*b550*/  IMAD.IADD R24, R194, 0x1, R18 ;  /* 0x00000001c2187824 */ /* 0x000fe200078e0212 */
[----:B------:R-:W-:Y:S01]  /*b560*/  SEL R189, R189, RZ, !P0 ;  /* 0x000000ffbdbd7207 */ /* 0x000fe20004000000 */
[----:B------:R-:W-:Y:S01]  /*b570*/  IMAD R5, R52, UR4, RZ ;  /* 0x0000000434057c24 */ /* 0x000fe2000f8e02ff */
[----:B------:R-:W-:Y:S01]  /*b580*/  SEL R185, R185, RZ, !P0 ;  /* 0x000000ffb9b97207 */ /* 0x000fe20004000000 */
[----:B--2---:R-:W-:Y:S01]  /*b590*/  @P1 IMAD.HI.U32 R6, R15, R8, RZ ;  /* 0x000000080f061227 */ /* 0x004fe200078e00ff */
[----:B------:R-:W1:Y:S03]  /*b5a0*/  @P1 LDC R55, c[0x0][0xbec] ;  /* 0x0002fb00ff371b82 */ /* 0x000e660000000800 */
[----:B------:R-:W-:Y:S01]  /*b5b0*/  IMAD.MOV.U32 R7, RZ, RZ, R15 ;  /* 0x000000ffff077224 */ /* 0x000fe200078e000f */
[----:B---3--:R-:W-:Y:S01]  /*b5c0*/  @P1 SHF.R.U32.HI R7, RZ, R11, R6 ;  /* 0x0000000bff071219 */ /* 0x008fe20000011606 */
[----:B------:R-:W-:-:S02]  /*b5d0*/  IMAD R13, R188, UR5, R5 ;  /* 0x00000005bc0d7c24 */ /* 0x000fc4000f8e0205 */
[----:B------:R-:W-:Y:S01]  /*b5e0*/  IMAD.WIDE.U32 R4, R188, UR4, R20 ;  /* 0x00000004bc047c25 */ /* 0x000fe2000f8e0014 */
[----:B------:R-:W-:-:S03]  /*b5f0*/  ULDC.64 UR4, c[0x0][0xb98] ;  /* 0x0002e60000047ab9 */ /* 0x000fc60000000a00 */
[----:B------:R-:W-:Y:S02]  /*b600*/  IMAD R11, R190, 0x40, R22 ;  /* 0x00000040be0b7824 */ /* 0x000fe400078e0216 */
[----:B------:R-:W-:Y:S02]  /*b610*/  IMAD.IADD R5, R5, 0x1, R13 ;  /* 0x0000000105057824 */ /* 0x000fe400078e020d */
[----:B------:R-:W-:Y:S02]  /*b620*/  IMAD.MOV R13, RZ, RZ, -R7 ;  /* 0x000000ffff0d7224 */ /* 0x000fe400078e0a07 */
[----:B------:R-:W-:-:S04]  /*b630*/  IMAD.WIDE R16, R11, 0x2, R16 ;  /* 0x000000020b107825 */ /* 0x000fc800078e0210 */
[----:B------:R-:W-:Y:S01]  /*b640*/  IMAD R6, R189, UR4, RZ ;  /* 0x00000004bd067c24 */ /* 0x000fe2000f8e02ff */
[C---:B------:R-:W-:Y:S01]  /*b650*/  IADD3 R41, P6, R16.reuse, 0x4000, RZ ;  /* 0x0000400010297810 */ /* 0x040fe20007fde0ff */
[----:B------:R-:W-:Y:S01]  /*b660*/  IMAD.WIDE.U32 R4, R185, UR4, R4 ;  /* 0x00000004b9047c25 */ /* 0x000fe2000f8e0004 */
[----:B------:R-:W-:Y:S02]  /*b670*/  IADD3 R37, P5, R16, 0x5000, RZ ;  /* 0x0000500010257810 */ /* 0x000fe40007fbe0ff */
[----:B------:R-:W-:Y:S01]  /*b680*/  LOP3.LUT R40, R41, 0x380, RZ, 0xc0, !PT ;  /* 0x0000038029287812 */ /* 0x000fe200078ec0ff */
[----:B------:R-:W-:Y:S01]  /*b690*/  IMAD R11, R44, R13, R15 ;  /* 0x0000000d2c0b7224 */ /* 0x000fe200078e020f */
[----:B------:R-:W-:Y:S01]  /*b6a0*/  SHF.R.S32.HI R13, RZ, 0x1f, R7 ;  /* 0x0000001fff0d7819 */ /* 0x000fe20000011407 */
[----:B------:R-:W-:Y:S01]  /*b6b0*/  IMAD R8, R185, UR5, R6 ;  /* 0x00000005b9087c24 */ /* 0x000fe2000f8e0206 */
[----:B------:R-:W-:Y:S01]  /*b6c0*/  IADD3 R4, P2, R7, R4, RZ ;  /* 0x0000000407047210 */ /* 0x000fe20007f5e0ff */
[----:B------:R-:W-:Y:S01]  /*b6d0*/  ULDC.64 UR4, c[0x0][0xb88] ;  /* 0x0002e20000047ab9 */ /* 0x000fe20000000a00 */
[----:B------:R-:W-:Y:S01]  /*b6e0*/  SHF.R.S32.HI R6, RZ, 0x1f, R11 ;  /* 0x0000001fff067819 */ /* 0x000fe2000001140b */
[----:B------:R-:W-:Y:S01]  /*b6f0*/  IMAD R53, R9, R44, RZ ;  /* 0x0000002c09357224 */ /* 0x000fe200078e02ff */
[----:B------:R-:W-:-:S02]  /*b700*/  IADD3.X R5, R13, R5, R8, P2, !PT ;  /* 0x000000050d057210 */ /* 0x000fc400017fe408 */
[----:B------:R-:W-:Y:S01]  /*b710*/  IADD3 R7, P3, R16, 0x2000, RZ ;  /* 0x0000200010077810 */ /* 0x000fe20007f7e0ff */
[----:B------:R-:W-:Y:S01]  /*b720*/  IMAD R6, R6, UR4, RZ ;  /* 0x0000000406067c24 */ /* 0x000fe2000f8e02ff */
[----:B------:R-:W-:Y:S01]  /*b730*/  IADD3 R15, P0, R16, 0x1000, RZ ;  /* 0x00001000100f7810 */ /* 0x000fe20007f1e0ff */
[----:B------:R-:W-:Y:S01]  /*b740*/  IMAD.WIDE.U32 R4, R11, UR4, R4 ;  /* 0x000000040b047c25 */ /* 0x000fe2000f8e0004 */
[----:B------:R-:W-:Y:S02]  /*b750*/  LOP3.LUT R8, R7, 0x380, RZ, 0xc0, !PT ;  /* 0x0000038007087812 */ /* 0x000fe400078ec0ff */
[----:B------:R-:W-:Y:S01]  /*b760*/  LOP3.LUT R36, R37, 0x380, RZ, 0xc0, !PT ;  /* 0x0000038025247812 */ /* 0x000fe200078ec0ff */
[----:B------:R-:W-:Y:S01]  /*b770*/  IMAD R13, R11, UR5, R6 ;  /* 0x000000050b0d7c24 */ /* 0x000fe2000f8e0206 */
[----:B------:R-:W-:Y:S01]  /*b780*/  ULDC.64 UR4, c[0x0][0xb50] ;  /* 0x0002d40000047ab9 */ /* 0x000fe20000000a00 */
[----:B------:R-:W-:Y:S01]  /*b790*/  SHF.R.U64 R8, R8, 0x3, RZ ;  /* 0x0000000308087819 */ /* 0x000fe200000012ff */
[----:B------:R-:W-:Y:S01]  /*b7a0*/  VIADD R6, R24, 0x8 ;  /* 0x0000000818067836 */ /* 0x000fe20000000000 */
[----:B------:R-:W-:Y:S01]  /*b7b0*/  LEA R10, P4, R4, UR4, 0x2 ;  /* 0x00000004040a7c11 */ /* 0x000fe2000f8810ff */
[----:B------:R-:W-:Y:S01]  /*b7c0*/  IMAD.IADD R11, R5, 0x1, R13 ;  /* 0x00000001050b7824 */ /* 0x000fe200078e020d */
[----:B------:R-:W-:Y:S01]  /*b7d0*/  LOP3.LUT R8, R8, R7, RZ, 0x3c, !PT ;  /* 0x0000000708087212 */ /* 0x000fe200078e3cff */
[----:B------:R-:W-:Y:S01]  /*b7e0*/  IMAD.X R9, RZ, RZ, R17, P3 ;  /* 0x000000ffff097224 */ /* 0x000fe200018e0611 */
[----:B------:R-:W-:Y:S01]  /*b7f0*/  IADD3 R7, P2, R16, 0x3000, RZ ;  /* 0x0000300010077810 */ /* 0x000fe20007f5e0ff */
[----:B------:R-:W-:Y:S01]  /*b800*/  SHFL.IDX PT, R48, R10, RZ, 0x1c1f ;  /* 0x001c1fff0a307589 */ /* 0x000fe200000e0000 */
[----:B------:R-:W-:Y:S01]  /*b810*/  LEA.HI.X R14, R4, UR5, R11, 0x2, P4 ;  /* 0x00000005040e7c11 */ /* 0x000fe2000a0f140b */
[----:B------:R-:W-:Y:S01]  /*b820*/  ULDC.64 UR4, c[0x0][0xaa0] ;  /* 0x0002a80000047ab9 */ /* 0x000fe20000000a00 */
[----:B------:R-:W-:Y:S01]  /*b830*/  LOP3.LUT R5, R7, 0x380, RZ, 0xc0, !PT ;  /* 0x0000038007057812 */ /* 0x000fe200078ec0ff */
[----:B------:R-:W-:Y:S01]  /*b840*/  SHFL.IDX PT, R50, R10, 0x1, 0x1c1f ;  /* 0x003c1f000a327f89 */ /* 0x000fe200000e0000 */
[----:B------:R-:W-:-:S02]  /*b850*/  IADD3.X R13, RZ, R17, RZ, P0, !PT ;  /* 0x00000011ff0d7210 */ /* 0x000fc400007fe4ff */
[----:B------:R-:W-:Y:S01]  /*b860*/  LOP3.LUT P0, RZ, R192, 0x3, RZ, 0xc0, !PT ;  /* 0x00000003c0ff7812 */ /* 0x000fe2000780c0ff */
[----:B------:R-:W2:Y:S01]  /*b870*/  SHFL.IDX PT, R49, R14, RZ, 0x1c1f ;  /* 0x001c1fff0e317589 */ /* 0x000ea200000e0000 */
[----:B------:R-:W-:Y:S01]  /*b880*/  SHF.R.U64 R4, R5, 0x3, RZ ;  /* 0x0000000305047819 */ /* 0x000fe200000012ff */
[----:B------:R-:W-:Y:S01]  /*b890*/  IMAD.X R5, RZ, RZ, R17, P2 ;  /* 0x000000ffff057224 */ /* 0x000fe200010e0611 */
[-C--:B------:R-:W-:Y:S01]  /*b8a0*/  ISETP.GE.OR P2, PT, R24, R53.reuse, P0 ;  /* 0x000000351800720c */ /* 0x080fe20000746670 */
[----:B------:R-:W3:Y:S01]  /*b8b0*/  SHFL.IDX PT, R51, R14, 0x1, 0x1c1f ;  /* 0x003c1f000e337f89 */ /* 0x000ee200000e0000 */
[----:B------:R-:W-:Y:S02]  /*b8c0*/  ISETP.GE.OR P0, PT, R6, R53, P0 ;  /* 0x000000350600720c */ /* 0x000fe40000706670 */
[C---:B------:R-:W-:Y:S02]  /*b8d0*/  IADD3 R33, P4, R16.reuse, 0x6000, RZ ;  /* 0x0000600010217810 */ /* 0x040fe40007f9e0ff */
[----:B------:R-:W-:-:S02]  /*b8e0*/  LOP3.LUT R11, R16, 0x380, RZ, 0xc0, !PT ;  /* 0x00000380100b7812 */ /* 0x000fc400078ec0ff */
[----:B------:R-:W-:Y:S02]  /*b8f0*/  LOP3.LUT R32, R33, 0x380, RZ, 0xc0, !PT ;  /* 0x0000038021207812 */ /* 0x000fe400078ec0ff */
[----:B------:R-:W-:Y:S02]  /*b900*/  SHF.R.U64 R11, R11, 0x3, RZ ;  /* 0x000000030b0b7819 */ /* 0x000fe400000012ff */
[----:B------:R-:W-:Y:S02]  /*b910*/  LOP3.LUT R4, R4, R7, RZ, 0x3c, !PT ;  /* 0x0000000704047212 */ /* 0x000fe400078e3cff */
[----:B------:R-:W-:Y:S02]  /*b920*/  IADD3 R7, P3, R16, 0x7000, RZ ;  /* 0x0000700010077810 */ /* 0x000fe40007f7e0ff */
[----:B------:R-:W-:Y:S02]  /*b930*/  SHF.R.U64 R40, R40, 0x3, RZ ;  /* 0x0000000328287819 */ /* 0x000fe400000012ff */
[----:B------:R-:W-:Y:S01]  /*b940*/  SHF.R.U64 R36, R36, 0x3, RZ ;  /* 0x0000000324247819 */ /* 0x000fe200000012ff */
[----:B------:R-:W-:Y:S01]  /*b950*/  IMAD R21, R21, UR4, RZ ;  /* 0x0000000415157c24 */ /* 0x000fe2000f8e02ff */
[----:B------:R-:W-:Y:S01]  /*b960*/  SHF.R.U64 R32, R32, 0x3, RZ ;  /* 0x0000000320207819 */ /* 0x000fe200000012ff */
[----:B--2---:R-:W-:Y:S01]  /*b970*/  @!P2 ST.E desc[UR56][R48.64], R2 ;  /* 0x000000023000a985 */ /* 0x004fe2000c101938 */
[----:B------:R-:W-:Y:S01]  /*b980*/  LOP3.LUT R16, R11, R16, RZ, 0x3c, !PT ;  /* 0x000000100b107212 */ /* 0x000fe200078e3cff */
[--C-:B------:R-:W-:Y:S01]  /*b990*/  IMAD.X R29, RZ, RZ, R17.reuse, P3 ;  /* 0x000000ffff1d7224 */ /* 0x100fe200018e0611 */
[----:B------:R-:W-:Y:S01]  /*b9a0*/  LOP3.LUT R40, R40, R41, RZ, 0x3c, !PT ;  /* 0x0000002928287212 */ /* 0x000fe200078e3cff */
[----:B---3--:R2:W-:Y:S01]  /*b9b0*/  @!P0 ST.E desc[UR56][R50.64], R0 ;  /* 0x0000000032008985 */ /* 0x0085e2000c101938 */
[----:B------:R-:W-:Y:S01]  /*b9c0*/  LOP3.LUT R36, R36, R37, RZ, 0x3c, !PT ;  /* 0x0000002524247212 */ /* 0x000fe200078e3cff */
[--C-:B------:R-:W-:Y:S01]  /*b9d0*/  IMAD.X R41, RZ, RZ, R17.reuse, P6 ;  /* 0x000000ffff297224 */ /* 0x100fe200030e0611 */
[----:B------:R-:W-:Y:S01]  /*b9e0*/  LOP3.LUT R32, R32, R33, RZ, 0x3c, !PT ;  /* 0x0000002120207212 */ /* 0x000fe200078e3cff */
[--C-:B------:R-:W-:Y:S01]  /*b9f0*/  IMAD.X R37, RZ, RZ, R17.reuse, P5 ;  /* 0x000000ffff257224 */ /* 0x100fe200028e0611 */
[----:B------:R3:W5:Y:S01]  /*ba00*/  LD.E.128 R24, desc[UR56][R16.64] ;  /* 0x0000003810187980 */ /* 0x000762000c101d00 */
[----:B------:R-:W-:Y:S01]  /*ba10*/  IMAD.X R33, RZ, RZ, R17, P4 ;  /* 0x000000ffff217224 */ /* 0x000fe200020e0611 */
[----:B------:R-:W-:Y:S01]  /*ba20*/  LOP3.LUT R12, R15, 0x380, RZ, 0xc0, !PT ;  /* 0x000003800f0c7812 */ /* 0x000fe200078ec0ff */
[----:B------:R-:W-:Y:S01]  /*ba30*/  IMAD R21, R20, UR5, R21 ;  /* 0x0000000514157c24 */ /* 0x000fe2000f8e0215 */
[----:B------:R-:W-:Y:S01]  /*ba40*/  LOP3.LUT R6, R7, 0x380, RZ, 0xc0, !PT ;  /* 0x0000038007067812 */ /* 0x000fe200078ec0ff */
[----:B------:R-:W5:Y:S01]  /*ba50*/  LD.E.128 R8, desc[UR56][R8.64] ;  /* 0x0000003808087980 */ /* 0x000f62000c101d00 */
[----:B------:R-:W-:Y:S01]  /*ba60*/  SHF.R.U64 R12, R12, 0x3, RZ ;  /* 0x000000030c0c7819 */ /* 0x000fe200000012ff */
[----:B--2---:R-:W2:Y:S01]  /*ba70*/  @P1 LDC R51, c[0x0][0xbf0] ;  /* 0x0002fc00ff331b82 */ /* 0x004ea20000000800 */
[----:B------:R-:W-:Y:S01]  /*ba80*/  SHF.R.U64 R6, R6, 0x3, RZ ;  /* 0x0000000306067819 */ /* 0x000fe200000012ff */
[----:B------:R-:W5:Y:S01]  /*ba90*/  LD.E.128 R40, desc[UR56][R40.64] ;  /* 0x0000003828287980 */ /* 0x000f62000c101d00 */
[----:B---3--:R-:W-:Y:S01]  /*baa0*/  IMAD.WIDE.U32 R16, R20, UR4, RZ ;  /* 0x0000000414107c25 */ /* 0x008fe2000f8e00ff */
[----:B------:R-:W-:Y:S01]  /*bab0*/  ULDC.64 UR4, c[0x0][0xae8] ;  /* 0x0002ba0000047ab9 */ /* 0x000fe20000000a00 */
[----:B------:R-:W-:Y:S01]  /*bac0*/  LOP3.LUT R12, R12, R15, RZ, 0x3c, !PT ;  /* 0x0000000f0c0c7212 */ /* 0x000fe200078e3cff */
[----:B------:R-:W5:Y:S01]  /*bad0*/  LD.E.128 R36, desc[UR56][R36.64] ;  /* 0x0000003824247980 */ /* 0x000f62000c101d00 */
[----:B------:R-:W-:Y:S01]  /*bae0*/  IMAD.IADD R17, R17, 0x1, R21 ;  /* 0x0000000111117824 */ /* 0x000fe200078e0215 */
[----:B------:R-:W-:Y:S01]  /*baf0*/  LOP3.LUT R28, R6, R7, RZ, 0x3c, !PT ;  /* 0x00000007061c7212 */ /* 0x000fe200078e3cff */
[----:B------:R-:W-:Y:S01]  /*bb00*/  IMAD R21, R187, 0x20, R190 ;  /* 0x00000020bb157824 */ /* 0x000fe200078e02be */
[----:B------:R-:W5:Y:S01]  /*bb10*/  LD.E.128 R4, desc[UR56][R4.64] ;  /* 0x0000003804047980 */ /* 0x000f62000c101d00 */
[----:B------:R-:W-:-:S02]  /*bb20*/  IMAD R49, R52, UR4, RZ ;  /* 0x0000000434317c24 */ /* 0x000fc4000f8e02ff */
[----:B------:R-:W-:Y:S01]  /*bb30*/  IMAD.IADD R20, R18, 0x1, R21 ;  /* 0x0000000112147824 */ /* 0x000fe200078e0215 */
[----:B------:R-:W5:Y:S01]  /*bb40*/  LD.E.128 R12, desc[UR56][R12.64] ;  /* 0x000000380c0c7980 */ /* 0x000f62000c101d00 */
[----:B------:R-:W-:Y:S02]  /*bb50*/  IMAD R49, R188, UR5, R49 ;  /* 0x00000005bc317c24 */ /* 0x000fe4000f8e0231 */
[----:B-1----:R-:W-:Y:S01]  /*bb60*/  @P1 IMAD.HI.U32 R0, R20, R55, RZ ;  /* 0x0000003714001227 */ /* 0x002fe200078e00ff */
[----:B------:R-:W5:Y:S03]  /*bb70*/  LD.E.128 R32, desc[UR56][R32.64] ;  /* 0x0000003820207980 */ /* 0x000f66000c101d00 */
[----:B------:R-:W-:Y:S01]  /*bb80*/  IMAD.WIDE.U32 R16, R188, UR4, R16 ;  /* 0x00000004bc107c25 */ /* 0x000fe2000f8e0010 */
[----:B------:R-:W-:Y:S01]  /*bb90*/  ULDC.64 UR4, c[0x0][0xaf0] ;  /* 0x0002bc0000047ab9 */ /* 0x000fe20000000a00 */
[----:B------:R-:W5:Y:S02]  /*bba0*/  LD.E.128 R28, desc[UR56][R28.64] ;  /* 0x000000381c1c7980 */ /* 0x000f64000c101d00 */
[----:B------:R-:W-:Y:S01]  /*bbb0*/  IMAD.MOV.U32 R21, RZ, RZ, R20 ;  /* 0x000000ffff157224 */ /* 0x000fe200078e0014 */
[----:B--2---:R-:W-:Y:S01]  /*bbc0*/  @P1 SHF.R.U32.HI R21, RZ, R51, R0 ;  /* 0x00000033ff151219 */ /* 0x004fe20000011600 */
[----:B------:R-:W-:Y:S01]  /*bbd0*/  IMAD.IADD R17, R17, 0x1, R49 ;  /* 0x0000000111117824 */ /* 0x000fe200078e0231 */
[----:B------:R-:W-:Y:S01]  /*bbe0*/  @!PT LDS RZ, [RZ] ;  /* 0x00000000fffff984 */ /* 0x000fe20000000800 */
[----:B------:R-:W-:Y:S01]  /*bbf0*/  @!PT LDS RZ, [RZ] ;  /* 0x00000000fffff984 */ /* 0x000fe20000000800 */
[----:B------:R-:W-:Y:S01]  /*bc00*/  @!PT LDS RZ, [RZ] ;  /* 0x00000000fffff984 */ /* 0x000fe20000000800 */
[----:B------:R-:W-:Y:S01]  /*bc10*/  @!PT LDS RZ, [RZ] ;  /* 0x00000000fffff984 */ /* 0x000fe20000000800 */
[----:B------:R1:W-:Y:S06]  /*bc20*/  MEMBAR.ALL.CTA ;  /* 0x0000000000007992 */ /* 0x0003ec0000008000 */
[----:B-1----:R-:W1:Y:S01]  /*bc30*/  FENCE.VIEW.ASYNC.S ;  /* 0x00000000000073c6 */ /* 0x002e620000000000 */
[----:B------:R-:W-:Y:S01]  /*bc40*/  IMAD R2, R189, UR4, RZ ;  /* 0x00000004bd027c24 */ /* 0x000fe2000f8e02ff */
[----:B------:R-:W-:Y:S01]  /*bc50*/  SHF.R.S32.HI R0, RZ, 0x1f, R21 ;  /* 0x0000001fff007819 */ /* 0x000fe20000011415 */
[----:B------:R-:W-:-:S04]  /*bc60*/  IMAD.WIDE.U32 R16, R185, UR4, R16 ;  /* 0x00000004b9107c25 */ /* 0x000fc8000f8e0010 */
        /* <DEDUP_REMOVED lines=15> */
[----:B------:R-:W-:Y:S01]  /*bd60*/  ISETP.GE.AND P2, PT, R44, R53, PT ;  /* 0x000000352c00720c */ /* 0x000fe20003f46270 */
[----:B------:R-:W-:Y:S02]  /*bd70*/  ULDC.64 UR4, c[0x0][0xa80] ;  /* 0x0002a00000047ab9 */ /* 0x000fe40000000a00 */
[----:B0-----:R-:W-:Y:S01]  /*bd80*/  VIADD R3, R3, 0x34820 ;  /* 0x0003482003037836 */ /* 0x001fe20000000000 */
[----:B------:R-:W-:Y:S01]  /*bd90*/  LEA R18, P3, R16, UR4, 0x1 ;  /* 0x0000000410127c11 */ /* 0x000fe2000f8608ff */
[----:B------:R-:W-:Y:S01]  /*bda0*/  IMAD.IADD R17, R17, 0x1, R21 ;  /* 0x0000000111117824 */ /* 0x000fe200078e0215 */
[----:B------:R-:W-:Y:S02]  /*bdb0*/  IADD3 R0, R44, 0x20, RZ ;  /* 0x000000202c007810 */ /* 0x000fe40007ffe0ff */
[----:B------:R-:W-:Y:S02]  /*bdc0*/  PRMT R3, RZ, 0x654, R3 ;  /* 0x00000654ff037816 */ /* 0x000fe40000000003 */
[----:B------:R-:W-:-:S02]  /*bdd0*/  LEA.HI.X R20, R16, UR5, R17, 0x1, P3 ;  /* 0x0000000510147c11 */ /* 0x000fc400098f0c11 */
[-C--:B------:R-:W-:Y:S01]  /*bde0*/  ISETP.GE.AND P0, PT, R0, R53.reuse, PT ;  /* 0x000000350000720c */ /* 0x080fe20003f06270 */
[----:B------:R-:W-:Y:S01]  /*bdf0*/  VIADD R0, R44, 0x40 ;  /* 0x000000402c007836 */ /* 0x000fe20000000000 */
[----:B-1----:R0:W-:Y:S01]  /*be00*/  SYNCS.ARRIVE.TRANS64.RED.A1T0 RZ, [R3+URZ], RZ ;  /* 0x000000ff03ff79a7 */ /* 0x0021e2000810043f */
[----:B------:R1:W2:Y:S01]  /*be10*/  SHFL.IDX PT, R17, R20, RZ, 0x181f ;  /* 0x00181fff14117589 */ /* 0x0002a200000e0000 */
[----:B------:R-:W-:Y:S02]  /*be20*/  BSSY B1, `(.L_x_2480) ;  /* 0x000000d000017945 */ /* 0x000fe40003800000 */
[----:B------:R-:W-:Y:S01]  /*be30*/  ISETP.GE.AND P1, PT, R0, R53, PT ;  /* 0x000000350000720c */ /* 0x000fe20003f26270 */
[----:B0-----:R1:W0:Y:S01]  /*be40*/  SHFL.IDX PT, R3, R18, RZ, 0x181f ;  /* 0x00181fff12037589 */ /* 0x00122200000e0000 */
[----:B------:R-:W-:Y:S11]  /*be50*/  @P2 BRA `(.L_x_2481) ;  /* 0x0000000000242947 */ /* 0x000ff60003800000 */
[----:B------:R-:W-:Y:S02]  /*be60*/  ULDC UR4, c[0x0][0xac8] ;  /* 0x0002b20000047ab9 */ /* 0x000fe40000000800 */
[----:B------:R-:W-:Y:S02]  /*be70*/  ISETP.GE.AND P2, PT, R22, UR4, PT ;  /* 0x0000000416007c0c */ /* 0x000fe4000bf46270 */
[----:B------:R-:W-:-:S11]  /*be80*/  ISETP.GE.AND P3, PT, R186, UR4, PT ;  /* 0x00000004ba007c0c */ /* 0x000fd6000bf66270 */
[-C--:B0-----:R-:W-:Y:S02]  /*be90*/  @!P2 LEA R2, P4, R22, R3.reuse, 0x1 ;  /* 0x000000031602a211 */ /* 0x081fe400078808ff */
[----:B------:R-:W-:Y:S02]  /*bea0*/  @!P3 LEA R16, P5, R186, R3, 0x1 ;  /* 0x00000003ba10b211 */ /* 0x000fe400078a08ff */
[-C--:B--2---:R-:W-:Y:S02]  /*beb0*/  @!P2 LEA.HI.X R3, R22, R17.reuse, R197, 0x1, P4 ;  /* 0x000000111603a211 */ /* 0x084fe400020f0cc5 */
[----:B------:R-:W-:-:S03]  /*bec0*/  @!P3 LEA.HI.X R17, R186, R17, R196, 0x1, P5 ;  /* 0x00000011ba11b211 */ /* 0x000fc600028f0cc4 */
[----:B-----5:R3:W-:Y:S04]  /*bed0*/  @!P2 ST.E.128 desc[UR56][R2.64], R24 ;  /* 0x000000180200a985 */ /* 0x0207e8000c101d38 */
[----:B------:R3:W-:Y:S02]  /*bee0*/  @!P3 ST.E.128 desc[UR56][R16.64], R40 ;  /* 0x000000281000b985 */ /* 0x0007e4000c101d38 */
.L_x_2481:
[----:B------:R-:W-:Y:S05]  /*bef0*/  BSYNC B1 ;  /* 0x0000000000017941 */ /* 0x000fea0003800000 */
.L_x_2480:
[----:B--23--:R2:W3:Y:S01]  /*bf00*/  SHFL.IDX PT, R17, R20, 0x1, 0x181f ;  /* 0x00381f0014117f89 */ /* 0x00c4e200000e0000 */
[----:B------:R-:W-:Y:S03]  /*bf10*/  BSSY B1, `(.L_x_2482) ;  /* 0x000000c000017945 */ /* 0x000fe60003800000 */
[----:B0-----:R2:W0:Y:S01]  /*bf20*/  SHFL.IDX PT, R3, R18, 0x1, 0x181f ;  /* 0x00381f0012037f89 */ /* 0x00142200000e0000 */
[----:B------:R-:W-:Y:S05]  /*bf30*/  @P0 BRA `(.L_x_2483) ;  /* 0x0000000000240947 */ /* 0x000fea0003800000 */
[----:B------:R-:W-:Y:S02]  /*bf40*/  ULDC UR4, c[0x0][0xac8] ;  /* 0x0002b20000047ab9 */ /* 0x000fe40000000800 */
[----:B------:R-:W-:Y:S02]  /*bf50*/  ISETP.GE.AND P3, PT, R22, UR4, PT ;  /* 0x0000000416007c0c */ /* 0x000fe4000bf66270 */
[----:B------:R-:W-:-:S11]  /*bf60*/  ISETP.GE.AND P4, PT, R186, UR4, PT ;  /* 0x00000004ba007c0c */ /* 0x000fd6000bf86270 */
[-C--:B0-----:R-:W-:Y:S02]  /*bf70*/  @!P3 LEA R2, P0, R22, R3.reuse, 0x1 ;  /* 0x000000031602b211 */ /* 0x081fe400078008ff */
[----:B------:R-:W-:Y:S02]  /*bf80*/  @!P4 LEA R16, P2, R186, R3, 0x1 ;  /* 0x00000003ba10c211 */ /* 0x000fe400078408ff */
[-C--:B---3--:R-:W-:Y:S02]  /*bf90*/  @!P3 LEA.HI.X R3, R22, R17.reuse, R197, 0x1, P0 ;  /* 0x000000111603b211 */ /* 0x088fe400000f0cc5 */
[----:B------:R-:W-:-:S03]  /*bfa0*/  @!P4 LEA.HI.X R17, R186, R17, R196, 0x1, P2 ;  /* 0x00000011ba11c211 */ /* 0x000fc600010f0cc4 */
[----:B-----5:R4:W-:Y:S04]  /*bfb0*/  @!P3 ST.E.128 desc[UR56][R2.64], R12 ;  /* 0x0000000c0200b985 */ /* 0x0209e8000c101d38 */
[----:B------:R4:W-:Y:S02]  /*bfc0*/  @!P4 ST.E.128 desc[UR56][R16.64], R36 ;  /* 0x000000241000c985 */ /* 0x0009e4000c101d38 */
.L_x_2483:
[----:B------:R-:W-:Y:S05]  /*bfd0*/  BSYNC B1 ;  /* 0x0000000000017941 */ /* 0x000fea0003800000 */
.L_x_2482:
[----:B----45:R4:W1:Y:S01]  /*bfe0*/  SHFL.IDX PT, R13, R20, 0x2, 0x181f ;  /* 0x00581f00140d7f89 */ /* 0x03086200000e0000 */
        /* <DEDUP_REMOVED lines=8> */
[-C--:B-1----:R-:W-:Y:S02]  /*c070*/  @!P2 LEA.HI.X R3, R22, R13.reuse, R197, 0x1, P0 ;  /* 0x0000000d1603a211 */ /* 0x082fe400000f0cc5 */
[----:B------:R-:W-:-:S03]  /*c080*/  @!P3 LEA.HI.X R13, R186, R13, R196, 0x1, P1 ;  /* 0x0000000dba0db211 */ /* 0x000fc600008f0cc4 */
[----:B------:R0:W-:Y:S04]  /*c090*/  @!P2 ST.E.128 desc[UR56][R2.64], R8 ;  /* 0x000000080200a985 */ /* 0x0001e8000c101d38 */
[----:B------:R0:W-:Y:S02]  /*c0a0*/  @!P3 ST.E.128 desc[UR56][R12.64], R32 ;  /* 0x000000200c00b985 */ /* 0x0001e4000c101d38 */
.L_x_2485:
[----:B------:R-:W-:Y:S05]  /*c0b0*/  BSYNC B1 ;  /* 0x0000000000017941 */ /* 0x000fea0003800000 */
.L_x_2484:
[----:B------:R-:W-:Y:S01]  /*c0c0*/  VIADD R0, R44, 0x60 ;  /* 0x000000602c007836 */ /* 0x000fe20000000000 */
[----:B0-----:R0:W0:Y:S04]  /*c0d0*/  SHFL.IDX PT, R9, R20, 0x3, 0x181f ;  /* 0x00781f0014097f89 */ /* 0x00102800000e0000 */
[----:B------:R-:W-:Y:S01]  /*c0e0*/  ISETP.GE.AND P0, PT, R0, R53, PT ;  /* 0x000000350000720c */ /* 0x000fe20003f06270 */
[----:B------:R0:W0:-:S12]  /*c0f0*/  SHFL.IDX PT, R11, R18, 0x3, 0x181f ;  /* 0x00781f00120b7f89 */ /* 0x00001800000e0000 */
[----:B------:R-:W-:Y:S05]  /*c100*/  @P0 BRA `(.L_x_2486) ;  /* 0x0000000800d80947 */ /* 0x000fea0003800000 */
[----:B------:R-:W-:Y:S02]  /*c110*/  ULDC UR4, c[0x0][0xac8] ;  /* 0x0002b20000047ab9 */ /* 0x000fe40000000800 */
[----:B------:R-:W-:-:S13]  /*c120*/  ISETP.GE.AND P1, PT, R22, UR4, PT ;  /* 0x0000000416007c0c */ /* 0x000fda000bf26270 */
[----:B0-----:R-:W-:-:S04]  /*c130*/  @!P1 LEA R2, P0, R22, R11, 0x1 ;  /* 0x0000000b16029211 */ /* 0x001fc800078008ff */
[----:B------:R-:W-:Y:S02]  /*c140*/  @!P1 LEA.HI.X R3, R22, R9, R197, 0x1, P0 ;  /* 0x0000000916039211 */ /* 0x000fe400000f0cc5 */
[----:B------:R-:W-:-:S03]  /*c150*/  ISETP.GE.AND P0, PT, R186, UR4, PT ;  /* 0x00000004ba007c0c */ /* 0x000fc6000bf06270 */
[----:B------:R0:W-:Y:S10]  /*c160*/  @!P1 ST.E.128 desc[UR56][R2.64], R4 ;  /* 0x0000000402009985 */ /* 0x0001f4000c101d38 */
[----:B------:R-:W-:Y:S05]  /*c170*/  @P0 BRA `(.L_x_2486) ;  /* 0x0000000800bc0947 */ /* 0x000fea0003800000 */
[----:B0-----:R-:W-:-:S04]  /*c180*/  LEA R2, P0, R186, R11, 0x1 ;  /* 0x0000000bba027211 */ /* 0x001fc800078008ff */
[----:B------:R-:W-:-:S05]  /*c190*/  LEA.HI.X R3, R186, R9, R196, 0x1, P0 ;  /* 0x00000009ba037211 */ /* 0x000fca00000f0cc4 */
[----:B------:R0:W-:Y:S01]  /*c1a0*/  ST.E.128 desc[UR56][R2.64], R28 ;  /* 0x0000001c02007985 */ /* 0x0001e2000c101d38 */
[----:B------:R-:W-:Y:S05]  /*c1b0*/  BRA `(.L_x_2486) ;  /* 0x0000000800ac7947 */ /* 0x000fea0003800000 */
.L_x_2478:
[----:B------:R-:W2:Y:S01]  /*c1c0*/  LDC.64 R4, c[0x0][0xc00] ;  /* 0x00030000ff047b82 */ /* 0x000ea20000000a00 */
[----:B------:R-:W-:Y:S01]  /*c1d0*/  ULDC.64 UR4, c[0x0][0xc08] ;  /* 0x0003020000047ab9 */ /* 0x000fe20000000a00 */
[----:B------:R-:W-:-:S06]  /*c1e0*/  IMAD.MOV.U32 R6, RZ, RZ, RZ ;  /* 0x000000ffff067224 */ /* 0x000fcc00078e00ff */
[----:B0-----:R-:W0:Y:S01]  /*c1f0*/  LDC.64 R2, c[0x0][0xc00] ;  /* 0x00030000ff027b82 */ /* 0x001e220000000a00 */
[----:B------:R-:W-:-:S04]  /*c200*/  ISETP.NE.U32.AND P1, PT, RZ, UR4, PT ;  /* 0x00000004ff007c0c */ /* 0x000fc8000bf25070 */
[----:B------:R-:W-:-:S03]  /*c210*/  ISETP.NE.AND.EX P1, PT, RZ, UR5, PT, P1 ;  /* 0x00000005ff007c0c */ /* 0x000fc6000bf25310 */
[----:B------:R-:W3:Y:S01]  /*c220*/  LDC R17, c[0x0][0xbe8] ;  /* 0x0002fa00ff117b82 */ /* 0x000ee20000000800 */
[----:B--2---:R-:W-:-:S04]  /*c230*/  ISETP.NE.U32.AND P0, PT, R4, RZ, PT ;  /* 0x000000ff0400720c */ /* 0x004fc80003f05070 */
[----:B------:R-:W-:Y:S01]  /*c240*/  ISETP.NE.AND.EX P0, PT, R5, RZ, PT, P0 ;  /* 0x000000ff0500720c */ /* 0x000fe20003f05300 */
[----:B0-----:R-:W-:-:S04]  /*c250*/  IMAD.WIDE R4, R185, 0x4, R2 ;  /* 0x00000004b9047825 */ /* 0x001fc800078e0202 */
[----:B------:R-:W0:Y:S01]  /*c260*/  @P1 LDC.64 R2, c[0x0][0xc08] ;  /* 0x00030200ff021b82 */ /* 0x000e220000000a00 */
[----:B------:R-:W-:Y:S02]  /*c270*/  ULDC UR4, c[0x0][0xa88] ;  /* 0x0002a20000047ab9 */ /* 0x000fe40000000800 */
[----:B------:R-:W-:-:S05]  /*c280*/  IMAD.U32 R0, RZ, RZ, UR4 ;  /* 0x00000004ff007e24 */ /* 0x000fca000f8e00ff */
[----:B------:R2:W5:Y:S01]  /*c290*/  @P0 LDG.E R6, desc[UR56][R4.64] ;  /* 0x0000003804060981 */ /* 0x000562000c1e1900 */
[----:B0-----:R-:W-:-:S05]  /*c2a0*/  @P1 IMAD.WIDE R2, R185, 0x4, R2 ;  /* 0x00000004b9021825 */ /* 0x001fca00078e0202 */
[----:B------:R2:W5:Y:S01]  /*c2b0*/  @P1 LDG.E R0, desc[UR56][R2.64] ;  /* 0x0000003802001981 */ /* 0x000562000c1e1900 */
[----:B---3--:R-:W-:Y:S02]  /*c2c0*/  ISETP.NE.AND P2, PT, R17, 0x1, PT ;  /* 0x000000011100780c */ /* 0x008fe40003f45270 */
[----:B------:R-:W-:-:S11]  /*c2d0*/  ISETP.GE.AND P3, PT, R198, 0x80, PT ;  /* 0x00000080c600780c */ /* 0x000fd60003f66270 */
[----:B------:R-:W0:Y:S08]  /*c2e0*/  @P2 LDC R12, c[0x0][0xbec] ;  /* 0x0002fb00ff0c2b82 */ /* 0x000e300000000800 */
[----:B------:R-:W3:Y:S01]  /*c2f0*/  @P2 LDC R21, c[0x0][0xbf0] ;  /* 0x0002fc00ff152b82 */ /* 0x000ee20000000800 */
[----:B--2---:R-:W-:Y:S05]  /*c300*/  @P1 BRA `(.L_x_2487) ;  /* 0x0000000000101947 */ /* 0x004fea0003800000 */
[----:B------:R-:W-:Y:S05]  /*c310*/  @!P0 BRA `(.L_x_2487) ;  /* 0x00000000000c8947 */ /* 0x000fea0003800000 */
[----:B------:R-:W2:Y:S04]  /*c320*/  LDG.E R3, desc[UR56][R4.64] ;  /* 0x0000003804037981 */ /* 0x000ea8000c1e1900 */
[----:B-----5:R-:W2:Y:S02]  /*c330*/  LDG.E R0, desc[UR56][R4.64+0x4] ;  /* 0x0000043804007981 */ /* 0x020ea4000c1e1900 */
[----:B--2---:R-:W-:-:S07]  /*c340*/  IMAD.IADD R0, R0, 0x1, -R3 ;  /* 0x0000000100007824 */ /* 0x004fce00078e0a03 */
.L_x_2487:
[----:B------:R-:W-:Y:S01]  /*c350*/  BSSY B1, `(.L_x_2488) ;  /* 0x000002d000017945 */ /* 0x000fe20003800000 */
[----:B------:R-:W-:Y:S02]  /*c360*/  SHF.R.S32.HI R10, RZ, 0x1f, R188 ;  /* 0x0000001fff0a7819 */ /* 0x000fe400000114bc */
[----:B------:R-:W-:Y:S02]  /*c370*/  SEL R185, R185, RZ, !P0 ;  /* 0x000000ffb9b97207 */ /* 0x000fe40004000000 */
[----:B------:R-:W-:Y:S02]  /*c380*/  SEL R189, R189, RZ, !P0 ;  /* 0x000000ffbdbd7207 */ /* 0x000fe40004000000 */
[----:B-----5:R-:W-:Y:S01]  /*c390*/  SHF.R.S32.HI R11, RZ, 0x1f, R6 ;  /* 0x0000001fff0b7819 */ /* 0x020fe20000011406 */
[----:B------:R-:W-:Y:S06]  /*c3a0*/  @P3 BRA `(.L_x_2489) ;  /* 0x00000000009c3947 */ /* 0x000fec0003800000 */
[----:B------:R-:W2:Y:S01]  /*c3b0*/  S2R R3, SR_TID.X ;  /* 0x0000000000037919 */ /* 0x000ea20000002100 */
[----:B------:R-:W4:Y:S02]  /*c3c0*/  LDC R9, c[0x0][0xbe8] ;  /* 0x0002fa00ff097b82 */ /* 0x000f240000000800 */
[----:B----4-:R-:W-:Y:S01]  /*c3d0*/  IMAD R2, R0, R9, RZ ;  /* 0x0000000900027224 */ /* 0x010fe200078e02ff */
[----:B--2---:R-:W-:-:S04]  /*c3e0*/  IADD3 R8, R18, -0x80, R3 ;  /* 0xffffff8012087810 */ /* 0x004fc80007ffe003 */
        /* <DEDUP_REMOVED lines=13> */
[----:B------:R-:W4:Y:S01]  /*c4c0*/  @P0 LDC R15, c[0x0][0xbf0] ;  /* 0x0002fc00ff0f0b82 */ /* 0x000f220000000800 */
[----:B------:R-:W-:-:S04]  /*c4d0*/  IMAD.WIDE.U32 R2, R185, UR4, R2 ;  /* 0x00000004b9027c25 */ /* 0x000fc8000f8e0002 */
[----:B--2---:R-:W-:-:S05]  /*c4e0*/  @P0 IMAD.HI.U32 R4, R8, R13, RZ ;  /* 0x0000000d08040227 */ /* 0x004fca00078e00ff */
[----:B----4-:R-:W-:Y:S01]  /*c4f0*/  @P0 SHF.R.U32.HI R5, RZ, R15, R4 ;  /* 0x0000000fff050219 */ /* 0x010fe20000011604 */
        /* <DEDUP_REMOVED lines=18> */
.L_x_2489:
[----:B------:R-:W-:Y:S05]  /*c620*/  BSYNC B1 ;  /* 0x0000000000017941 */ /* 0x000fea0003800000 */
.L_x_2488:
[----:B------:R-:W-:Y:S01]  /*c630*/  ULDC.64 UR4, c[0x0][0xaa0] ;  /* 0x0002a80000047ab9 */ /* 0x000fe20000000a00 */
[----:B------:R-:W-:Y:S01]  /*c640*/  IMAD R7, R187, 0x20, R190 ;  /* 0x00000020bb077824 */ /* 0x000fe200078e02be */
[----:B------:R-:W-:Y:S01]  /*c650*/  BSSY B1, `(.L_x_2490) ;  /* 0x0000037000017945 */ /* 0x000fe20003800000 */
[----:B--2---:R-:W-:-:S03]  /*c660*/  IMAD R3, R11, UR4, RZ ;  /* 0x000000040b037c24 */ /* 0x004fc6000f8e02ff */
[----:B------:R-:W-:Y:S01]  /*c670*/  IADD3 R9, R18, R7, RZ ;  /* 0x0000000712097210 */ /* 0x000fe20007ffe0ff */
[C---:B------:R-:W-:Y:S02]  /*c680*/  IMAD R5, R6.reuse, UR5, R3 ;  /* 0x0000000506057c24 */ /* 0x040fe4000f8e0203 */
[----:B------:R-:W-:Y:S01]  /*c690*/  IMAD.WIDE.U32 R2, R6, UR4, RZ ;  /* 0x0000000406027c25 */ /* 0x000fe2000f8e00ff */
[----:B------:R-:W-:-:S03]  /*c6a0*/  ULDC.64 UR4, c[0x0][0xae8] ;  /* 0x0002ba0000047ab9 */ /* 0x000fc60000000a00 */
[----:B------:R-:W-:Y:S02]  /*c6b0*/  IMAD.IADD R3, R3, 0x1, R5 ;  /* 0x0000000103037824 */ /* 0x000fe400078e0205 */
[----:B------:R-:W-:Y:S02]  /*c6c0*/  IMAD R7, R10, UR4, RZ ;  /* 0x000000040a077c24 */ /* 0x000fe4000f8e02ff */
[----:B0-----:R-:W-:-:S04]  /*c6d0*/  @P2 IMAD.HI.U32 R4, R9, R12, RZ ;  /* 0x0000000c09042227 */ /* 0x001fc800078e00ff */
[C---:B------:R-:W-:Y:S02]  /*c6e0*/  IMAD R7, R188.reuse, UR5, R7 ;  /* 0x00000005bc077c24 */ /* 0x040fe4000f8e0207 */
[----:B------:R-:W-:Y:S01]  /*c6f0*/  IMAD.WIDE.U32 R2, R188, UR4, R2 ;  /* 0x00000004bc027c25 */ /* 0x000fe2000f8e0002 */
[----:B------:R-:W-:-:S03]  /*c700*/  ULDC.64 UR4, c[0x0][0xaf0] ;  /* 0x0002bc0000047ab9 */ /* 0x000fc60000000a00 */
[----:B------:R-:W-:Y:S01]  /*c710*/  IMAD.MOV.U32 R5, RZ, RZ, R9 ;  /* 0x000000ffff057224 */ /* 0x000fe200078e0009 */
[----:B---3--:R-:W-:Y:S01]  /*c720*/  @P2 SHF.R.U32.HI R5, RZ, R21, R4 ;  /* 0x00000015ff052219 */ /* 0x008fe20000011604 */
        /* <DEDUP_REMOVED lines=22> */
[----:B------:R-:W-:Y:S01]  /*c890*/  IMAD.IADD R3, R3, 0x1, R5 ;  /* 0x0000000103037824 */ /* 0x000fe200078e0205 */
[----:B------:R-:W-:Y:S01]  /*c8a0*/  LEA R4, P3, R2, UR4, 0x1 ;  /* 0x0000000402047c11 */ /* 0x000fe2000f8608ff */
[----:B------:R-:W-:-:S03]  /*c8b0*/  VIADD R0, R18, 0x20 ;  /* 0x0000002012007836 */ /* 0x000fc60000000000 */
[----:B------:R-:W-:Y:S01]  /*c8c0*/  LEA.HI.X R5, R2, UR5, R3, 0x1, P3 ;  /* 0x0000000502057c11 */ /* 0x000fe200098f0c03 */
[----:B------:R0:W2:Y:S01]  /*c8d0*/  SHFL.IDX PT, R7, R4, RZ, 0x181f ;  /* 0x00181fff04077589 */ /* 0x0000a200000e0000 */
[-C--:B------:R-:W-:Y:S01]  /*c8e0*/  ISETP.GE.AND P1, PT, R0, R17.reuse, PT ;  /* 0x000000110000720c */ /* 0x080fe20003f26270 */
[----:B------:R-:W-:Y:S02]  /*c8f0*/  VIADD R0, R18, 0x40 ;  /* 0x0000004012007836 */ /* 0x000fe40000000000 */
[----:B------:R0:W3:Y:S03]  /*c900*/  SHFL.IDX PT, R3, R5, RZ, 0x181f ;  /* 0x00181fff05037589 */ /* 0x0000e600000e0000 */
[----:B------:R-:W-:Y:S01]  /*c910*/  ISETP.GE.AND P0, PT, R0, R17, PT ;  /* 0x000000110000720c */ /* 0x000fe20003f06270 */
[----:B------:R-:W-:-:S12]  /*c920*/  @P2 BRA `(.L_x_2491) ;  /* 0x0000000000242947 */ /* 0x000fd80003800000 */
[----:B------:R-:W-:Y:S02]  /*c930*/  ULDC UR4, c[0x0][0xac8] ;  /* 0x0002b20000047ab9 */ /* 0x000fe40000000800 */
[----:B------:R-:W-:Y:S02]  /*c940*/  ISETP.GE.AND P4, PT, R22, UR4, PT ;  /* 0x0000000416007c0c */ /* 0x000fe4000bf86270 */
[----:B------:R-:W-:-:S11]  /*c950*/  ISETP.GE.AND P5, PT, R186, UR4, PT ;  /* 0x00000004ba007c0c */ /* 0x000fd6000bfa6270 */
[-C--:B--2---:R-:W-:Y:S02]  /*c960*/  @!P4 LEA R6, P2, R22, R7.reuse, 0x1 ;  /* 0x000000071606c211 */ /* 0x084fe400078408ff */
[----:B------:R-:W-:Y:S02]  /*c970*/  @!P5 LEA R2, P3, R186, R7, 0x1 ;  /* 0x00000007ba02d211 */ /* 0x000fe400078608ff */
[-C--:B---3--:R-:W-:Y:S02]  /*c980*/  @!P4 LEA.HI.X R7, R22, R3.reuse, R197, 0x1, P2 ;  /* 0x000000031607c211 */ /* 0x088fe400010f0cc5 */
[----:B------:R-:W-:-:S03]  /*c990*/  @!P5 LEA.HI.X R3, R186, R3, R196, 0x1, P3 ;  /* 0x00000003ba03d211 */ /* 0x000fc600018f0cc4 */
[----:B------:R4:W-:Y:S04]  /*c9a0*/  @!P4 ST.E.128 desc[UR56][R6.64], RZ ;  /* 0x000000ff0600c985 */ /* 0x0009e8000c101d38 */
[----:B------:R4:W-:Y:S02]  /*c9b0*/  @!P5 ST.E.128 desc[UR56][R2.64], RZ ;  /* 0x000000ff0200d985 */ /* 0x0009e4000c101d38 */
.L_x_2491:
[----:B------:R-:W-:Y:S05]  /*c9c0*/  BSYNC B1 ;  /* 0x0000000000017941 */ /* 0x000fea0003800000 */
.L_x_2490:
[----:B---34-:R3:W4:Y:S01]  /*c9d0*/  SHFL.IDX PT, R3, R5, 0x1, 0x181f ;  /* 0x00381f0005037f89 */ /* 0x01872200000e0000 */
[----:B------:R-:W-:Y:S03]  /*c9e0*/  BSSY B1, `(.L_x_2492) ;  /* 0x000000c000017945 */ /* 0x000fe60003800000 */
[----:B--2---:R3:W2:Y:S01]  /*c9f0*/  SHFL.IDX PT, R7, R4, 0x1, 0x181f ;  /* 0x00381f0004077f89 */ /* 0x0046a200000e0000 */
[----:B------:R-:W-:Y:S05]  /*ca00*/  @P1 BRA `(.L_x_2493) ;  /* 0x0000000000241947 */ /* 0x000fea0003800000 */
[----:B------:R-:W-:Y:S02]  /*ca10*/  ULDC UR4, c[0x0][0xac8] ;  /* 0x0002b20000047ab9 */ /* 0x000fe40000000800 */
[----:B------:R-:W-:Y:S02]  /*ca20*/  ISETP.GE.AND P3, PT, R22, UR4, PT ;  /* 0x0000000416007c0c */ /* 0x000fe4000bf66270 */
[----:B------:R-:W-:-:S11]  /*ca30*/  ISETP.GE.AND P4, PT, R186, UR4, PT ;  /* 0x00000004ba007c0c */ /* 0x000fd6000bf86270 */
[-C--:B--2---:R-:W-:Y:S02]  /*ca40*/  @!P3 LEA R6, P1, R22, R7.reuse, 0x1 ;  /* 0x000000071606b211 */ /* 0x084fe400078208ff */
[----:B------:R-:W-:Y:S02]  /*ca50*/  @!P4 LEA R2, P2, R186, R7, 0x1 ;  /* 0x00000007ba02c211 */ /* 0x000fe400078408ff */
[-C--:B----4-:R-:W-:Y:S02]  /*ca60*/  @!P3 LEA.HI.X R7, R22, R3.reuse, R197, 0x1, P1 ;  /* 0x000000031607b211 */ /* 0x090fe400008f0cc5 */
[----:B------:R-:W-:-:S03]  /*ca70*/  @!P4 LEA.HI.X R3, R186, R3, R196, 0x1, P2 ;  /* 0x00000003ba03c211 */ /* 0x000fc600010f0cc4 */
[----:B------:R2:W-:Y:S04]  /*ca80*/  @!P3 ST.E.128 desc[UR56][R6.64], RZ ;  /* 0x000000ff0600b985 */ /* 0x0005e8000c101d38 */
[----:B------:R2:W-:Y:S02]  /*ca90*/  @!P4 ST.E.128 desc[UR56][R2.64], RZ ;  /* 0x000000ff0200c985 */ /* 0x0005e4000c101d38 */
.L_x_2493:
[----:B------:R-:W-:Y:S05]  /*caa0*/  BSYNC B1 ;  /* 0x0000000000017941 */ /* 0x000fea0003800000 */
.L_x_2492:
[----:B--2-4-:R2:W4:Y:S01]  /*cab0*/  SHFL.IDX PT, R3, R5, 0x2, 0x181f ;  /* 0x00581f0005037f89 */ /* 0x01452200000e0000 */
[----:B------:R-:W-:Y:S03]  /*cac0*/  BSSY B1, `(.L_x_2494) ;  /* 0x000000c000017945 */ /* 0x000fe60003800000 */
[----:B------:R2:W0:Y:S01]  /*cad0*/  SHFL.IDX PT, R7, R4, 0x2, 0x181f ;  /* 0x00581f0004077f89 */ /* 0x00042200000e0000 */
[----:B------:R-:W-:Y:S05]  /*cae0*/  @P0 BRA `(.L_x_2495) ;  /* 0x0000000000240947 */ /* 0x000fea0003800000 */
[----:B------:R-:W-:Y:S02]  /*caf0*/  ULDC UR4, c[0x0][0xac8] ;  /* 0x0002b20000047ab9 */ /* 0x000fe40000000800 */
[----:B------:R-:W-:Y:S02]  /*cb00*/  ISETP.GE.AND P2, PT, R22, UR4, PT ;  /* 0x0000000416007c0c */ /* 0x000fe4000bf46270 */
[----:B------:R-:W-:-:S11]  /*cb10*/  ISETP.GE.AND P3, PT, R186, UR4, PT ;  /* 0x00000004ba007c0c */ /* 0x000fd6000bf66270 */
[-C--:B0-----:R-:W-:Y:S02]  /*cb20*/  @!P2 LEA R6, P0, R22, R7.reuse, 0x1 ;  /* 0x000000071606a211 */ /* 0x081fe400078008ff */
[----:B------:R-:W-:Y:S02]  /*cb30*/  @!P3 LEA R2, P1, R186, R7, 0x1 ;  /* 0x00000007ba02b211 */ /* 0x000fe400078208ff */
[-C--:B----4-:R-:W-:Y:S02]  /*cb40*/  @!P2 LEA.HI.X R7, R22, R3.reuse, R197, 0x1, P0 ;  /* 0x000000031607a211 */ /* 0x090fe400000f0cc5 */
[----:B------:R-:W-:-:S03]  /*cb50*/  @!P3 LEA.HI.X R3, R186, R3, R196, 0x1, P1 ;  /* 0x00000003ba03b211 */ /* 0x000fc600008f0cc4 */
[----:B------:R0:W-:Y:S04]  /*cb60*/  @!P2 ST.E.128 desc[UR56][R6.64], RZ ;  /* 0x000000ff0600a985 */ /* 0x0001e8000c101d38 */
[----:B------:R0:W-:Y:S02]  /*cb70*/  @!P3 ST.E.128 desc[UR56][R2.64], RZ ;  /* 0x000000ff0200b985 */ /* 0x0001e4000c101d38 */
.L_x_2495:
[----:B------:R-:W-:Y:S05]  /*cb80*/  BSYNC B1 ;  /* 0x0000000000017941 */ /* 0x000fea0003800000 */
.L_x_2494:
[----:B------:R-:W-:Y:S01]  /*cb90*/  VIADD R0, R18, 0x60 ;  /* 0x0000006012007836 */ /* 0x000fe20000000000 */
[----:B0-23--:R-:W0:Y:S04]  /*cba0*/  SHFL.IDX PT, R5, R5, 0x3, 0x181f ;  /* 0x00781f0005057f89 */ /* 0x00de2800000e0000 */
[----:B------:R-:W-:Y:S01]  /*cbb0*/  ISETP.GE.AND P0, PT, R0, R17, PT ;  /* 0x000000110000720c */ /* 0x000fe20003f06270 */
[----:B----4-:R2:W3:-:S12]  /*cbc0*/  SHFL.IDX PT, R3, R4, 0x3, 0x181f ;  /* 0x00781f0004037f89 */ /* 0x0104d800000e0000 */
[----:B--2---:R-:W-:Y:S05]  /*cbd0*/  @P0 BRA `(.L_x_2486) ;  /* 0x0000000000240947 */ /* 0x004fea0003800000 */
[----:B------:R-:W-:Y:S02]  /*cbe0*/  ULDC UR4, c[0x0][0xac8] ;  /* 0x0002b20000047ab9 */ /* 0x000fe40000000800 */
[----:B------:R-:W-:Y:S02]  /*cbf0*/  ISETP.GE.AND P2, PT, R22, UR4, PT ;  /* 0x0000000416007c0c */ /* 0x000fe4000bf46270 */
[----:B------:R-:W-:-:S11]  /*cc00*/  ISETP.GE.AND P3, PT, R186, UR4, PT ;  /* 0x00000004ba007c0c */ /* 0x000fd6000bf66270 */
[-C--:B---3--:R-:W-:Y:S02]  /*cc10*/  @!P2 LEA R6, P0, R22, R3.reuse, 0x1 ;  /* 0x000000031606a211 */ /* 0x088fe400078008ff */
[----:B------:R-:W-:Y:S02]  /*cc20*/  @!P3 LEA R2, P1, R186, R3, 0x1 ;  /* 0x00000003ba02b211 */ /* 0x000fe400078208ff */
[-C--:B0-----:R-:W-:Y:S02]  /*cc30*/  @!P2 LEA.HI.X R7, R22, R5.reuse, R197, 0x1, P0 ;  /* 0x000000051607a211 */ /* 0x081fe400000f0cc5 */
[----:B------:R-:W-:-:S03]  /*cc40*/  @!P3 LEA.HI.X R3, R186, R5, R196, 0x1, P1 ;  /* 0x00000005ba03b211 */ /* 0x000fc600008f0cc4 */
[----:B------:R0:W-:Y:S04]  /*cc50*/  @!P2 ST.E.128 desc[UR56][R6.64], RZ ;  /* 0x000000ff0600a985 */ /* 0x0001e8000c101d38 */
[----:B------:R0:W-:Y:S02]  /*cc60*/  @!P3 ST.E.128 desc[UR56][R2.64], RZ ;  /* 0x000000ff0200b985 */ /* 0x0001e4000c101d38 */
.L_x_2486:
[----:B------:R-:W-:Y:S05]  /*cc70*/  BSYNC B0 ;  /* 0x0000000000007941 */ /* 0x000fea0003800000 */
.L_x_2477:
[----:B------:R-:W-:Y:S02]  /*cc80*/  ULDC UR4, c[0x0][0xc3c] ;  /* 0x00030f0000047ab9 */ /* 0x000fe40000000800 */
[----:B-1----:R-:W-:-:S13]  /*cc90*/  ISETP.GE.AND P0, PT, R47, UR4, PT ;  /* 0x000000042f007c0c */ /* 0x002fda000bf06270 */
[----:B------:R-:W-:Y:S05]  /*cca0*/  @!P0 BRA `(.L_x_2496) ;  /* 0xffffff4000408947 */ /* 0x000fea000383ffff */
[----:B------:R-:W-:Y:S05]  /*ccb0*/  EXIT ;  /* 0x000000000000794d */ /* 0x000fea0003800000 */
.L_x_2441:
[----:B------:R-:W-:-:S08]  /*ccc0*/  NOP ;  /* 0x0000000000007918 */ /* 0x000fd00000000000 */
[----:B0-----:R-:W0:-:S00]  /*ccd0*/  USETMAXREG.DEALLOC.CTAPOOL 0x18 ;  /* 0x00000018000079c8 */ /* 0x001e0000080e0500 */
[----:B0-----:R-:W-:Y:S01]  /*cce0*/  LOP3.LUT R0, R0, 0x3, RZ, 0xc0, !PT ;  /* 0x0000000300007812 */ /* 0x001fe200078ec0ff */
[----:B------:R-:W-:-:S05]  /*ccf0*/  IMAD.MOV.U32 R5, RZ, RZ, RZ ;  /* 0x000000ffff057224 */ /* 0x000fca00078e00ff */
[----:B------:R-:W0:Y:S02]  /*cd00*/  SHFL.IDX PT, R0, R0, RZ, 0x1f ;  /* 0x00001fff00007589 */ /* 0x000e2400000e0000 */
[----:B0-----:R-:W-:-:S04]  /*cd10*/  ISETP.NE.AND P0, PT, R0, RZ, PT ;  /* 0x000000ff0000720c */ /* 0x001fc80003f05270 */
[----:B------:R-:W-:-:S05]  /*cd20*/  P2R R0, PR, RZ, 0x1 ;  /* 0x00000001ff007803 */ /* 0x000fca0000000000 */
[----:B------:R0:W-:Y:S04]  /*cd30*/  STL [R1+0x50], R0 ;  /* 0x0000500001007387 */ /* 0x0001e80000100800 */
        /* <DEDUP_REMOVED lines=8> */
.L_x_2497:
[----:B0-----:R-:W0:Y:S01]  /*cdc0*/  S2R R0, SR_TID.X ;  /* 0x0000000000007919 */ /* 0x001e220000002100 */
[----:B------:R-:W-:Y:S01]  /*cdd0*/  ULDC UR4, c[0x0][0xc3c] ;  /* 0x00030f0000047ab9 */ /* 0x000fe20000000800 */
[----:B------:R-:W1:Y:S01]  /*cde0*/  S2UR UR6, SR_CTAID.X ;  /* 0x00000000000679c3 */ /* 0x000e620000002500 */
        /* <DEDUP_REMOVED lines=8> */
[----:B------:R-:W-:Y:S01]  /*ce70*/  UMOV UR4, URZ ;  /* 0x0000003f00047c82 */ /* 0x000fe20008000000 */
[C---:B------:R-:W-:Y:S02]  /*ce80*/  ISETP.GE.U32.AND P2, PT, R0.reuse, 0x2, PT ;  /* 0x000000020000780c */ /* 0x040fe40003f46070 */
[C---:B------:R-:W-:Y:S02]  /*ce90*/  ISETP.GE.U32.AND P3, PT, R0.reuse, 0x4, PT ;  /* 0x000000040000780c */ /* 0x040fe40003f66070 */
[C---:B------:R-:W-:Y:S02]  /*cea0*/  ISETP.GE.U32.AND P4, PT, R0.reuse, 0x8, PT ;  /* 0x000000080000780c */ /* 0x040fe40003f86070 */
[----:B------:R-:W-:Y:S02]  /*ceb0*/  ISETP.GE.U32.AND P5, PT, R0, 0x10, PT ;  /* 0x000000100000780c */ /* 0x000fe40003fa6070 */
[----:B------:R-:W-:Y:S01]  /*cec0*/  MOV R16, RZ ;  /* 0x000000ff00107202 */ /* 0x000fe20000000f00 */
        /* <DEDUP_REMOVED lines=25> */
.L_x_2503:
        /* <DEDUP_REMOVED lines=12> */
.L_x_2502:
[----:B------:R-:W-:Y:S05]  /*d120*/  BSYNC B0 ;  /* 0x0000000000007941 */ /* 0x000fea0003800000 */
.L_x_2501:
        /* <DEDUP_REMOVED lines=21> */
.L_x_2499:
[----:B------:R-:W-:-:S04]  /*d280*/  IMAD.IADD R7, R6, 0x1, -R7 ;  /* 0x0000000106077824 */ /* 0x000fc800078e0a07 */
        /* <DEDUP_REMOVED lines=19> */
.L_x_2504:
[----:B-1----:R-:W-:Y:S01]  /*d3c0*/  IADD3 R2, RZ, -R3, RZ ;  /* 0x80000003ff027210 */ /* 0x002fe20007ffe0ff */
[----:B---3--:R-:W-:Y:S01]  /*d3d0*/  IMAD R16, R16, UR5, R7 ;  /* 0x0000000510107c24 */ /* 0x008fe2000f8e0207 */
[----:B--2---:R-:W-:-:S03]  /*d3e0*/  IABS R4, R8 ;  /* 0x0000000800047213 */ /* 0x004fc60000000000 */
        /* <DEDUP_REMOVED lines=46> */
[----:B------:R-:W-:-:S05]  /*d6d0*/  @P0 VIADD R3, R3, 0x1 ;  /* 0x0000000103030836 */ /* 0x000fca0000000000 */
[----:B------:R-:W-:Y:S02]  /*d6e0*/  @!P2 IADD3 R3, -R3, RZ, RZ ;  /* 0x000000ff0303a210 */ /* 0x000fe40007ffe1ff */
[----:B------:R-:W-:Y:S01]  /*d6f0*/  @!P1 LOP3.LUT R3, RZ, R10, RZ, 0x33, !PT ;  /* 0x0000000aff039212 */ /* 0x000fe200078e33ff */
[----:B------:R-:W-:-:S03]  /*d700*/  IMAD.MOV R10, RZ, RZ, -R10 ;  /* 0x000000ffff0a7224 */ /* 0x000fc600078e0a0a */
[----:B------:R-:W-:Y:S01]  /*d710*/  LOP3.LUT R2, RZ, R3, RZ, 0x33, !PT ;  /* 0x00000003ff027212 */ /* 0x000fe200078e33ff */
[----:B------:R-:W-:-:S04]  /*d720*/  IMAD R18, R3, R10, R4 ;  /* 0x0000000a03127224 */ /* 0x000fc800078e0204 */
[----:B------:R-:W-:Y:S01]  /*d730*/  IMAD.IADD R17, R5, 0x1, R2 ;  /* 0x0000000105117824 */ /* 0x000fe200078e0202 */
[----:B------:R-:W-:Y:S06]  /*d740*/  BRA `(.L_x_2505) ;  /* 0x00000000000c7947 */ /* 0x000fec0003800000 */
.L_x_2500:
[----:B------:R-:W-:Y:S02]  /*d750*/  IMAD.MOV.U32 R17, RZ, RZ, RZ ;  /* 0x000000ffff117224 */ /* 0x000fe400078e00ff */
[----:B------:R-:W-:Y:S02]  /*d760*/  IMAD.U32 R16, RZ, RZ, UR6 ;  /* 0x00000006ff107e24 */ /* 0x000fe4000f8e00ff */
[----:B------:R-:W-:-:S07]  /*d770*/  IMAD.MOV.U32 R18, RZ, RZ, RZ ;  /* 0x000000ffff127224 */ /* 0x000fce00078e00ff */
.L_x_2505:
[----:B------:R-:W-:-:S13]  /*d780*/  ISETP.NE.AND P0, PT, R0, RZ, PT ;  /* 0x000000ff0000720c */ /* 0x000fda0003f05270 */
[----:B------:R-:W1:Y:S01]  /*d790*/  @!P0 S2R R3, SR_CgaCtaId ;  /* 0x0000000000038919 */ /* 0x000e620000008800 */
[----:B------:R-:W-:-:S04]  /*d7a0*/  @!P0 MOV R0, 0x400 ;  /* 0x0000040000008802 */ /* 0x000fc80000000f00 */
[----:B-1----:R-:W-:-:S05]  /*d7b0*/  @!P0 LEA R0, R3, R0, 0x18 ;  /* 0x0000000003008211 */ /* 0x002fca00078ec0ff */
[----:B------:R1:W-:Y:S01]  /*d7c0*/  @!P0 STS.128 [R0+0x348d0], R16 ;  /* 0x0348d01000008388 */ /* 0x0003e20000000c00 */
[----:B------:R-:W-:Y:S06]  /*d7d0*/  BAR.ARV 0x5, 0x180 ;  /* 0x0146000000007b1d */ /* 0x000fec0000002000 */
.L_x_2498:
[----:B01----:R-:W-:Y:S01]  /*d7e0*/  IMAD.MOV.U32 R0, RZ, RZ, 0x1 ;  /* 0x00000001ff007424 */ /* 0x003fe200078e00ff */
[----:B------:R0:W-:Y:S01]  /*d7f0*/  STL [R1+0x48], RZ ;  /* 0x000048ff01007387 */ /* 0x0001e20000100800 */
[----:B------:R-:W-:Y:S02]  /*d800*/  ULDC UR4, c[0x0][0xc3c] ;  /* 0x00030f0000047ab9 */ /* 0x000fe40000000800 */
[----:B--2---:R-:W-:Y:S01]  /*d810*/  ISETP.GE.AND P0, PT, R19, UR4, PT ;  /* 0x0000000413007c0c */ /* 0x004fe2000bf06270 */
        /* <DEDUP_REMOVED lines=22> */
[----:B------:R-:W-:Y:S01]  /*d980*/  STL [R1+0x4], R4 ;  /* 0x0000040401007387 */ /* 0x000fe20000100800 */
[----:B------:R-:W-:-:S03]  /*d990*/  IMAD.MOV.U32 R2, RZ, RZ, 0x1 ;  /* 0x00000001ff027424 */ /* 0x000fc600078e00ff */
[----:B------:R-:W-:Y:S04]  /*d9a0*/  STL [R1+0x24], R3 ;  /* 0x0000240301007387 */ /* 0x000fe80000100800 */
[----:B------:R-:W-:Y:S04]  /*d9b0*/  STL [R1+0x8], RZ ;  /* 0x000008ff01007387 */ /* 0x000fe80000100800 */
[----:B------:R0:W-:Y:S04]  /*d9c0*/  STL [R1+0x14], R2 ;  /* 0x0000140201007387 */ /* 0x0001e80000100800 */
[----:B------:R1:W-:Y:S01]  /*d9d0*/  STL [R1+0x48], RZ ;  /* 0x000048ff01007387 */ /* 0x0003e20000100800 */
[----:B0-----:R-:W-:-:S02]  /*d9e0*/  LOP3.LUT R2, R0, 0x40, RZ, 0xfc, !PT ;  /* 0x0000004000027812 */ /* 0x001fc400078efcff */
[----:B-1----:R-:W-:-:S07]  /*d9f0*/  LOP3.LUT R0, R0, 0x80, RZ, 0xfc, !PT ;  /* 0x0000008000007812 */ /* 0x002fce00078efcff */
.L_x_2608:
[----:B0-----:R-:W0:Y:S02]  /*da00*/  LDC.64 R2, c[0x0][0xc88] ;  /* 0x00032200ff027b82 */ /* 0x001e240000000a00 */
[----:B0-----:R-:W-:-:S05]  /*da10*/  IMAD.WIDE R2, R19, 0x4, R2 ;  /* 0x0000000413027825 */ /* 0x001fca00078e0202 */
[----:B--2---:R-:W2:Y:S01]  /*da20*/  LDG.E R12, desc[UR56][R2.64] ;  /* 0x00000038020c7981 */ /* 0x004ea2000c1e1900 */
[----:B------:R-:W-:Y:S05]  /*da30*/  YIELD ;  /* 0x0000000000007946 */ /* 0x000fea0003800000 */
[----:B------:R-:W-:Y:S01]  /*da40*/  ULDC.64 UR4, c[0x0][0xa28] ;  /* 0x00028a0000047ab9 */ /* 0x000fe20000000a00 */
[----:B------:R-:W-:Y:S01]  /*da50*/  IMAD.MOV.U32 R0, RZ, RZ, RZ ;  /* 0x000000ffff007224 */ /* 0x000fe200078e00ff */
[----:B------:R-:W-:Y:S01]  /*da60*/  ISETP.NE.U32.AND P0, PT, RZ, UR4, PT ;  /* 0x00000004ff007c0c */ /* 0x000fe2000bf05070 */
[----:B------:R-:W-:Y:S01]  /*da70*/  IMAD.MOV.U32 R6, RZ, RZ, RZ ;  /* 0x000000ffff067224 */ /* 0x000fe200078e00ff */
[----:B------:R-:W-:Y:S01]  /*da80*/  ULDC.64 UR8, c[0x0][0xa18] ;  /* 0x0002860000087ab9 */ /* 0x000fe20000000a00 */
[----:B------:R-:W-:Y:S01]  /*da90*/  ULDC.64 UR6, c[0x0][0xa08] ;  /* 0x0002820000067ab9 */ /* 0x000fe20000000a00 */
[----:B------:R-:W-:-:S02]  /*daa0*/  ISETP.NE.AND.EX P0, PT, RZ, UR5, PT, P0 ;  /* 0x00000005ff007c0c */ /* 0x000fc4000bf05300 */
        /* <DEDUP_REMOVED lines=10> */
[----:B------:R-:W-:Y:S02]  /*db50*/  ISETP.NE.AND.EX P1, PT, RZ, UR5, PT, P1 ;  /* 0x00000005ff007c0c */ /* 0x000fe4000bf25310 */
[----:B------:R-:W-:Y:S01]  /*db60*/  ISETP.NE.U32.AND P2, PT, RZ, UR8, PT ;  /* 0x00000008ff007c0c */ /* 0x000fe2000bf45070 */
[----:B------:R-:W-:Y:S01]  /*db70*/  STL [R1], R11 ;  /* 0x0000000b01007387 */ /* 0x000fe20000100800 */
[----:B------:R-:W-:Y:S02]  /*db80*/  ISETP.NE.U32.AND P0, PT, RZ, UR6, PT ;  /* 0x00000006ff007c0c */ /* 0x000fe4000bf05070 */
[----:B------:R-:W-:Y:S01]  /*db90*/  ISETP.NE.AND.EX P2, PT, RZ, UR9, PT, P2 ;  /* 0x00000009ff007c0c */ /* 0x000fe2000bf45320 */
[----:B------:R-:W-:Y:S01]  /*dba0*/  STL [R1+0xc], R10 ;  /* 0x00000c0a01007387 */ /* 0x000fe20000100800 */
[----:B------:R-:W-:Y:S02]  /*dbb0*/  ISETP.NE.AND.EX P0, PT, RZ, UR7, PT, P0 ;  /* 0x00000007ff007c0c */ /* 0x000fe4000bf05300 */
[----:B-1----:R-:W-:-:S02]  /*dbc0*/  IADD3 R2, P3, R11, UR4, RZ ;  /* 0x000000040b027c10 */ /* 0x002fc4000ff7e0ff */
[C---:B0-----:R-:W-:Y:S02]  /*dbd0*/  IADD3 R4, P4, R11.reuse, UR6, RZ ;  /* 0x000000060b047c10 */ /* 0x041fe4000ff9e0ff */
[C---:B------:R-:W-:Y:S01]  /*dbe0*/  IADD3.X R3, R10.reuse, UR5, RZ, P3, !PT ;  /* 0x000000050a037c10 */ /* 0x040fe20009ffe4ff */
[----:B------:R-:W-:Y:S01]  /*dbf0*/  ULDC UR4, c[0x0][0x288] ;  /* 0x0000a20000047ab9 */ /* 0x000fe20000000800 */
[----:B----4-:R-:W-:Y:S02]  /*dc00*/  MOV R8, RZ ;  /* 0x000000ff00087202 */ /* 0x010fe40000000f00 */
[----:B------:R-:W-:Y:S01]  /*dc10*/  IADD3.X R5, R10, UR7, RZ, P4, !PT ;  /* 0x000000070a057c10 */ /* 0x000fe2000a7fe4ff */
        /* <DEDUP_REMOVED lines=18> */
[----:B------:R-:W0:Y:S04]  /*dd40*/  LDG.E R7, desc[UR56][R2.64] ;  /* 0x0000003802077981 */ /* 0x000e28000c1e1900 */
[----:B------:R-:W0:Y:S02]  /*dd50*/  LDG.E R2, desc[UR56][R2.64+0x4] ;  /* 0x0000043802027981 */ /* 0x000e24000c1e1900 */
[----:B0-----:R-:W-:-:S05]  /*dd60*/  IMAD.IADD R9, R2, 0x1, -R7 ;  /* 0x0000000102097824 */ /* 0x001fca00078e0a07 */
[----:B------:R1:W-:Y:S02]  /*dd70*/  STL [R1+0x34], R9 ;  /* 0x0000340901007387 */ /* 0x0003e40000100800 */
.L_x_2507:
[----:B------:R-:W-:Y:S01]  /*dd80*/  IMAD.MOV.U32 R2, RZ, RZ, R12 ;  /* 0x000000ffff027224 */ /* 0x000fe200078e000c */
[----:B------:R-:W-:Y:S01]  /*dd90*/  ULDC.64 UR4, c[0x0][0xa20] ;  /* 0x0002880000047ab9 */ /* 0x000fe20000000a00 */
[----:B-----5:R-:W-:Y:S01]  /*dda0*/  IMAD.IADD R3, R8, 0x1, R0 ;  /* 0x0000000108037824 */ /* 0x020fe200078e0200 */
[----:B------:R-:W-:Y:S02]  /*ddb0*/  ISETP.NE.U32.AND P1, PT, RZ, UR4, PT ;  /* 0x00000004ff007c0c */ /* 0x000fe4000bf25070 */
[----:B------:R2:W-:Y:S02]  /*ddc0*/  STL [R1+0x10], R2 ;  /* 0x0000100201007387 */ /* 0x0005e40000100800 */
[----:B------:R-:W-:Y:S02]  /*ddd0*/  ISETP.NE.AND.EX P1, PT, RZ, UR5, PT, P1 ;  /* 0x00000005ff007c0c */ /* 0x000fe4000bf25310 */
[----:B------:R2:W-:Y:S11]  /*dde0*/  STL [R1+0x18], R3 ;  /* 0x0000180301007387 */ /* 0x0005f60000100800 */
[----:B--2---:R-:W-:Y:S05]  /*ddf0*/  @!P1 BRA `(.L_x_2508) ;  /* 0x0000000000109947 */ /* 0x004fea0003800000 */
[----:B------:R-:W-:-:S04]  /*de00*/  IADD3 R6, P0, R11, UR4, RZ ;  /* 0x000000040b067c10 */ /* 0x000fc8000ff1e0ff */
[----:B------:R-:W-:-:S05]  /*de10*/  IADD3.X R7, R10, UR5, RZ, P0, !PT ;  /* 0x000000050a077c10 */ /* 0x000fca00087fe4ff */
[----:B------:R2:W5:Y:S01]  /*de20*/  LDG.E R6, desc[UR56][R6.64] ;  /* 0x0000003806067981 */ /* 0x000562000c1e1900 */
[----:B------:R-:W-:Y:S05]  /*de30*/  BRA `(.L_x_2509) ;  /* 0x0000000000107947 */ /* 0x000fea0003800000 */
.L_x_2508:
[----:B------:R-:W-:Y:S05]  /*de40*/  @!P0 BRA `(.L_x_2509) ;  /* 0x00000000000c8947 */ /* 0x000fea0003800000 */
[----:B------:R-:W2:Y:S04]  /*de50*/  LDG.E R6, desc[UR56][R4.64] ;  /* 0x0000003804067981 */ /* 0x000ea8000c1e1900 */
[----:B------:R-:W2:Y:S02]  /*de60*/  LDG.E R4, desc[UR56][R4.64+0x4] ;  /* 0x0000043804047981 */ /* 0x000ea4000c1e1900 */
[----:B--2---:R-:W-:-:S07]  /*de70*/  IMAD.IADD R6, R4, 0x1, -R6 ;  /* 0x0000000104067824 */ /* 0x004fce00078e0a06 */
.L_x_2509:
[----:B-----5:R-:W-:Y:S01]  /*de80*/  IMAD.IADD R6, R6, 0x1, -R0 ;  /* 0x0000000106067824 */ /* 0x020fe200078e0a00 */
[----:B------:R-:W-:Y:S01]  /*de90*/  BSSY B7, `(.L_x_2510) ;  /* 0x000043b000077945 */ /* 0x000fe20003800000 */
[----:B------:R-:W3:Y:S02]  /*dea0*/  LDC R0, c[0x0][0x448] ;  /* 0x00011200ff007b82 */ /* 0x000ee40000000800 */
[----:B---3--:R-:W-:Y:S01]  /*deb0*/  ISETP.NE.AND P0, PT, R0, 0x1, PT ;  /* 0x000000010000780c */ /* 0x008fe20003f05270 */
[----:B------:R-:W-:-:S04]  /*dec0*/  IMAD.SHL.U32 R0, R17, 0x80, RZ ;  /* 0x0000008011007824 */ /* 0x000fc800078e00ff */
[----:B------:R-:W-:-:S08]  /*ded0*/  VIADD R0, R0, 0x7f ;  /* 0x0000007f00007836 */ /* 0x000fd00000000000 */
[----:B------:R-:W3:Y:S08]  /*dee0*/  @P0 LDC R2, c[0x0][0x44c] ;  /* 0x00011300ff020b82 */ /* 0x000ef00000000800 */
[----:B------:R-:W4:Y:S01]  /*def0*/  @P0 LDC R3, c[0x0][0x450] ;  /* 0x00011400ff030b82 */ /* 0x000f220000000800 */
[----:B---3--:R-:W-:-:S05]  /*df00*/  @P0 IMAD.HI.U32 R2, R0, R2, RZ ;  /* 0x0000000200020227 */ /* 0x008fca00078e00ff */
[----:B----4-:R-:W-:Y:S02]  /*df10*/  @P0 SHF.R.U32.HI R0, RZ, R3, R2 ;  /* 0x00000003ff000219 */ /* 0x010fe40000011602 */
[C---:B------:R-:W-:Y:S01]  /*df20*/  IADD3 R2, R6.reuse, 0x80, -R9 ;  /* 0x0000008006027810 */ /* 0x040fe20007ffe809 */
[----:B------:R-:W-:-:S04]  /*df30*/  VIADD R6, R6, 0x7f ;  /* 0x0000007f06067836 */ /* 0x000fc80000000000 */
[----:B------:R-:W-:Y:S01]  /*df40*/  IMAD.IADD R0, R2, 0x1, R0 ;  /* 0x0000000102007824 */ /* 0x000fe200078e0200 */
[----:B------:R-:W-:-:S04]  /*df50*/  SHF.R.S32.HI R2, RZ, 0x1f, R6 ;  /* 0x0000001fff027819 */ /* 0x000fc80000011406 */
[----:B------:R-:W-:Y:S02]  /*df60*/  SHF.R.S32.HI R3, RZ, 0x1f, R0 ;  /* 0x0000001fff037819 */ /* 0x000fe40000011400 */
[----:B------:R-:W-:Y:S02]  /*df70*/  LEA.HI R2, R2, R6, RZ, 0x7 ;  /* 0x0000000602027211 */ /* 0x000fe400078f38ff */
[----:B------:R-:W-:Y:S02]  /*df80*/  LEA.HI R3, R3, R0, RZ, 0x7 ;  /* 0x0000000003037211 */ /* 0x000fe400078f38ff */
[----:B------:R-:W-:Y:S02]  /*df90*/  SHF.R.S32.HI R2, RZ, 0x7, R2 ;  /* 0x00000007ff027819 */ /* 0x000fe40000011402 */
[----:B------:R-:W-:-:S04]  /*dfa0*/  SHF.R.S32.HI R3, RZ, 0x7, R3 ;  /* 0x00000007ff037819 */ /* 0x000fc80000011403 */
[----:B------:R-:W-:-:S04]  /*dfb0*/  VIMNMX R4, R2, R3, PT ;  /* 0x0000000302047248 */ /* 0x000fc80003fe0100 */
[----:B------:R-:W-:Y:S01]  /*dfc0*/  ISETP.GT.AND P0, PT, R4, RZ, PT ;  /* 0x000000ff0400720c */ /* 0x000fe20003f04270 */
[----:B------:R3:W-:-:S12]  /*dfd0*/  STL [R1+0x2c], R4 ;  /* 0x00002c0401007387 */ /* 0x0007d80000100800 */
[----:B---3--:R-:W-:Y:S05]  /*dfe0*/  @P0 BRA `(.L_x_2511) ;  /* 0x0000000000440947 */ /* 0x008fea0003800000 */
[----:B------:R-:W3:Y:S02]  /*dff0*/  S2R R4, SR_TID.X ;  /* 0x0000000000047919 */ /* 0x000ee40000002100 */
[----:B---3--:R-:W-:-:S04]  /*e000*/  LOP3.LUT R4, R4, 0x7f, RZ, 0xc0, !PT ;  /* 0x0000007f04047812 */ /* 0x008fc800078ec0ff */
[----:B------:R-:W-:-:S13]  /*e010*/  ISETP.NE.AND P0, PT, R4, RZ, PT ;  /* 0x000000ff0400720c */ /* 0x000fda0003f05270 */
[----:B------:R-:W-:Y:S05]  /*e020*/  @P0 BRA `(.L_x_2512) ;  /* 0x0000004000840947 */ /* 0x000fea0003800000 */
[----:B------:R-:W3:Y:S01]  /*e030*/  S2R R3, SR_LANEID ;  /* 0x0000000000037919 */ /* 0x000ee20000000000 */
[----:B------:R-:W-:Y:S02]  /*e040*/  VOTEU.ANY UR4, UPT, PT ;  /* 0x0000000000047886 */ /* 0x000fe400038e0100 */
[----:B------:R-:W3:Y:S08]  /*e050*/  FLO.U32 R0, UR4 ;  /* 0x0000000400007d00 */ /* 0x000ef000080e0000 */
[----:B------:R-:W4:Y:S01]  /*e060*/  POPC R5, UR4 ;  /* 0x0000000400057d09 */ /* 0x000f220008000000 */
[----:B---3--:R-:W-:-:S02]  /*e070*/  ISETP.EQ.U32.AND P0, PT, R0, R3, PT ;  /* 0x000000030000720c */ /* 0x008fc40003f02070 */
[----:B------:R-:W4:Y:S11]  /*e080*/  LDC.64 R2, c[0x0][0xc60] ;  /* 0x00031800ff027b82 */ /* 0x000f360000000a00 */
[----:B----4-:R-:W3:Y:S01]  /*e090*/  @P0 ATOMG.E.ADD.STRONG.GPU PT, R3, desc[UR56][R2.64], R5 ;  /* 0x00000005020309a8 */ /* 0x010ee200081ee1f8 */
[----:B------:R-:W4:Y:S02]  /*e0a0*/  S2R R4, SR_LTMASK ;  /* 0x0000000000047919 */ /* 0x000f240000003900 */
[----:B----4-:R-:W-:-:S04]  /*e0b0*/  LOP3.LUT R4, R4, UR4, RZ, 0xc0, !PT ;  /* 0x0000000404047c12 */ /* 0x010fc8000f8ec0ff */
[----:B--2---:R-:W2:Y:S01]  /*e0c0*/  POPC R7, R4 ;  /* 0x0000000400077309 */ /* 0x004ea20000000000 */
[----:B---3--:R-:W2:Y:S02]  /*e0d0*/  SHFL.IDX PT, R0, R3, R0, 0x1f ;  /* 0x00001f0003007589 */ /* 0x008ea400000e0000 */
[----:B--2---:R-:W-:Y:S01]  /*e0e0*/  IADD3 R16, R0, UR36, R7 ;  /* 0x0000002400107c10 */ /* 0x004fe2000fffe007 */
[----:B------:R-:W-:Y:S06]  /*e0f0*/  BRA `(.L_x_2512) ;  /* 0x0000004000507947 */ /* 0x000fec0003800000 */
.L_x_2511:
[----:B------:R-:W3:Y:S01]  /*e100*/  LDL R0, [R1+0x4] ;  /* 0x0000040001007983 */ /* 0x000ee20000100800 */
        /* <DEDUP_REMOVED lines=13> */
[----:B--2---:R-:W-:-:S02]  /*e1e0*/  IMAD.U32 R7, RZ, RZ, UR9 ;  /* 0x00000009ff077e24 */ /* 0x004fc4000f8e00ff */
[----:B------:R-:W-:Y:S02]  /*e1f0*/  IMAD.U32 R11, RZ, RZ, UR5 ;  /* 0x00000005ff0b7e24 */ /* 0x000fe4000f8e00ff */
[----:B------:R-:W-:Y:S02]  /*e200*/  IMAD.MOV.U32 R8, RZ, RZ, 0x70 ;  /* 0x00000070ff087424 */ /* 0x000fe400078e00ff */
[----:B------:R-:W-:Y:S02]  /*e210*/  IMAD.MOV.U32 R12, RZ, RZ, 0x1 ;  /* 0x00000001ff0c7424 */ /* 0x000fe400078e00ff */
[----:B------:R-:W-:-:S07]  /*e220*/  IMAD.MOV.U32 R13, RZ, RZ, RZ ;  /* 0x000000ffff0d7224 */ /* 0x000fce00078e00ff */
[----:B------:R-:W-:-:S07]  /*e230*/  LEPC R20, `(.L_x_2514) ;  /* 0x000000001014794e */ /* 0x000fce0000000000 */
[----:B01-3--:R-:W-:Y:S05]  /*e240*/  CALL.ABS.NOINC R2 ;  /* 0x0000000002007343 */ /* 0x00bfea0003c00000 */
.L_x_2514:
[----:B------:R-:W-:Y:S05]  /*e250*/  BSYNC B6 ;  /* 0x0000000000067941 */ /* 0x000fea0003800000 */
.L_x_2513:
        /* <DEDUP_REMOVED lines=21> */
.L_x_2517:
        /* <DEDUP_REMOVED lines=16> */
.L_x_2516:
[----:B------:R-:W-:Y:S05]  /*e4b0*/  BSYNC B6 ;  /* 0x0000000000067941 */ /* 0x000fea0003800000 */
.L_x_2515:
[----:B------:R-:W3:Y:S01]  /*e4c0*/  LDL.LU R2, [R1] ;  /* 0x0000000001027983 */ /* 0x000ee20000300800 */
[----:B------:R-:W-:-:S03]  /*e4d0*/  ULDC.64 UR4, c[0x0][0x9f8] ;  /* 0x00027e0000047ab9 */ /* 0x000fc60000000a00 */
[----:B------:R-:W4:Y:S04]  /*e4e0*/  LDL.LU R4, [R1+0xc] ;  /* 0x00000c0001047983 */ /* 0x000f280000300800 */
[----:B--2---:R-:W2:Y:S01]  /*e4f0*/  LDL R7, [R1+0x10] ;  /* 0x0000100001077983 */ /* 0x004ea20000100800 */
[----:B------:R-:W-:-:S03]  /*e500*/  ISETP.NE.U32.AND P0, PT, RZ, UR4, PT ;  /* 0x00000004ff007c0c */ /* 0x000fc6000bf05070 */
[----:B------:R-:W5:Y:S01]  /*e510*/  LDL R0, [R1+0x2c] ;  /* 0x00002c0001007983 */ /* 0x000f620000100800 */
[----:B------:R-:W-:-:S13]  /*e520*/  ISETP.NE.AND.EX P0, PT, RZ, UR5, PT, P0 ;  /* 0x00000005ff007c0c */ /* 0x000fda000bf05300 */
[----:B---3--:R-:W-:-:S04]  /*e530*/  @P0 IADD3 R2, P1, R2, UR4, RZ ;  /* 0x0000000402020c10 */ /* 0x008fc8000ff3e0ff */
[----:B----4-:R-:W-:Y:S01]  /*e540*/  @P0 IADD3.X R3, R4, UR5, RZ, P1, !PT ;  /* 0x0000000504030c10 */ /* 0x010fe20008ffe4ff */
[----:B------:R-:W-:-:S04]  /*e550*/  ULDC.64 UR4, c[0x0][0xa08] ;  /* 0x0002820000047ab9 */ /* 0x000fc80000000a00 */
[----:B--2---:R2:W3:Y:S02]  /*e560*/  @P0 LDG.E R7, desc[UR56][R2.64] ;  /* 0x0000003802070981 */ /* 0x0044e4000c1e1900 */
[----:B--2---:R-:W2:Y:S01]  /*e570*/  LDC.64 R2, c[0x0][0x418] ;  /* 0x00010600ff027b82 */ /* 0x004ea20000000a00 */
[----:B-----5:R-:W-:Y:S01]  /*e580*/  VIADD R4, R0, 0xffffffff ;  /* 0xffffffff00047836 */ /* 0x020fe20000000000 */
[----:B---3--:R-:W-:Y:S01]  /*e590*/  SHF.R.S32.HI R8, RZ, 0x1f, R7 ;  /* 0x0000001fff087819 */ /* 0x008fe20000011407 */
[----:B------:R3:W-:Y:S04]  /*e5a0*/  @P0 STL [R1+0x10], R7 ;  /* 0x0000100701000387 */ /* 0x0007e80000100800 */
[----:B------:R3:W-:Y:S01]  /*e5b0*/  STL [R1+0x1c], R8 ;  /* 0x00001c0801007387 */ /* 0x0007e20000100800 */
[----:B--2---:R-:W-:Y:S01]  /*e5c0*/  LOP3.LUT P0, RZ, R2, UR4, RZ, 0xfc, !PT ;  /* 0x0000000402ff7c12 */ /* 0x004fe2000f80fcff */
[----:B------:R-:W-:-:S03]  /*e5d0*/  UMOV UR4, 0xffffffff ;  /* 0xffffffff00047882 */ /* 0x000fc60000000000 */
[----:B------:R-:W-:-:S04]  /*e5e0*/  LOP3.LUT P0, RZ, R3, UR5, RZ, 0xfc, P0 ;  /* 0x0000000503ff7c12 */ /* 0x000fc8000800fcff */
[----:B------:R-:W-:Y:S01]  /*e5f0*/  SEL R0, R7, RZ, !P0 ;  /* 0x000000ff07007207 */ /* 0x000fe20004000000 */
[----:B---3--:R-:W-:Y:S08]  /*e600*/  BRA.DIV UR4, `(.L_x_2518) ;  /* 0x0000004e04c47947 */ /* 0x008ff0000b800000 */
[----:B------:R-:W2:Y:S02]  /*e610*/  S2R R5, SR_TID.X ;  /* 0x0000000000057919 */ /* 0x000ea40000002100 */
[----:B--2---:R-:W-:-:S04]  /*e620*/  SHF.R.U32.HI R5, RZ, 0x5, R5 ;  /* 0x00000005ff057819 */ /* 0x004fc80000011605 */
[----:B------:R-:W-:-:S05]  /*e630*/  LOP3.LUT R5, R5, 0x3, RZ, 0xc0, !PT ;  /* 0x0000000305057812 */ /* 0x000fca00078ec0ff */
[----:B------:R2:W3:Y:S02]  /*e640*/  SHFL.IDX PT, R14, R5, RZ, 0x1f ;  /* 0x00001fff050e7589 */ /* 0x0004e400000e0000 */
.L_x_2624:
[----:B------:R-:W-:Y:S01]  /*e650*/  PLOP3.LUT P1, PT, PT, PT, PT, 0x8, 0x0 ;  /* 0x000000000000781c */ /* 0x000fe20003f2e170 */
[----:B------:R4:W-:Y:S01]  /*e660*/  STL [R1], R0 ;  /* 0x0000000001007387 */ /* 0x0009e20000100800 */
[----:B---3--:R-:W-:-:S03]  /*e670*/  ISETP.NE.AND P0, PT, R14, RZ, PT ;  /* 0x000000ff0e00720c */ /* 0x008fc60003f05270 */
[----:B------:R3:W-:Y:S01]  /*e680*/  STL [R1+0xc], R4 ;  /* 0x00000c0401007387 */ /* 0x0007e20000100800 */
[----:B----4-:R-:W-:-:S05]  /*e690*/  P2R R0, PR, RZ, 0x2 ;  /* 0x00000002ff007803 */ /* 0x010fca0000000000 */
[----:B------:R3:W-:Y:S04]  /*e6a0*/  STL [R1+0x20], R0 ;  /* 0x0000200001007387 */ /* 0x0007e80000100800 */
[----:B------:R-:W-:Y:S05]  /*e6b0*/  @P0 BRA `(.L_x_2519) ;  /* 0x0000000400480947 */ /* 0x000fea0003800000 */
[----:B------:R-:W-:-:S03]  /*e6c0*/  UMOV UR4, 0xffffffff ;  /* 0xffffffff00047882 */ /* 0x000fc60000000000 */
[----:B------:R-:W-:Y:S05]  /*e6d0*/  BRA.DIV UR4, `(.L_x_2520) ;  /* 0x0000004e04c47947 */ /* 0x000fea000b800000 */
[----:B------:R-:W-:-:S13]  /*e6e0*/  ELECT P6, URZ, PT ;  /* 0x00000000003f782f */ /* 0x000fda00038c0000 */
.L_x_2627:
[----:B------:R-:W-:Y:S05]  /*e6f0*/  @!P6 BRA `(.L_x_2519) ;  /* 0x000000040038e947 */ /* 0x000fea0003800000 */
[----:B------:R-:W-:-:S04]  /*e700*/  ISETP.NE.U32.AND P0, PT, R2, RZ, PT ;  /* 0x000000ff0200720c */ /* 0x000fc80003f05070 */
[----:B------:R-:W-:-:S13]  /*e710*/  ISETP.NE.AND.EX P0, PT, R3, RZ, PT, P0 ;  /* 0x000000ff0300720c */ /* 0x000fda0003f05300 */
[----:B------:R-:W-:Y:S05]  /*e720*/  @!P0 BRA `(.L_x_2521) ;  /* 0x0000000000548947 */ /* 0x000fea0003800000 */
[----:B------:R-:W4:Y:S01]  /*e730*/  LDC R6, c[0x0][0x43c] ;  /* 0x00010f00ff067b82 */ /* 0x000f220000000800 */
[----:B01----:R-:W-:Y:S01]  /*e740*/  IMAD.MOV.U32 R9, RZ, RZ, R4 ;  /* 0x000000ffff097224 */ /* 0x003fe200078e0004 */
[----:B------:R-:W-:-:S03]  /*e750*/  ULDC.64 UR4, c[0x0][0x428] ;  /* 0x00010a0000047ab9 */ /* 0x000fc60000000a00 */
[----:B---3--:R-:W-:Y:S01]  /*e760*/  IMAD.MOV.U32 R0, RZ, RZ, R9 ;  /* 0x000000ffff007224 */ /* 0x008fe200078e0009 */
[----:B----4-:R-:W-:-:S13]  /*e770*/  ISETP.NE.AND P0, PT, R6, 0x1, PT ;  /* 0x000000010600780c */ /* 0x010fda0003f05270 */
[----:B--2---:R-:W0:Y:S02]  /*e780*/  @P0 LDC.64 R4, c[0x0][0x440] ;  /* 0x00011000ff040b82 */ /* 0x004e240000000a00 */
        /* <DEDUP_REMOVED lines=13> */
[----:B------:R-:W2:Y:S04]  /*e860*/  LDG.E R0, desc[UR56][R2.64] ;  /* 0x0000003802007981 */ /* 0x000ea8000c1e1900 */
[----:B--2---:R4:W-:Y:S02]  /*e870*/  STL [R1], R0 ;  /* 0x0000000001007387 */ /* 0x0049e40000100800 */
.L_x_2521:
[----:B------:R-:W5:Y:S04]  /*e880*/  LDL R7, [R1+0x4] ;  /* 0x0000040001077983 */ /* 0x000f680000100800 */
[----:B---34-:R-:W5:Y:S04]  /*e890*/  LDL R0, [R1+0x8] ;  /* 0x0000080001007983 */ /* 0x018f680000100800 */
[----:B------:R-:W3:Y:S01]  /*e8a0*/  LDL R2, [R1+0x14] ;  /* 0x0000140001027983 */ /* 0x000ee20000100800 */
[----:B-----5:R-:W-:Y:S01]  /*e8b0*/  IMAD R0, R0, 0x8, R7 ;  /* 0x0000000800007824 */ /* 0x020fe200078e0207 */
[----:B---3--:R-:W-:-:S04]  /*e8c0*/  SHF.L.U32 R2, R2, 0x1f, RZ ;  /* 0x0000001f02027819 */ /* 0x008fc800000006ff */
[----:B------:R-:W3:Y:S02]  /*e8d0*/  SYNCS.PHASECHK.TRANS64.TRYWAIT P0, [R0+URZ+0x34840], R2 ;  /* 0x03484002000075a7 */ /* 0x000ee4000800017f */
[----:B---3--:R-:W-:Y:S05]  /*e8e0*/  @!P0 BRA `(.L_x_2522) ;  /* 0x0000004c00608947 */ /* 0x008fea0003800000 */
.L_x_2628:
[----:B------:R-:W4:Y:S02]  /*e8f0*/  S2R R3, SR_TID.X ;  /* 0x0000000000037919 */ /* 0x000f240000002100 */
        /* <DEDUP_REMOVED lines=10> */
.L_x_2523:
[----:B------:R-:W4:Y:S04]  /*e9a0*/  LDL R6, [R1+0x4] ;  /* 0x0000040001067983 */ /* 0x000f280000100800 */
[----:B--2---:R-:W4:Y:S04]  /*e9b0*/  LDL R5, [R1+0x8] ;  /* 0x0000080001057983 */ /* 0x004f280000100800 */
[----:B------:R-:W2:Y:S04]  /*e9c0*/  LDL R4, [R1+0xc] ;  /* 0x00000c0001047983 */ /* 0x000ea80000100800 */
[----:B------:R-:W5:Y:S04]  /*e9d0*/  LDL R3, [R1+0x18] ;  /* 0x0000180001037983 */ /* 0x000f680000100800 */
[----:B---3--:R-:W3:Y:S01]  /*e9e0*/  LDL R2, [R1] ;  /* 0x0000000001027983 */ /* 0x008ee20000100800 */
        /* <DEDUP_REMOVED lines=9> */
[----:B----4-:R-:W-:Y:S01]  /*ea80*/  IMAD R0, R5, 0xc000, R6 ;  /* 0x0000c00005007824 */ /* 0x010fe200078e0206 */
[----:B--2---:R-:W-:-:S04]  /*ea90*/  R2UR UR11, R4 ;  /* 0x00000000040b72ca */ /* 0x004fc800000e0000 */
[----:B------:R-:W-:Y:S02]  /*eaa0*/  R2UR UR8, R0 ;  /* 0x00000000000872ca */ /* 0x000fe400000e0000 */
[----:B-----5:R-:W-:Y:S02]  /*eab0*/  R2UR UR5, R3 ;  /* 0x00000000030572ca */ /* 0x020fe400000e0000 */
[----:B------:R-:W-:Y:S02]  /*eac0*/  P2R R0, PR, RZ, 0x1 ;  /* 0x00000001ff007803 */ /* 0x000fe40000000000 */
[----:B---3--:R-:W-:-:S03]  /*ead0*/  R2UR UR13, R2 ;  /* 0x00000000020d72ca */ /* 0x008fc600000e0000 */
        /* <DEDUP_REMOVED lines=15> */
[----:B----4-:R-:W-:Y:S01]  /*ebd0*/  NOP ;  /* 0x0000000000007918 */ /* 0x010fe20000000000 */
.L_x_2519:
[----:B------:R-:W4:Y:S04]  /*ebe0*/  LDL R2, [R1+0x4] ;  /* 0x0000040001027983 */ /* 0x000f280000100800 */
[----:B------:R-:W5:Y:S04]  /*ebf0*/  LDL.LU R3, [R1+0x30] ;  /* 0x0000300001037983 */ /* 0x000f680000300800 */
[----:B--2---:R-:W2:Y:S04]  /*ec00*/  LDL.LU R5, [R1+0x28] ;  /* 0x0000280001057983 */ /* 0x004ea80000300800 */
[----:B---3--:R-:W3:Y:S01]  /*ec10*/  LDL.LU R4, [R1+0x38] ;  /* 0x0000380001047983 */ /* 0x008ee20000300800 */
[----:B------:R-:W-:Y:S05]  /*ec20*/  WARPSYNC.ALL ;  /* 0x0000000000007948 */ /* 0x000fea0003800000 */
[----:B------:R-:W-:Y:S01]  /*ec30*/  ULDC.64 UR4, c[0x0][0x298] ;  /* 0x0000a60000047ab9 */ /* 0x000fe20000000a00 */
[----:B------:R-:W-:Y:S01]  /*ec40*/  ULDC.64 UR6, c[0x0][0xa00] ;  /* 0x0002800000067ab9 */ /* 0x000fe20000000a00 */
[----:B------:R-:W-:Y:S01]  /*ec50*/  BSSY B6, `(.L_x_2524) ;  /* 0x0000024000067945 */ /* 0x000fe20003800000 */
[----:B------:R-:W-:Y:S01]  /*ec60*/  BAR.SYNC.DEFER_BLOCKING 0x8, 0x180 ;  /* 0x0206000000007b1d */ /* 0x000fe20000010000 */
[----:B------:R-:W-:-:S04]  /*ec70*/  ISETP.NE.U32.AND P0, PT, RZ, UR6, PT ;  /* 0x00000006ff007c0c */ /* 0x000fc8000bf05070 */
[----:B------:R-:W-:Y:S01]  /*ec80*/  ISETP.NE.AND.EX P0, PT, RZ, UR7, PT, P0 ;  /* 0x00000007ff007c0c */ /* 0x000fe2000bf05300 */
[----:B----4-:R-:W-:Y:S01]  /*ec90*/  VIADD R2, R2, 0x10400 ;  /* 0x0001040002027836 */ /* 0x010fe20000000000 */
[----:B-----5:R-:W-:-:S04]  /*eca0*/  SHF.R.S32.HI R0, RZ, 0x1f, R3 ;  /* 0x0000001fff007819 */ /* 0x020fc80000011403 */
[----:B------:R-:W-:Y:S02]  /*ecb0*/  LOP3.LUT P1, RZ, R2, 0x3ff, RZ, 0xc0, !PT ;  /* 0x000003ff02ff7812 */ /* 0x000fe4000782c0ff */
[----:B--2---:R-:W-:Y:S01]  /*ecc0*/  SEL R5, R5, RZ, !P0 ;  /* 0x000000ff05057207 */ /* 0x004fe20004000000 */
[----:B------:R-:W-:Y:S01]  /*ecd0*/  IMAD R0, R0, UR4, RZ ;  /* 0x0000000400007c24 */ /* 0x000fe2000f8e02ff */
[----:B---3--:R-:W-:-:S03]  /*ece0*/  SEL R4, R4, RZ, !P0 ;  /* 0x000000ff04047207 */ /* 0x008fc60004000000 */
[C---:B------:R-:W-:Y:S02]  /*ecf0*/  IMAD R0, R3.reuse, UR5, R0 ;  /* 0x0000000503007c24 */ /* 0x040fe4000f8e0200 */
[----:B------:R-:W-:-:S05]  /*ed00*/  IMAD.WIDE.U32 R2, R3, UR4, RZ ;  /* 0x0000000403027c25 */ /* 0x000fca000f8e00ff */
[----:B------:R2:W-:Y:S04]  /*ed10*/  STL.64 [R1+0x40], R2 ;  /* 0x0000400201007387 */ /* 0x0005e80000100a00 */
[----:B------:R3:W-:Y:S04]  /*ed20*/  STL [R1+0x28], R5 ;  /* 0x0000280501007387 */ /* 0x0007e80000100800 */
[----:B------:R3:W-:Y:S01]  /*ed30*/  STL [R1+0x4c], R4 ;  /* 0x00004c0401007387 */ /* 0x0007e20000100800 */
[----:B--2---:R-:W-:Y:S01]  /*ed40*/  IMAD.IADD R2, R3, 0x1, R0 ;  /* 0x0000000103027824 */ /* 0x004fe200078e0200 */
[----:B------:R-:W-:-:S05]  /*ed50*/  SHF.R.S32.HI R0, RZ, 0x1f, R18 ;  /* 0x0000001fff007819 */ /* 0x000fca0000011412 */
[----:B------:R3:W-:Y:S04]  /*ed60*/  STL [R1+0x38], R0 ;  /* 0x0000380001007387 */ /* 0x0007e80000100800 */
[----:B------:R3:W-:Y:S01]  /*ed70*/  STL [R1+0x30], R2 ;  /* 0x0000300201007387 */ /* 0x0007e20000100800 */
[----:B------:R-:W-:Y:S05]  /*ed80*/  @!P1 BRA `(.L_x_2525) ;  /* 0x0000000000409947 */ /* 0x000fea0003800000 */
[----:B---3--:R-:W-:Y:S01]  /*ed90*/  MOV R2, 0x0 ;  /* 0x0000000000027802 */ /* 0x008fe20000000f00 */
[----:B------:R-:W-:Y:S01]  /*eda0*/  ULDC.64 UR6, c[0x4][0xb8] ;  /* 0x01002e0000067ab9 */ /* 0x000fe20000000a00 */
[----:B------:R-:W-:Y:S01]  /*edb0*/  ULDC.64 UR8, c[0x4][0xc0] ;  /* 0x0100300000087ab9 */ /* 0x000fe20000000a00 */
[----:B------:R-:W-:Y:S01]  /*edc0*/  ULDC.64 UR4, c[0x4][0x20] ;  /* 0x0100080000047ab9 */ /* 0x000fe20000000a00 */
[----:B------:R-:W-:Y:S01]  /*edd0*/  MOV R4, UR6 ;  /* 0x0000000600047c02 */ /* 0x000fe20008000f00 */
[----:B------:R-:W-:Y:S01]  /*ede0*/  IMAD.U32 R5, RZ, RZ, UR7 ;  /* 0x00000007ff057e24 */ /* 0x000fe2000f8e00ff */
[----:B------:R-:W2:Y:S01]  /*edf0*/  LDC.64 R2, c[0x4][R2] ;  /* 0x0100000002027b82 */ /* 0x000ea20000000a00 */
        /* <DEDUP_REMOVED lines=8> */
[----:B012---:R-:W-:Y:S05]  /*ee80*/  CALL.ABS.NOINC R2 ;  /* 0x0000000002007343 */ /* 0x007fea0003c00000 */
.L_x_2525:
[----:B------:R-:W-:Y:S05]  /*ee90*/  BSYNC B6 ;  /* 0x0000000000067941 */ /* 0x000fea0003800000 */
.L_x_2524:
[----:B---3--:R-:W2:Y:S01]  /*eea0*/  LDL.LU R5, [R1+0x30] ;  /* 0x0000300001057983 */ /* 0x008ea20000300800 */
[----:B------:R-:W-:Y:S01]  /*eeb0*/  ULDC.64 UR4, c[0x0][0x2d8] ;  /* 0x0000b60000047ab9 */ /* 0x000fe20000000a00 */
[----:B------:R-:W3:Y:S01]  /*eec0*/  LDC R7, c[0x0][0x448] ;  /* 0x00011200ff077b82 */ /* 0x000ee20000000800 */
[----:B------:R-:W-:Y:S01]  /*eed0*/  ULDC.64 UR6, c[0x0][0x280] ;  /* 0x0000a00000067ab9 */ /* 0x000fe20000000a00 */
[----:B------:R-:W2:Y:S04]  /*eee0*/  LDL.LU.64 R2, [R1+0x40] ;  /* 0x0000400001027983 */ /* 0x000ea80000300a00 */
[----:B------:R-:W4:Y:S04]  /*eef0*/  LDL.LU R0, [R1+0x38] ;  /* 0x0000380001007983 */ /* 0x000f280000300800 */
[----:B------:R-:W4:Y:S04]  /*ef00*/  LDL.LU R6, [R1+0x4c] ;  /* 0x00004c0001067983 */ /* 0x000f280000300800 */
[----:B------:R-:W4:Y:S01]  /*ef10*/  LDL.LU R4, [R1+0x28] ;  /* 0x0000280001047983 */ /* 0x000f220000300800 */
[----:B01----:R-:W0:Y:S01]  /*ef20*/  S2R R9, SR_TID.X ;  /* 0x0000000000097919 */ /* 0x003e220000002100 */
[----:B------:R-:W1:Y:S01]  /*ef30*/  S2R R8, SR_TID.X ;  /* 0x0000000000087919 */ /* 0x000e620000002100 */
[----:B---3--:R-:W-:Y:S01]  /*ef40*/  ISETP.NE.AND P0, PT, R7, 0x1, PT ;  /* 0x000000010700780c */ /* 0x008fe20003f05270 */
[----:B0-----:R-:W-:-:S02]  /*ef50*/  IMAD.SHL.U32 R9, R9, 0x8, RZ ;  /* 0x0000000809097824 */ /* 0x001fc400078e00ff */
[----:B-1----:R-:W-:-:S03]  /*ef60*/  IMAD.SHL.U32 R10, R8, 0x8, RZ ;  /* 0x00000008080a7824 */ /* 0x002fc600078e00ff */
[----:B------:R-:W-:-:S04]  /*ef70*/  LOP3.LUT R9, R9, 0x38, RZ, 0xc0, !PT ;  /* 0x0000003809097812 */ /* 0x000fc800078ec0ff */
[C---:B------:R-:W-:Y:S02]  /*ef80*/  LOP3.LUT R11, R9.reuse, 0x40, RZ, 0xfc, !PT ;  /* 0x00000040090b7812 */ /* 0x040fe400078efcff */
[----:B------:R-:W-:Y:S02]  /*ef90*/  LOP3.LUT R9, R9, 0x80, RZ, 0xfc, !PT ;  /* 0x0000008009097812 */ /* 0x000fe400078efcff */
[----:B------:R-:W-:Y:S01]  /*efa0*/  LOP3.LUT R10, R10, 0x38, RZ, 0xc0, !PT ;  /* 0x000000380a0a7812 */ /* 0x000fe200078ec0ff */
[----:B--2---:R-:W-:Y:S02]  /*efb0*/  IMAD.MOV.U32 R3, RZ, RZ, R5 ;  /* 0x000000ffff037224 */ /* 0x004fe400078e0005 */
[----:B------:R-:W0:Y:S01]  /*efc0*/  S2R R5, SR_TID.X ;  /* 0x0000000000057919 */ /* 0x000e220000002100 */
[----:B----4-:R-:W-:Y:S02]  /*efd0*/  IMAD R0, R0, UR4, RZ ;  /* 0x0000000400007c24 */ /* 0x010fe4000f8e02ff */
[----:B------:R-:W-:-:S04]  /*efe0*/  IMAD.WIDE.U32 R2, R18, UR4, R2 ;  /* 0x0000000412027c25 */ /* 0x000fc8000f8e0002 */
[----:B------:R-:W-:Y:S01]  /*eff0*/  IMAD R0, R18, UR5, R0 ;  /* 0x0000000512007c24 */ /* 0x000fe2000f8e0200 */
[----:B------:R-:W-:-:S03]  /*f000*/  ULDC.64 UR4, c[0x0][0x2e0] ;  /* 0x0000b80000047ab9 */ /* 0x000fc60000000a00 */
[----:B------:R-:W-:Y:S02]  /*f010*/  IMAD.IADD R3, R3, 0x1, R0 ;  /* 0x0000000103037824 */ /* 0x000fe400078e0200 */
[----:B------:R-:W-:Y:S02]  /*f020*/  IMAD R0, R6, UR4, RZ ;  /* 0x0000000406007c24 */ /* 0x000fe4000f8e02ff */
[C---:B------:R-:W-:Y:S01]  /*f030*/  IMAD.WIDE.U32 R2, R4.reuse, UR4, R2 ;  /* 0x0000000404027c25 */ /* 0x040fe2000f8e0002 */
[----:B------:R-:W1:Y:S03]  /*f040*/  @P0 LDC R6, c[0x0][0x450] ;  /* 0x00011400ff060b82 */ /* 0x000e660000000800 */
[----:B------:R-:W-:Y:S01]  /*f050*/  IMAD R0, R4, UR5, R0 ;  /* 0x0000000504007c24 */ /* 0x000fe2000f8e0200 */
[----:B------:R-:W-:Y:S01]  /*f060*/  ULDC.64 UR4, c[0x0][0x2d0] ;  /* 0x0000b40000047ab9 */ /* 0x000fe20000000a00 */
[----:B------:R-:W2:Y:S02]  /*f070*/  S2R R4, SR_TID.X ;  /* 0x0000000000047919 */ /* 0x000ea40000002100 */
[----:B------:R-:W-:Y:S01]  /*f080*/  IMAD.IADD R3, R3, 0x1, R0 ;  /* 0x0000000103037824 */ /* 0x000fe200078e0200 */
[----:B0-----:R-:W-:-:S04]  /*f090*/  LOP3.LUT R5, R5, 0x7f, RZ, 0xc0, !PT ;  /* 0x0000007f05057812 */ /* 0x001fc800078ec0ff */
[----:B------:R-:W-:Y:S01]  /*f0a0*/  SHF.R.U32.HI R5, RZ, 0x3, R5 ;  /* 0x00000003ff057819 */ /* 0x000fe20000011605 */
[----:B--2---:R-:W-:-:S05]  /*f0b0*/  IMAD.SHL.U32 R4, R4, 0x10, RZ ;  /* 0x0000001004047824 */ /* 0x004fca00078e00ff */
[----:B------:R-:W-:Y:S02]  /*f0c0*/  LOP3.LUT R4, R5, 0x70, R4, 0xf8, !PT ;  /* 0x0000007005047812 */ /* 0x000fe400078ef804 */
[----:B------:R-:W0:Y:S03]  /*f0d0*/  @P0 LDC R5, c[0x0][0x44c] ;  /* 0x00011300ff050b82 */ /* 0x000e260000000800 */
[----:B------:R-:W-:-:S04]  /*f0e0*/  IMAD R0, R17, 0x80, R4 ;  /* 0x0000008011007824 */ /* 0x000fc800078e0204 */
        /* <DEDUP_REMOVED lines=9> */
[----:B------:R-:W-:-:S04]  /*f180*/  ULDC.64 UR4, c[0x0][0x2c8] ;  /* 0x0000b20000047ab9 */ /* 0x000fc80000000a00 */
[----:B------:R-:W-:Y:S02]  /*f190*/  IADD3 R3, R3, R4, RZ ;  /* 0x0000000403037210 */ /* 0x000fe40007ffe0ff */
[----:B------:R-:W-:-:S05]  /*f1a0*/  SHF.R.S32.HI R4, RZ, 0x1f, R0 ;  /* 0x0000001fff047819 */ /* 0x000fca0000011400 */
[----:B------:R-:W-:Y:S02]  /*f1b0*/  IMAD R6, R4, UR4, RZ ;  /* 0x0000000404067c24 */ /* 0x000fe4000f8e02ff */
[C---:B------:R-:W-:Y:S01]  /*f1c0*/  IMAD.WIDE.U32 R4, R0.reuse, UR4, R2 ;  /* 0x0000000400047c25 */ /* 0x040fe2000f8e0002 */
        /* <DEDUP_REMOVED lines=11> */
[----:B------:R-:W0:Y:S02]  /*f280*/  S2R R4, SR_TID.X ;  /* 0x0000000000047919 */ /* 0x000e240000002100 */
[----:B0-----:R-:W-:-:S04]  /*f290*/  LOP3.LUT R4, R4, 0x7f, RZ, 0xc0, !PT ;  /* 0x0000007f04047812 */ /* 0x001fc800078ec0ff */
[----:B------:R-:W-:Y:S02]  /*f2a0*/  SHF.R.U32.HI R5, RZ, 0x3, R4 ;  /* 0x00000003ff057819 */ /* 0x000fe40000011604 */
[----:B------:R-:W2:Y:S03]  /*f2b0*/  LDL.LU R4, [R1+0x34] ;  /* 0x0000340001047983 */ /* 0x000ea60000300800 */
[----:B------:R-:W-:Y:S01]  /*f2c0*/  IMAD R17, R17, 0x80, R5 ;  /* 0x0000008011117824 */ /* 0x000fe200078e0205 */
[----:B------:R-:W-:Y:S04]  /*f2d0*/  SHFL.IDX PT, R6, R3, 0x1, 0x181f ;  /* 0x00381f0003067f89 */ /* 0x000fe800000e0000 */
[----:B------:R-:W0:Y:S04]  /*f2e0*/  SHFL.IDX PT, R5, R3, RZ, 0x181f ;  /* 0x00181fff03057589 */ /* 0x000e2800000e0000 */
[----:B------:R-:W-:Y:S01]  /*f2f0*/  SHFL.IDX PT, R8, R0, 0x1, 0x181f ;  /* 0x00381f0000087f89 */ /* 0x000fe200000e0000 */
[----:B--2---:R-:W-:-:S02]  /*f300*/  IMAD R2, R4, R7, RZ ;  /* 0x0000000704027224 */ /* 0x004fc400078e02ff */
[----:B------:R-:W-:-:S03]  /*f310*/  VIADD R4, R17, 0x10 ;  /* 0x0000001011047836 */ /* 0x000fc60000000000 */
[-C--:B------:R-:W-:Y:S02]  /*f320*/  ISETP.GE.AND P4, PT, R17, R2.reuse, PT ;  /* 0x000000021100720c */ /* 0x080fe40003f86270 */
[----:B------:R-:W-:Y:S02]  /*f330*/  ISETP.GE.AND P3, PT, R4, R2, PT ;  /* 0x000000020400720c */ /* 0x000fe40003f66270 */
[----:B------:R-:W1:Y:S09]  /*f340*/  SHFL.IDX PT, R4, R0, RZ, 0x181f ;  /* 0x00181fff00047589 */ /* 0x000e7200000e0000 */
[----:B0-----:R-:W-:-:S05]  /*f350*/  @!P4 LEA R5, P5, R10, R5, 0x1 ;  /* 0x000000050a05c211 */ /* 0x001fca00078a08ff */
[----:B-1----:R-:W-:Y:S01]  /*f360*/  @!P4 IMAD.X R4, RZ, RZ, R4, P5 ;  /* 0x000000ffff04c224 */ /* 0x002fe200028e0604 */
[----:B------:R-:W-:-:S04]  /*f370*/  @!P3 LEA R7, P5, R10, R6, 0x1 ;  /* 0x000000060a07b211 */ /* 0x000fc800078a08ff */
        /* <DEDUP_REMOVED lines=9> */
[----:B------:R-:W0:Y:S04]  /*f410*/  SHFL.IDX PT, R7, R3, 0x2, 0x181f ;  /* 0x00581f0003077f89 */ /* 0x000e2800000e0000 */
[----:B------:R-:W-:Y:S04]  /*f420*/  @!P3 LDGSTS.E.BYPASS.LTC128B.128 [R9+0x10c00], desc[UR56][R4.64], !P2 ;  /* 0x10c000000409bfae */ /* 0x000fe8000d101d78 */
[----:B------:R-:W-:Y:S04]  /*f430*/  @!P3 LDGSTS.E.BYPASS.LTC128B.128 [R9+0x14c00], desc[UR56][R4.64+0x80], !P1 ;  /* 0x14c000800409bfae */ /* 0x000fe8000c901d78 */
[----:B------:R1:W-:Y:S04]  /*f440*/  @!P3 LDGSTS.E.BYPASS.LTC128B.128 [R9+0x18c00], desc[UR56][R4.64+0x100], !P0 ;  /* 0x18c001000409bfae */ /* 0x0003e8000c101d78 */
[----:B------:R-:W2:Y:S01]  /*f450*/  SHFL.IDX PT, R6, R0, 0x2, 0x181f ;  /* 0x00581f0000067f89 */ /* 0x000ea200000e0000 */
[----:B-1----:R-:W-:-:S05]  /*f460*/  VIADD R4, R17, 0x20 ;  /* 0x0000002011047836 */ /* 0x002fca0000000000 */
[----:B------:R-:W-:-:S13]  /*f470*/  ISETP.GE.AND P3, PT, R4, R2, PT ;  /* 0x000000020400720c */ /* 0x000fda0003f66270 */
[----:B0-----:R-:W-:-:S05]  /*f480*/  @!P3 LEA R7, P4, R10, R7, 0x1 ;  /* 0x000000070a07b211 */ /* 0x001fca00078808ff */
[----:B--2---:R-:W-:-:S04]  /*f490*/  @!P3 IMAD.X R4, RZ, RZ, R6, P4 ;  /* 0x000000ffff04b224 */ /* 0x004fc800020e0606 */
[----:B------:R-:W-:Y:S02]  /*f4a0*/  @!P3 IMAD.MOV.U32 R5, RZ, RZ, R4 ;  /* 0x000000ffff05b224 */ /* 0x000fe400078e0004 */
[----:B------:R-:W-:-:S05]  /*f4b0*/  @!P3 IMAD.MOV.U32 R4, RZ, RZ, R7 ;  /* 0x000000ffff04b224 */ /* 0x000fca00078e0007 */
        /* <DEDUP_REMOVED lines=15> */
[----:B0-----:R-:W-:-:S02]  /*f5b0*/  IADD3 R4, R17, 0x40, RZ ;  /* 0x0000004011047810 */ /* 0x001fc40007ffe0ff */
[----:B------:R-:W0:Y:S02]  /*f5c0*/  SHFL.IDX PT, R5, R3, 0x4, 0x181f ;  /* 0x00981f0003057f89 */ /* 0x000e2400000e0000 */
        /* <DEDUP_REMOVED lines=36> */
.L_x_2645:
        /* <DEDUP_REMOVED lines=12> */
.L_x_2528:
[----:B------:R-:W-:Y:S05]  /*f8d0*/  BSYNC B0 ;  /* 0x0000000000007941 */ /* 0x000fea0003800000 */
.L_x_2527:
[----:B012---:R-:W2:Y:S01]  /*f8e0*/  LDL R9, [R1+0x4] ;  /* 0x0000040001097983 */ /* 0x007ea20000100800 */
[----:B------:R-:W-:Y:S01]  /*f8f0*/  PLOP3.LUT P0, PT, PT, PT, PT, 0x80, 0x0 ;  /* 0x000000000000781c */ /* 0x000fe20003f0f070 */
[----:B------:R-:W-:Y:S01]  /*f900*/  NOP ;  /* 0x0000000000007918 */ /* 0x000fe20000000000 */
[----:B--2---:R-:W-:-:S11]  /*f910*/  VIADD R6, R9, 0x34800 ;  /* 0x0003480009067836 */ /* 0x004fd60000000000 */
.L_x_2529:
        /* <DEDUP_REMOVED lines=19> */
.L_x_2646:
[----:B------:R-:W-:Y:S05]  /*fa50*/  BSYNC B0 ;  /* 0x0000000000007941 */ /* 0x000fea0003800000 */
.L_x_2530:
[----:B0-----:R-:W2:Y:S01]  /*fa60*/  LDL R2, [R1+0x2c] ;  /* 0x00002c0001027983 */ /* 0x001ea20000100800 */
[----:B------:R-:W-:Y:S01]  /*fa70*/  BSSY B0, `(.L_x_2532) ;  /* 0x000021f000007945 */ /* 0x000fe20003800000 */
[----:B--2---:R-:W-:-:S13]  /*fa80*/  ISETP.GE.AND P0, PT, R2, 0x2, PT ;  /* 0x000000020200780c */ /* 0x004fda0003f06270 */
[----:B------:R-:W-:Y:S05]  /*fa90*/  @!P0 BRA `(.L_x_2533) ;  /* 0x0000002000708947 */ /* 0x000fea0003800000 */
[C---:B------:R-:W-:Y:S01]  /*faa0*/  LOP3.LUT R0, R2.reuse, 0x1, RZ, 0xc0, !PT ;  /* 0x0000000102007812 */ /* 0x040fe200078ec0ff */
[----:B------:R-:W-:Y:S01]  /*fab0*/  VIADD R4, R2, 0xfffffffe ;  /* 0xfffffffe02047836 */ /* 0x000fe20000000000 */
[----:B------:R-:W-:Y:S02]  /*fac0*/  BSSY B2, `(.L_x_2534) ;  /* 0x00000b9000027945 */ /* 0x000fe40003800000 */
[----:B------:R-:W-:Y:S01]  /*fad0*/  ISETP.NE.U32.AND P0, PT, R0, 0x1, PT ;  /* 0x000000010000780c */ /* 0x000fe20003f05070 */
[----:B------:R-:W-:-:S12]  /*fae0*/  IMAD.MOV.U32 R0, RZ, RZ, R4 ;  /* 0x000000ffff007224 */ /* 0x000fd800078e0004 */
[----:B------:R-:W-:Y:S05]  /*faf0*/  @!P0 BRA `(.L_x_2535) ;  /* 0x0000000800d48947 */ /* 0x000fea0003800000 */
[----:B------:R-:W2:Y:S04]  /*fb00*/  LDL R5, [R1+0x20] ;  /* 0x0000200001057983 */ /* 0x000ea80000100800 */
[----:B------:R-:W3:Y:S04]  /*fb10*/  LDL R3, [R1+0x8] ;  /* 0x0000080001037983 */ /* 0x000ee80000100800 */
[----:B------:R-:W4:Y:S01]  /*fb20*/  LDL R2, [R1+0x14] ;  /* 0x0000140001027983 */ /* 0x000f220000100800 */
        /* <DEDUP_REMOVED lines=11> */
[----:B------:R-:W-:Y:S01]  /*fbe0*/  ISETP.NE.AND.EX P0, PT, RZ, UR5, PT, P0 ;  /* 0x00000005ff007c0c */ /* 0x000fe2000bf05300 */
[----:B------:R-:W-:-:S12]  /*fbf0*/  IMAD.MOV.U32 R8, RZ, RZ, R4 ;  /* 0x000000ffff087224 */ /* 0x000fd800078e0004 */
[----:B0-----:R-:W-:Y:S05]  /*fc00*/  @!P0 BRA `(.L_x_2538) ;  /* 0x0000000000508947 */ /* 0x001fea0003800000 */
[----:B------:R-:W2:Y:S01]  /*fc10*/  LDL R10, [R1+0x1c] ;  /* 0x00001c00010a7983 */ /* 0x000ea20000100800 */
[----:B------:R-:W0:Y:S03]  /*fc20*/  LDC R5, c[0x0][0x43c] ;  /* 0x00010f00ff057b82 */ /* 0x000e260000000800 */
[----:B------:R-:W3:Y:S01]  /*fc30*/  LDL R7, [R1+0x10] ;  /* 0x0000100001077983 */ /* 0x000ee20000100800 */
[----:B------:R-:W-:Y:S01]  /*fc40*/  IMAD.MOV.U32 R0, RZ, RZ, R4 ;  /* 0x000000ffff007224 */ /* 0x000fe200078e0004 */
[----:B------:R-:W-:Y:S01]  /*fc50*/  ULDC.64 UR6, c[0x0][0x428] ;  /* 0x00010a0000067ab9 */ /* 0x000fe20000000a00 */
[----:B0-----:R-:W-:-:S13]  /*fc60*/  ISETP.NE.AND P0, PT, R5, 0x1, PT ;  /* 0x000000010500780c */ /* 0x001fda0003f05270 */
[----:B-----5:R-:W0:Y:S02]  /*fc70*/  @P0 LDC.64 R2, c[0x0][0x440] ;  /* 0x00011000ff020b82 */ /* 0x020e240000000a00 */
[----:B0-----:R-:W-:-:S05]  /*fc80*/  @P0 IMAD.HI.U32 R2, R4, R2, RZ ;  /* 0x0000000204020227 */ /* 0x001fca00078e00ff */
[----:B------:R-:W-:-:S04]  /*fc90*/  @P0 SHF.R.U32.HI R0, RZ, R3, R2 ;  /* 0x00000003ff000219 */ /* 0x000fc80000011602 */
[----:B------:R-:W-:Y:S02]  /*fca0*/  IADD3 R8, -R0, RZ, RZ ;  /* 0x000000ff00087210 */ /* 0x000fe40007ffe1ff */
[----:B------:R-:W-:-:S03]  /*fcb0*/  SHF.R.S32.HI R3, RZ, 0x1f, R0 ;  /* 0x0000001fff037819 */ /* 0x000fc60000011400 */
[----:B------:R-:W-:Y:S02]  /*fcc0*/  IMAD R8, R5, R8, R4 ;  /* 0x0000000805087224 */ /* 0x000fe400078e0204 */
[----:B--2---:R-:W-:-:S04]  /*fcd0*/  IMAD R2, R10, UR6, RZ ;  /* 0x000000060a027c24 */ /* 0x004fc8000f8e02ff */
[----:B---3--:R-:W-:Y:S02]  /*fce0*/  IMAD R5, R7, UR7, R2 ;  /* 0x0000000707057c24 */ /* 0x008fe4000f8e0202 */
[----:B------:R-:W-:-:S04]  /*fcf0*/  IMAD.MOV.U32 R2, RZ, RZ, R0 ;  /* 0x000000ffff027224 */ /* 0x000fc800078e0000 */
[----:B------:R-:W-:-:S04]  /*fd00*/  IMAD.WIDE.U32 R2, R7, UR6, R2 ;  /* 0x0000000607027c25 */ /* 0x000fc8000f8e0002 */
[----:B------:R-:W-:Y:S01]  /*fd10*/  IMAD.IADD R0, R5, 0x1, R3 ;  /* 0x0000000105007824 */ /* 0x000fe200078e0203 */
[----:B------:R-:W-:-:S04]  /*fd20*/  LEA R10, P0, R2, UR4, 0x2 ;  /* 0x00000004020a7c11 */ /* 0x000fc8000f8010ff */
[----:B------:R-:W-:-:S05]  /*fd30*/  LEA.HI.X R11, R2, UR5, R0, 0x2, P0 ;  /* 0x00000005020b7c11 */ /* 0x000fca00080f1400 */
[----:B------:R0:W5:Y:S04]  /*fd40*/  LDG.E R3, desc[UR56][R10.64] ;  /* 0x000000380a037981 */ /* 0x000168000c1e1900 */
.L_x_2538:
[----:B------:R-:W2:Y:S01]  /*fd50*/  LDL R0, [R1+0x4] ;  /* 0x0000040001007983 */ /* 0x000ea20000100800 */
[----:B------:R-:W-:Y:S01]  /*fd60*/  BSSY B3, `(.L_x_2539) ;  /* 0x0000005000037945 */ /* 0x000fe20003800000 */
[----:B--2---:R-:W-:Y:S01]  /*fd70*/  IMAD R2, R9, 0x8, R0 ;  /* 0x0000000809027824 */ /* 0x004fe200078e0200 */
[----:B------:R-:W-:-:S04]  /*fd80*/  SHF.L.U32 R0, R12, 0x1f, RZ ;  /* 0x0000001f0c007819 */ /* 0x000fc800000006ff */
[----:B------:R-:W1:Y:S02]  /*fd90*/  SYNCS.PHASECHK.TRANS64.TRYWAIT P0, [R2+URZ+0x34840], R0 ;  /* 0x03484000020075a7 */ /* 0x000e64000800017f */
[----:B-1----:R-:W-:Y:S05]  /*fda0*/  @!P0 BRA `(.L_x_2540) ;  /* 0x0000004400488947 */ /* 0x002fea0003800000 */
.L_x_2647:
[----:B------:R-:W-:Y:S05]  /*fdb0*/  BSYNC B3 ;  /* 0x0000000000037941 */ /* 0x000fea0003800000 */
.L_x_2539:
        /* <DEDUP_REMOVED lines=12> */
.L_x_2542:
[----:B------:R-:W-:Y:S05]  /*fe80*/  BSYNC B3 ;  /* 0x0000000000037941 */ /* 0x000fea0003800000 */
.L_x_2541:
        /* <DEDUP_REMOVED lines=13> */
.L_x_2543:
        /* <DEDUP_REMOVED lines=10> */
[----:B------:R-:W-:Y:S01]  /*10000*/  IMAD.MOV.U32 R14, RZ, RZ, 0x40 ;  /* 0x00000040ff0e7424 */ /* 0x000fe200078e00ff */
[----:B------:R-:W-:Y:S01]  /*10010*/  PLOP3.LUT P0, PT, PT, PT, PT, 0x80, 0x0 ;  /* 0x000000000000781c */ /* 0x000fe20003f0f070 */
[----:B------:R-:W-:Y:S01]  /*10020*/  VIADD R5, R7, 0x20400 ;  /* 0x0002040007057836 */ /* 0x000fe20000000000 */
[----:B------:R-:W-:Y:S01]  /*10030*/  UMOV UR6, 0x0 ;  /* 0x0000000000067882 */ /* 0x000fe20000000000 */
[----:B------:R-:W-:Y:S01]  /*10040*/  UMOV UR7, 0x14f00000 ;  /* 0x14f0000000077882 */ /* 0x000fe20000000000 */
[----:B------:R-:W-:-:S15]  /*10050*/  R2UR UR10, R14 ;  /* 0x000000000e0a72ca */ /* 0x000fde00000e0000 */
.L_x_2544:
        /* <DEDUP_REMOVED lines=15> */
.L_x_2545:
        /* <DEDUP_REMOVED lines=10> */
[----:B0-----:R-:W2:Y:S04]  /*101f0*/  LDL.LU R10, [R1+0x14] ;  /* 0x00001400010a7983 */ /* 0x001ea80000300800 */
[----:B------:R-:W3:Y:S01]  /*10200*/  LDL R5, [R1+0x8] ;  /* 0x0000080001057983 */ /* 0x000ee20000100800 */
[----:B------:R-:W-:Y:S01]  /*10210*/  BSSY B3, `(.L_x_2546) ;  /* 0x0000005000037945 */ /* 0x000fe20003800000 */
[----:B--2---:R-:W-:Y:S01]  /*10220*/  SHF.L.U32 R0, R10, 0x1f, RZ ;  /* 0x0000001f0a007819 */ /* 0x004fe200000006ff */
[----:B---3--:R-:W-:-:S04]  /*10230*/  IMAD R2, R5, 0x8, R6 ;  /* 0x0000000805027824 */ /* 0x008fc800078e0206 */
[----:B------:R-:W0:Y:S02]  /*10240*/  SYNCS.PHASECHK.TRANS64.TRYWAIT P0, [R2+URZ+0x60], R0 ;  /* 0x00006000020075a7 */ /* 0x000e24000800017f */
[----:B0-----:R-:W-:Y:S05]  /*10250*/  @!P0 BRA `(.L_x_2547) ;  /* 0x0000004000308947 */ /* 0x001fea0003800000 */
.L_x_2648:
[----:B------:R-:W-:Y:S05]  /*10260*/  BSYNC B3 ;  /* 0x0000000000037941 */ /* 0x000fea0003800000 */
.L_x_2546:
[----:B------:R1:W5:Y:S04]  /*10270*/  LDL R17, [R1+0x4] ;  /* 0x0000040001117983 */ /* 0x0003680000100800 */
[----:B------:R1:W5:Y:S01]  /*10280*/  LDL R15, [R1+0x8] ;  /* 0x00000800010f7983 */ /* 0x0003620000100800 */
[----:B------:R-:W-:Y:S01]  /*10290*/  BSSY B3, `(.L_x_2548) ;  /* 0x000000c000037945 */ /* 0x000fe20003800000 */
[----:B------:R-:W-:Y:S02]  /*102a0*/  IMAD.MOV.U32 R10, RZ, RZ, 0x0 ;  /* 0x00000000ff0a7424 */ /* 0x000fe400078e00ff */
[----:B------:R-:W-:Y:S01]  /*102b0*/  IMAD.MOV.U32 R11, RZ, RZ, 0x14f00000 ;  /* 0x14f00000ff0b7424 */ /* 0x000fe200078e00ff */
[----:B------:R-:W-:Y:S06]  /*102c0*/  @P1 BRA `(.L_x_2549) ;  /* 0x0000000000201947 */ /* 0x000fec0003800000 */
[----:B------:R-:W2:Y:S01]  /*102d0*/  S2R R5, SR_TID.X ;  /* 0x0000000000057919 */ /* 0x000ea20000002100 */
[----:B0----5:R-:W-:Y:S01]  /*102e0*/  IMAD R0, R15, 0x8, R17 ;  /* 0x000000080f007824 */ /* 0x021fe200078e0211 */
[----:B------:R-:W-:-:S04]  /*102f0*/  MOV R2, 0x8000 ;  /* 0x0000800000027802 */ /* 0x000fc80000000f00 */
[----:B------:R3:W-:Y:S01]  /*10300*/  SYNCS.ARRIVE.TRANS64 RZ, [R0+URZ+0x34850], R2 ;  /* 0x0348500200ff79a7 */ /* 0x0007e2000800003f */
[----:B--2---:R-:W-:-:S04]  /*10310*/  LOP3.LUT R5, R5, 0x1f, RZ, 0xc0, !PT ;  /* 0x0000001f05057812 */ /* 0x004fc800078ec0ff */
[----:B------:R-:W-:-:S13]  /*10320*/  ISETP.NE.AND P0, PT, R5, RZ, PT ;  /* 0x000000ff0500720c */ /* 0x000fda0003f05270 */
[----:B---3--:R-:W-:Y:S05]  /*10330*/  @!P0 BRA `(.L_x_2549) ;  /* 0x0000000000048947 */ /* 0x008fea0003800000 */
[----:B------:R-:W-:Y:S01]  /*10340*/  BPT.TRAP 0x1 ;  /* 0x000000040000795c */ /* 0x000fe20000300000 */
.L_x_2549:
[----:B------:R-:W-:Y:S05]  /*10350*/  BSYNC B3 ;  /* 0x0000000000037941 */ /* 0x000fea0003800000 */
.L_x_2548:
[----:B------:R-:W2:Y:S04]  /*10360*/  LDL R7, [R1+0x18] ;  /* 0x0000180001077983 */ /* 0x000ea80000100800 */
[----:B0-----:R-:W2:Y:S01]  /*10370*/  LDL.LU R2, [R1+0xc] ;  /* 0x00000c0001027983 */ /* 0x001ea20000300800 */
[----:B------:R-:W-:Y:S01]  /*10380*/  R2UR UR10, R13 ;  /* 0x000000000d0a72ca */ /* 0x000fe200000e0000 */
[C-C-:B-----5:R-:W-:Y:S01]  /*10390*/  IMAD R5, R15.reuse, 0x8, R17.reuse ;  /* 0x000000080f057824 */ /* 0x160fe200078e0211 */
        /* <DEDUP_REMOVED lines=9> */
.L_x_2550:
        /* <DEDUP_REMOVED lines=16> */
.L_x_2551:
        /* <DEDUP_REMOVED lines=13> */
.L_x_2537:
[----:B------:R-:W-:Y:S05]  /*10600*/  BSYNC B1 ;  /* 0x0000000000017941 */ /* 0x000fea0003800000 */
.L_x_2536:
[----:B------:R-:W2:Y:S04]  /*10610*/  LDL.LU R0, [R1+0x2c] ;  /* 0x00002c0001007983 */ /* 0x000ea80000300800 */
[----:B------:R3:W-:Y:S04]  /*10620*/  STL [R1+0x8], R9 ;  /* 0x0000080901007387 */ /* 0x0007e80000100800 */
[----:B------:R3:W-:Y:S02]  /*10630*/  STL [R1+0x14], R12 ;  /* 0x0000140c01007387 */ /* 0x0007e40000100800 */
[----:B--23--:R-:W-:-:S07]  /*10640*/  VIADD R0, R0, 0xfffffffd ;  /* 0xfffffffd00007836 */ /* 0x00cfce0000000000 */
.L_x_2535:
[----:B------:R-:W-:Y:S05]  /*10650*/  BSYNC B2 ;  /* 0x0000000000027941 */ /* 0x000fea0003800000 */
.L_x_2534:
[----:B------:R-:W-:-:S13]  /*10660*/  ISETP.NE.AND P0, PT, R4, RZ, PT ;  /* 0x000000ff0400720c */ /* 0x000fda0003f05270 */
[----:B------:R-:W-:Y:S05]  /*10670*/  @!P0 BRA `(.L_x_2533) ;  /* 0x0000001400788947 */ /* 0x000fea0003800000 */
[----:B0-----:R0:W5:Y:S02]  /*10680*/  LDL R8, [R1] ;  /* 0x0000000001087983 */ /* 0x0011640000100800 */
.L_x_2584:
        /* <DEDUP_REMOVED lines=18> */
[----:B-----5:R-:W3:Y:S01]  /*107b0*/  LDC R8, c[0x0][0x43c] ;  /* 0x00010f00ff087b82 */ /* 0x020ee20000000800 */
        /* <DEDUP_REMOVED lines=17> */
.L_x_2554:
[----:B------:R-:W3:Y:S01]  /*108d0*/  LDL R2, [R1+0x4] ;  /* 0x0000040001027983 */ /* 0x000ee20000100800 */
[----:B------:R-:W-:Y:S01]  /*108e0*/  BSSY B2, `(.L_x_2555) ;  /* 0x0000005000027945 */ /* 0x000fe20003800000 */
[----:B---3--:R-:W-:Y:S01]  /*108f0*/  IMAD R3, R4, 0x8, R2 ;  /* 0x0000000804037824 */ /* 0x008fe200078e0202 */
[----:B------:R-:W-:-:S04]  /*10900*/  SHF.L.U32 R2, R5, 0x1f, RZ ;  /* 0x0000001f05027819 */ /* 0x000fc800000006ff */
[----:B------:R-:W3:Y:S02]  /*10910*/  SYNCS.PHASECHK.TRANS64.TRYWAIT P0, [R3+URZ+0x34840], R2 ;  /* 0x03484002030075a7 */ /* 0x000ee4000800017f */
[----:B---3--:R-:W-:Y:S05]  /*10920*/  @!P0 BRA `(.L_x_2556) ;  /* 0x0000003800908947 */ /* 0x008fea0003800000 */
.L_x_2649:
[----:B------:R-:W-:Y:S05]  /*10930*/  BSYNC B2 ;  /* 0x0000000000027941 */ /* 0x000fea0003800000 */
.L_x_2555:
        /* <DEDUP_REMOVED lines=12> */
.L_x_2558:
[----:B------:R-:W-:Y:S05]  /*10a00*/  BSYNC B2 ;  /* 0x0000000000027941 */ /* 0x000fea0003800000 */
.L_x_2557:
[----:B------:R-:W2:Y:S04]  /*10a10*/  LDL R9, [R1+0x4] ;  /* 0x0000040001097983 */ /* 0x000ea80000100800 */
[----:B---3--:R-:W3:Y:S01]  /*10a20*/  LDL R2, [R1+0x18] ;  /* 0x0000180001027983 */ /* 0x008ee20000100800 */
[----:B------:R-:W-:Y:S01]  /*10a30*/  IMAD.MOV.U32 R11, RZ, RZ, RZ ;  /* 0x000000ffff0b7224 */ /* 0x000fe200078e00ff */
[----:B------:R-:W-:Y:S01]  /*10a40*/  UIADD3 UR4, UP0, UR38, 0x370, URZ ;  /* 0x0000037026047890 */ /* 0x000fe2000ff1e03f */
[----:B------:R-:W-:Y:S01]  /*10a50*/  PLOP3.LUT P0, PT, PT, PT, PT, 0x80, 0x0 ;  /* 0x000000000000781c */ /* 0x000fe20003f0f070 */
[----:B------:R-:W-:Y:S01]  /*10a60*/  UMOV UR6, 0x0 ;  /* 0x0000000000067882 */ /* 0x000fe20000000000 */
[----:B------:R-:W-:Y:S01]  /*10a70*/  IADD3 R3, R3, 0x34830, RZ ;  /* 0x0003483003037810 */ /* 0x000fe20007ffe0ff */
[----:B------:R-:W-:Y:S01]  /*10a80*/  UIADD3.X UR5, URZ, UR39, URZ, UP0, !UPT ;  /* 0x000000273f057290 */ /* 0x000fe200087fe43f */
[----:B------:R-:W-:Y:S01]  /*10a90*/  R2UR UR10, R11 ;  /* 0x000000000b0a72ca */ /* 0x000fe200000e0000 */
[----:B------:R-:W-:Y:S01]  /*10aa0*/  UMOV UR7, 0x14f00000 ;  /* 0x14f0000000077882 */ /* 0x000fe20000000000 */
[----:B--2---:R-:W-:-:S02]  /*10ab0*/  IMAD R9, R4, 0xc000, R9 ;  /* 0x0000c00004097824 */ /* 0x004fc400078e0209 */
[----:B---3--:R-:W-:Y:S02]  /*10ac0*/  IMAD R2, R7, 0x80, R2 ;  /* 0x0000008007027824 */ /* 0x008fe400078e0202 */
[----:B------:R-:W-:-:S09]  /*10ad0*/  VIADD R10, R9, 0x1c400 ;  /* 0x0001c400090a7836 */ /* 0x000fd20000000000 */
.L_x_2559:
        /* <DEDUP_REMOVED lines=16> */
.L_x_2560:
        /* <DEDUP_REMOVED lines=15> */
.L_x_2561:
        /* <DEDUP_REMOVED lines=17> */
.L_x_2650:
[----:B------:R-:W-:Y:S05]  /*10de0*/  BSYNC B2 ;  /* 0x0000000000027941 */ /* 0x000fea0003800000 */
.L_x_2562:
        /* <DEDUP_REMOVED lines=11> */
.L_x_2565:
[----:B------:R-:W-:Y:S05]  /*10ea0*/  BSYNC B2 ;  /* 0x0000000000027941 */ /* 0x000fea0003800000 */
.L_x_2564:
        /* <DEDUP_REMOVED lines=14> */
.L_x_2566:
        /* <DEDUP_REMOVED lines=16> */
.L_x_2567:
        /* <DEDUP_REMOVED lines=13> */
.L_x_2553:
[----:B------:R-:W-:Y:S05]  /*11160*/  BSYNC B1 ;  /* 0x0000000000017941 */ /* 0x000fea0003800000 */
.L_x_2552:
        /* <DEDUP_REMOVED lines=12> */
[----:B--2---:R-:W-:Y:S02]  /*11230*/  IADD3 R7, R0, -0x1, RZ ;  /* 0xffffffff00077810 */ /* 0x004fe40007ffe0ff */
[----:B------:R-:W-:-:S04]  /*11240*/  ISETP.NE.U32.AND P0, PT, RZ, UR4, PT ;  /* 0x00000004ff007c0c */ /* 0x000fc8000bf05070 */
[----:B------:R-:W-:-:S13]  /*11250*/  ISETP.NE.AND.EX P0, PT, RZ, UR5, PT, P0 ;  /* 0x00000005ff007c0c */ /* 0x000fda000bf05300 */
[----:B------:R-:W-:Y:S05]  /*11260*/  @!P0 BRA `(.L_x_2570) ;  /* 0x00000000004c8947 */ /* 0x000fea0003800000 */
[----:B------:R-:W2:Y:S01]  /*11270*/  LDL R13, [R1+0x1c] ;  /* 0x00001c00010d7983 */ /* 0x000ea20000100800 */
[----:B------:R-:W4:Y:S01]  /*11280*/  LDC R9, c[0x0][0x43c] ;  /* 0x00010f00ff097b82 */ /* 0x000f220000000800 */
[----:B------:R-:W-:Y:S02]  /*11290*/  ULDC.64 UR6, c[0x0][0x428] ;  /* 0x00010a0000067ab9 */ /* 0x000fe40000000a00 */
[----:B------:R-:W3:Y:S01]  /*112a0*/  LDL R12, [R1+0x10] ;  /* 0x00001000010c7983 */ /* 0x000ee20000100800 */
        /* <DEDUP_REMOVED lines=15> */
.L_x_2570:
[----:B------:R-:W4:Y:S01]  /*113a0*/  LDL R2, [R1+0x4] ;  /* 0x0000040001027983 */ /* 0x000f220000100800 */
[----:B------:R-:W-:Y:S01]  /*113b0*/  SHF.L.U32 R3, R10, 0x1f, RZ ;  /* 0x0000001f0a037819 */ /* 0x000fe200000006ff */
[----:B------:R-:W-:Y:S01]  /*113c0*/  BSSY B2, `(.L_x_2571) ;  /* 0x0000004000027945 */ /* 0x000fe20003800000 */
[----:B----4-:R-:W-:-:S04]  /*113d0*/  IMAD R2, R11, 0x8, R2 ;  /* 0x000000080b027824 */ /* 0x010fc800078e0202 */
[----:B------:R-:W4:Y:S02]  /*113e0*/  SYNCS.PHASECHK.TRANS64.TRYWAIT P0, [R2+URZ+0x34840], R3 ;  /* 0x03484003020075a7 */ /* 0x000f24000800017f */
[----:B----4-:R-:W-:Y:S05]  /*113f0*/  @!P0 BRA `(.L_x_2572) ;  /* 0x0000003000048947 */ /* 0x010fea0003800000 */
.L_x_2651:
[----:B------:R-:W-:Y:S05]  /*11400*/  BSYNC B2 ;  /* 0x0000000000027941 */ /* 0x000fea0003800000 */
.L_x_2571:
        /* <DEDUP_REMOVED lines=12> */
.L_x_2574:
[----:B------:R-:W-:Y:S05]  /*114d0*/  BSYNC B2 ;  /* 0x0000000000027941 */ /* 0x000fea0003800000 */
.L_x_2573:
        /* <DEDUP_REMOVED lines=15> */
.L_x_2575:
        /* <DEDUP_REMOVED lines=16> */
.L_x_2576:
        /* <DEDUP_REMOVED lines=15> */
.L_x_2577:
        /* <DEDUP_REMOVED lines=15> */
.L_x_2652:
[----:B------:R-:W-:Y:S05]  /*118b0*/  BSYNC B2 ;  /* 0x0000000000027941 */ /* 0x000fea0003800000 */
.L_x_2578:
[----:B------:R-:W-:Y:S01]  /*118c0*/  BSSY B2, `(.L_x_2580) ;  /* 0x000000b000027945 */ /* 0x000fe20003800000 */
[----:B------:R-:W-:Y:S01]  /*118d0*/  IMAD.MOV.U32 R10, RZ, RZ, 0x0 ;  /* 0x00000000ff0a7424 */ /* 0x000fe200078e00ff */
[----:B------:R-:W-:Y:S02]  /*118e0*/  MOV R11, 0x14f00000 ;  /* 0x14f00000000b7802 */ /* 0x000fe40000000f00 */
[----:B------:R-:W-:Y:S05]  /*118f0*/  @P1 BRA `(.L_x_2581) ;  /* 0x00000000001c1947 */ /* 0x000fea0003800000 */
[----:B------:R-:W3:Y:S02]  /*11900*/  S2R R3, SR_TID.X ;  /* 0x0000000000037919 */ /* 0x000ee40000002100 */
[----:B---3--:R-:W-:Y:S01]  /*11910*/  LOP3.LUT R9, R3, 0x1f, RZ, 0xc0, !PT ;  /* 0x0000001f03097812 */ /* 0x008fe200078ec0ff */
[----:B------:R-:W-:-:S03]  /*11920*/  IMAD.MOV.U32 R3, RZ, RZ, 0x8000 ;  /* 0x00008000ff037424 */ /* 0x000fc600078e00ff */
[----:B------:R-:W-:Y:S01]  /*11930*/  ISETP.NE.AND P0, PT, R9, RZ, PT ;  /* 0x000000ff0900720c */ /* 0x000fe20003f05270 */
[----:B------:R3:W-:-:S12]  /*11940*/  SYNCS.ARRIVE.TRANS64 RZ, [R2+URZ+0x50], R3 ;  /* 0x0000500302ff79a7 */ /* 0x0007d8000800003f */
[----:B---3--:R-:W-:Y:S05]  /*11950*/  @!P0 BRA `(.L_x_2581) ;  /* 0x0000000000048947 */ /* 0x008fea0003800000 */
[----:B------:R-:W-:Y:S01]  /*11960*/  BPT.TRAP 0x1 ;  /* 0x000000040000795c */ /* 0x000fe20000300000 */
.L_x_2581:
[----:B------:R-:W-:Y:S05]  /*11970*/  BSYNC B2 ;  /* 0x0000000000027941 */ /* 0x000fea0003800000 */
.L_x_2580:
        /* <DEDUP_REMOVED lines=13> */
.L_x_2582:
        /* <DEDUP_REMOVED lines=16> */
.L_x_2583:
        /* <DEDUP_REMOVED lines=13> */
.L_x_2569:
[----:B------:R-:W-:Y:S05]  /*11c20*/  BSYNC B1 ;  /* 0x0000000000017941 */ /* 0x000fea0003800000 */
.L_x_2568:
[C---:B------:R-:W-:Y:S01]  /*11c30*/  ISETP.GT.AND P0, PT, R0.reuse, 0x1, PT ;  /* 0x000000010000780c */ /* 0x040fe20003f04270 */
[----:B------:R-:W-:-:S12]  /*11c40*/  VIADD R0, R0, 0xfffffffe ;  /* 0xfffffffe00007836 */ /* 0x000fd80000000000 */
[----:B------:R-:W-:Y:S05]  /*11c50*/  @P0 BRA `(.L_x_2584) ;  /* 0xffffffe8008c0947 */ /* 0x000fea000383ffff */
.L_x_2533:
[----:B------:R-:W-:Y:S05]  /*11c60*/  BSYNC B0 ;  /* 0x0000000000007941 */ /* 0x000fea0003800000 */
.L_x_2532:
        /* <DEDUP_REMOVED lines=8> */
[----:B------:R-:W0:Y:S02]  /*11cf0*/  FLO.U32 R0, UR4 ;  /* 0x0000000400007d00 */ /* 0x000e2400080e0000 */
        /* <DEDUP_REMOVED lines=8> */
.L_x_2586:
[----:B------:R-:W-:Y:S05]  /*11d80*/  BSYNC B0 ;  /* 0x0000000000007941 */ /* 0x000fea0003800000 */
.L_x_2585:
        /* <DEDUP_REMOVED lines=13> */
.L_x_2653:
[----:B------:R-:W-:Y:S05]  /*11e60*/  BSYNC B1 ;  /* 0x0000000000017941 */ /* 0x000fea0003800000 */
.L_x_2589:
        /* <DEDUP_REMOVED lines=9> */
.L_x_2592:
[----:B------:R-:W-:Y:S05]  /*11f00*/  BSYNC B1 ;  /* 0x0000000000017941 */ /* 0x000fea0003800000 */
.L_x_2591:
[----:B------:R-:W2:Y:S04]  /*11f10*/  LDL.LU R5, [R1+0x18] ;  /* 0x0000180001057983 */ /* 0x000ea80000300800 */
[----:B------:R-:W2:Y:S04]  /*11f20*/  LDL.LU R3, [R1+0xc] ;  /* 0x00000c0001037983 */ /* 0x000ea80000300800 */
[----:B------:R-:W3:Y:S04]  /*11f30*/  LDL R4, [R1+0x4] ;  /* 0x0000040001047983 */ /* 0x000ee80000100800 */
[----:B0-----:R-:W3:Y:S01]  /*11f40*/  LDL R2, [R1+0x8] ;  /* 0x0000080001027983 */ /* 0x001ee20000100800 */
[----:B------:R-:W-:Y:S01]  /*11f50*/  UIADD3 UR4, UP0, UR38, 0x470, URZ ;  /* 0x0000047026047890 */ /* 0x000fe2000ff1e03f */
[----:B------:R-:W-:Y:S01]  /*11f60*/  PLOP3.LUT P0, PT, PT, PT, PT, 0x80, 0x0 ;  /* 0x000000000000781c */ /* 0x000fe20003f0f070 */
[----:B------:R-:W-:Y:S01]  /*11f70*/  VIADD R0, R0, 0x34850 ;  /* 0x0003485000007836 */ /* 0x000fe20000000000 */
[----:B------:R-:W-:Y:S01]  /*11f80*/  UMOV UR6, 0x0 ;  /* 0x0000000000067882 */ /* 0x000fe20000000000 */
[----:B------:R-:W-:Y:S01]  /*11f90*/  UIADD3.X UR5, URZ, UR39, URZ, UP0, !UPT ;  /* 0x000000273f057290 */ /* 0x000fe200087fe43f */
[----:B------:R-:W-:Y:S01]  /*11fa0*/  UMOV UR7, 0x14f00000 ;  /* 0x14f0000000077882 */ /* 0x000fe20000000000 */
[----:B------:R-:W-:Y:S01]  /*11fb0*/  UMOV UR10, URZ ;  /* 0x0000003f000a7c82 */ /* 0x000fe20008000000 */
[----:B--2---:R-:W-:-:S02]  /*11fc0*/  IMAD R3, R3, 0x80, R5 ;  /* 0x0000008003037824 */ /* 0x004fc400078e0205 */
[----:B---3--:R-:W-:-:S04]  /*11fd0*/  IMAD R2, R2, 0x8000, R4 ;  /* 0x0000800002027824 */ /* 0x008fc800078e0204 */
[----:B------:R-:W-:-:S07]  /*11fe0*/  VIADD R4, R2, 0x400 ;  /* 0x0000040002047836 */ /* 0x000fce0000000000 */
.L_x_2593:
        /* <DEDUP_REMOVED lines=16> */
.L_x_2594:
        /* <DEDUP_REMOVED lines=11> */
.L_x_2588:
[----:B------:R-:W-:Y:S05]  /*121a0*/  BSYNC B0 ;  /* 0x0000000000007941 */ /* 0x000fea0003800000 */
.L_x_2587:
        /* <DEDUP_REMOVED lines=9> */
.L_x_2512:
[----:B------:R-:W-:Y:S05]  /*12240*/  BSYNC B7 ;  /* 0x0000000000077941 */ /* 0x000fea0003800000 */
.L_x_2510:
[----:B0-----:R-:W3:Y:S02]  /*12250*/  LDL R0, [R1+0x50] ;  /* 0x0000500001007983 */ /* 0x001ee40000100800 */
[----:B---3--:R-:W-:-:S13]  /*12260*/  ISETP.NE.AND P0, PT, R0, RZ, PT ;  /* 0x000000ff0000720c */ /* 0x008fda0003f05270 */
[----:B------:R-:W-:Y:S05]  /*12270*/  @!P0 BRA `(.L_x_2595) ;  /* 0x0000000000288947 */ /* 0x000fea0003800000 */
[----:B------:R-:W-:Y:S05]  /*12280*/  WARPSYNC.ALL ;  /* 0x0000000000007948 */ /* 0x000fea0003800000 */
[----:B------:R-:W0:Y:S08]  /*12290*/  S2UR UR5, SR_CgaCtaId ;  /* 0x00000000000579c3 */ /* 0x000e300000008800 */
[----:B------:R-:W-:Y:S06]  /*122a0*/  BAR.SYNC.DEFER_BLOCKING 0x5, 0x180 ;  /* 0x0146000000007b1d */ /* 0x000fec0000010000 */
[----:B------:R-:W-:-:S02]  /*122b0*/  UMOV UR4, 0x400 ;  /* 0x0000040000047882 */ /* 0x000fc40000000000 */
[----:B0-----:R-:W-:-:S06]  /*122c0*/  ULEA UR4, UR5, UR4, 0x18 ;  /* 0x0000000405047291 */ /* 0x001fcc000f8ec03f */
[----:B------:R-:W-:-:S05]  /*122d0*/  MOV R0, UR4 ;  /* 0x0000000400007c02 */ /* 0x000fca0008000f00 */
[----:B------:R0:W3:Y:S04]  /*122e0*/  LDS.128 R16, [R0+0x348d0] ;  /* 0x0348d00000107984 */ /* 0x0000e80000000c00 */
[----:B------:R0:W-:Y:S01]  /*122f0*/  STL [R1+0x4], R0 ;  /* 0x0000040001007387 */ /* 0x0001e20000100800 */
[----:B------:R-:W-:Y:S06]  /*12300*/  BAR.ARV 0x4, 0x180 ;  /* 0x0106000000007b1d */ /* 0x000fec0000002000 */
[----:B------:R-:W-:Y:S05]  /*12310*/  BRA `(.L_x_2596) ;  /* 0x0000000800d87947 */ /* 0x000fea0003800000 */
.L_x_2595:
        /* <DEDUP_REMOVED lines=10> */
[----:B------:R0:W3:Y:S01]  /*123c0*/  @!P1 LDG.E R3, desc[UR56][R2.64] ;  /* 0x0000003802039981 */ /* 0x0000e2000c1e1900 */
[C---:B------:R-:W-:Y:S02]  /*123d0*/  ISETP.GE.U32.AND P2, PT, R6.reuse, 0x2, PT ;  /* 0x000000020600780c */ /* 0x040fe40003f46070 */
[C---:B------:R-:W-:Y:S01]  /*123e0*/  ISETP.GE.U32.AND P3, PT, R6.reuse, 0x4, PT ;  /* 0x000000040600780c */ /* 0x040fe20003f66070 */
[----:B------:R-:W-:Y:S01]  /*123f0*/  SHFL.IDX PT, R0, R16, RZ, 0x1f ;  /* 0x00001fff10007589 */ /* 0x000fe200000e0000 */
[C---:B------:R-:W-:Y:S02]  /*12400*/  ISETP.GE.U32.AND P4, PT, R6.reuse, 0x8, PT ;  /* 0x000000080600780c */ /* 0x040fe40003f86070 */
[C---:B------:R-:W-:Y:S01]  /*12410*/  ISETP.GE.U32.AND P5, PT, R6.reuse, 0x10, PT ;  /* 0x000000100600780c */ /* 0x040fe20003fa6070 */
[----:B0-----:R-:W-:Y:S02]  /*12420*/  IMAD.MOV.U32 R2, RZ, RZ, RZ ;  /* 0x000000ffff027224 */ /* 0x001fe400078e00ff */
[----:B---3--:R-:W-:Y:S01]  /*12430*/  @!P1 IMAD.MOV.U32 R2, RZ, RZ, R3 ;  /* 0x000000ffff029224 */ /* 0x008fe200078e0003 */
[----:B------:R-:W-:-:S04]  /*12440*/  ISETP.NE.AND P1, PT, R6, RZ, PT ;  /* 0x000000ff0600720c */ /* 0x000fc80003f25270 */
[----:B------:R-:W0:Y:S02]  /*12450*/  SHFL.UP PT, R14, R2, 0x1, RZ ;  /* 0x04200000020e7989 */ /* 0x000e2400000e00ff */
[----:B0-----:R-:W-:-:S05]  /*12460*/  SEL R5, R14, RZ, P1 ;  /* 0x000000ff0e057207 */ /* 0x001fca0000800000 */
[----:B------:R-:W-:Y:S02]  /*12470*/  IMAD.IADD R3, R2, 0x1, R5 ;  /* 0x0000000102037824 */ /* 0x000fe400078e0205 */
[----:B------:R-:W-:Y:S04]  /*12480*/  SHFL.IDX PT, R5, R16, 0x1, 0x1f ;  /* 0x00201f0010057f89 */ /* 0x000fe800000e0000 */
        /* <DEDUP_REMOVED lines=12> */
[----:B------:R0:W3:Y:S02]  /*12550*/  SHFL.IDX PT, R16, R3, 0x1f, 0x1f ;  /* 0x03e01f0003107f89 */ /* 0x0000e400000e0000 */
.L_x_2663:
[----:B------:R-:W-:Y:S02]  /*12560*/  ULDC UR4, c[0x0][0xc38] ;  /* 0x00030e0000047ab9 */ /* 0x000fe40000000800 */
[----:B------:R-:W-:-:S04]  /*12570*/  IMAD.U32 R4, RZ, RZ, UR4 ;  /* 0x00000004ff047e24 */ /* 0x000fc8000f8e00ff */
[----:B---3--:R-:W-:-:S04]  /*12580*/  IMAD R16, R16, R4, RZ ;  /* 0x0000000410107224 */ /* 0x008fc800078e02ff */
[----:B------:R-:W-:-:S05]  /*12590*/  IMAD.IADD R5, R5, 0x1, R16 ;  /* 0x0000000105057824 */ /* 0x000fca00078e0210 */
[----:B------:R-:W-:-:S13]  /*125a0*/  ISETP.GT.AND P6, PT, R5, R0, PT ;  /* 0x000000000500720c */ /* 0x000fda0003fc4270 */
[----:B------:R-:W-:Y:S05]  /*125b0*/  @P6 BRA `(.L_x_2598) ;  /* 0x00000000009c6947 */ /* 0x000fea0003800000 */
.L_x_2603:
[----:B------:R-:W3:Y:S01]  /*125c0*/  LDC R2, c[0x0][0xc3c] ;  /* 0x00030f00ff027b82 */ /* 0x000ee20000000800 */
[----:B------:R-:W-:-:S05]  /*125d0*/  VIADD R19, R19, 0x1f ;  /* 0x0000001f13137836 */ /* 0x000fca0000000000 */
[----:B---3--:R-:W-:-:S13]  /*125e0*/  ISETP.GE.AND P6, PT, R19, R2, PT ;  /* 0x000000021300720c */ /* 0x008fda0003fc6270 */
[----:B------:R-:W-:Y:S05]  /*125f0*/  @P6 BRA `(.L_x_2599) ;  /* 0x0000000400d46947 */ /* 0x000fea0003800000 */
[----:B0-----:R-:W0:Y:S01]  /*12600*/  S2R R3, SR_TID.X ;  /* 0x0000000000037919 */ /* 0x001e220000002100 */
[----:B------:R-:W-:Y:S01]  /*12610*/  BSSY B0, `(.L_x_2600) ;  /* 0x0000009000007945 */ /* 0x000fe20003800000 */
[----:B0-----:R-:W-:-:S05]  /*12620*/  LOP3.LUT R3, R3, 0x1f, RZ, 0xc0, !PT ;  /* 0x0000001f03037812 */ /* 0x001fca00078ec0ff */
[----:B------:R-:W-:-:S05]  /*12630*/  IMAD.IADD R4, R19, 0x1, R3 ;  /* 0x0000000113047824 */ /* 0x000fca00078e0203 */
[----:B------:R-:W-:Y:S01]  /*12640*/  ISETP.GE.OR P6, PT, R4, R2, !P0 ;  /* 0x000000020400720c */ /* 0x000fe200047c6670 */
[----:B------:R-:W-:-:S12]  /*12650*/  IMAD.MOV.U32 R2, RZ, RZ, RZ ;  /* 0x000000ffff027224 */ /* 0x000fd800078e00ff */
[----:B------:R-:W-:Y:S05]  /*12660*/  @P6 BRA `(.L_x_2601) ;  /* 0x00000000000c6947 */ /* 0x000fea0003800000 */
[----:B------:R-:W0:Y:S02]  /*12670*/  LDC.64 R2, c[0x0][0xc80] ;  /* 0x00032000ff027b82 */ /* 0x000e240000000a00 */
[----:B0-----:R-:W-:-:S06]  /*12680*/  IMAD.WIDE R2, R4, 0x4, R2 ;  /* 0x0000000404027825 */ /* 0x001fcc00078e0202 */
[----:B------:R0:W5:Y:S02]  /*12690*/  LDG.E R2, desc[UR56][R2.64] ;  /* 0x0000003802027981 */ /* 0x000164000c1e1900 */
.L_x_2601:
[----:B------:R-:W-:Y:S05]  /*126a0*/  BSYNC B0 ;  /* 0x0000000000007941 */ /* 0x000fea0003800000 */
.L_x_2600:
        /* <DEDUP_REMOVED lines=17> */
[----:B------:R0:W3:Y:S02]  /*127c0*/  SHFL.IDX PT, R16, R3, 0x1f, 0x1f ;  /* 0x03e01f0003107f89 */ /* 0x0000e400000e0000 */
.L_x_2671:
[----:B------:R-:W-:Y:S02]  /*127d0*/  ULDC UR4, c[0x0][0xc38] ;  /* 0x00030e0000047ab9 */ /* 0x000fe40000000800 */
[----:B------:R-:W-:-:S04]  /*127e0*/  IMAD.U32 R4, RZ, RZ, UR4 ;  /* 0x00000004ff047e24 */ /* 0x000fc8000f8e00ff */
[----:B---3--:R-:W-:-:S04]  /*127f0*/  IMAD R16, R16, R4, RZ ;  /* 0x0000000410107224 */ /* 0x008fc800078e02ff */
[----:B------:R-:W-:-:S05]  /*12800*/  IMAD.IADD R5, R16, 0x1, R5 ;  /* 0x0000000110057824 */ /* 0x000fca00078e0205 */
[----:B------:R-:W-:-:S13]  /*12810*/  ISETP.GT.AND P6, PT, R5, R0, PT ;  /* 0x000000000500720c */ /* 0x000fda0003fc4270 */
[----:B------:R-:W-:Y:S05]  /*12820*/  @!P6 BRA `(.L_x_2603) ;  /* 0xfffffffc0064e947 */ /* 0x000fea000383ffff */
.L_x_2598:
[----:B------:R-:W-:Y:S01]  /*12830*/  IMAD.IADD R16, R5, 0x1, -R16 ;  /* 0x0000000105107824 */ /* 0x000fe200078e0a10 */
[----:B------:R-:W-:-:S03]  /*12840*/  UMOV UR4, 0xffffffff ;  /* 0xffffffff00047882 */ /* 0x000fc60000000000 */
[----:B------:R-:W-:-:S05]  /*12850*/  IMAD R5, R3, R4, R16 ;  /* 0x0000000403057224 */ /* 0x000fca00078e0210 */
[----:B------:R-:W-:Y:S01]  /*12860*/  ISETP.GT.AND P6, PT, R5, R0, PT ;  /* 0x000000000500720c */ /* 0x000fe20003fc4270 */
[----:B------:R-:W-:-:S12]  /*12870*/  BRA.DIV UR4, `(.L_x_2604) ;  /* 0x00000026041c7947 */ /* 0x000fd8000b800000 */
[----:B------:R-:W-:-:S04]  /*12880*/  VOTE.ANY R5, PT, !P6 ;  /* 0x0000000000057806 */ /* 0x000fc800070e0100 */
[----:B------:R-:W3:Y:S02]  /*12890*/  POPC R6, R5 ;  /* 0x0000000500067309 */ /* 0x000ee40000000000 */
[----:B---3--:R3:W0:Y:S02]  /*128a0*/  SHFL.IDX PT, R17, R2, R6, 0x1f ;  /* 0x00001f0602117589 */ /* 0x00862400000e0000 */
.L_x_2675:
[----:B------:R-:W-:Y:S01]  /*128b0*/  ISETP.NE.AND P0, PT, R5, RZ, PT ;  /* 0x000000ff0500720c */ /* 0x000fe20003f05270 */
[----:B------:R-:W-:-:S12]  /*128c0*/  IMAD.MOV.U32 R5, RZ, RZ, RZ ;  /* 0x000000ffff057224 */ /* 0x000fd800078e00ff */
[----:B------:R-:W-:Y:S05]  /*128d0*/  @!P0 BRA `(.L_x_2605) ;  /* 0x0000000000148947 */ /* 0x000fea0003800000 */
[----:B------:R-:W-:Y:S01]  /*128e0*/  UMOV UR4, 0xffffffff ;  /* 0xffffffff00047882 */ /* 0x000fe20000000000 */
[----:B------:R-:W-:Y:S02]  /*128f0*/  VIADD R12, R6, 0xffffffff ;  /* 0xffffffff060c7836 */ /* 0x000fe40000000000 */
[----:B------:R-:W-:Y:S05]  /*12900*/  BRA.DIV UR4, `(.L_x_2606) ;  /* 0x0000002604407947 */ /* 0x000fea000b800000 */
[----:B0-----:R0:W0:Y:S02]  /*12910*/  SHFL.IDX PT, R3, R3, R12, 0x1f ;  /* 0x00001f0c03037589 */ /* 0x00102400000e0000 */
.L_x_2678:
[----:B0-----:R-:W-:-:S07]  /*12920*/  IMAD.MOV.U32 R5, RZ, RZ, R3 ;  /* 0x000000ffff057224 */ /* 0x001fce00078e0003 */
.L_x_2605:
[----:B0--3--:R-:W0:Y:S01]  /*12930*/  LDC.64 R2, c[0x0][0xc90] ;  /* 0x00032400ff027b82 */ /* 0x009e220000000a00 */
[----:B------:R-:W-:-:S04]  /*12940*/  IMAD.IADD R19, R6, 0x1, R19 ;  /* 0x0000000106137824 */ /* 0x000fc800078e0213 */
[----:B0-----:R-:W-:-:S05]  /*12950*/  IMAD.WIDE R2, R19, 0x4, R2 ;  /* 0x0000000413027825 */ /* 0x001fca00078e0202 */
[----:B--2-4-:R-:W2:Y:S01]  /*12960*/  LDG.E R7, desc[UR56][R2.64] ;  /* 0x0000003802077981 */ /* 0x014ea2000c1e1900 */
[----:B------:R-:W-:-:S04]  /*12970*/  IMAD R16, R5, R4, R16 ;  /* 0x0000000405107224 */ /* 0x000fc800078e0210 */
[----:B------:R-:W-:Y:S02]  /*12980*/  IMAD.IADD R0, R0, 0x1, -R16 ;  /* 0x0000000100007824 */ /* 0x000fe400078e0a10 */
[----:B--2---:R-:W-:-:S05]  /*12990*/  IMAD R6, R17, R7, RZ ;  /* 0x0000000711067224 */ /* 0x004fca00078e02ff */
[----:B-----5:R-:W-:-:S04]  /*129a0*/  IABS R8, R6 ;  /* 0x0000000600087213 */ /* 0x020fc80000000000 */
        /* <DEDUP_REMOVED lines=14> */
[----:B------:R-:W-:Y:S01]  /*12a90*/  @!P1 IMAD.IADD R3, R3, 0x1, -R8 ;  /* 0x0000000103039824 */ /* 0x000fe200078e0a08 */
[----:B------:R-:W-:Y:S02]  /*12aa0*/  @!P1 IADD3 R2, R2, 0x1, RZ ;  /* 0x0000000102029810 */ /* 0x000fe40007ffe0ff */
        /* <DEDUP_REMOVED lines=42> */
.L_x_2599:
[----:B------:R-:W-:Y:S01]  /*12d50*/  UMOV UR4, URZ ;  /* 0x0000003f00047c82 */ /* 0x000fe20008000000 */
[----:B------:R-:W-:Y:S01]  /*12d60*/  UMOV UR5, URZ ;  /* 0x0000003f00057c82 */ /* 0x000fe20008000000 */
[----:B------:R-:W-:Y:S01]  /*12d70*/  ULDC UR6, c[0x0][0xc3c] ;  /* 0x00030f0000067ab9 */ /* 0x000fe20000000800 */
[----:B------:R-:W-:Y:S01]  /*12d80*/  MOV R16, R0 ;  /* 0x0000000000107202 */ /* 0x000fe20000000f00 */
[----:B------:R-:W-:Y:S02]  /*12d90*/  IMAD.U32 R17, RZ, RZ, UR4 ;  /* 0x00000004ff117e24 */ /* 0x000fe4000f8e00ff */
[----:B------:R-:W-:Y:S02]  /*12da0*/  IMAD.U32 R18, RZ, RZ, UR5 ;  /* 0x00000005ff127e24 */ /* 0x000fe4000f8e00ff */
[----:B------:R-:W-:-:S07]  /*12db0*/  IMAD.U32 R19, RZ, RZ, UR6 ;  /* 0x00000006ff137e24 */ /* 0x000fce000f8e00ff */
.L_x_2607:
        /* <DEDUP_REMOVED lines=12> */
.L_x_2596:
[----:B------:R-:W-:Y:S02]  /*12e80*/  ULDC UR4, c[0x0][0xc3c] ;  /* 0x00030f0000047ab9 */ /* 0x000fe40000000800 */
[----:B---3--:R-:W-:-:S13]  /*12e90*/  ISETP.GE.AND P0, PT, R19, UR4, PT ;  /* 0x0000000413007c0c */ /* 0x008fda000bf06270 */
[----:B------:R-:W-:Y:S05]  /*12ea0*/  @!P0 BRA `(.L_x_2608) ;  /* 0xffffffa800d48947 */ /* 0x000fea000383ffff */
[----:B------:R-:W-:Y:S05]  /*12eb0*/  BSYNC B8 ;  /* 0x0000000000087941 */ /* 0x000fea0003800000 */
.L_x_2506:
[----:B0-----:R-:W3:Y:S01]  /*12ec0*/  LDL.LU R0, [R1+0x48] ;  /* 0x0000480001007983 */ /* 0x001ee20000300800 */
[----:B------:R-:W-:Y:S01]  /*12ed0*/  BSSY B0, `(.L_x_2609) ;  /* 0x000000b000007945 */ /* 0x000fe20003800000 */
[----:B------:R-:W0:Y:S01]  /*12ee0*/  S2R R5, SR_CgaCtaId ;  /* 0x0000000000057919 */ /* 0x000e220000008800 */
[----:B---3--:R-:W-:-:S05]  /*12ef0*/  VIADD R0, R0, 0x1 ;  /* 0x0000000100007836 */ /* 0x008fca0000000000 */
[----:B------:R-:W-:-:S04]  /*12f00*/  LEA.HI R2, R0, R0, RZ, 0x1 ;  /* 0x0000000000027211 */ /* 0x000fc800078f08ff */
[----:B------:R-:W-:-:S05]  /*12f10*/  LOP3.LUT R3, R2, 0xfffffffe, RZ, 0xc0, !PT ;  /* 0xfffffffe02037812 */ /* 0x000fca00078ec0ff */
[----:B------:R-:W-:Y:S01]  /*12f20*/  IMAD.IADD R3, R0, 0x1, -R3 ;  /* 0x0000000100037824 */ /* 0x000fe200078e0a03 */
[----:B------:R-:W-:-:S04]  /*12f30*/  MOV R0, 0x400 ;  /* 0x0000040000007802 */ /* 0x000fc80000000f00 */
[----:B0-----:R-:W-:Y:S02]  /*12f40*/  LEA R0, R5, R0, 0x18 ;  /* 0x0000000005007211 */ /* 0x001fe400078ec0ff */
[----:B------:R-:W-:-:S04]  /*12f50*/  SHF.L.U32 R3, R3, 0x1f, RZ ;  /* 0x0000001f03037819 */ /* 0x000fc800000006ff */
[----:B------:R-:W0:Y:S02]  /*12f60*/  SYNCS.PHASECHK.TRANS64.TRYWAIT P0, [R0+URZ+0x34820], R3 ;  /* 0x03482003000075a7 */ /* 0x000e24000800017f */
[----:B0-----:R-:W-:Y:S05]  /*12f70*/  @!P0 BRA `(.L_x_2610) ;  /* 0x0000001c00cc8947 */ /* 0x001fea0003800000 */
.L_x_2679:
[----:B------:R-:W-:Y:S05]  /*12f80*/  BSYNC B0 ;  /* 0x0000000000007941 */ /* 0x000fea0003800000 */
.L_x_2609:
[----:B------:R-:W-:-:S03]  /*12f90*/  UMOV UR4, 0xffffffff ;  /* 0xffffffff00047882 */ /* 0x000fc60000000000 */
[----:B------:R-:W-:Y:S05]  /*12fa0*/  BRA.DIV UR4, `(.L_x_2611) ;  /* 0x0000001e04d47947 */ /* 0x000fea000b800000 */
[----:B------:R-:W3:Y:S02]  /*12fb0*/  S2R R2, SR_TID.X ;  /* 0x0000000000027919 */ /* 0x000ee40000002100 */
[----:B---3--:R-:W-:-:S04]  /*12fc0*/  SHF.R.U32.HI R2, RZ, 0x5, R2 ;  /* 0x00000005ff027819 */ /* 0x008fc80000011602 */
[----:B------:R-:W-:-:S05]  /*12fd0*/  LOP3.LUT R2, R2, 0x3, RZ, 0xc0, !PT ;  /* 0x0000000302027812 */ /* 0x000fca00078ec0ff */
[----:B------:R3:W0:Y:S02]  /*12fe0*/  SHFL.IDX PT, R14, R2, RZ, 0x1f ;  /* 0x00001fff020e7589 */ /* 0x00062400000e0000 */
.L_x_2682:
[----:B0-----:R-:W-:Y:S01]  /*12ff0*/  ISETP.NE.AND P0, PT, R14, RZ, PT ;  /* 0x000000ff0e00720c */ /* 0x001fe20003f05270 */
[----:B------:R-:W-:-:S12]  /*13000*/  BSSY B0, `(.L_x_2612) ;  /* 0x0000027000007945 */ /* 0x000fd80003800000 */
[----:B------:R-:W-:Y:S05]  /*13010*/  @P0 BRA `(.L_x_2613) ;  /* 0x0000000000940947 */ /* 0x000fea0003800000 */
[----:B------:R-:W-:-:S03]  /*13020*/  UMOV UR4, 0xffffffff ;  /* 0xffffffff00047882 */ /* 0x000fc60000000000 */
[----:B------:R-:W-:Y:S05]  /*13030*/  BRA.DIV UR4, `(.L_x_2614) ;  /* 0x0000001e04e47947 */ /* 0x000fea000b800000 */
[----:B------:R-:W-:-:S13]  /*13040*/  ELECT P6, URZ, PT ;  /* 0x00000000003f782f */ /* 0x000fda00038c0000 */
.L_x_2685:
[----:B------:R-:W-:Y:S05]  /*13050*/  @!P6 BRA `(.L_x_2613) ;  /* 0x000000000084e947 */ /* 0x000fea0003800000 */
[----:B---3--:R-:W3:Y:S02]  /*13060*/  LDL.LU R2, [R1+0x54] ;  /* 0x0000540001027983 */ /* 0x008ee40000300800 */
[----:B---3--:R-:W-:-:S04]  /*13070*/  LOP3.LUT R2, R2, 0x2, RZ, 0xfc, !PT ;  /* 0x0000000202027812 */ /* 0x008fc800078efcff */
[----:B------:R-:W-:-:S13]  /*13080*/  ISETP.NE.AND P2, PT, R2, 0x3, PT ;  /* 0x000000030200780c */ /* 0x000fda0003f45270 */
[----:B------:R-:W-:Y:S05]  /*13090*/  @!P2 BRA `(.L_x_2615) ;  /* 0x000000000004a947 */ /* 0x000fea0003800000 */
[----:B------:R-:W-:Y:S01]  /*130a0*/  BPT.TRAP 0x1 ;  /* 0x000000040000795c */ /* 0x000fe20000300000 */
.L_x_2615:
[----:B------:R-:W3:Y:S04]  /*130b0*/  LDL R3, [R1+0x8] ;  /* 0x0000080001037983 */ /* 0x000ee80000100800 */
[----:B--2-4-:R-:W2:Y:S01]  /*130c0*/  LDL.LU R7, [R1+0x14] ;  /* 0x0000140001077983 */ /* 0x014ea20000300800 */
[----:B------:R-:W-:-:S04]  /*130d0*/  VIADD R2, R0, 0x34840 ;  /* 0x0003484000027836 */ /* 0x000fc80000000000 */
[C---:B---3--:R-:W-:Y:S02]  /*130e0*/  IMAD R6, R3.reuse, 0x8, R2 ;  /* 0x0000000803067824 */ /* 0x048fe400078e0202 */
        /* <DEDUP_REMOVED lines=10> */
.L_x_2686:
[----:B------:R-:W2:Y:S02]  /*13190*/  SYNCS.PHASECHK.TRANS64.TRYWAIT P0, [R7+URZ], R2 ;  /* 0x00000002070075a7 */ /* 0x000ea4000800017f */
[----:B--2---:R-:W-:Y:S05]  /*131a0*/  @!P0 BRA `(.L_x_2617) ;  /* 0x0000001c00bc8947 */ /* 0x004fea0003800000 */
.L_x_2687:
[----:B------:R-:W-:Y:S05]  /*131b0*/  @!P2 BRA `(.L_x_2618) ;  /* 0x000000000004a947 */ /* 0x000fea0003800000 */
[----:B------:R-:W-:Y:S01]  /*131c0*/  BPT.TRAP 0x1 ;  /* 0x000000040000795c */ /* 0x000fe20000300000 */
.L_x_2618:
[----:B------:R-:W3:Y:S01]  /*131d0*/  LDL.LU R4, [R1+0x8] ;  /* 0x0000080001047983 */ /* 0x000ee20000300800 */
[----:B------:R-:W-:-:S04]  /*131e0*/  VIADD R0, R0, 0x34860 ;  /* 0x0003486000007836 */ /* 0x000fc80000000000 */
[----:B---3--:R-:W-:-:S04]  /*131f0*/  IMAD R4, R4, 0x8, R0 ;  /* 0x0000000804047824 */ /* 0x008fc800078e0200 */
[----:B------:R-:W3:Y:S02]  /*13200*/  SYNCS.PHASECHK.TRANS64.TRYWAIT P0, [R4+URZ], R5 ;  /* 0x00000005040075a7 */ /* 0x000ee4000800017f */
[----:B---3--:R-:W-:Y:S05]  /*13210*/  @!P0 BRA `(.L_x_2619) ;  /* 0x0000001c00b48947 */ /* 0x008fea0003800000 */
.L_x_2688:
[----:B------:R-:W-:-:S07]  /*13220*/  IMAD R3, R3, 0x8, R0 ;  /* 0x0000000803037824 */ /* 0x000fce00078e0200 */
.L_x_2620:
[----:B----4-:R4:W0:Y:S02]  /*13230*/  SYNCS.PHASECHK.TRANS64.TRYWAIT P0, [R3+URZ], R2 ;  /* 0x00000002030075a7 */ /* 0x010824000800017f */
[----:B0-----:R-:W-:Y:S05]  /*13240*/  @!P0 NANOSLEEP.SYNCS 0x989680 ;  /* 0x009896800000895d */ /* 0x001fea0003900000 */
[----:B------:R-:W0:Y:S02]  /*13250*/  @!P0 SYNCS.PHASECHK.TRANS64 P0, [R3+URZ], R2 ;  /* 0x00000002030085a7 */ /* 0x000e24000800007f */
[----:B0-----:R-:W-:Y:S05]  /*13260*/  @!P0 BRA `(.L_x_2620) ;  /* 0xfffffffc00f08947 */ /* 0x001fea000383ffff */
.L_x_2613:
[----:B------:R-:W-:Y:S05]  /*13270*/  BSYNC B0 ;  /* 0x0000000000007941 */ /* 0x000fea0003800000 */
.L_x_2612:
[----:B------:R-:W-:Y:S05]  /*13280*/  EXIT ;  /* 0x000000000000794d */ /* 0x000fea0003800000 */
.L_x_2448:
[----:B0-----:R-:W-:-:S04]  /*13290*/  IMAD.U32 R3, RZ, RZ, UR37 ;  /* 0x00000025ff037e24 */ /* 0x001fc8000f8e00ff */
[----:B------:R0:W1:Y:S03]  /*132a0*/  SYNCS.PHASECHK.TRANS64.TRYWAIT P1, [R3+URZ+0x34800], R0 ;  /* 0x03480000030075a7 */ /* 0x000066000802017f */
[----:B-1----:R-:W-:Y:S05]  /*132b0*/  @!P1 NANOSLEEP.SYNCS 0x989680 ;  /* 0x009896800000995d */ /* 0x002fea0003900000 */
[----:B------:R-:W1:Y:S02]  /*132c0*/  @!P1 SYNCS.PHASECHK.TRANS64 P1, [R3+URZ+0x34800], R0 ;  /* 0x03480000030095a7 */ /* 0x000e64000802007f */
[----:B-1----:R-:W-:Y:S05]  /*132d0*/  @!P1 BRA `(.L_x_2448) ;  /* 0xfffffffc00ec9947 */ /* 0x002fea000383ffff */
[----:B------:R-:W-:Y:S05]  /*132e0*/  BRA `(.L_x_2621) ;  /* 0xfffffee400107947 */ /* 0x000fea000383ffff */
.L_x_2452:
[----:B-1----:R1:W2:Y:S02]  /*132f0*/  SYNCS.PHASECHK.TRANS64.TRYWAIT P2, [R0+URZ+0x34830], R3 ;  /* 0x03483003000075a7 */ /* 0x0022a4000804017f */
[----:B--2---:R-:W-:Y:S05]  /*13300*/  @!P2 NANOSLEEP.SYNCS 0x989680 ;  /* 0x009896800000a95d */ /* 0x004fea0003900000 */
[----:B------:R-:W2:Y:S02]  /*13310*/  @!P2 SYNCS.PHASECHK.TRANS64 P2, [R0+URZ+0x34830], R3 ;  /* 0x034830030000a5a7 */ /* 0x000ea4000804007f */
[----:B--2---:R-:W-:Y:S05]  /*13320*/  @!P2 BRA `(.L_x_2452) ;  /* 0xfffffffc00f0a947 */ /* 0x004fea000383ffff */
[----:B------:R-:W-:Y:S05]  /*13330*/  BRA `(.L_x_2451) ;  /* 0xfffffee400347947 */ /* 0x000fea000383ffff */
.L_x_2457:
[----:B-1----:R-:W-:-:S04]  /*13340*/  IMAD.U32 R6, RZ, RZ, UR59 ;  /* 0x0000003bff067e24 */ /* 0x002fc8000f8e00ff */
[----:B------:R1:W2:Y:S03]  /*13350*/  SYNCS.PHASECHK.TRANS64.TRYWAIT P3, [R6+URZ+0x34830], R5 ;  /* 0x03483005060075a7 */ /* 0x0002a6000806017f */
[----:B--2---:R-:W-:Y:S05]  /*13360*/  @!P3 NANOSLEEP.SYNCS 0x989680 ;  /* 0x009896800000b95d */ /* 0x004fea0003900000 */
[----:B------:R-:W2:Y:S02]  /*13370*/  @!P3 SYNCS.PHASECHK.TRANS64 P3, [R6+URZ+0x34830], R5 ;  /* 0x034830050600b5a7 */ /* 0x000ea4000806007f */
[----:B--2---:R-:W-:Y:S05]  /*13380*/  @!P3 BRA `(.L_x_2457) ;  /* 0xfffffffc00ecb947 */ /* 0x004fea000383ffff */
[----:B------:R-:W-:Y:S05]  /*13390*/  BRA `(.L_x_2456) ;  /* 0xffffff1000a47947 */ /* 0x000fea000383ffff */
.L_x_2461:
[----:B01----:R-:W-:-:S04]  /*133a0*/  IMAD.U32 R5, RZ, RZ, UR7 ;  /* 0x00000007ff057e24 */ /* 0x003fc8000f8e00ff */
[----:B------:R0:W1:Y:S03]  /*133b0*/  SYNCS.PHASECHK.TRANS64.TRYWAIT P3, [R5+URZ+0x34850], R0 ;  /* 0x03485000050075a7 */ /* 0x000066000806017f */
[----:B-1----:R-:W-:Y:S05]  /*133c0*/  @!P3 NANOSLEEP.SYNCS 0x989680 ;  /* 0x009896800000b95d */ /* 0x002fea0003900000 */
[----:B------:R-:W1:Y:S02]  /*133d0*/  @!P3 SYNCS.PHASECHK.TRANS64 P3, [R5+URZ+0x34850], R0 ;  /* 0x034850000500b5a7 */ /* 0x000e64000806007f */
[----:B-1----:R-:W-:Y:S05]  /*133e0*/  @!P3 BRA `(.L_x_2461) ;  /* 0xfffffffc00ecb947 */ /* 0x002fea000383ffff */
[----:B------:R-:W-:Y:S05]  /*133f0*/  BRA `(.L_x_2460) ;  /* 0xffffff1800a87947 */ /* 0x000fea000383ffff */
.L_x_2467:
[----:B-1----:R-:W-:-:S04]  /*13400*/  MOV R6, UR6 ;  /* 0x0000000600067c02 */ /* 0x002fc80008000f00 */
[----:B------:R1:W2:Y:S03]  /*13410*/  SYNCS.PHASECHK.TRANS64.TRYWAIT P2, [R6+URZ+0x34830], R5 ;  /* 0x03483005060075a7 */ /* 0x0002a6000804017f */
[----:B--2---:R-:W-:Y:S05]  /*13420*/  @!P2 NANOSLEEP.SYNCS 0x989680 ;  /* 0x009896800000a95d */ /* 0x004fea0003900000 */
[----:B------:R-:W2:Y:S02]  /*13430*/  @!P2 SYNCS.PHASECHK.TRANS64 P2, [R6+URZ+0x34830], R5 ;  /* 0x034830050600a5a7 */ /* 0x000ea4000804007f */
[----:B--2---:R-:W-:Y:S05]  /*13440*/  @!P2 BRA `(.L_x_2467) ;  /* 0xfffffffc00eca947 */ /* 0x004fea000383ffff */
[----:B------:R-:W-:Y:S05]  /*13450*/  BRA `(.L_x_2466) ;  /* 0xffffff4000ec7947 */ /* 0x000fea000383ffff */
.L_x_2471:
[----:B01----:R-:W-:-:S04]  /*13460*/  IMAD.U32 R5, RZ, RZ, UR7 ;  /* 0x00000007ff057e24 */ /* 0x003fc8000f8e00ff */
[----:B------:R0:W1:Y:S03]  /*13470*/  SYNCS.PHASECHK.TRANS64.TRYWAIT P2, [R5+URZ+0x34850], R0 ;  /* 0x03485000050075a7 */ /* 0x000066000804017f */
[----:B-1----:R-:W-:Y:S05]  /*13480*/  @!P2 NANOSLEEP.SYNCS 0x989680 ;  /* 0x009896800000a95d */ /* 0x002fea0003900000 */
[----:B------:R-:W1:Y:S02]  /*13490*/  @!P2 SYNCS.PHASECHK.TRANS64 P2, [R5+URZ+0x34850], R0 ;  /* 0x034850000500a5a7 */ /* 0x000e64000804007f */
[----:B-1----:R-:W-:Y:S05]  /*134a0*/  @!P2 BRA `(.L_x_2471) ;  /* 0xfffffffc00eca947 */ /* 0x002fea000383ffff */
[----:B------:R-:W-:Y:S05]  /*134b0*/  BRA `(.L_x_2470) ;  /* 0xffffff4800f07947 */ /* 0x000fea000383ffff */
.L_x_2476:
[----:B-1----:R-:W-:-:S04]  /*134c0*/  IMAD.U32 R7, RZ, RZ, UR5 ;  /* 0x00000005ff077e24 */ /* 0x002fc8000f8e00ff */
[----:B------:R1:W2:Y:S03]  /*134d0*/  SYNCS.PHASECHK.TRANS64.TRYWAIT P0, [R7+URZ+0x34850], R0 ;  /* 0x03485000070075a7 */ /* 0x0002a6000800017f */
[----:B--2---:R-:W-:Y:S05]  /*134e0*/  @!P0 NANOSLEEP.SYNCS 0x989680 ;  /* 0x009896800000895d */ /* 0x004fea0003900000 */
[----:B------:R-:W2:Y:S02]  /*134f0*/  @!P0 SYNCS.PHASECHK.TRANS64 P0, [R7+URZ+0x34850], R0 ;  /* 0x03485000070085a7 */ /* 0x000ea4000800007f */
[----:B--2---:R-:W-:Y:S05]  /*13500*/  @!P0 BRA `(.L_x_2476) ;  /* 0xfffffffc00ec8947 */ /* 0x004fea000383ffff */
[----:B------:R-:W-:Y:S05]  /*13510*/  BRA `(.L_x_2475) ;  /* 0xffffff6c00c07947 */ /* 0x000fea000383ffff */
.L_x_2518:
        /* <DEDUP_REMOVED lines=11> */
.L_x_2623:
[----:B------:R-:W-:Y:S05]  /*135d0*/  BSYNC B0 ;  /* 0x0000000000007941 */ /* 0x000fea0003800000 */
.L_x_2622:
[----:B------:R-:W-:Y:S05]  /*135e0*/  BRA `(.L_x_2624) ;  /* 0xffffffb000187947 */ /* 0x000fea000383ffff */
.L_x_2520:
[----:B------:R-:W-:Y:S01]  /*135f0*/  BSSY B0, `(.L_x_2625) ;  /* 0x0000006000007945 */ /* 0x000fe20003800000 */
[----:B------:R-:W-:-:S07]  /*13600*/  IMAD.MOV.U32 R15, RZ, RZ, -0x1 ;  /* 0xffffffffff0f7424 */ /* 0x000fce00078e00ff */
[----:B0123--:R-:W-:Y:S05]  /*13610*/  WARPSYNC.COLLECTIVE R15, `(.L_x_2626) ;  /* 0x000000000f0c7348 */ /* 0x00ffea0003c00000 */
[----:B------:R-:W-:Y:S02]  /*13620*/  ELECT P6, UR62, PT ;  /* 0x00000000003e782f */ /* 0x000fe400038c0000 */
[----:B------:R-:W-:Y:S01]  /*13630*/  MOV R14, UR62 ;  /* 0x0000003e000e7c02 */ /* 0x000fe20008000f00 */
[----:B0123--:R-:W-:Y:S10]  /*13640*/  ENDCOLLECTIVE ;  /* 0x000000000000791b */ /* 0x00fff40003800000 */
.L_x_2626:
[----:B------:R-:W-:Y:S05]  /*13650*/  BSYNC B0 ;  /* 0x0000000000007941 */ /* 0x000fea0003800000 */
.L_x_2625:
[----:B------:R-:W-:Y:S05]  /*13660*/  BRA `(.L_x_2627) ;  /* 0xffffffb000207947 */ /* 0x000fea000383ffff */
.L_x_2522:
[----:B---3--:R3:W4:Y:S02]  /*13670*/  SYNCS.PHASECHK.TRANS64.TRYWAIT P0, [R0+URZ+0x34840], R2 ;  /* 0x03484002000075a7 */ /* 0x008724000800017f */
[----:B----4-:R-:W-:Y:S05]  /*13680*/  @!P0 NANOSLEEP.SYNCS 0x989680 ;  /* 0x009896800000895d */ /* 0x010fea0003900000 */
[----:B------:R-:W4:Y:S02]  /*13690*/  @!P0 SYNCS.PHASECHK.TRANS64 P0, [R0+URZ+0x34840], R2 ;  /* 0x03484002000085a7 */ /* 0x000f24000800007f */
[----:B----4-:R-:W-:Y:S05]  /*136a0*/  @!P0 BRA `(.L_x_2522) ;  /* 0xfffffffc00f08947 */ /* 0x010fea000383ffff */
[----:B------:R-:W-:Y:S05]  /*136b0*/  BRA `(.L_x_2628) ;  /* 0xffffffb0008c7947 */ /* 0x000fea000383ffff */
.L_x_2526:
[----:B------:R-:W2:Y:S01]  /*136c0*/  LDL.LU R11, [R1+0x34] ;  /* 0x00003400010b7983 */ /* 0x000ea20000300800 */
[----:B------:R-:W-:Y:S01]  /*136d0*/  IMAD.MOV.U32 R13, RZ, RZ, R0 ;  /* 0x000000ffff0d7224 */ /* 0x000fe200078e0000 */
[----:B------:R-:W-:Y:S01]  /*136e0*/  LOP3.LUT R8, R8, 0x7f, RZ, 0xc0, !PT ;  /* 0x0000007f08087812 */ /* 0x000fe200078ec0ff */
[----:B------:R-:W-:Y:S02]  /*136f0*/  IMAD.MOV.U32 R12, RZ, RZ, RZ ;  /* 0x000000ffff0c7224 */ /* 0x000fe400078e00ff */
[----:B------:R-:W-:Y:S01]  /*13700*/  IMAD.MOV.U32 R15, RZ, RZ, -0x1 ;  /* 0xffffffffff0f7424 */ /* 0x000fe200078e00ff */
[----:B------:R-:W-:-:S05]  /*13710*/  SHF.R.U32.HI R6, RZ, 0x3, R8 ;  /* 0x00000003ff067819 */ /* 0x000fca0000011608 */
[----:B------:R-:W-:Y:S02]  /*13720*/  IMAD R17, R17, 0x80, R6 ;  /* 0x0000008011117824 */ /* 0x000fe400078e0206 */
[----:B--2---:R-:W-:Y:S02]  /*13730*/  IMAD R2, R11, R7, RZ ;  /* 0x000000070b027224 */ /* 0x004fe400078e02ff */
[----:B------:R-:W-:-:S03]  /*13740*/  IMAD.MOV.U32 R11, RZ, RZ, 0x181f ;  /* 0x0000181fff0b7424 */ /* 0x000fc600078e00ff */
[----:B------:R-:W-:-:S13]  /*13750*/  ISETP.GE.AND P3, PT, R17, R2, PT ;  /* 0x000000021100720c */ /* 0x000fda0003f66270 */
[----:B-----5:R-:W-:Y:S05]  /*13760*/  WARPSYNC.COLLECTIVE R15, `(.L_x_2629) ;  /* 0x000000000f087348 */ /* 0x020fea0003c00000 */
[----:B------:R0:W1:Y:S02]  /*13770*/  SHFL.IDX P6, R14, R13, R12, R11 ;  /* 0x0000000c0d0e7389 */ /* 0x00006400000c000b */
[----:B01---5:R-:W-:Y:S01]  /*13780*/  ENDCOLLECTIVE ;  /* 0x000000000000791b */ /* 0x023fe20003800000 */
.L_x_2629:
[----:B------:R-:W-:Y:S02]  /*13790*/  IMAD.MOV.U32 R13, RZ, RZ, R3 ;  /* 0x000000ffff0d7224 */ /* 0x000fe400078e0003 */
[----:B------:R-:W-:-:S07]  /*137a0*/  IMAD.MOV.U32 R4, RZ, RZ, R14 ;  /* 0x000000ffff047224 */ /* 0x000fce00078e000e */
[----:B------:R-:W-:Y:S05]  /*137b0*/  WARPSYNC.COLLECTIVE R15, `(.L_x_2630) ;  /* 0x000000000f087348 */ /* 0x000fea0003c00000 */
[----:B------:R0:W1:Y:S02]  /*137c0*/  SHFL.IDX P6, R14, R13, R12, R11 ;  /* 0x0000000c0d0e7389 */ /* 0x00006400000c000b */
[----:B01----:R-:W-:Y:S01]  /*137d0*/  ENDCOLLECTIVE ;  /* 0x000000000000791b */ /* 0x003fe20003800000 */
.L_x_2630:
[----:B------:R-:W-:Y:S02]  /*137e0*/  IMAD.MOV.U32 R13, RZ, RZ, R0 ;  /* 0x000000ffff0d7224 */ /* 0x000fe400078e0000 */
[----:B------:R-:W-:Y:S02]  /*137f0*/  IMAD.MOV.U32 R12, RZ, RZ, 0x1 ;  /* 0x00000001ff0c7424 */ /* 0x000fe400078e00ff */
[----:B------:R-:W-:-:S07]  /*13800*/  IMAD.MOV.U32 R5, RZ, RZ, R14 ;  /* 0x000000ffff057224 */ /* 0x000fce00078e000e */
[----:B------:R-:W-:Y:S05]  /*13810*/  WARPSYNC.COLLECTIVE R15, `(.L_x_2631) ;  /* 0x000000000f087348 */ /* 0x000fea0003c00000 */
[----:B------:R0:W1:Y:S02]  /*13820*/  SHFL.IDX P6, R14, R13, R12, R11 ;  /* 0x0000000c0d0e7389 */ /* 0x00006400000c000b */
[----:B01----:R-:W-:Y:S01]  /*13830*/  ENDCOLLECTIVE ;  /* 0x000000000000791b */ /* 0x003fe20003800000 */
.L_x_2631:
[----:B------:R-:W-:-:S04]  /*13840*/  @!P3 LEA R5, P5, R10, R5, 0x1 ;  /* 0x000000050a05b211 */ /* 0x000fc800078a08ff */
[----:B------:R-:W-:-:S04]  /*13850*/  @!P3 IADD3.X R4, RZ, R4, RZ, P5, !PT ;  /* 0x00000004ff04b210 */ /* 0x000fc80002ffe4ff */
[----:B------:R-:W-:Y:S01]  /*13860*/  @!P3 LOP3.LUT R5, R5, R4, RZ, 0x3c, !PT ;  /* 0x000000040505b212 */ /* 0x000fe200078e3cff */
[----:B------:R-:W-:-:S03]  /*13870*/  IMAD.MOV.U32 R13, RZ, RZ, R3 ;  /* 0x000000ffff0d7224 */ /* 0x000fc600078e0003 */
[----:B------:R-:W-:-:S04]  /*13880*/  @!P3 LOP3.LUT R4, R5, R4, RZ, 0x3c, !PT ;  /* 0x000000040504b212 */ /* 0x000fc800078e3cff */
[----:B------:R-:W-:Y:S01]  /*13890*/  @!P3 LOP3.LUT R5, R5, R4, RZ, 0x3c, !PT ;  /* 0x000000040505b212 */ /* 0x000fe200078e3cff */
[----:B------:R-:W-:-:S04]  /*138a0*/  IMAD.MOV.U32 R8, RZ, RZ, R14 ;  /* 0x000000ffff087224 */ /* 0x000fc800078e000e */
[----:B------:R-:W-:Y:S01]  /*138b0*/  @!PT LDS RZ, [RZ] ;  /* 0x00000000fffff984 */ /* 0x000fe20000000800 */
[----:B------:R-:W-:Y:S01]  /*138c0*/  @!PT LDS RZ, [RZ] ;  /* 0x00000000fffff984 */ /* 0x000fe20000000800 */
[----:B------:R-:W-:Y:S01]  /*138d0*/  @!PT LDS RZ, [RZ] ;  /* 0x00000000fffff984 */ /* 0x000fe20000000800 */
[----:B------:R0:W-:Y:S03]  /*138e0*/  @!P3 LDGSTS.E.BYPASS.LTC128B.128 [R9+0x10400], desc[UR56][R4.64], !P2 ;  /* 0x104000000409bfae */ /* 0x0001e6000d101d78 */
[----:B0-----:R-:W-:Y:S05]  /*138f0*/  WARPSYNC.COLLECTIVE R15, `(.L_x_2632) ;  /* 0x000000000f087348 */ /* 0x001fea0003c00000 */
[----:B------:R1:W2:Y:S02]  /*13900*/  SHFL.IDX P6, R14, R13, R12, R11 ;  /* 0x0000000c0d0e7389 */ /* 0x0002a400000c000b */
[----:B012---:R-:W-:Y:S01]  /*13910*/  ENDCOLLECTIVE ;  /* 0x000000000000791b */ /* 0x007fe20003800000 */
.L_x_2632:
[----:B------:R-:W-:Y:S01]  /*13920*/  @!PT LDS RZ, [RZ] ;  /* 0x00000000fffff984 */ /* 0x000fe20000000800 */
[----:B------:R-:W-:Y:S01]  /*13930*/  @!PT LDS RZ, [RZ] ;  /* 0x00000000fffff984 */ /* 0x000fe20000000800 */
[----:B------:R-:W-:Y:S01]  /*13940*/  @!PT LDS RZ, [RZ] ;  /* 0x00000000fffff984 */ /* 0x000fe20000000800 */
[----:B------:R-:W-:Y:S04]  /*13950*/  @!P3 LDGSTS.E.BYPASS.LTC128B.128 [R9+0x14400], desc[UR56][R4.64+0x80], !P1 ;  /* 0x144000800409bfae */ /* 0x000fe8000c901d78 */
[----:B------:R0:W-:Y:S01]  /*13960*/  @!P3 LDGSTS.E.BYPASS.LTC128B.128 [R9+0x18400], desc[UR56][R4.64+0x100], !P0 ;  /* 0x184001000409bfae */ /* 0x0001e2000c101d78 */
[----:B------:R-:W-:Y:S02]  /*13970*/  IMAD.MOV.U32 R13, RZ, RZ, R0 ;  /* 0x000000ffff0d7224 */ /* 0x000fe400078e0000 */
[----:B------:R-:W-:Y:S02]  /*13980*/  IMAD.MOV.U32 R12, RZ, RZ, 0x2 ;  /* 0x00000002ff0c7424 */ /* 0x000fe400078e00ff */
[----:B0-----:R-:W-:Y:S02]  /*13990*/  VIADD R4, R17, 0x10 ;  /* 0x0000001011047836 */ /* 0x001fe40000000000 */
[----:B------:R-:W-:-:S03]  /*139a0*/  IMAD.MOV.U32 R6, RZ, RZ, R14 ;  /* 0x000000ffff067224 */ /* 0x000fc600078e000e */
[----:B------:R-:W-:-:S13]  /*139b0*/  ISETP.GE.AND P3, PT, R4, R2, PT ;  /* 0x000000020400720c */ /* 0x000fda0003f66270 */
[----:B------:R-:W-:Y:S05]  /*139c0*/  WARPSYNC.COLLECTIVE R15, `(.L_x_2633) ;  /* 0x000000000f087348 */ /* 0x000fea0003c00000 */
[----:B------:R0:W1:Y:S02]  /*139d0*/  SHFL.IDX P6, R14, R13, R12, R11 ;  /* 0x0000000c0d0e7389 */ /* 0x00006400000c000b */
[----:B01----:R-:W-:Y:S01]  /*139e0*/  ENDCOLLECTIVE ;  /* 0x000000000000791b */ /* 0x003fe20003800000 */
.L_x_2633:
[----:B------:R-:W-:Y:S01]  /*139f0*/  @!P3 LEA R7, P5, R10, R6, 0x1 ;  /* 0x000000060a07b211 */ /* 0x000fe200078a08ff */
[----:B------:R-:W-:-:S04]  /*13a00*/  IMAD.MOV.U32 R13, RZ, RZ, R3 ;  /* 0x000000ffff0d7224 */ /* 0x000fc800078e0003 */
[----:B------:R-:W-:Y:S02]  /*13a10*/  @!P3 IMAD.X R6, RZ, RZ, R8, P5 ;  /* 0x000000ffff06b224 */ /* 0x000fe400028e0608 */
[----:B------:R-:W-:Y:S02]  /*13a20*/  @!P3 IMAD.MOV.U32 R4, RZ, RZ, R7 ;  /* 0x000000ffff04b224 */ /* 0x000fe400078e0007 */
[----:B------:R-:W-:Y:S02]  /*13a30*/  @!P3 IMAD.MOV.U32 R5, RZ, RZ, R6 ;  /* 0x000000ffff05b224 */ /* 0x000fe400078e0006 */
[----:B------:R-:W-:-:S07]  /*13a40*/  IMAD.MOV.U32 R6, RZ, RZ, R14 ;  /* 0x000000ffff067224 */ /* 0x000fce00078e000e */
[----:B------:R-:W-:Y:S05]  /*13a50*/  WARPSYNC.COLLECTIVE R15, `(.L_x_2634) ;  /* 0x000000000f087348 */ /* 0x000fea0003c00000 */
[----:B------:R0:W1:Y:S02]  /*13a60*/  SHFL.IDX P6, R14, R13, R12, R11 ;  /* 0x0000000c0d0e7389 */ /* 0x00006400000c000b */
[----:B01----:R-:W-:Y:S01]  /*13a70*/  ENDCOLLECTIVE ;  /* 0x000000000000791b */ /* 0x003fe20003800000 */
.L_x_2634:
[----:B------:R-:W-:Y:S01]  /*13a80*/  @!PT LDS RZ, [RZ] ;  /* 0x00000000fffff984 */ /* 0x000fe20000000800 */
[----:B------:R-:W-:Y:S01]  /*13a90*/  @!PT LDS RZ, [RZ] ;  /* 0x00000000fffff984 */ /* 0x000fe20000000800 */
[----:B------:R-:W-:Y:S01]  /*13aa0*/  @!PT LDS RZ, [RZ] ;  /* 0x00000000fffff984 */ /* 0x000fe20000000800 */
[----:B------:R-:W-:Y:S04]  /*13ab0*/  @!P3 LDGSTS.E.BYPASS.LTC128B.128 [R9+0x10c00], desc[UR56][R4.64], !P2 ;  /* 0x10c000000409bfae */ /* 0x000fe8000d101d78 */
[----:B------:R-:W-:Y:S04]  /*13ac0*/  @!P3 LDGSTS.E.BYPASS.LTC128B.128 [R9+0x14c00], desc[UR56][R4.64+0x80], !P1 ;  /* 0x14c000800409bfae */ /* 0x000fe8000c901d78 */
[----:B------:R0:W-:Y:S01]  /*13ad0*/  @!P3 LDGSTS.E.BYPASS.LTC128B.128 [R9+0x18c00], desc[UR56][R4.64+0x100], !P0 ;  /* 0x18c001000409bfae */ /* 0x0001e2000c101d78 */
[----:B------:R-:W-:Y:S02]  /*13ae0*/  IMAD.MOV.U32 R13, RZ, RZ, R0 ;  /* 0x000000ffff0d7224 */ /* 0x000fe400078e0000 */
[----:B------:R-:W-:-:S02]  /*13af0*/  IMAD.MOV.U32 R12, RZ, RZ, 0x3 ;  /* 0x00000003ff0c7424 */ /* 0x000fc400078e00ff */
[----:B0-----:R-:W-:Y:S02]  /*13b00*/  VIADD R4, R17, 0x20 ;  /* 0x0000002011047836 */ /* 0x001fe40000000000 */
[----:B------:R-:W-:-:S07]  /*13b10*/  IMAD.MOV.U32 R7, RZ, RZ, R14 ;  /* 0x000000ffff077224 */ /* 0x000fce00078e000e */
[----:B------:R-:W-:Y:S05]  /*13b20*/  WARPSYNC.COLLECTIVE R15, `(.L_x_2635) ;  /* 0x000000000f087348 */ /* 0x000fea0003c00000 */
[----:B------:R0:W1:Y:S02]  /*13b30*/  SHFL.IDX P6, R14, R13, R12, R11 ;  /* 0x0000000c0d0e7389 */ /* 0x00006400000c000b */
[----:B01----:R-:W-:Y:S01]  /*13b40*/  ENDCOLLECTIVE ;  /* 0x000000000000791b */ /* 0x003fe20003800000 */
.L_x_2635:
[----:B------:R-:W-:-:S13]  /*13b50*/  ISETP.GE.AND P3, PT, R4, R2, PT ;  /* 0x000000020400720c */ /* 0x000fda0003f66270 */
[----:B------:R-:W-:Y:S01]  /*13b60*/  @!P3 LEA R7, P4, R10, R7, 0x1 ;  /* 0x000000070a07b211 */ /* 0x000fe200078808ff */
[----:B------:R-:W-:-:S03]  /*13b70*/  IMAD.MOV.U32 R13, RZ, RZ, R3 ;  /* 0x000000ffff0d7224 */ /* 0x000fc600078e0003 */
[----:B------:R-:W-:-:S05]  /*13b80*/  @!P3 IADD3.X R4, RZ, R6, RZ, P4, !PT ;  /* 0x00000006ff04b210 */ /* 0x000fca00027fe4ff */
[----:B------:R-:W-:Y:S02]  /*13b90*/  @!P3 IMAD.MOV.U32 R5, RZ, RZ, R4 ;  /* 0x000000ffff05b224 */ /* 0x000fe400078e0004 */
[----:B------:R-:W-:Y:S02]  /*13ba0*/  @!P3 IMAD.MOV.U32 R4, RZ, RZ, R7 ;  /* 0x000000ffff04b224 */ /* 0x000fe400078e0007 */
[----:B------:R-:W-:-:S03]  /*13bb0*/  VIADD R7, R17, 0x60 ;  /* 0x0000006011077836 */ /* 0x000fc60000000000 */
[----:B------:R-:W-:Y:S01]  /*13bc0*/  @!PT LDS RZ, [RZ] ;  /* 0x00000000fffff984 */ /* 0x000fe20000000800 */
[----:B------:R-:W-:Y:S01]  /*13bd0*/  @!PT LDS RZ, [RZ] ;  /* 0x00000000fffff984 */ /* 0x000fe20000000800 */
[----:B------:R-:W-:Y:S01]  /*13be0*/  @!PT LDS RZ, [RZ] ;  /* 0x00000000fffff984 */ /* 0x000fe20000000800 */
[----:B------:R-:W-:Y:S04]  /*13bf0*/  @!P3 LDGSTS.E.BYPASS.LTC128B.128 [R9+0x11400], desc[UR56][R4.64], !P2 ;  /* 0x114000000409bfae */ /* 0x000fe8000d101d78 */
[----:B------:R-:W-:Y:S04]  /*13c00*/  @!P3 LDGSTS.E.BYPASS.LTC128B.128 [R9+0x15400], desc[UR56][R4.64+0x80], !P1 ;  /* 0x154000800409bfae */ /* 0x000fe8000c901d78 */
[----:B------:R0:W-:Y:S02]  /*13c10*/  @!P3 LDGSTS.E.BYPASS.LTC128B.128 [R9+0x19400], desc[UR56][R4.64+0x100], !P0 ;  /* 0x194001000409bfae */ /* 0x0001e4000c101d78 */
[----:B0-----:R-:W-:-:S05]  /*13c20*/  VIADD R4, R17, 0x30 ;  /* 0x0000003011047836 */ /* 0x001fca0000000000 */
[----:B------:R-:W-:Y:S01]  /*13c30*/  ISETP.GE.AND P3, PT, R4, R2, PT ;  /* 0x000000020400720c */ /* 0x000fe20003f66270 */
[----:B------:R-:W-:-:S12]  /*13c40*/  IMAD.MOV.U32 R4, RZ, RZ, R14 ;  /* 0x000000ffff047224 */ /* 0x000fd800078e000e */
[----:B------:R-:W-:Y:S05]  /*13c50*/  WARPSYNC.COLLECTIVE R15, `(.L_x_2636) ;  /* 0x000000000f087348 */ /* 0x000fea0003c00000 */
[----:B------:R0:W1:Y:S02]  /*13c60*/  SHFL.IDX P6, R14, R13, R12, R11 ;  /* 0x0000000c0d0e7389 */ /* 0x00006400000c000b */
[----:B01----:R-:W-:Y:S01]  /*13c70*/  ENDCOLLECTIVE ;  /* 0x000000000000791b */ /* 0x003fe20003800000 */
.L_x_2636:
[----:B------:R-:W-:Y:S02]  /*13c80*/  IMAD.MOV.U32 R13, RZ, RZ, R0 ;  /* 0x000000ffff0d7224 */ /* 0x000fe400078e0000 */
[----:B------:R-:W-:Y:S02]  /*13c90*/  IMAD.MOV.U32 R12, RZ, RZ, 0x4 ;  /* 0x00000004ff0c7424 */ /* 0x000fe400078e00ff */
[----:B------:R-:W-:-:S07]  /*13ca0*/  IMAD.MOV.U32 R5, RZ, RZ, R14 ;  /* 0x000000ffff057224 */ /* 0x000fce00078e000e */
[----:B------:R-:W-:Y:S05]  /*13cb0*/  WARPSYNC.COLLECTIVE R15, `(.L_x_2637) ;  /* 0x000000000f087348 */ /* 0x000fea0003c00000 */
[----:B------:R0:W1:Y:S02]  /*13cc0*/  SHFL.IDX P6, R14, R13, R12, R11 ;  /* 0x0000000c0d0e7389 */ /* 0x00006400000c000b */
[----:B01----:R-:W-:Y:S01]  /*13cd0*/  ENDCOLLECTIVE ;  /* 0x000000000000791b */ /* 0x003fe20003800000 */
.L_x_2637:
        /* <DEDUP_REMOVED lines=18> */
.L_x_2638:
[----:B------:R-:W-:Y:S02]  /*13e00*/  IMAD.MOV.U32 R13, RZ, RZ, R0 ;  /* 0x000000ffff0d7224 */ /* 0x000fe400078e0000 */
[----:B------:R-:W-:Y:S02]  /*13e10*/  IMAD.MOV.U32 R12, RZ, RZ, 0x5 ;  /* 0x00000005ff0c7424 */ /* 0x000fe400078e00ff */
[----:B------:R-:W-:-:S07]  /*13e20*/  IMAD.MOV.U32 R5, RZ, RZ, R14 ;  /* 0x000000ffff057224 */ /* 0x000fce00078e000e */
[----:B------:R-:W-:Y:S05]  /*13e30*/  WARPSYNC.COLLECTIVE R15, `(.L_x_2639) ;  /* 0x000000000f087348 */ /* 0x000fea0003c00000 */
[----:B------:R0:W1:Y:S02]  /*13e40*/  SHFL.IDX P6, R14, R13, R12, R11 ;  /* 0x0000000c0d0e7389 */ /* 0x00006400000c000b */
[----:B01----:R-:W-:Y:S01]  /*13e50*/  ENDCOLLECTIVE ;  /* 0x000000000000791b */ /* 0x003fe20003800000 */
.L_x_2639:
[----:B------:R-:W-:-:S04]  /*13e60*/  @!P3 LEA R5, P4, R10, R5, 0x1 ;  /* 0x000000050a05b211 */ /* 0x000fc800078808ff */
[----:B------:R-:W-:-:S04]  /*13e70*/  @!P3 IADD3.X R4, RZ, R4, RZ, P4, !PT ;  /* 0x00000004ff04b210 */ /* 0x000fc800027fe4ff */
        /* <DEDUP_REMOVED lines=16> */
.L_x_2640:
[----:B------:R-:W-:Y:S02]  /*13f80*/  IMAD.MOV.U32 R13, RZ, RZ, R0 ;  /* 0x000000ffff0d7224 */ /* 0x000fe400078e0000 */
[----:B------:R-:W-:Y:S02]  /*13f90*/  IMAD.MOV.U32 R12, RZ, RZ, 0x6 ;  /* 0x00000006ff0c7424 */ /* 0x000fe400078e00ff */
[----:B------:R-:W-:-:S07]  /*13fa0*/  IMAD.MOV.U32 R5, RZ, RZ, R14 ;  /* 0x000000ffff057224 */ /* 0x000fce00078e000e */
[----:B------:R-:W-:Y:S05]  /*13fb0*/  WARPSYNC.COLLECTIVE R15, `(.L_x_2641) ;  /* 0x000000000f087348 */ /* 0x000fea0003c00000 */
[----:B------:R0:W1:Y:S02]  /*13fc0*/  SHFL.IDX P6, R14, R13, R12, R11 ;  /* 0x0000000c0d0e7389 */ /* 0x00006400000c000b */
[----:B01----:R-:W-:Y:S01]  /*13fd0*/  ENDCOLLECTIVE ;  /* 0x000000000000791b */ /* 0x003fe20003800000 */
.L_x_2641:
[----:B------:R-:W-:-:S05]  /*13fe0*/  @!P3 LEA R5, P4, R10, R5, 0x1 ;  /* 0x000000050a05b211 */ /* 0x000fca00078808ff */
[----:B------:R-:W-:Y:S01]  /*13ff0*/  @!P3 IMAD.X R4, RZ, RZ, R4, P4 ;  /* 0x000000ffff04b224 */ /* 0x000fe200020e0604 */
[----:B------:R-:W-:-:S04]  /*14000*/  ISETP.GE.AND P4, PT, R7, R2, PT ;  /* 0x000000020700720c */ /* 0x000fc80003f86270 */
        /* <DEDUP_REMOVED lines=14> */
.L_x_2642:
[----:B------:R-:W-:Y:S01]  /*140f0*/  IMAD.MOV.U32 R13, RZ, RZ, R0 ;  /* 0x000000ffff0d7224 */ /* 0x000fe200078e0000 */
[----:B------:R-:W-:Y:S01]  /*14100*/  MOV R12, 0x7 ;  /* 0x00000007000c7802 */ /* 0x000fe20000000f00 */
[----:B------:R-:W-:-:S07]  /*14110*/  IMAD.MOV.U32 R5, RZ, RZ, R14 ;  /* 0x000000ffff057224 */ /* 0x000fce00078e000e */
[----:B------:R-:W-:Y:S05]  /*14120*/  WARPSYNC.COLLECTIVE R15, `(.L_x_2643) ;  /* 0x000000000f087348 */ /* 0x000fea0003c00000 */
[----:B------:R0:W1:Y:S02]  /*14130*/  SHFL.IDX P6, R14, R13, R12, R11 ;  /* 0x0000000c0d0e7389 */ /* 0x00006400000c000b */
[----:B01----:R-:W-:Y:S01]  /*14140*/  ENDCOLLECTIVE ;  /* 0x000000000000791b */ /* 0x003fe20003800000 */
.L_x_2643:
        /* <DEDUP_REMOVED lines=10> */
.L_x_2644:
        /* <DEDUP_REMOVED lines=8> */
.L_x_2531:
[----:B0-----:R-:W2:Y:S02]  /*14270*/  LDL R2, [R1+0x4] ;  /* 0x0000040001027983 */ /* 0x001ea40000100800 */
[----:B--2---:R0:W1:Y:S02]  /*14280*/  SYNCS.PHASECHK.TRANS64.TRYWAIT P0, [R2+URZ+0x34820], R0 ;  /* 0x03482000020075a7 */ /* 0x004064000800017f */
[----:B-1----:R-:W-:Y:S05]  /*14290*/  @!P0 NANOSLEEP.SYNCS 0x989680 ;  /* 0x009896800000895d */ /* 0x002fea0003900000 */
[----:B------:R-:W1:Y:S02]  /*142a0*/  @!P0 SYNCS.PHASECHK.TRANS64 P0, [R2+URZ+0x34820], R0 ;  /* 0x03482000020085a7 */ /* 0x000e64000800007f */
[----:B-1----:R-:W-:Y:S05]  /*142b0*/  @!P0 BRA `(.L_x_2531) ;  /* 0xfffffffc00ec8947 */ /* 0x002fea000383ffff */
[----:B------:R-:W-:Y:S05]  /*142c0*/  BRA `(.L_x_2646) ;  /* 0xffffffb400e07947 */ /* 0x000fea000383ffff */
.L_x_2540:
[----:B-1----:R1:W2:Y:S02]  /*142d0*/  SYNCS.PHASECHK.TRANS64.TRYWAIT P0, [R2+URZ+0x34840], R0 ;  /* 0x03484000020075a7 */ /* 0x0022a4000800017f */
[----:B--2---:R-:W-:Y:S05]  /*142e0*/  @!P0 NANOSLEEP.SYNCS 0x989680 ;  /* 0x009896800000895d */ /* 0x004fea0003900000 */
[----:B------:R-:W2:Y:S02]  /*142f0*/  @!P0 SYNCS.PHASECHK.TRANS64 P0, [R2+URZ+0x34840], R0 ;  /* 0x03484000020085a7 */ /* 0x000ea4000800007f */
[----:B--2---:R-:W-:Y:S05]  /*14300*/  @!P0 BRA `(.L_x_2540) ;  /* 0xfffffffc00f08947 */ /* 0x004fea000383ffff */
[----:B------:R-:W-:Y:S05]  /*14310*/  BRA `(.L_x_2647) ;  /* 0xffffffb800a47947 */ /* 0x000fea000383ffff */
.L_x_2547:
[----:B0-----:R0:W1:Y:S02]  /*14320*/  SYNCS.PHASECHK.TRANS64.TRYWAIT P0, [R2+URZ+0x60], R0 ;  /* 0x00006000020075a7 */ /* 0x001064000800017f */
[----:B-1----:R-:W-:Y:S05]  /*14330*/  @!P0 NANOSLEEP.SYNCS 0x989680 ;  /* 0x009896800000895d */ /* 0x002fea0003900000 */
[----:B------:R-:W1:Y:S02]  /*14340*/  @!P0 SYNCS.PHASECHK.TRANS64 P0, [R2+URZ+0x60], R0 ;  /* 0x00006000020085a7 */ /* 0x000e64000800007f */
[----:B-1----:R-:W-:Y:S05]  /*14350*/  @!P0 BRA `(.L_x_2547) ;  /* 0xfffffffc00f08947 */ /* 0x002fea000383ffff */
[----:B------:R-:W-:Y:S05]  /*14360*/  BRA `(.L_x_2648) ;  /* 0xffffffbc00bc7947 */ /* 0x000fea000383ffff */
.L_x_2556:
[----:B---3--:R3:W4:Y:S02]  /*14370*/  SYNCS.PHASECHK.TRANS64.TRYWAIT P0, [R3+URZ+0x34840], R2 ;  /* 0x03484002030075a7 */ /* 0x008724000800017f */
[----:B----4-:R-:W-:Y:S05]  /*14380*/  @!P0 NANOSLEEP.SYNCS 0x989680 ;  /* 0x009896800000895d */ /* 0x010fea0003900000 */
[----:B------:R-:W4:Y:S02]  /*14390*/  @!P0 SYNCS.PHASECHK.TRANS64 P0, [R3+URZ+0x34840], R2 ;  /* 0x03484002030085a7 */ /* 0x000f24000800007f */
[----:B----4-:R-:W-:Y:S05]  /*143a0*/  @!P0 BRA `(.L_x_2556) ;  /* 0xfffffffc00f08947 */ /* 0x010fea000383ffff */
[----:B------:R-:W-:Y:S05]  /*143b0*/  BRA `(.L_x_2649) ;  /* 0xffffffc4005c7947 */ /* 0x000fea000383ffff */
.L_x_2563:
[----:B--2---:R2:W3:Y:S02]  /*143c0*/  SYNCS.PHASECHK.TRANS64.TRYWAIT P0, [R2+URZ+0x60], R3 ;  /* 0x00006003020075a7 */ /* 0x0044e4000800017f */
[----:B---3--:R-:W-:Y:S05]  /*143d0*/  @!P0 NANOSLEEP.SYNCS 0x989680 ;  /* 0x009896800000895d */ /* 0x008fea0003900000 */
[----:B------:R-:W3:Y:S02]  /*143e0*/  @!P0 SYNCS.PHASECHK.TRANS64 P0, [R2+URZ+0x60], R3 ;  /* 0x00006003020085a7 */ /* 0x000ee4000800007f */
[----:B---3--:R-:W-:Y:S05]  /*143f0*/  @!P0 BRA `(.L_x_2563) ;  /* 0xfffffffc00f08947 */ /* 0x008fea000383ffff */
[----:B------:R-:W-:Y:S05]  /*14400*/  BRA `(.L_x_2650) ;  /* 0xffffffc800747947 */ /* 0x000fea000383ffff */
.L_x_2572:
[----:B----4-:R4:W0:Y:S02]  /*14410*/  SYNCS.PHASECHK.TRANS64.TRYWAIT P0, [R2+URZ+0x34840], R3 ;  /* 0x03484003020075a7 */ /* 0x010824000800017f */
[----:B0-----:R-:W-:Y:S05]  /*14420*/  @!P0 NANOSLEEP.SYNCS 0x989680 ;  /* 0x009896800000895d */ /* 0x001fea0003900000 */
[----:B------:R-:W0:Y:S02]  /*14430*/  @!P0 SYNCS.PHASECHK.TRANS64 P0, [R2+URZ+0x34840], R3 ;  /* 0x03484003020085a7 */ /* 0x000e24000800007f */
[----:B0-----:R-:W-:Y:S05]  /*14440*/  @!P0 BRA `(.L_x_2572) ;  /* 0xfffffffc00f08947 */ /* 0x001fea000383ffff */
[----:B------:R-:W-:Y:S05]  /*14450*/  BRA `(.L_x_2651) ;  /* 0xffffffcc00e87947 */ /* 0x000fea000383ffff */
.L_x_2579:
[----:B--2---:R2:W3:Y:S02]  /*14460*/  SYNCS.PHASECHK.TRANS64.TRYWAIT P0, [R2+URZ+0x60], R5 ;  /* 0x00006005020075a7 */ /* 0x0044e4000800017f */
[----:B---3--:R-:W-:Y:S05]  /*14470*/  @!P0 NANOSLEEP.SYNCS 0x989680 ;  /* 0x009896800000895d */ /* 0x008fea0003900000 */
[----:B------:R-:W3:Y:S02]  /*14480*/  @!P0 SYNCS.PHASECHK.TRANS64 P0, [R2+URZ+0x60], R5 ;  /* 0x00006005020085a7 */ /* 0x000ee4000800007f */
[----:B---3--:R-:W-:Y:S05]  /*14490*/  @!P0 BRA `(.L_x_2579) ;  /* 0xfffffffc00f08947 */ /* 0x008fea000383ffff */
[----:B------:R-:W-:Y:S05]  /*144a0*/  BRA `(.L_x_2652) ;  /* 0xffffffd400007947 */ /* 0x000fea000383ffff */
.L_x_2590:
[----:B0-----:R0:W2:Y:S02]  /*144b0*/  SYNCS.PHASECHK.TRANS64.TRYWAIT P0, [R0+URZ+0x34860], R2 ;  /* 0x03486002000075a7 */ /* 0x0010a4000800017f */
[----:B--2---:R-:W-:Y:S05]  /*144c0*/  @!P0 NANOSLEEP.SYNCS 0x989680 ;  /* 0x009896800000895d */ /* 0x004fea0003900000 */
[----:B------:R-:W2:Y:S02]  /*144d0*/  @!P0 SYNCS.PHASECHK.TRANS64 P0, [R0+URZ+0x34860], R2 ;  /* 0x03486002000085a7 */ /* 0x000ea4000800007f */
[----:B--2---:R-:W-:Y:S05]  /*144e0*/  @!P0 BRA `(.L_x_2590) ;  /* 0xfffffffc00f08947 */ /* 0x004fea000383ffff */
[----:B------:R-:W-:Y:S05]  /*144f0*/  BRA `(.L_x_2653) ;  /* 0xffffffd800587947 */ /* 0x000fea000383ffff */
.L_x_2597:
[----:B------:R-:W-:Y:S01]  /*14500*/  BSSY B0, `(.L_x_2654) ;  /* 0x0000008000007945 */ /* 0x000fe20003800000 */
[----:B------:R-:W-:Y:S02]  /*14510*/  IMAD.MOV.U32 R13, RZ, RZ, R16 ;  /* 0x000000ffff0d7224 */ /* 0x000fe400078e0010 */
[----:B------:R-:W-:Y:S02]  /*14520*/  IMAD.MOV.U32 R12, RZ, RZ, RZ ;  /* 0x000000ffff0c7224 */ /* 0x000fe400078e00ff */
[----:B------:R-:W-:Y:S02]  /*14530*/  IMAD.MOV.U32 R11, RZ, RZ, 0x1f ;  /* 0x0000001fff0b7424 */ /* 0x000fe400078e00ff */
[----:B------:R-:W-:-:S07]  /*14540*/  IMAD.MOV.U32 R15, RZ, RZ, -0x1 ;  /* 0xffffffffff0f7424 */ /* 0x000fce00078e00ff */
[----:B-12-45:R-:W-:Y:S05]  /*14550*/  WARPSYNC.COLLECTIVE R15, `(.L_x_2655) ;  /* 0x000000000f087348 */ /* 0x036fea0003c00000 */
[----:B------:R0:W3:Y:S02]  /*14560*/  SHFL.IDX P6, R14, R13, R12, R11 ;  /* 0x0000000c0d0e7389 */ /* 0x0000e400000c000b */
[----:B012345:R-:W-:Y:S01]  /*14570*/  ENDCOLLECTIVE ;  /* 0x000000000000791b */ /* 0x03ffe20003800000 */
.L_x_2655:
[----:B------:R-:W-:Y:S05]  /*14580*/  BSYNC B0 ;  /* 0x0000000000007941 */ /* 0x000fea0003800000 */
.L_x_2654:
        /* <DEDUP_REMOVED lines=9> */
.L_x_2656:
        /* <DEDUP_REMOVED lines=11> */
[----:B0-----:R-:W-:Y:S01]  /*146d0*/  IMAD.MOV.U32 R2, RZ, RZ, RZ ;  /* 0x000000ffff027224 */ /* 0x001fe200078e00ff */
[----:B--2---:R-:W-:Y:S02]  /*146e0*/  @!P1 MOV R2, R3 ;  /* 0x0000000300029202 */ /* 0x004fe40000000f00 */
[----:B------:R-:W-:-:S03]  /*146f0*/  ISETP.NE.AND P1, PT, R6, RZ, PT ;  /* 0x000000ff0600720c */ /* 0x000fc60003f25270 */
[----:B------:R-:W-:-:S10]  /*14700*/  IMAD.MOV.U32 R13, RZ, RZ, R2 ;  /* 0x000000ffff0d7224 */ /* 0x000fd400078e0002 */
[----:B------:R-:W-:Y:S05]  /*14710*/  WARPSYNC.COLLECTIVE R15, `(.L_x_2657) ;  /* 0x000000000f087348 */ /* 0x000fea0003c00000 */
[----:B------:R0:W1:Y:S02]  /*14720*/  SHFL.UP P6, R14, R13, R12, R11 ;  /* 0x0400000c0d0e7389 */ /* 0x00006400000c000b */
[----:B01----:R-:W-:Y:S01]  /*14730*/  ENDCOLLECTIVE ;  /* 0x000000000000791b */ /* 0x003fe20003800000 */
.L_x_2657:
[----:B------:R-:W-:Y:S01]  /*14740*/  IMAD.MOV.U32 R12, RZ, RZ, 0x2 ;  /* 0x00000002ff0c7424 */ /* 0x000fe200078e00ff */
[----:B------:R-:W-:-:S05]  /*14750*/  SEL R7, R14, RZ, P1 ;  /* 0x000000ff0e077207 */ /* 0x000fca0000800000 */
[----:B------:R-:W-:-:S04]  /*14760*/  IMAD.IADD R3, R2, 0x1, R7 ;  /* 0x0000000102037824 */ /* 0x000fc800078e0207 */
[----:B------:R-:W-:-:S07]  /*14770*/  IMAD.MOV.U32 R13, RZ, RZ, R3 ;  /* 0x000000ffff0d7224 */ /* 0x000fce00078e0003 */
[----:B------:R-:W-:Y:S05]  /*14780*/  WARPSYNC.COLLECTIVE R15, `(.L_x_2658) ;  /* 0x000000000f087348 */ /* 0x000fea0003c00000 */
[----:B------:R0:W1:Y:S02]  /*14790*/  SHFL.UP P6, R14, R13, R12, R11 ;  /* 0x0400000c0d0e7389 */ /* 0x00006400000c000b */
[----:B01----:R-:W-:Y:S01]  /*147a0*/  ENDCOLLECTIVE ;  /* 0x000000000000791b */ /* 0x003fe20003800000 */
.L_x_2658:
        /* <DEDUP_REMOVED lines=8> */
.L_x_2659:
        /* <DEDUP_REMOVED lines=8> */
.L_x_2660:
        /* <DEDUP_REMOVED lines=8> */
.L_x_2661:
        /* <DEDUP_REMOVED lines=9> */
.L_x_2662:
[----:B------:R-:W-:Y:S01]  /*149c0*/  IMAD.MOV.U32 R16, RZ, RZ, R14 ;  /* 0x000000ffff107224 */ /* 0x000fe200078e000e */
[----:B------:R-:W-:Y:S06]  /*149d0*/  BRA `(.L_x_2663) ;  /* 0xffffffd800e07947 */ /* 0x000fec000383ffff */
.L_x_2602:
[----:B------:R-:W-:Y:S01]  /*149e0*/  BSSY B0, `(.L_x_2664) ;  /* 0x0000008000007945 */ /* 0x000fe20003800000 */
[----:B-----5:R-:W-:Y:S02]  /*149f0*/  IMAD.MOV.U32 R13, RZ, RZ, R2 ;  /* 0x000000ffff0d7224 */ /* 0x020fe400078e0002 */
[----:B------:R-:W-:Y:S02]  /*14a00*/  IMAD.MOV.U32 R12, RZ, RZ, 0x1 ;  /* 0x00000001ff0c7424 */ /* 0x000fe400078e00ff */
[----:B------:R-:W-:Y:S02]  /*14a10*/  IMAD.MOV.U32 R11, RZ, RZ, RZ ;  /* 0x000000ffff0b7224 */ /* 0x000fe400078e00ff */
[----:B------:R-:W-:-:S07]  /*14a20*/  IMAD.MOV.U32 R15, RZ, RZ, -0x1 ;  /* 0xffffffffff0f7424 */ /* 0x000fce00078e00ff */
[----:B012-4-:R-:W-:Y:S05]  /*14a30*/  WARPSYNC.COLLECTIVE R15, `(.L_x_2665) ;  /* 0x000000000f087348 */ /* 0x017fea0003c00000 */
[----:B------:R3:W0:Y:S02]  /*14a40*/  SHFL.UP P6, R14, R13, R12, R11 ;  /* 0x0400000c0d0e7389 */ /* 0x00062400000c000b */
[----:B01234-:R-:W-:Y:S01]  /*14a50*/  ENDCOLLECTIVE ;  /* 0x000000000000791b */ /* 0x01ffe20003800000 */
.L_x_2665:
[----:B------:R-:W-:Y:S05]  /*14a60*/  BSYNC B0 ;  /* 0x0000000000007941 */ /* 0x000fea0003800000 */
.L_x_2664:
        /* <DEDUP_REMOVED lines=9> */
.L_x_2666:
[----:B------:R-:W-:Y:S01]  /*14b00*/  IMAD.MOV.U32 R12, RZ, RZ, 0x4 ;  /* 0x00000004ff0c7424 */ /* 0x000fe200078e00ff */
[----:B------:R-:W-:-:S05]  /*14b10*/  SEL R14, R14, RZ, P2 ;  /* 0x000000ff0e0e7207 */ /* 0x000fca0001000000 */
[----:B------:R-:W-:-:S04]  /*14b20*/  IMAD.IADD R3, R3, 0x1, R14 ;  /* 0x0000000103037824 */ /* 0x000fc800078e020e */
[----:B------:R-:W-:-:S07]  /*14b30*/  IMAD.MOV.U32 R13, RZ, RZ, R3 ;  /* 0x000000ffff0d7224 */ /* 0x000fce00078e0003 */
[----:B------:R-:W-:Y:S05]  /*14b40*/  WARPSYNC.COLLECTIVE R15, `(.L_x_2667) ;  /* 0x000000000f087348 */ /* 0x000fea0003c00000 */
[----:B------:R0:W1:Y:S02]  /*14b50*/  SHFL.UP P6, R14, R13, R12, R11 ;  /* 0x0400000c0d0e7389 */ /* 0x00006400000c000b */
[----:B01----:R-:W-:Y:S01]  /*14b60*/  ENDCOLLECTIVE ;  /* 0x000000000000791b */ /* 0x003fe20003800000 */
.L_x_2667:
[----:B------:R-:W-:Y:S01]  /*14b70*/  IMAD.MOV.U32 R12, RZ, RZ, 0x8 ;  /* 0x00000008ff0c7424 */ /* 0x000fe200078e00ff */
[----:B------:R-:W-:-:S05]  /*14b80*/  SEL R14, R14, RZ, P3 ;  /* 0x000000ff0e0e7207 */ /* 0x000fca0001800000 */
[----:B------:R-:W-:-:S04]  /*14b90*/  IMAD.IADD R3, R3, 0x1, R14 ;  /* 0x0000000103037824 */ /* 0x000fc800078e020e */
[----:B------:R-:W-:-:S07]  /*14ba0*/  IMAD.MOV.U32 R13, RZ, RZ, R3 ;  /* 0x000000ffff0d7224 */ /* 0x000fce00078e0003 */
[----:B------:R-:W-:Y:S05]  /*14bb0*/  WARPSYNC.COLLECTIVE R15, `(.L_x_2668) ;  /* 0x000000000f087348 */ /* 0x000fea0003c00000 */
[----:B------:R0:W1:Y:S02]  /*14bc0*/  SHFL.UP P6, R14, R13, R12, R11 ;  /* 0x0400000c0d0e7389 */ /* 0x00006400000c000b */
[----:B01----:R-:W-:Y:S01]  /*14bd0*/  ENDCOLLECTIVE ;  /* 0x000000000000791b */ /* 0x003fe20003800000 */
.L_x_2668:
[----:B------:R-:W-:Y:S01]  /*14be0*/  IMAD.MOV.U32 R12, RZ, RZ, 0x10 ;  /* 0x00000010ff0c7424 */ /* 0x000fe200078e00ff */
[----:B------:R-:W-:-:S05]  /*14bf0*/  SEL R14, R14, RZ, P4 ;  /* 0x000000ff0e0e7207 */ /* 0x000fca0002000000 */
[----:B------:R-:W-:-:S04]  /*14c00*/  IMAD.IADD R3, R3, 0x1, R14 ;  /* 0x0000000103037824 */ /* 0x000fc800078e020e */
[----:B------:R-:W-:-:S07]  /*14c10*/  IMAD.MOV.U32 R13, RZ, RZ, R3 ;  /* 0x000000ffff0d7224 */ /* 0x000fce00078e0003 */
[----:B------:R-:W-:Y:S05]  /*14c20*/  WARPSYNC.COLLECTIVE R15, `(.L_x_2669) ;  /* 0x000000000f087348 */ /* 0x000fea0003c00000 */
[----:B------:R0:W1:Y:S02]  /*14c30*/  SHFL.UP P6, R14, R13, R12, R11 ;  /* 0x0400000c0d0e7389 */ /* 0x00006400000c000b */
[----:B01----:R-:W-:Y:S01]  /*14c40*/  ENDCOLLECTIVE ;  /* 0x000000000000791b */ /* 0x003fe20003800000 */
.L_x_2669:
        /* <DEDUP_REMOVED lines=8> */
.L_x_2670:
[----:B------:R-:W-:Y:S01]  /*14cd0*/  IMAD.MOV.U32 R16, RZ, RZ, R14 ;  /* 0x000000ffff107224 */ /* 0x000fe200078e000e */
[----:B------:R-:W-:Y:S06]  /*14ce0*/  BRA `(.L_x_2671) ;  /* 0xffffffd800b87947 */ /* 0x000fec000383ffff */
.L_x_2604:
[----:B------:R-:W-:Y:S01]  /*14cf0*/  BSSY B0, `(.L_x_2672) ;  /* 0x0000006000007945 */ /* 0x000fe20003800000 */
[----:B------:R-:W-:Y:S01]  /*14d00*/  PLOP3.LUT P6, PT, P6, PT, PT, 0x8, 0x0 ;  /* 0x000000000000781c */ /* 0x000fe200037ce170 */
[----:B------:R-:W-:-:S12]  /*14d10*/  IMAD.MOV.U32 R15, RZ, RZ, -0x1 ;  /* 0xffffffffff0f7424 */ /* 0x000fd800078e00ff */
[----:B012-45:R-:W-:Y:S05]  /*14d20*/  WARPSYNC.COLLECTIVE R15, `(.L_x_2673) ;  /* 0x000000000f087348 */ /* 0x037fea0003c00000 */
[----:B------:R-:W-:Y:S01]  /*14d30*/  VOTE.ANY R14, PT, P6 ;  /* 0x00000000000e7806 */ /* 0x000fe200030e0100 */
[----:B012-45:R-:W-:Y:S06]  /*14d40*/  ENDCOLLECTIVE ;  /* 0x000000000000791b */ /* 0x037fec0003800000 */
.L_x_2673:
[----:B------:R-:W-:Y:S05]  /*14d50*/  BSYNC B0 ;  /* 0x0000000000007941 */ /* 0x000fea0003800000 */
.L_x_2672:
[----:B------:R-:W-:Y:S01]  /*14d60*/  MOV R5, R14 ;  /* 0x0000000e00057202 */ /* 0x000fe20000000f00 */
[----:B------:R-:W-:Y:S02]  /*14d70*/  IMAD.MOV.U32 R13, RZ, RZ, R2 ;  /* 0x000000ffff0d7224 */ /* 0x000fe400078e0002 */
[----:B------:R-:W-:Y:S01]  /*14d80*/  IMAD.MOV.U32 R11, RZ, RZ, 0x1f ;  /* 0x0000001fff0b7424 */ /* 0x000fe200078e00ff */
[----:B------:R-:W0:Y:S01]  /*14d90*/  POPC R6, R5 ;  /* 0x0000000500067309 */ /* 0x000e220000000000 */
[----:B------:R-:W-:Y:S02]  /*14da0*/  IMAD.MOV.U32 R15, RZ, RZ, -0x1 ;  /* 0xffffffffff0f7424 */ /* 0x000fe400078e00ff */
[----:B0-----:R-:W-:-:S07]  /*14db0*/  IMAD.MOV.U32 R12, RZ, RZ, R6 ;  /* 0x000000ffff0c7224 */ /* 0x001fce00078e0006 */
[----:B------:R-:W-:Y:S05]  /*14dc0*/  WARPSYNC.COLLECTIVE R15, `(.L_x_2674) ;  /* 0x000000000f087348 */ /* 0x000fea0003c00000 */
[----:B------:R0:W1:Y:S02]  /*14dd0*/  SHFL.IDX P6, R14, R13, R12, R11 ;  /* 0x0000000c0d0e7389 */ /* 0x00006400000c000b */
[----:B01----:R-:W-:Y:S01]  /*14de0*/  ENDCOLLECTIVE ;  /* 0x000000000000791b */ /* 0x003fe20003800000 */
.L_x_2674:
[----:B------:R-:W-:Y:S01]  /*14df0*/  IMAD.MOV.U32 R17, RZ, RZ, R14 ;  /* 0x000000ffff117224 */ /* 0x000fe200078e000e */
[----:B------:R-:W-:Y:S06]  /*14e00*/  BRA `(.L_x_2675) ;  /* 0xffffffd800a87947 */ /* 0x000fec000383ffff */
.L_x_2606:
[----:B------:R-:W-:Y:S01]  /*14e10*/  BSSY B0, `(.L_x_2676) ;  /* 0x0000007000007945 */ /* 0x000fe20003800000 */
[----:B------:R-:W-:Y:S02]  /*14e20*/  IMAD.MOV.U32 R13, RZ, RZ, R3 ;  /* 0x000000ffff0d7224 */ /* 0x000fe400078e0003 */
[----:B------:R-:W-:Y:S02]  /*14e30*/  IMAD.MOV.U32 R11, RZ, RZ, 0x1f ;  /* 0x0000001fff0b7424 */ /* 0x000fe400078e00ff */
[----:B------:R-:W-:-:S07]  /*14e40*/  IMAD.MOV.U32 R15, RZ, RZ, -0x1 ;  /* 0xffffffffff0f7424 */ /* 0x000fce00078e00ff */
[----:B012345:R-:W-:Y:S05]  /*14e50*/  WARPSYNC.COLLECTIVE R15, `(.L_x_2677) ;  /* 0x000000000f087348 */ /* 0x03ffea0003c00000 */
[----:B------:R0:W0:Y:S02]  /*14e60*/  SHFL.IDX P6, R14, R13, R12, R11 ;  /* 0x0000000c0d0e7389 */ /* 0x00002400000c000b */
[----:B012345:R-:W-:Y:S01]  /*14e70*/  ENDCOLLECTIVE ;  /* 0x000000000000791b */ /* 0x03ffe20003800000 */
.L_x_2677:
[----:B------:R-:W-:Y:S05]  /*14e80*/  BSYNC B0 ;  /* 0x0000000000007941 */ /* 0x000fea0003800000 */
.L_x_2676:
[----:B------:R-:W-:Y:S01]  /*14e90*/  IMAD.MOV.U32 R3, RZ, RZ, R14 ;  /* 0x000000ffff037224 */ /* 0x000fe200078e000e */
[----:B------:R-:W-:Y:S06]  /*14ea0*/  BRA `(.L_x_2678) ;  /* 0xffffffd8009c7947 */ /* 0x000fec000383ffff */
.L_x_2610:
[----:B0-----:R0:W3:Y:S02]  /*14eb0*/  SYNCS.PHASECHK.TRANS64.TRYWAIT P0, [R0+URZ+0x34820], R3 ;  /* 0x03482003000075a7 */ /* 0x0010e4000800017f */
[----:B---3--:R-:W-:Y:S05]  /*14ec0*/  @!P0 NANOSLEEP.SYNCS 0x989680 ;  /* 0x009896800000895d */ /* 0x008fea0003900000 */
[----:B------:R-:W3:Y:S02]  /*14ed0*/  @!P0 SYNCS.PHASECHK.TRANS64 P0, [R0+URZ+0x34820], R3 ;  /* 0x03482003000085a7 */ /* 0x000ee4000800007f */
[----:B---3--:R-:W-:Y:S05]  /*14ee0*/  @!P0 BRA `(.L_x_2610) ;  /* 0xfffffffc00f08947 */ /* 0x008fea000383ffff */
[----:B------:R-:W-:Y:S05]  /*14ef0*/  BRA `(.L_x_2679) ;  /* 0xffffffe000207947 */ /* 0x000fea000383ffff */
.L_x_2611:
        /* <DEDUP_REMOVED lines=8> */
[----:B012-45:R-:W-:Y:S05]  /*14f80*/  WARPSYNC.COLLECTIVE R15, `(.L_x_2681) ;  /* 0x000000000f087348 */ /* 0x037fea0003c00000 */
[----:B------:R3:W0:Y:S02]  /*14f90*/  SHFL.IDX P6, R14, R13, R12, R11 ;  /* 0x0000000c0d0e7389 */ /* 0x00062400000c000b */
[----:B012345:R-:W-:Y:S01]  /*14fa0*/  ENDCOLLECTIVE ;  /* 0x000000000000791b */ /* 0x03ffe20003800000 */
.L_x_2681:
[----:B------:R-:W-:Y:S05]  /*14fb0*/  BSYNC B0 ;  /* 0x0000000000007941 */ /* 0x000fea0003800000 */
.L_x_2680:
[----:B------:R-:W-:Y:S05]  /*14fc0*/  BRA `(.L_x_2682) ;  /* 0xffffffe000087947 */ /* 0x000fea000383ffff */
.L_x_2614:
[----:B------:R-:W-:Y:S01]  /*14fd0*/  BSSY B1, `(.L_x_2683) ;  /* 0x0000006000017945 */ /* 0x000fe20003800000 */
[----:B------:R-:W-:-:S07]  /*14fe0*/  IMAD.MOV.U32 R15, RZ, RZ, -0x1 ;  /* 0xffffffffff0f7424 */ /* 0x000fce00078e00ff */
[----:B-12345:R-:W-:Y:S05]  /*14ff0*/  WARPSYNC.COLLECTIVE R15, `(.L_x_2684) ;  /* 0x000000000f0c7348 */ /* 0x03efea0003c00000 */
[----:B------:R-:W-:Y:S02]  /*15000*/  ELECT P6, UR62, PT ;  /* 0x00000000003e782f */ /* 0x000fe400038c0000 */
[----:B------:R-:W-:Y:S01]  /*15010*/  MOV R14, UR62 ;  /* 0x0000003e000e7c02 */ /* 0x000fe20008000f00 */
[----:B-12345:R-:W-:Y:S10]  /*15020*/  ENDCOLLECTIVE ;  /* 0x000000000000791b */ /* 0x03eff40003800000 */
.L_x_2684:
[----:B------:R-:W-:Y:S05]  /*15030*/  BSYNC B1 ;  /* 0x0000000000017941 */ /* 0x000fea0003800000 */
.L_x_2683:
[----:B------:R-:W-:Y:S05]  /*15040*/  BRA `(.L_x_2685) ;  /* 0xffffffe000007947 */ /* 0x000fea000383ffff */
.L_x_2616:
[----:B0-----:R0:W2:Y:S02]  /*15050*/  SYNCS.PHASECHK.TRANS64.TRYWAIT P0, [R6+URZ], R5 ;  /* 0x00000005060075a7 */ /* 0x0010a4000800017f */
[----:B--2---:R-:W-:Y:S05]  /*15060*/  @!P0 NANOSLEEP.SYNCS 0x989680 ;  /* 0x009896800000895d */ /* 0x004fea0003900000 */
[----:B------:R-:W2:Y:S02]  /*15070*/  @!P0 SYNCS.PHASECHK.TRANS64 P0, [R6+URZ], R5 ;  /* 0x00000005060085a7 */ /* 0x000ea4000800007f */
[----:B--2---:R-:W-:Y:S05]  /*15080*/  @!P0 BRA `(.L_x_2616) ;  /* 0xfffffffc00f08947 */ /* 0x004fea000383ffff */
[----:B------:R-:W-:Y:S05]  /*15090*/  BRA `(.L_x_2686) ;  /* 0xffffffe0003c7947 */ /* 0x000fea000383ffff */
.L_x_2617:
[----:B--2---:R2:W3:Y:S02]  /*150a0*/  SYNCS.PHASECHK.TRANS64.TRYWAIT P0, [R7+URZ], R2 ;  /* 0x00000002070075a7 */ /* 0x0044e4000800017f */
[----:B---3--:R-:W-:Y:S05]  /*150b0*/  @!P0 NANOSLEEP.SYNCS 0x989680 ;  /* 0x009896800000895d */ /* 0x008fea0003900000 */
[----:B------:R-:W3:Y:S02]  /*150c0*/  @!P0 SYNCS.PHASECHK.TRANS64 P0, [R7+URZ], R2 ;  /* 0x00000002070085a7 */ /* 0x000ee4000800007f */
[----:B---3--:R-:W-:Y:S05]  /*150d0*/  @!P0 BRA `(.L_x_2617) ;  /* 0xfffffffc00f08947 */ /* 0x008fea000383ffff */
[----:B------:R-:W-:Y:S05]  /*150e0*/  BRA `(.L_x_2687) ;  /* 0xffffffe000307947 */ /* 0x000fea000383ffff */
.L_x_2619:
[----:B---3--:R3:W4:Y:S02]  /*150f0*/  SYNCS.PHASECHK.TRANS64.TRYWAIT P0, [R4+URZ], R5 ;  /* 0x00000005040075a7 */ /* 0x008724000800017f */
[----:B----4-:R-:W-:Y:S05]  /*15100*/  @!P0 NANOSLEEP.SYNCS 0x989680 ;  /* 0x009896800000895d */ /* 0x010fea0003900000 */
[----:B------:R-:W4:Y:S02]  /*15110*/  @!P0 SYNCS.PHASECHK.TRANS64 P0, [R4+URZ], R5 ;  /* 0x00000005040085a7 */ /* 0x000f24000800007f */
[----:B----4-:R-:W-:Y:S05]  /*15120*/  @!P0 BRA `(.L_x_2619) ;  /* 0xfffffffc00f08947 */ /* 0x010fea000383ffff */
[----:B------:R-:W-:Y:S05]  /*15130*/  BRA `(.L_x_2688) ;  /* 0xffffffe000387947 */ /* 0x000fea000383ffff */
.L_x_2689:
        /* <DEDUP_REMOVED lines=12> */
.L_x_3201:


//--------------------- .text._ZN7cutlass13device_kernelIN5flash11enable_sm90INS1_16FlashAttnFwdSm90INS1_25CollectiveMainloopFwdSm90ILi2EN4cute5tupleIJNS5_1CILi1EEES8_S8_EEENS6_IJNS7_ILi128EEESA_NS7_ILi192EEEEEELi128ENS_10bfloat16_tEfNS_4arch4Sm90ELb1ELb0ELb1ELb1ELb0ELb1ELb0ELb1ELb1ELb1ELb0ELb0EEENS1_21CollectiveEpilogueFwdINS6_IJSA_SA_SA_EEES9_SD_SF_Li256ELb1ELb1ELb0ELb0EEENS1_36VarlenDynamicPersistentTileSchedulerILi128ELi128ELi256ELi128ELb0ELb1ELb1ELb1ELb1ELb1EEEEEEEEEvNT_6ParamsE --------------------------
	.section	.text._ZN7cutlass13device_kernelIN5flash11enable_sm90INS1_16FlashAttnFwdSm90INS1_25CollectiveMainloopFwdSm90ILi2EN4cute5tupleIJNS5_1CILi1EEES8_S8_EEENS6_IJNS7_ILi128EEESA_NS7_ILi192EEEEEELi128ENS_10bfloat16_tEfNS_4arch4Sm90ELb1ELb0ELb1ELb1ELb0ELb1ELb0ELb1ELb1ELb1ELb0ELb0EEENS1_21CollectiveEpilogueFwdINS6_IJSA_SA_SA_EEES9_SD_SF_Li256ELb1ELb1ELb0ELb0EEENS1_36VarlenDynamicPersistentTileSchedulerILi128ELi128ELi256ELi128ELb0ELb1ELb1ELb1ELb1ELb1EEEEEEEEEvNT_6ParamsE,"ax",@progbits
	.align	128
.text._ZN7cutlass13device_kernelIN5flash11enable_sm90INS1_16FlashAttnFwdSm90INS1_25CollectiveMainloopFwdSm90ILi2EN4cute5tupleIJNS5_1CILi1EEES8_S8_EEENS6_IJNS7_ILi128EEESA_NS7_ILi192EEEEEELi128ENS_10bfloat16_tEfNS_4arch4Sm90ELb1ELb0ELb1ELb1ELb0ELb1ELb0ELb1ELb1ELb1ELb0ELb0EEENS1_21CollectiveEpilogueFwdINS6_IJSA_SA_SA_EEES9_SD_SF_Li256ELb1ELb1ELb0ELb0EEENS1_36VarlenDynamicPersistentTileSchedulerILi128ELi128ELi256ELi128ELb0ELb1ELb1ELb1ELb1ELb1EEEEEEEEEvNT_6ParamsE:
        .type           _ZN7cutlass13device_kernelIN5flash11enable_sm90INS1_16FlashAttnFwdSm90INS1_25CollectiveMainloopFwdSm90ILi2EN4cute5tupleIJNS5_1CILi1EEES8_S8_EEENS6_IJNS7_ILi128EEESA_NS7_ILi192EEEEEELi128ENS_10bfloat16_tEfNS_4arch4Sm90ELb1ELb0ELb1ELb1ELb0ELb1ELb0ELb1ELb1ELb1ELb0ELb0EEENS1_21CollectiveEpilogueFwdINS6_IJSA_SA_SA_EEES9_SD_SF_Li256ELb1ELb1ELb0ELb0EEENS1_36VarlenDynamicPersistentTileSchedulerILi128ELi128ELi256ELi128ELb0ELb1ELb1ELb1ELb1ELb1EEEEEEEEEvNT_6ParamsE,@function
        .size           _ZN7cutlass13device_kernelIN5flash11enable_sm90INS1_16FlashAttnFwdSm90INS1_25CollectiveMainloopFwdSm90ILi2EN4cute5tupleIJNS5_1CILi1EEES8_S8_EEENS6_IJNS7_ILi128EEESA_NS7_ILi192EEEEEELi128ENS_10bfloat16_tEfNS_4arch4Sm90ELb1ELb0ELb1ELb1ELb0ELb1ELb0ELb1ELb1ELb1ELb0ELb0EEENS1_21CollectiveEpilogueFwdINS6_IJSA_SA_SA_EEES9_SD_SF_Li256ELb1ELb1ELb0ELb0EEENS1_36VarlenDynamicPersistentTileSchedulerILi128ELi128ELi256ELi128ELb0ELb1ELb1ELb1ELb1ELb1EEEEEEEEEvNT_6ParamsE,(.L_x_3202 - _ZN7cutlass13device_kernelIN5flash11enable_sm90INS1_16FlashAttnFwdSm90INS1_25CollectiveMainloopFwdSm90ILi2EN4cute5tupleIJNS5_1CILi1EEES8_S8_EEENS6_IJNS7_ILi128EEESA_NS7_ILi192EEEEEELi128ENS_10bfloat16_tEfNS_4arch4Sm90ELb1ELb0ELb1ELb1ELb0ELb1ELb0ELb1ELb1ELb1ELb0ELb0EEENS1_21CollectiveEpilogueFwdINS6_IJSA_SA_SA_EEES9_SD_SF_Li256ELb1ELb1ELb0ELb0EEENS1_36VarlenDynamicPersistentTileSchedulerILi128ELi128ELi256ELi128ELb0ELb1ELb1ELb1ELb1ELb1EEEEEEEEEvNT_6ParamsE)
        .other          _ZN7cutlass13device_kernelIN5flash11enable_sm90INS1_16FlashAttnFwdSm90INS1_25CollectiveMainloopFwdSm90ILi2EN4cute5tupleIJNS5_1CILi1EEES8_S8_EEENS6_IJNS7_ILi128EEESA_NS7_ILi192EEEEEELi128ENS_10bfloat16_tEfNS_4arch4Sm90ELb1ELb0ELb1ELb1ELb0ELb1ELb0ELb1ELb1ELb1ELb0ELb0EEENS1_21CollectiveEpilogueFwdINS6_IJSA_SA_SA_EEES9_SD_SF_Li256ELb1ELb1ELb0ELb0EEENS1_36VarlenDynamicPersistentTileSchedulerILi128ELi128ELi256ELi128ELb0ELb1ELb1ELb1ELb1ELb1EEEEEEEEEvNT_6ParamsE,@"STO_CUDA_ENTRY STV_DEFAULT"
_ZN7cutlass13device_kernelIN5flash11enable_sm90INS1_16FlashAttnFwdSm90INS1_25CollectiveMainloopFwdSm90ILi2EN4cute5tupleIJNS5_1CILi1EEES8_S8_EEENS6_IJNS7_ILi128EEESA_NS7_ILi192EEEEEELi128ENS_10bfloat16_tEfNS_4arch4Sm90ELb1ELb0ELb1ELb1ELb0ELb1ELb0ELb1ELb1ELb1ELb0ELb0EEENS1_21CollectiveEpilogueFwdINS6_IJSA_SA_SA_EEES9_SD_SF_Li256ELb1ELb1ELb0ELb0EEENS1_36VarlenDynamicPersistentTileSchedulerILi128ELi128ELi256ELi128ELb0ELb1ELb1ELb1ELb1ELb1EEEEEEEEEvNT_6ParamsE:
        /* <DEDUP_REMOVED lines=24> */
.L_x_2691:
[----:B------:R-:W-:Y:S05]  /*0180*/  BSYNC B0 ;  /* 0x0000000000007941 */ /* 0x000fea0003800000 */
.L_x_2690:
        /* <DEDUP_REMOVED lines=41> */
.L_x_2692:
        /* <DEDUP_REMOVED lines=22> */
.L_x_2693:
        /* <DEDUP_REMOVED lines=18> */
.L_x_2694:
        /* <DEDUP_REMOVED lines=22> */
.L_x_2695:
        /* <DEDUP_REMOVED lines=22> */
.L_x_2696:
        /* <DEDUP_REMOVED lines=10> */
.L_x_2699:
        /* <DEDUP_REMOVED lines=15> */
[----:B------:R-:W2:Y:S01]  /*0af0*/  LDL R0, [R1+0x58] ;  /* 0x0000580001007983 */ /* 0x000ea20000100800 */
[----:B------:R-:W-:Y:S01]  /*0b00*/  VIADD R10, R4, 0xffffff80 ;  /* 0xffffff80040a7836 */ /* 0x000fe20000000000 */
[----:B------:R-:W-:Y:S01]  /*0b10*/  R2UR UR4, R16 ;  /* 0x00000000100472ca */ /* 0x000fe200000e0000 */
[----:B------:R-:W-:Y:S01]  /*0b20*/  IMAD.MOV.U32 R212, RZ, RZ, RZ ;  /* 0x000000ffffd47224 */ /* 0x000fe200078e00ff */
[----:B------:R-:W-:Y:S01]  /*0b30*/  CS2R R188, SRZ ;  /* 0x0000000000bc7805 */ /* 0x000fe2000001ff00 */
[----:B------:R-:W-:Y:S02]  /*0b40*/  IMAD.MOV.U32 R17, RZ, RZ, RZ ;  /* 0x000000ffff117224 */ /* 0x000fe400078e00ff */
[----:B------:R-:W-:-:S08]  /*0b50*/  IMAD.MOV.U32 R185, RZ, RZ, RZ ;  /* 0x000000ffffb97224 */ /* 0x000fd000078e00ff */
[----:B------:R-:W-:Y:S01]  /*0b60*/  UIADD3 UR4, UR4, 0x10400, URZ ;  /* 0x0001040004047890 */ /* 0x000fe2000fffe03f */
[----:B--2---:R-:W-:Y:S02]  /*0b70*/  R2UR UR5, R0 ;  /* 0x00000000000572ca */ /* 0x004fe400000e0000 */
[----:B------:R-:W-:-:S04]  /*0b80*/  SHF.R.S32.HI R0, RZ, 0x1f, R10 ;  /* 0x0000001fff007819 */ /* 0x000fc8000001140a */
[CC--:B------:R-:W-:Y:S02]  /*0b90*/  LEA.HI R3, R0.reuse, R10.reuse, RZ, 0x4 ;  /* 0x0000000a00037211 */ /* 0x0c0fe400078f20ff */
[-C--:B0-----:R-:W-:Y:S02]  /*0ba0*/  LEA.HI R2, R0, R10.reuse, RZ, 0x7 ;  /* 0x0000000a00027211 */ /* 0x081fe400078f38ff */
[----:B------:R-:W-:Y:S02]  /*0bb0*/  SHF.R.S32.HI R6, RZ, 0x4, R3 ;  /* 0x00000004ff067819 */ /* 0x000fe40000011403 */
[----:B------:R-:W-:Y:S01]  /*0bc0*/  LOP3.LUT R226, R2, 0xffffff80, RZ, 0xc0, !PT ;  /* 0xffffff8002e27812 */ /* 0x000fe200078ec0ff */
[----:B------:R-:W-:Y:S01]  /*0bd0*/  ULOP3.LUT UR5, UR5, 0x1, URZ, 0xfc, !UPT ;  /* 0x0000000105057892 */ /* 0x000fe2000f8efc3f */
[C---:B------:R-:W-:Y:S02]  /*0be0*/  LOP3.LUT R4, R3.reuse, 0x3fffff0, RZ, 0xc0, !PT ;  /* 0x03fffff003047812 */ /* 0x040fe400078ec0ff */
[----:B------:R-:W-:Y:S01]  /*0bf0*/  LEA.HI R197, R0, R10, RZ, 0x5 ;  /* 0x0000000a00c57211 */ /* 0x000fe200078f28ff */
[C---:B------:R-:W-:Y:S01]  /*0c00*/  IMAD.IADD R226, R10.reuse, 0x1, -R226 ;  /* 0x000000010ae27824 */ /* 0x040fe200078e0ae2 */
[----:B------:R-:W-:Y:S01]  /*0c10*/  LEA.HI R3, R3, R6, RZ, 0x1 ;  /* 0x0000000603037211 */ /* 0x000fe200078f08ff */
[----:B------:R-:W-:Y:S01]  /*0c20*/  IMAD.IADD R4, R10, 0x1, -R4 ;  /* 0x000000010a047824 */ /* 0x000fe200078e0a04 */
[----:B------:R-:W-:-:S02]  /*0c30*/  SHF.R.S32.HI R197, RZ, 0x5, R197 ;  /* 0x00000005ffc57819 */ /* 0x000fc400000114c5 */
[----:B------:R-:W-:Y:S02]  /*0c40*/  LOP3.LUT R3, R3, 0x1ffffffe, RZ, 0xc0, !PT ;  /* 0x1ffffffe03037812 */ /* 0x000fe400078ec0ff */
[----:B------:R-:W-:Y:S01]  /*0c50*/  SHF.R.S32.HI R5, RZ, 0x1f, R226 ;  /* 0x0000001fff057819 */ /* 0x000fe200000114e2 */
[----:B------:R-:W-:Y:S01]  /*0c60*/  IMAD R4, R197, 0x10, R4 ;  /* 0x00000010c5047824 */ /* 0x000fe200078e0204 */
[----:B------:R-:W-:Y:S01]  /*0c70*/  SHF.R.S32.HI R233, RZ, 0x7, R2 ;  /* 0x00000007ffe97819 */ /* 0x000fe20000011402 */
[----:B------:R-:W-:Y:S01]  /*0c80*/  IMAD.IADD R3, R6, 0x1, -R3 ;  /* 0x0000000106037824 */ /* 0x000fe200078e0a03 */
[CC--:B------:R-:W-:Y:S02]  /*0c90*/  LEA.HI R7, R5.reuse, R226.reuse, RZ, 0x2 ;  /* 0x000000e205077211 */ /* 0x0c0fe400078f10ff */
[----:B------:R-:W-:Y:S01]  /*0ca0*/  LEA.HI R5, R5, R226, RZ, 0x5 ;  /* 0x000000e205057211 */ /* 0x000fe200078f28ff */
[----:B------:R-:W-:Y:S01]  /*0cb0*/  IMAD R235, R4, 0x8, R3 ;  /* 0x0000000804eb7824 */ /* 0x000fe200078e0203 */
[----:B------:R-:W-:-:S02]  /*0cc0*/  LEA.HI R3, R0, R10, RZ, 0x2 ;  /* 0x0000000a00037211 */ /* 0x000fc400078f10ff */
[--C-:B------:R-:W-:Y:S01]  /*0cd0*/  SHF.R.S32.HI R8, RZ, 0x2, R7.reuse ;  /* 0x00000002ff087819 */ /* 0x100fe20000011407 */
[----:B------:R-:W-:Y:S01]  /*0ce0*/  IMAD.SHL.U32 R235, R235, 0x8, RZ ;  /* 0x00000008ebeb7824 */ /* 0x000fe200078e00ff */
[----:B------:R-:W-:Y:S02]  /*0cf0*/  SHF.R.S32.HI R9, RZ, 0x1f, R7 ;  /* 0x0000001fff097819 */ /* 0x000fe40000011407 */
[----:B------:R-:W-:Y:S02]  /*0d00*/  LOP3.LUT R215, R3, 0xfffffffc, RZ, 0xc0, !PT ;  /* 0xfffffffc03d77812 */ /* 0x000fe400078ec0ff */
[----:B------:R-:W-:Y:S02]  /*0d10*/  LEA.HI R9, R9, R8, RZ, 0x3 ;  /* 0x0000000809097211 */ /* 0x000fe400078f18ff */
[----:B------:R-:W-:Y:S01]  /*0d20*/  SHF.R.S32.HI R184, RZ, 0x2, R3 ;  /* 0x00000002ffb87819 */ /* 0x000fe20000011403 */
[----:B------:R-:W-:Y:S01]  /*0d30*/  IMAD.IADD R215, R10, 0x1, -R215 ;  /* 0x000000010ad77824 */ /* 0x000fe200078e0ad7 */
[----:B------:R-:W-:-:S02]  /*0d40*/  LOP3.LUT R9, R9, 0xfffffff8, RZ, 0xc0, !PT ;  /* 0xfffffff809097812 */ /* 0x000fc400078ec0ff */
[----:B------:R-:W-:Y:S01]  /*0d50*/  LEA.HI R2, R2, R233, RZ, 0x1 ;  /* 0x000000e902027211 */ /* 0x000fe200078f08ff */
[----:B------:R-:W-:Y:S01]  /*0d60*/  IMAD.SHL.U32 R22, R215, 0x4, RZ ;  /* 0x00000004d7167824 */ /* 0x000fe200078e00ff */
[----:B------:R-:W-:Y:S01]  /*0d70*/  SHF.R.S32.HI R5, RZ, 0x5, R5 ;  /* 0x00000005ff057819 */ /* 0x000fe20000011405 */
[----:B------:R-:W-:Y:S01]  /*0d80*/  IMAD.IADD R8, R8, 0x1, -R9 ;  /* 0x0000000108087824 */ /* 0x000fe200078e0a09 */
[----:B------:R-:W-:Y:S01]  /*0d90*/  SHF.R.S32.HI R9, RZ, 0x1f, R3 ;  /* 0x0000001fff097819 */ /* 0x000fe20000011403 */
[----:B------:R-:W-:Y:S01]  /*0da0*/  VIADD R214, R184, 0x40 ;  /* 0x00000040b8d67836 */ /* 0x000fe20000000000 */
[----:B------:R-:W-:Y:S01]  /*0db0*/  LOP3.LUT R2, R2, 0x3fffffe, RZ, 0xc0, !PT ;  /* 0x03fffffe02027812 */ /* 0x000fe200078ec0ff */
[C---:B------:R-:W-:Y:S01]  /*0dc0*/  VIADD R191, R22.reuse, 0x20 ;  /* 0x0000002016bf7836 */ /* 0x040fe20000000000 */
[----:B------:R-:W-:Y:S01]  /*0dd0*/  LEA.HI R9, R9, R184, RZ, 0x3 ;  /* 0x000000b809097211 */ /* 0x000fe200078f18ff */
[----:B------:R-:W-:Y:S01]  /*0de0*/  IMAD R5, R5, 0x10, R8 ;  /* 0x0000001005057824 */ /* 0x000fe200078e0208 */
[----:B------:R-:W-:Y:S01]  /*0df0*/  SHF.R.S32.HI R3, RZ, 0x1f, R214 ;  /* 0x0000001fff037819 */ /* 0x000fe200000114d6 */
[----:B------:R-:W-:Y:S01]  /*0e00*/  IMAD.IADD R2, R233, 0x1, -R2 ;  /* 0x00000001e9027824 */ /* 0x000fe200078e0a02 */
[----:B------:R-:W-:Y:S01]  /*0e10*/  LOP3.LUT R9, R9, 0xfffffff8, RZ, 0xc0, !PT ;  /* 0xfffffff809097812 */ /* 0x000fe200078ec0ff */
[C---:B------:R-:W-:Y:S01]  /*0e20*/  IMAD.IADD R186, R22.reuse, 0x1, R191 ;  /* 0x0000000116ba7824 */ /* 0x040fe200078e02bf */
[----:B------:R-:W-:Y:S01]  /*0e30*/  LEA.HI R3, R3, R214, RZ, 0x3 ;  /* 0x000000d603037211 */ /* 0x000fe200078f18ff */
[----:B------:R-:W-:Y:S01]  /*0e40*/  VIADD R190, R22, 0x40 ;  /* 0x0000004016be7836 */ /* 0x000fe20000000000 */
[----:B------:R-:W-:Y:S01]  /*0e50*/  LEA.HI R0, R0, R10, RZ, 0x3 ;  /* 0x0000000a00007211 */ /* 0x000fe200078f18ff */
[----:B------:R-:W-:Y:S01]  /*0e60*/  IMAD R234, R2, 0x40, R5 ;  /* 0x0000004002ea7824 */ /* 0x000fe200078e0205 */
[----:B------:R-:W-:Y:S01]  /*0e70*/  SHF.R.S32.HI R5, RZ, 0x1f, R186 ;  /* 0x0000001fff057819 */ /* 0x000fe200000114ba */
[----:B------:R-:W-:Y:S01]  /*0e80*/  IMAD.IADD R187, R22, 0x1, R190 ;  /* 0x0000000116bb7824 */ /* 0x000fe200078e02be */
[----:B------:R-:W-:Y:S01]  /*0e90*/  LOP3.LUT R207, R0, 0xfffffff8, RZ, 0xc0, !PT ;  /* 0xfffffff800cf7812 */ /* 0x000fe200078ec0ff */
[----:B------:R-:W-:Y:S01]  /*0ea0*/  IMAD.IADD R225, R184, 0x1, -R9 ;  /* 0x00000001b8e17824 */ /* 0x000fe200078e0a09 */
[-C--:B------:R-:W-:Y:S01]  /*0eb0*/  LEA.HI R218, R5, R186.reuse, RZ, 0x3 ;  /* 0x000000ba05da7211 */ /* 0x080fe200078f18ff */
[----:B------:R-:W-:Y:S01]  /*0ec0*/  IMAD.SHL.U32 R195, R214, 0x40, RZ ;  /* 0x00000040d6c37824 */ /* 0x000fe200078e00ff */
[----:B------:R-:W-:Y:S01]  /*0ed0*/  SHF.R.S32.HI R2, RZ, 0x1f, R187 ;  /* 0x0000001fff027819 */ /* 0x000fe200000114bb */
[----:B------:R-:W-:Y:S01]  /*0ee0*/  IMAD.SHL.U32 R3, R3, 0x40, RZ ;  /* 0x0000004003037824 */ /* 0x000fe200078e00ff */
[----:B------:R-:W-:Y:S01]  /*0ef0*/  LEA.HI R5, R5, R186, RZ, 0x6 ;  /* 0x000000ba05057211 */ /* 0x000fe200078f30ff */
[----:B------:R-:W-:Y:S01]  /*0f00*/  IMAD.SHL.U32 R196, R225, 0x40, RZ ;  /* 0x00000040e1c47824 */ /* 0x000fe200078e00ff */
[----:B------:R-:W-:Y:S01]  /*0f10*/  LOP3.LUT R195, R195, 0x1c0, RZ, 0xc0, !PT ;  /* 0x000001c0c3c37812 */ /* 0x000fe200078ec0ff */
[----:B------:R-:W-:Y:S01]  /*0f20*/  IMAD.IADD R207, R10, 0x1, -R207 ;  /* 0x000000010acf7824 */ /* 0x000fe200078e0acf */
[----:B------:R-:W-:Y:S01]  /*0f30*/  LOP3.LUT R199, R3, 0xfffffe00, RZ, 0xc0, !PT ;  /* 0xfffffe0003c77812 */ /* 0x000fe200078ec0ff */
[----:B------:R-:W-:Y:S01]  /*0f40*/  IMAD.SHL.U32 R5, R5, 0x80, RZ ;  /* 0x0000008005057824 */ /* 0x000fe200078e00ff */
[-C--:B------:R-:W-:Y:S01]  /*0f50*/  LEA.HI R3, R2, R187.reuse, RZ, 0x6 ;  /* 0x000000bb02037211 */ /* 0x080fe200078f30ff */
[----:B------:R-:W-:Y:S01]  /*0f60*/  IMAD.SHL.U32 R18, R215, 0x8, RZ ;  /* 0x00000008d7127824 */ /* 0x000fe200078e00ff */
[----:B------:R-:W-:Y:S01]  /*0f70*/  LOP3.LUT R196, R196, 0x1c0, RZ, 0xc0, !PT ;  /* 0x000001c0c4c47812 */ /* 0x000fe200078ec0ff */
[----:B------:R-:W-:Y:S01]  /*0f80*/  IMAD.SHL.U32 R203, R207, 0x8, RZ ;  /* 0x00000008cfcb7824 */ /* 0x000fe200078e00ff */
[----:B------:R-:W-:Y:S01]  /*0f90*/  SHF.R.U32.HI R232, RZ, 0x3, R195 ;  /* 0x00000003ffe87819 */ /* 0x000fe200000116c3 */
[----:B------:R-:W-:Y:S01]  /*0fa0*/  IMAD.SHL.U32 R6, R3, 0x80, RZ ;  /* 0x0000008003067824 */ /* 0x000fe200078e00ff */
[----:B------:R-:W-:Y:S01]  /*0fb0*/  LOP3.LUT R11, R195, 0x38, R218, 0xf8, !PT ;  /* 0x00000038c30b7812 */ /* 0x000fe200078ef8da */
[----:B------:R-:W-:Y:S01]  /*0fc0*/  VIADD R193, R22, 0x10 ;  /* 0x0000001016c17836 */ /* 0x000fe20000000000 */
[----:B------:R-:W-:Y:S01]  /*0fd0*/  LEA.HI R219, R2, R187, RZ, 0x3 ;  /* 0x000000bb02db7211 */ /* 0x000fe200078f18ff */
[----:B------:R-:W-:Y:S01]  /*0fe0*/  VIADD R206, R203, 0x40 ;  /* 0x00000040cbce7836 */ /* 0x000fe20000000000 */
[----:B------:R-:W-:Y:S01]  /*0ff0*/  SHF.R.U32.HI R198, RZ, 0x3, R196 ;  /* 0x00000003ffc67819 */ /* 0x000fe200000116c4 */
[----:B------:R-:W-:Y:S01]  /*1000*/  VIADD R192, R22, 0x30 ;  /* 0x0000003016c07836 */ /* 0x000fe20000000000 */
[----:B------:R-:W-:Y:S01]  /*1010*/  LOP3.LUT R3, R196, 0x38, R218, 0xf8, !PT ;  /* 0x00000038c4037812 */ /* 0x000fe200078ef8da */
[----:B------:R-:W-:Y:S01]  /*1020*/  VIADD R194, R22, 0x50 ;  /* 0x0000005016c27836 */ /* 0x000fe20000000000 */
[----:B------:R-:W-:-:S02]  /*1030*/  LOP3.LUT R2, R5, 0xffffe000, RZ, 0xc0, !PT ;  /* 0xffffe00005027812 */ /* 0x000fc400078ec0ff */
[----:B------:R-:W-:Y:S02]  /*1040*/  LOP3.LUT R11, R11, R232, RZ, 0x3c, !PT ;  /* 0x000000e80b0b7212 */ /* 0x000fe400078e3cff */
[----:B------:R-:W-:Y:S01]  /*1050*/  LOP3.LUT R4, R3, R198, RZ, 0x3c, !PT ;  /* 0x000000c603047212 */ /* 0x000fe200078e3cff */
[----:B------:R-:W-:Y:S01]  /*1060*/  IMAD R3, R197, 0x200, R2 ;  /* 0x00000200c5037824 */ /* 0x000fe200078e0202 */
[----:B------:R-:W-:Y:S01]  /*1070*/  IADD3 R11, R11, R2, R199 ;  /* 0x000000020b0b7210 */ /* 0x000fe20007ffe0c7 */
[----:B------:R-:W-:Y:S01]  /*1080*/  IMAD.U32 R2, RZ, RZ, UR5 ;  /* 0x00000005ff027e24 */ /* 0x000fe2000f8e00ff */
[----:B------:R-:W-:Y:S01]  /*1090*/  SHF.R.S32.HI R216, RZ, 0x3, R0 ;  /* 0x00000003ffd87819 */ /* 0x000fe20000011400 */
[----:B------:R-:W-:Y:S01]  /*10a0*/  IMAD.U32 R0, RZ, RZ, UR4 ;  /* 0x00000004ff007e24 */ /* 0x000fe2000f8e00ff */
[--C-:B------:R-:W-:Y:S01]  /*10b0*/  LOP3.LUT R9, R196, 0x38, R219.reuse, 0xf8, !PT ;  /* 0x00000038c4097812 */ /* 0x100fe200078ef8db */
[----:B------:R-:W-:Y:S01]  /*10c0*/  IMAD.IADD R3, R3, 0x1, R4 ;  /* 0x0000000103037824 */ /* 0x000fe200078e0204 */
[----:B------:R-:W-:Y:S01]  /*10d0*/  LOP3.LUT R6, R6, 0xffffe000, RZ, 0xc0, !PT ;  /* 0xffffe00006067812 */ /* 0x000fe200078ec0ff */
[----:B------:R0:W-:Y:S01]  /*10e0*/  STL [R1+0x24], R2 ;  /* 0x0000240201007387 */ /* 0x0001e20000100800 */
[----:B------:R-:W-:-:S02]  /*10f0*/  LOP3.LUT R13, R195, 0x38, R219, 0xf8, !PT ;  /* 0x00000038c30d7812 */ /* 0x000fc400078ef8db */
[----:B------:R-:W-:Y:S01]  /*1100*/  LOP3.LUT R8, R9, R198, RZ, 0x3c, !PT ;  /* 0x000000c609087212 */ /* 0x000fe200078e3cff */
[----:B------:R-:W-:Y:S01]  /*1110*/  IMAD R5, R197, 0x200, R6 ;  /* 0x00000200c5057824 */ /* 0x000fe200078e0206 */
[----:B------:R1:W-:Y:S01]  /*1120*/  STL [R1+0x40], R0 ;  /* 0x0000400001007387 */ /* 0x0003e20000100800 */
[----:B------:R-:W-:Y:S02]  /*1130*/  LOP3.LUT R13, R13, R232, RZ, 0x3c, !PT ;  /* 0x000000e80d0d7212 */ /* 0x000fe400078e3cff */
[----:B------:R-:W-:Y:S01]  /*1140*/  IMAD.IADD R5, R5, 0x1, R8 ;  /* 0x0000000105057824 */ /* 0x000fe200078e0208 */
[----:B------:R-:W-:Y:S02]  /*1150*/  LOP3.LUT R7, R7, 0x7ffffffc, RZ, 0xc0, !PT ;  /* 0x7ffffffc07077812 */ /* 0x000fe400078ec0ff */
[----:B0-----:R-:W-:Y:S02]  /*1160*/  LEA.HI R2, R215, R215, RZ, 0x1 ;  /* 0x000000d7d7027211 */ /* 0x001fe400078f08ff */
[----:B------:R-:W-:Y:S01]  /*1170*/  IADD3 R13, R13, R6, R199 ;  /* 0x000000060d0d7210 */ /* 0x000fe20007ffe0c7 */
[----:B------:R-:W-:Y:S01]  /*1180*/  IMAD.IADD R204, R226, 0x1, -R7 ;  /* 0x00000001e2cc7824 */ /* 0x000fe200078e0a07 */
[----:B------:R-:W-:-:S02]  /*1190*/  LOP3.LUT R2, R2, 0x1ffffffe, RZ, 0xc0, !PT ;  /* 0x1ffffffe02027812 */ /* 0x000fc400078ec0ff */
[----:B-1----:R-:W-:Y:S02]  /*11a0*/  LOP3.LUT R0, R195, 0x38, R18, 0xf8, !PT ;  /* 0x00000038c3007812 */ /* 0x002fe400078ef812 */
[----:B------:R-:W-:Y:S01]  /*11b0*/  SHF.R.S32.HI R237, RZ, 0x1f, R203 ;  /* 0x0000001fffed7819 */ /* 0x000fe200000114cb */
[----:B------:R-:W-:Y:S01]  /*11c0*/  IMAD.IADD R205, R215, 0x1, -R2 ;  /* 0x00000001d7cd7824 */ /* 0x000fe200078e0a02 */
[----:B------:R-:W-:Y:S02]  /*11d0*/  LOP3.LUT R0, R199, R0, R232, 0xf6, !PT ;  /* 0x00000000c7007212 */ /* 0x000fe400078ef6e8 */
[----:B------:R-:W-:Y:S01]  /*11e0*/  SHF.R.S32.HI R224, RZ, 0x1f, R193 ;  /* 0x0000001fffe07819 */ /* 0x000fe200000114c1 */
[----:B------:R-:W-:Y:S01]  /*11f0*/  IMAD R205, R205, 0x8, R234 ;  /* 0x00000008cdcd7824 */ /* 0x000fe200078e02ea */
[----:B------:R-:W-:Y:S02]  /*1200*/  SHF.R.S32.HI R236, RZ, 0x1f, R206 ;  /* 0x0000001fffec7819 */ /* 0x000fe400000114ce */
[----:B------:R-:W-:-:S02]  /*1210*/  SHF.R.S32.HI R223, RZ, 0x1f, R191 ;  /* 0x0000001fffdf7819 */ /* 0x000fc400000114bf */
[----:B------:R-:W-:Y:S02]  /*1220*/  SHF.R.S32.HI R222, RZ, 0x1f, R192 ;  /* 0x0000001fffde7819 */ /* 0x000fe400000114c0 */
[----:B------:R-:W-:Y:S02]  /*1230*/  SHF.R.S32.HI R221, RZ, 0x1f, R190 ;  /* 0x0000001fffdd7819 */ /* 0x000fe400000114be */
[----:B------:R-:W-:Y:S02]  /*1240*/  SHF.R.S32.HI R220, RZ, 0x1f, R194 ;  /* 0x0000001fffdc7819 */ /* 0x000fe400000114c2 */
[----:B------:R-:W-:Y:S02]  /*1250*/  SHF.R.S32.HI R218, RZ, 0x3, R218 ;  /* 0x00000003ffda7819 */ /* 0x000fe400000114da */
[----:B------:R-:W-:Y:S02]  /*1260*/  SHF.R.S32.HI R219, RZ, 0x3, R219 ;  /* 0x00000003ffdb7819 */ /* 0x000fe400000114db */
[----:B------:R-:W-:-:S02]  /*1270*/  LEA R230, R0, UR4, 0x1 ;  /* 0x0000000400e67c11 */ /* 0x000fc4000f8e08ff */
[----:B------:R-:W-:Y:S02]  /*1280*/  LEA R228, R11, UR4, 0x1 ;  /* 0x000000040be47c11 */ /* 0x000fe4000f8e08ff */
[----:B------:R-:W-:Y:S02]  /*1290*/  LEA R227, R13, UR4, 0x1 ;  /* 0x000000040de37c11 */ /* 0x000fe4000f8e08ff */
[----:B------:R-:W-:Y:S02]  /*12a0*/  LEA R231, R3, UR4, 0x1 ;  /* 0x0000000403e77c11 */ /* 0x000fe4000f8e08ff */
[----:B------:R-:W-:-:S07]  /*12b0*/  LEA R229, R5, UR4, 0x1 ;  /* 0x0000000405e57c11 */ /* 0x000fce000f8e08ff */
.L_x_2924:
[----:B0-2-4-:R-:W0:Y:S01]  /*12c0*/  LDC.64 R2, c[0x0][0xc88] ;  /* 0x00032200ff027b82 */ /* 0x015e220000000a00 */
[----:B------:R-:W-:Y:S01]  /*12d0*/  ULDC.64 UR4, c[0x0][0xa28] ;  /* 0x00028a0000047ab9 */ /* 0x000fe20000000a00 */
[----:B------:R-:W-:Y:S01]  /*12e0*/  ULDC.64 UR8, c[0x0][0xa18] ;  /* 0x0002860000087ab9 */ /* 0x000fe20000000a00 */
[----:B------:R-:W-:Y:S01]  /*12f0*/  ULDC.64 UR6, c[0x0][0xa08] ;  /* 0x0002820000067ab9 */ /* 0x000fe20000000a00 */
[----:B0-----:R-:W-:-:S05]  /*1300*/  IMAD.WIDE R2, R27, 0x4, R2 ;  /* 0x000000041b027825 */ /* 0x001fca00078e0202 */
[----:B------:R-:W2:Y:S01]  /*1310*/  LDG.E R211, desc[UR60][R2.64] ;  /* 0x0000003c02d37981 */ /* 0x000ea2000c1e1900 */
        /* <DEDUP_REMOVED lines=20> */
[----:B------:R-:W-:Y:S01]  /*1460*/  @P1 IADD3.X R5, R210, UR9, RZ, P2, !PT ;  /* 0x00000009d2051c10 */ /* 0x000fe200097fe4ff */
[----:B------:R-:W-:Y:S02]  /*1470*/  ULDC.64 UR6, c[0x0][0xa20] ;  /* 0x0002880000067ab9 */ /* 0x000fe40000000a00 */
[----:B------:R0:W5:Y:S04]  /*1480*/  @P0 LDG.E R117, desc[UR60][R6.64] ;  /* 0x0000003c06750981 */ /* 0x000168000c1e1900 */
[----:B------:R0:W5:Y:S01]  /*1490*/  @P1 LDG.E R201, desc[UR60][R4.64] ;  /* 0x0000003c04c91981 */ /* 0x000162000c1e1900 */
[----:B------:R-:W-:-:S03]  /*14a0*/  UISETP.NE.U32.AND UP0, UPT, UR4, URZ, UPT ;  /* 0x0000003f0400728c */ /* 0x000fc6000bf05070 */
[----:B------:R-:W-:Y:S01]  /*14b0*/  ULDC UR4, c[0x0][0x424] ;  /* 0x0001090000047ab9 */ /* 0x000fe20000000800 */
[----:B------:R-:W-:Y:S01]  /*14c0*/  UISETP.NE.AND.EX UP0, UPT, UR5, URZ, UPT, UP0 ;  /* 0x0000003f0500728c */ /* 0x000fe2000bf05300 */
[----:B------:R-:W-:Y:S02]  /*14d0*/  ISETP.NE.U32.AND P2, PT, RZ, UR6, PT ;  /* 0x00000006ff007c0c */ /* 0x000fe4000bf45070 */
[----:B------:R-:W-:Y:S01]  /*14e0*/  ULDC UR5, c[0x0][0x2f0] ;  /* 0x0000bc0000057ab9 */ /* 0x000fe20000000800 */
[----:B------:R-:W-:Y:S01]  /*14f0*/  USEL UR4, UR4, 0x1, UP0 ;  /* 0x0000000104047887 */ /* 0x000fe20008000000 */
[----:B------:R-:W-:-:S03]  /*1500*/  ISETP.NE.AND.EX P2, PT, RZ, UR7, PT, P2 ;  /* 0x00000007ff007c0c */ /* 0x000fc6000bf45320 */
[----:B------:R-:W-:-:S03]  /*1510*/  UIMAD UR4, UR4, UR5, URZ ;  /* 0x00000005040472a4 */ /* 0x000fc6000f8e023f */
[----:B------:R-:W-:Y:S01]  /*1520*/  ULDC UR5, c[0x0][0x348] ;  /* 0x0000d20000057ab9 */ /* 0x000fe20000000800 */
[----:B------:R-:W-:Y:S02]  /*1530*/  IMAD.MOV.U32 R208, RZ, RZ, R26 ;  /* 0x000000ffffd07224 */ /* 0x000fe400078e001a */
[----:B------:R-:W-:Y:S01]  /*1540*/  IMAD.MOV.U32 R27, RZ, RZ, R211 ;  /* 0x000000ffff1b7224 */ /* 0x000fe200078e00d3 */
[----:B0--3--:R-:W-:Y:S06]  /*1550*/  @P1 BRA `(.L_x_2701) ;  /* 0x0000000000241947 */ /* 0x009fec0003800000 */
        /* <DEDUP_REMOVED lines=9> */
.L_x_2701:
[----:B------:R-:W-:Y:S02]  /*15f0*/  IMAD.U32 R24, RZ, RZ, UR5 ;  /* 0x00000005ff187e24 */ /* 0x000fe4000f8e00ff */
[----:B------:R-:W-:Y:S01]  /*1600*/  IMAD.U32 R28, RZ, RZ, UR4 ;  /* 0x00000004ff1c7e24 */ /* 0x000fe2000f8e00ff */
[----:B------:R-:W-:Y:S06]  /*1610*/  @!P2 BRA `(.L_x_2702) ;  /* 0x000000000010a947 */ /* 0x000fec0003800000 */
[----:B------:R-:W-:-:S04]  /*1620*/  IADD3 R2, P0, R209, UR6, RZ ;  /* 0x00000006d1027c10 */ /* 0x000fc8000ff1e0ff */
[----:B------:R-:W-:-:S05]  /*1630*/  IADD3.X R3, R210, UR7, RZ, P0, !PT ;  /* 0x00000007d2037c10 */ /* 0x000fca00087fe4ff */
[----:B------:R0:W5:Y:S01]  /*1640*/  LDG.E R28, desc[UR60][R2.64] ;  /* 0x0000003c021c7981 */ /* 0x000162000c1e1900 */
[----:B------:R-:W-:Y:S05]  /*1650*/  BRA `(.L_x_2703) ;  /* 0x0000000000107947 */ /* 0x000fea0003800000 */
.L_x_2702:
[----:B------:R-:W-:Y:S05]  /*1660*/  @!P0 BRA `(.L_x_2703) ;  /* 0x00000000000c8947 */ /* 0x000fea0003800000 */
[----:B------:R-:W2:Y:S04]  /*1670*/  LDG.E R3, desc[UR60][R6.64] ;  /* 0x0000003c06037981 */ /* 0x000ea8000c1e1900 */
[----:B------:R-:W2:Y:S02]  /*1680*/  LDG.E R28, desc[UR60][R6.64+0x4] ;  /* 0x0000043c061c7981 */ /* 0x000ea4000c1e1900 */
[----:B--2---:R-:W-:-:S07]  /*1690*/  IMAD.IADD R28, R28, 0x1, -R3 ;  /* 0x000000011c1c7824 */ /* 0x004fce00078e0a03 */
.L_x_2703:
[----:B------:R-:W-:Y:S01]  /*16a0*/  ULDC.64 UR4, c[0x0][0xa10] ;  /* 0x0002840000047ab9 */ /* 0x000fe20000000a00 */
[----:B------:R-:W1:Y:S01]  /*16b0*/  LDC R6, c[0x0][0x448] ;  /* 0x00011200ff067b82 */ /* 0x000e620000000800 */
[----:B------:R-:W-:-:S04]  /*16c0*/  ISETP.NE.U32.AND P0, PT, RZ, UR4, PT ;  /* 0x00000004ff007c0c */ /* 0x000fc8000bf05070 */
[----:B------:R-:W-:Y:S01]  /*16d0*/  ISETP.NE.AND.EX P0, PT, RZ, UR5, PT, P0 ;  /* 0x00000005ff007c0c */ /* 0x000fe2000bf05300 */
[----:B------:R-:W-:-:S12]  /*16e0*/  ULDC.64 UR4, c[0x0][0xa30] ;  /* 0x00028c0000047ab9 */ /* 0x000fd80000000a00 */
[----:B0-----:R-:W0:Y:S02]  /*16f0*/  @P0 LDC.64 R2, c[0x0][0xa10] ;  /* 0x00028400ff020b82 */ /* 0x001e240000000a00 */
[----:B0-----:R-:W-:-:S05]  /*1700*/  @P0 IMAD.WIDE R2, R27, 0x4, R2 ;  /* 0x000000041b020825 */ /* 0x001fca00078e0202 */
[----:B------:R-:W2:Y:S04]  /*1710*/  @P0 LDG.E R0, desc[UR60][R2.64] ;  /* 0x0000003c02000981 */ /* 0x000ea8000c1e1900 */
[----:B------:R0:W2:Y:S01]  /*1720*/  @P0 LDG.E R7, desc[UR60][R2.64+0x4] ;  /* 0x0000043c02070981 */ /* 0x0000a2000c1e1900 */
[----:B------:R-:W-:Y:S01]  /*1730*/  ISETP.NE.U32.AND P1, PT, RZ, UR4, PT ;  /* 0x00000004ff007c0c */ /* 0x000fe2000bf25070 */
[----:B-----5:R-:W-:-:S03]  /*1740*/  IMAD.MOV.U32 R144, RZ, RZ, R28 ;  /* 0x000000ffff907224 */ /* 0x020fc600078e001c */
[----:B------:R-:W-:-:S13]  /*1750*/  ISETP.NE.AND.EX P1, PT, RZ, UR5, PT, P1 ;  /* 0x00000005ff007c0c */ /* 0x000fda000bf25310 */
[----:B------:R-:W-:-:S04]  /*1760*/  @P1 IADD3 R4, P2, R209, UR4, RZ ;  /* 0x00000004d1041c10 */ /* 0x000fc8000ff5e0ff */
[----:B------:R-:W-:-:S05]  /*1770*/  @P1 IADD3.X R5, R210, UR5, RZ, P2, !PT ;  /* 0x00000005d2051c10 */ /* 0x000fca00097fe4ff */
[----:B------:R3:W5:Y:S01]  /*1780*/  @P1 LDG.E R144, desc[UR60][R4.64] ;  /* 0x0000003c04901981 */ /* 0x000762000c1e1900 */
[----:B-1----:R-:W-:Y:S01]  /*1790*/  ISETP.NE.AND P1, PT, R6, 0x1, PT ;  /* 0x000000010600780c */ /* 0x002fe20003f25270 */
[----:B------:R-:W-:Y:S01]  /*17a0*/  IMAD.SHL.U32 R200, R25, 0x80, RZ ;  /* 0x0000008019c87824 */ /* 0x000fe200078e00ff */
[----:B------:R-:W-:Y:S01]  /*17b0*/  PLOP3.LUT P2, PT, PT, PT, PT, 0x80, 0x0 ;  /* 0x000000000000781c */ /* 0x000fe20003f4f070 */
[----:B------:R-:W-:Y:S02]  /*17c0*/  IMAD.IADD R9, R28, 0x1, -R9 ;  /* 0x000000011c097824 */ /* 0x000fe400078e0a09 */
[----:B0-----:R-:W-:Y:S02]  /*17d0*/  VIADD R2, R200, 0x7f ;  /* 0x0000007fc8027836 */ /* 0x001fe40000000000 */
[----:B------:R-:W-:-:S05]  /*17e0*/  IMAD.MOV R120, RZ, RZ, -R9 ;  /* 0x000000ffff787224 */ /* 0x000fca00078e0a09 */
[----:B------:R-:W-:Y:S01]  /*17f0*/  VIMNMX R120, RZ, R120, !PT ;  /* 0x00000078ff787248 */ /* 0x000fe20007fe0100 */
[----:B------:R-:W0:Y:S08]  /*1800*/  @P1 LDC R11, c[0x0][0x44c] ;  /* 0x00011300ff0b1b82 */ /* 0x000e300000000800 */
[----:B------:R-:W1:Y:S01]  /*1810*/  @P1 LDC R3, c[0x0][0x450] ;  /* 0x00011400ff031b82 */ /* 0x000e620000000800 */
[----:B--2---:R-:W-:-:S02]  /*1820*/  @P0 IMAD.IADD R24, R7, 0x1, -R0 ;  /* 0x0000000107180824 */ /* 0x004fc400078e0a00 */
[----:B0-----:R-:W-:-:S04]  /*1830*/  @P1 IMAD.HI.U32 R0, R2, R11, RZ ;  /* 0x0000000b02001227 */ /* 0x001fc800078e00ff */
[----:B------:R-:W-:Y:S01]  /*1840*/  IMAD.IADD R202, R9, 0x1, R24 ;  /* 0x0000000109ca7824 */ /* 0x000fe200078e0218 */
[----:B-1----:R-:W-:-:S03]  /*1850*/  @P1 SHF.R.U32.HI R2, RZ, R3, R0 ;  /* 0x00000003ff021219 */ /* 0x002fc60000011600 */
[C---:B------:R-:W-:Y:S01]  /*1860*/  VIADD R0, R202.reuse, 0x7f ;  /* 0x0000007fca007836 */ /* 0x040fe20000000000 */
[----:B------:R-:W-:-:S04]  /*1870*/  IADD3 R149, R202, 0x80, -R201 ;  /* 0x00000080ca957810 */ /* 0x000fc80007ffe8c9 */
[----:B------:R-:W-:Y:S01]  /*1880*/  SHF.R.S32.HI R3, RZ, 0x1f, R0 ;  /* 0x0000001fff037819 */ /* 0x000fe20000011400 */
[----:B------:R-:W-:-:S03]  /*1890*/  IMAD.IADD R2, R149, 0x1, R2 ;  /* 0x0000000195027824 */ /* 0x000fc600078e0202 */
[----:B------:R-:W-:Y:S02]  /*18a0*/  LEA.HI R3, R3, R0, RZ, 0x7 ;  /* 0x0000000003037211 */ /* 0x000fe400078f38ff */
[----:B---3--:R-:W-:Y:S02]  /*18b0*/  SHF.R.S32.HI R5, RZ, 0x1f, R2 ;  /* 0x0000001fff057819 */ /* 0x008fe40000011402 */
[----:B------:R-:W-:Y:S02]  /*18c0*/  SHF.R.S32.HI R150, RZ, 0x7, R3 ;  /* 0x00000007ff967819 */ /* 0x000fe40000011403 */
[----:B------:R-:W-:-:S04]  /*18d0*/  LEA.HI R5, R5, R2, RZ, 0x7 ;  /* 0x0000000205057211 */ /* 0x000fc800078f38ff */
[----:B------:R-:W-:-:S04]  /*18e0*/  SHF.R.S32.HI R5, RZ, 0x7, R5 ;  /* 0x00000007ff057819 */ /* 0x000fc80000011405 */
[----:B------:R-:W-:-:S05]  /*18f0*/  VIMNMX R5, R150, R5, PT ;  /* 0x0000000596057248 */ /* 0x000fca0003fe0100 */
[----:B------:R-:W-:-:S05]  /*1900*/  IMAD R5, R5, 0x80, -R9 ;  /* 0x0000008005057824 */ /* 0x000fca00078e0a09 */
[----:B------:R-:W-:-:S04]  /*1910*/  VIMNMX R5, R5, R24, PT ;  /* 0x0000001805057248 */ /* 0x000fc80003fe0100 */
        /* <DEDUP_REMOVED lines=29> */
.L_x_2706:
[----:B------:R-:W-:Y:S05]  /*1af0*/  BSYNC B6 ;  /* 0x0000000000067941 */ /* 0x000fea0003800000 */
.L_x_2705:
        /* <DEDUP_REMOVED lines=20> */
.L_x_2708:
[----:B------:R-:W-:Y:S05]  /*1c40*/  BSYNC B6 ;  /* 0x0000000000067941 */ /* 0x000fea0003800000 */
.L_x_2707:
[----:B------:R-:W-:Y:S01]  /*1c50*/  ULDC.64 UR4, c[0x0][0x9f8] ;  /* 0x00027e0000047ab9 */ /* 0x000fe20000000a00 */
[----:B------:R-:W2:Y:S01]  /*1c60*/  LDL.LU R20, [R1+0x20] ;  /* 0x0000200001147983 */ /* 0x000ea20000300800 */
[----:B------:R-:W-:Y:S01]  /*1c70*/  ISETP.NE.U32.AND P0, PT, RZ, UR4, PT ;  /* 0x00000004ff007c0c */ /* 0x000fe2000bf05070 */
[----:B------:R-:W0:Y:S01]  /*1c80*/  LDC.64 R128, c[0x0][0x300] ;  /* 0x0000c000ff807b82 */ /* 0x000e220000000a00 */
[----:B------:R-:W-:Y:S01]  /*1c90*/  SHF.R.S32.HI R8, RZ, 0x1f, R26 ;  /* 0x0000001fff087819 */ /* 0x000fe2000001141a */
[----:B------:R-:W-:Y:S01]  /*1ca0*/  IMAD.IADD R117, R117, 0x1, R28 ;  /* 0x0000000175757824 */ /* 0x000fe200078e021c */
[----:B------:R-:W-:Y:S01]  /*1cb0*/  ISETP.NE.AND.EX P0, PT, RZ, UR5, PT, P0 ;  /* 0x00000005ff007c0c */ /* 0x000fe2000bf05300 */
[C---:B------:R-:W-:Y:S01]  /*1cc0*/  VIADD R3, R18.reuse, 0xa0 ;  /* 0x000000a012037836 */ /* 0x040fe20000000000 */
[----:B------:R-:W-:Y:S01]  /*1cd0*/  ULDC.64 UR6, c[0x0][0x330] ;  /* 0x0000cc0000067ab9 */ /* 0x000fe20000000a00 */
[C---:B------:R-:W-:Y:S01]  /*1ce0*/  VIADD R0, R18.reuse, 0x80 ;  /* 0x0000008012007836 */ /* 0x040fe20000000000 */
[----:B------:R-:W-:Y:S01]  /*1cf0*/  SHF.R.S32.HI R19, RZ, 0x1f, R18 ;  /* 0x0000001fff137819 */ /* 0x000fe20000011412 */
[----:B------:R-:W-:Y:S01]  /*1d00*/  VIADD R91, R18, 0x60 ;  /* 0x00000060125b7836 */ /* 0x000fe20000000000 */
[----:B------:R-:W1:Y:S07]  /*1d10*/  LDC.64 R28, c[0x0][0x408] ;  /* 0x00010200ff1c7b82 */ /* 0x000e6e0000000a00 */
[----:B------:R-:W-:Y:S01]  /*1d20*/  @P0 IADD3 R4, P1, R209, UR4, RZ ;  /* 0x00000004d1040c10 */ /* 0x000fe2000ff3e0ff */
[----:B------:R-:W-:Y:S01]  /*1d30*/  ULDC UR4, c[0x0][0x2f4] ;  /* 0x0000bd0000047ab9 */ /* 0x000fe20000000800 */
[----:B------:R-:W3:Y:S02]  /*1d40*/  LDC R119, c[0x0][0x3f4] ;  /* 0x0000fd00ff777b82 */ /* 0x000ee40000000800 */
[----:B------:R-:W-:-:S05]  /*1d50*/  @P0 IADD3.X R5, R210, UR5, RZ, P1, !PT ;  /* 0x00000005d2050c10 */ /* 0x000fca0008ffe4ff */
[----:B------:R4:W2:Y:S01]  /*1d60*/  @P0 LDG.E R27, desc[UR60][R4.64] ;  /* 0x0000003c041b0981 */ /* 0x0008a2000c1e1900 */
[----:B------:R-:W-:Y:S01]  /*1d70*/  ISETP.GE.AND P1, PT, R186, UR4, PT ;  /* 0x00000004ba007c0c */ /* 0x000fe2000bf26270 */
[----:B------:R-:W-:Y:S01]  /*1d80*/  IMAD R7, R8, UR6, RZ ;  /* 0x0000000608077c24 */ /* 0x000fe2000f8e02ff */
[----:B------:R-:W-:Y:S01]  /*1d90*/  ISETP.GE.AND P2, PT, R3, UR4, PT ;  /* 0x0000000403007c0c */ /* 0x000fe2000bf46270 */
[----:B------:R-:W-:Y:S01]  /*1da0*/  IMAD.WIDE.U32 R94, R26, UR6, R18 ;  /* 0x000000061a5e7c25 */ /* 0x000fe2000f8e0012 */
[----:B------:R-:W-:Y:S01]  /*1db0*/  ISETP.GE.AND P0, PT, R18, UR4, PT ;  /* 0x0000000412007c0c */ /* 0x000fe2000bf06270 */
[----:B------:R-:W3:Y:S01]  /*1dc0*/  S2R R151, SR_TID.X ;  /* 0x0000000000977919 */ /* 0x000ee20000002100 */
[----:B------:R-:W-:Y:S01]  /*1dd0*/  SHF.R.S32.HI R3, RZ, 0x1f, R117 ;  /* 0x0000001fff037819 */ /* 0x000fe20000011475 */
[----:B------:R-:W-:Y:S01]  /*1de0*/  IMAD R7, R26, UR7, R7 ;  /* 0x000000071a077c24 */ /* 0x000fe2000f8e0207 */
[----:B------:R-:W-:Y:S01]  /*1df0*/  ISETP.GE.AND P3, PT, R0, UR4, PT ;  /* 0x0000000400007c0c */ /* 0x000fe2000bf66270 */
[----:B------:R-:W-:Y:S01]  /*1e00*/  ULDC.64 UR6, c[0x0][0xa08] ;  /* 0x0002820000067ab9 */ /* 0x000fe20000000a00 */
[----:B----4-:R-:W-:Y:S01]  /*1e10*/  SEL R4, RZ, 0xffffffff, P1 ;  /* 0xffffffffff047807 */ /* 0x010fe20000800000 */
[-C--:B0-----:R-:W-:Y:S01]  /*1e20*/  IMAD R10, R3, R128.reuse, RZ ;  /* 0x00000080030a7224 */ /* 0x081fe200078e02ff */
[----:B------:R-:W-:Y:S01]  /*1e30*/  SEL R0, RZ, 0x1, P0 ;  /* 0x00000001ff007807 */ /* 0x000fe20000000000 */
[----:B------:R-:W-:Y:S01]  /*1e40*/  IMAD.IADD R95, R95, 0x1, R7 ;  /* 0x000000015f5f7824 */ /* 0x000fe200078e0207 */
[----:B------:R-:W-:Y:S01]  /*1e50*/  ISETP.GE.AND P0, PT, R187, UR4, PT ;  /* 0x00000004bb007c0c */ /* 0x000fe2000bf06270 */
[----:B------:R-:W-:Y:S01]  /*1e60*/  IMAD.SHL.U32 R5, R4, 0x2, RZ ;  /* 0x0000000204057824 */ /* 0x000fe200078e00ff */
[----:B------:R-:W-:Y:S01]  /*1e70*/  ISETP.GE.AND P1, PT, R91, UR4, PT ;  /* 0x000000045b007c0c */ /* 0x000fe2000bf26270 */
[----:B------:R-:W-:Y:S01]  /*1e80*/  IMAD R9, R117, R129, R10 ;  /* 0x0000008175097224 */ /* 0x000fe200078e020a */
[----:B------:R-:W-:Y:S01]  /*1e90*/  SEL R7, RZ, 0x4, P0 ;  /* 0x00000004ff077807 */ /* 0x000fe20000000000 */
[----:B------:R-:W-:Y:S01]  /*1ea0*/  ULDC.64 UR4, c[0x0][0x308] ;  /* 0x0000c20000047ab9 */ /* 0x000fe20000000a00 */
[----:B------:R-:W-:Y:S01]  /*1eb0*/  LOP3.LUT R0, R5, 0x2, R0, 0xe2, !PT ;  /* 0x0000000205007812 */ /* 0x000fe200078ee200 */
[----:B------:R-:W-:Y:S01]  /*1ec0*/  IMAD.WIDE.U32 R4, R117, R128, RZ ;  /* 0x0000008075047225 */ /* 0x000fe200078e00ff */
[----:B------:R-:W-:-:S02]  /*1ed0*/  SEL R6, RZ, 0x8, P1 ;  /* 0x00000008ff067807 */ /* 0x000fc40000800000 */
[----:B------:R-:W-:Y:S01]  /*1ee0*/  SEL R11, RZ, 0x10, P3 ;  /* 0x00000010ff0b7807 */ /* 0x000fe20001800000 */
[----:B------:R-:W-:Y:S01]  /*1ef0*/  IMAD.IADD R5, R5, 0x1, R9 ;  /* 0x0000000105057824 */ /* 0x000fe200078e0209 */
[----:B------:R-:W-:Y:S01]  /*1f00*/  LOP3.LUT R0, R6, R0, R7, 0xfe, !PT ;  /* 0x0000000006007212 */ /* 0x000fe200078efe07 */
[----:B------:R-:W-:Y:S01]  /*1f10*/  IMAD R7, R8, UR4, RZ ;  /* 0x0000000408077c24 */ /* 0x000fe2000f8e02ff */
[----:B------:R-:W-:Y:S01]  /*1f20*/  ISETP.NE.U32.AND P0, PT, RZ, UR6, PT ;  /* 0x00000006ff007c0c */ /* 0x000fe2000bf05070 */
[-C--:B-1----:R-:W-:Y:S01]  /*1f30*/  IMAD.WIDE.U32 R98, R184, R28.reuse, R18 ;  /* 0x0000001cb8627225 */ /* 0x082fe200078e0012 */
[----:B------:R-:W-:Y:S02]  /*1f40*/  LOP3.LUT R11, R0, R11, RZ, 0xfc, !PT ;  /* 0x0000000b000b7212 */ /* 0x000fe400078efcff */
[----:B------:R-:W-:Y:S01]  /*1f50*/  ISETP.NE.AND.EX P0, PT, RZ, UR7, PT, P0 ;  /* 0x00000007ff007c0c */ /* 0x000fe2000bf05300 */
[C---:B------:R-:W-:Y:S01]  /*1f60*/  IMAD R9, R26.reuse, UR5, R7 ;  /* 0x000000051a097c24 */ /* 0x040fe2000f8e0207 */
[----:B------:R-:W-:Y:S01]  /*1f70*/  SHF.R.S32.HI R146, RZ, 0x1f, R184 ;  /* 0x0000001fff927819 */ /* 0x000fe200000114b8 */
[----:B------:R-:W-:Y:S01]  /*1f80*/  IMAD.WIDE.U32 R6, R26, UR4, R4 ;  /* 0x000000041a067c25 */ /* 0x000fe2000f8e0004 */
[----:B------:R-:W-:Y:S01]  /*1f90*/  ULDC.64 UR4, c[0x0][0x310] ;  /* 0x0000c40000047ab9 */ /* 0x000fe20000000a00 */
[----:B------:R-:W0:Y:S01]  /*1fa0*/  LDC.64 R4, c[0x0][0x3f8] ;  /* 0x0000fe00ff047b82 */ /* 0x000e220000000a00 */
[--C-:B------:R-:W-:Y:S01]  /*1fb0*/  SHF.R.S32.HI R23, RZ, 0x1f, R22.reuse ;  /* 0x0000001fff177819 */ /* 0x100fe20000011416 */
[----:B------:R-:W-:Y:S01]  /*1fc0*/  IMAD.IADD R7, R7, 0x1, R9 ;  /* 0x0000000107077824 */ /* 0x000fe200078e0209 */
[-C--:B---3--:R-:W-:Y:S01]  /*1fd0*/  ISETP.GE.AND P4, PT, R187, R119.reuse, PT ;  /* 0x00000077bb00720c */ /* 0x088fe20003f86270 */
[-C--:B------:R-:W-:Y:S01]  /*1fe0*/  IMAD R8, R146, R28.reuse, RZ ;  /* 0x0000001c92087224 */ /* 0x080fe200078e02ff */
[----:B------:R-:W-:Y:S01]  /*1ff0*/  ISETP.GE.AND P1, PT, R186, R119, PT ;  /* 0x00000077ba00720c */ /* 0x000fe20003f26270 */
[----:B------:R-:W-:Y:S01]  /*2000*/  IMAD.WIDE.U32 R96, R184, R28, R22 ;  /* 0x0000001cb8607225 */ /* 0x000fe200078e0016 */
[----:B------:R-:W-:-:S02]  /*2010*/  LOP3.LUT P3, RZ, R225, 0x4, RZ, 0xc0, !PT ;  /* 0x00000004e1ff7812 */ /* 0x000fc4000786c0ff */
[----:B------:R-:W-:Y:S01]  /*2020*/  SHF.L.U64.HI R126, R128, 0x7, R129 ;  /* 0x00000007807e7819 */ /* 0x000fe20000010281 */
[----:B------:R-:W-:Y:S01]  /*2030*/  IMAD R13, R184, R29, R8 ;  /* 0x0000001db80d7224 */ /* 0x000fe200078e0208 */
[----:B------:R-:W-:Y:S01]  /*2040*/  SHF.L.U64.HI R30, R28, 0x6, R29 ;  /* 0x000000061c1e7819 */ /* 0x000fe2000001021d */
[----:B------:R-:W-:Y:S01]  /*2050*/  IMAD.MOV.U32 R121, RZ, RZ, 0x20 ;  /* 0x00000020ff797424 */ /* 0x000fe200078e00ff */
[----:B------:R-:W-:Y:S01]  /*2060*/  SHF.R.S32.HI R147, RZ, 0x1f, R214 ;  /* 0x0000001fff937819 */ /* 0x000fe200000114d6 */
[----:B------:R-:W-:Y:S01]  /*2070*/  IMAD.IADD R97, R97, 0x1, R13 ;  /* 0x0000000161617824 */ /* 0x000fe200078e020d */
[----:B------:R-:W-:Y:S01]  /*2080*/  LEA.HI R151, R151, 0x8, RZ, 0x19 ;  /* 0x0000000897977811 */ /* 0x000fe200078fc8ff */
[----:B------:R-:W-:Y:S01]  /*2090*/  IMAD.IADD R99, R13, 0x1, R99 ;  /* 0x000000010d637824 */ /* 0x000fe200078e0263 */
[----:B------:R-:W-:Y:S01]  /*20a0*/  SEL R121, R121, 0xffffffe0, !P3 ;  /* 0xffffffe079797807 */ /* 0x000fe20005800000 */
[----:B-----5:R-:W-:-:S04]  /*20b0*/  IMAD.WIDE.U32 R96, R144, R28, R96 ;  /* 0x0000001c90607225 */ /* 0x020fc800078e0060 */
[----:B------:R-:W-:Y:S01]  /*20c0*/  IMAD.WIDE.U32 R98, R144, R28, R98 ;  /* 0x0000001c90627225 */ /* 0x000fe200078e0062 */
[----:B0-----:R-:W-:-:S03]  /*20d0*/  SHF.L.U64.HI R127, R4, 0x7, R5 ;  /* 0x00000007047f7819 */ /* 0x001fc60000010205 */
[----:B------:R-:W-:Y:S01]  /*20e0*/  IMAD.WIDE.U32 R100, R184, R4, R22 ;  /* 0x00000004b8647225 */ /* 0x000fe200078e0016 */
[----:B------:R-:W-:-:S03]  /*20f0*/  SHF.L.U64.HI R104, R4, 0x6, R5 ;  /* 0x0000000604687819 */ /* 0x000fc60000010205 */
[----:B------:R-:W-:-:S04]  /*2100*/  IMAD.WIDE.U32 R102, R184, R4, R18 ;  /* 0x00000004b8667225 */ /* 0x000fc800078e0012 */
[C---:B------:R-:W-:Y:S02]  /*2110*/  IMAD.SHL.U32 R31, R128.reuse, 0x80, RZ ;  /* 0x00000080801f7824 */ /* 0x040fe400078e00ff */
[----:B------:R-:W-:Y:S02]  /*2120*/  IMAD.SHL.U32 R132, R128, 0x40, RZ ;  /* 0x0000004080847824 */ /* 0x000fe400078e00ff */
[----:B------:R-:W-:Y:S01]  /*2130*/  IMAD.SHL.U32 R105, R4, 0x40, RZ ;  /* 0x0000004004697824 */ /* 0x000fe200078e00ff */
[----:B--2---:R-:W-:-:S04]  /*2140*/  LOP3.LUT R20, R20, 0xfffffffe, RZ, 0xc0, !PT ;  /* 0xfffffffe14147812 */ /* 0x004fc800078ec0ff */
[----:B------:R-:W-:-:S05]  /*2150*/  @P4 LOP3.LUT R20, R20, 0x1, RZ, 0xfc, !PT ;  /* 0x0000000114144812 */ /* 0x000fca00078efcff */
[----:B------:R0:W-:Y:S01]  /*2160*/  STL [R1+0x20], R20 ;  /* 0x0000201401007387 */ /* 0x0001e20000100800 */
[----:B------:R-:W-:Y:S02]  /*2170*/  SHF.R.S32.HI R0, RZ, 0x1f, R27 ;  /* 0x0000001fff007819 */ /* 0x000fe4000001141b */
[----:B------:R-:W-:Y:S02]  /*2180*/  SEL R9, R27, RZ, !P0 ;  /* 0x000000ff1b097207 */ /* 0x000fe40004000000 */
[----:B------:R-:W-:-:S03]  /*2190*/  SEL R0, R0, RZ, !P0 ;  /* 0x000000ff00007207 */ /* 0x000fc60004000000 */
[----:B------:R-:W-:-:S04]  /*21a0*/  IMAD.WIDE.U32 R92, R9, UR4, R6 ;  /* 0x00000004095c7c25 */ /* 0x000fc8000f8e0006 */
[----:B------:R-:W-:Y:S02]  /*21b0*/  IMAD R10, R0, UR4, RZ ;  /* 0x00000004000a7c24 */ /* 0x000fe4000f8e02ff */
[----:B------:R-:W-:-:S04]  /*21c0*/  IMAD.WIDE.U32 R6, R184, R128, R18 ;  /* 0x00000080b8067225 */ /* 0x000fc800078e0012 */
[----:B------:R-:W-:Y:S01]  /*21d0*/  IMAD R89, R9, UR5, R10 ;  /* 0x0000000509597c24 */ /* 0x000fe2000f8e020a */
[----:B------:R-:W-:Y:S01]  /*21e0*/  ULDC.64 UR4, c[0x0][0x338] ;  /* 0x0000ce0000047ab9 */ /* 0x000fe20000000a00 */
[----:B------:R-:W-:Y:S01]  /*21f0*/  IMAD R10, R146, R128, RZ ;  /* 0x00000080920a7224 */ /* 0x000fe200078e02ff */
[----:B------:R-:W-:Y:S01]  /*2200*/  IADD3 R90, P0, R92, R6, RZ ;  /* 0x000000065c5a7210 */ /* 0x000fe20007f1e0ff */
[----:B------:R-:W-:Y:S02]  /*2210*/  IMAD.IADD R89, R93, 0x1, R89 ;  /* 0x000000015d597824 */ /* 0x000fe400078e0259 */
[----:B------:R-:W-:Y:S01]  /*2220*/  IMAD R10, R184, R129, R10 ;  /* 0x00000081b80a7224 */ /* 0x000fe200078e020a */
[----:B------:R-:W-:Y:S01]  /*2230*/  SHF.L.U64.HI R129, R128, 0x6, R129 ;  /* 0x0000000680817819 */ /* 0x000fe20000010281 */
[----:B------:R-:W-:Y:S01]  /*2240*/  IMAD R0, R0, UR4, RZ ;  /* 0x0000000400007c24 */ /* 0x000fe2000f8e02ff */
[----:B------:R-:W-:Y:S01]  /*2250*/  SHF.L.U64.HI R128, R28, 0x7, R29 ;  /* 0x000000071c807819 */ /* 0x000fe2000001021d */
[----:B------:R-:W-:Y:S01]  /*2260*/  IMAD.WIDE.U32 R94, R9, UR4, R94 ;  /* 0x00000004095e7c25 */ /* 0x000fe2000f8e005e */
[----:B------:R-:W-:-:S02]  /*2270*/  IADD3.X R88, R89, R7, R10, P0, !PT ;  /* 0x0000000759587210 */ /* 0x000fc400007fe40a */
[----:B------:R-:W-:Y:S01]  /*2280*/  ISETP.GE.AND P0, PT, R18, R119, PT ;  /* 0x000000771200720c */ /* 0x000fe20003f06270 */
[----:B------:R-:W-:Y:S01]  /*2290*/  IMAD R33, R9, UR5, R0 ;  /* 0x0000000509217c24 */ /* 0x000fe2000f8e0200 */
[C---:B------:R-:W-:Y:S01]  /*22a0*/  SEL R9, R119.reuse, RZ, P1 ;  /* 0x000000ff77097207 */ /* 0x040fe20000800000 */
[----:B------:R-:W-:Y:S01]  /*22b0*/  IMAD R0, R146, R4, RZ ;  /* 0x0000000492007224 */ /* 0x000fe200078e02ff */
[----:B------:R-:W-:-:S03]  /*22c0*/  SEL R7, R119, RZ, P0 ;  /* 0x000000ff77077207 */ /* 0x000fc60000000000 */
[----:B------:R-:W-:Y:S01]  /*22d0*/  IMAD R13, R184, R5, R0 ;  /* 0x00000005b80d7224 */ /* 0x000fe200078e0200 */
[----:B------:R-:W-:Y:S01]  /*22e0*/  SEL R0, R119, RZ, P4 ;  /* 0x000000ff77007207 */ /* 0x000fe20002000000 */
[----:B------:R-:W-:Y:S01]  /*22f0*/  IMAD.IADD R7, R18, 0x1, R7 ;  /* 0x0000000112077824 */ /* 0x000fe200078e0207 */
[----:B------:R-:W-:Y:S01]  /*2300*/  IADD3 R116, P4, R184, R117, RZ ;  /* 0x00000075b8747210 */ /* 0x000fe20007f9e0ff */
[----:B------:R-:W-:Y:S02]  /*2310*/  IMAD.IADD R9, R186, 0x1, R9 ;  /* 0x00000001ba097824 */ /* 0x000fe400078e0209 */
[----:B------:R-:W-:Y:S01]  /*2320*/  IMAD.IADD R8, R187, 0x1, R0 ;  /* 0x00000001bb087824 */ /* 0x000fe200078e0200 */
[----:B------:R-:W-:Y:S01]  /*2330*/  SHF.R.S32.HI R0, RZ, 0x1f, R7 ;  /* 0x0000001fff007819 */ /* 0x000fe20000011407 */
[----:B------:R-:W-:Y:S01]  /*2340*/  IMAD.IADD R101, R101, 0x1, R13 ;  /* 0x0000000165657824 */ /* 0x000fe200078e020d */
[----:B------:R-:W-:Y:S01]  /*2350*/  SHF.R.S32.HI R6, RZ, 0x1f, R9 ;  /* 0x0000001fff067819 */ /* 0x000fe20000011409 */
[----:B------:R-:W-:Y:S01]  /*2360*/  IMAD.IADD R103, R13, 0x1, R103 ;  /* 0x000000010d677824 */ /* 0x000fe200078e0267 */
[----:B------:R-:W-:Y:S01]  /*2370*/  SHF.R.S32.HI R15, RZ, 0x1f, R8 ;  /* 0x0000001fff0f7819 */ /* 0x000fe20000011408 */
[----:B------:R-:W-:Y:S01]  /*2380*/  IMAD.WIDE.U32 R100, R144, R4, R100 ;  /* 0x0000000490647225 */ /* 0x000fe200078e0064 */
[----:B------:R-:W-:-:S02]  /*2390*/  LEA.HI R14, R0, R7, RZ, 0x3 ;  /* 0x00000007000e7211 */ /* 0x000fc400078f18ff */
[----:B------:R-:W-:Y:S01]  /*23a0*/  LEA.HI R0, R0, R7, RZ, 0x6 ;  /* 0x0000000700007211 */ /* 0x000fe200078f30ff */
[----:B------:R-:W-:Y:S01]  /*23b0*/  IMAD.WIDE.U32 R102, R144, R4, R102 ;  /* 0x0000000490667225 */ /* 0x000fe200078e0066 */
[CC--:B------:R-:W-:Y:S02]  /*23c0*/  LEA.HI R12, R15.reuse, R8.reuse, RZ, 0x3 ;  /* 0x000000080f0c7211 */ /* 0x0c0fe400078f18ff */
[----:B------:R-:W-:Y:S01]  /*23d0*/  LEA.HI R15, R15, R8, RZ, 0x6 ;  /* 0x000000080f0f7211 */ /* 0x000fe200078f30ff */
[----:B------:R-:W-:Y:S01]  /*23e0*/  IMAD.SHL.U32 R0, R0, 0x80, RZ ;  /* 0x0000008000007824 */ /* 0x000fe200078e00ff */
[CC--:B------:R-:W-:Y:S01]  /*23f0*/  LEA.HI R13, R6.reuse, R9.reuse, RZ, 0x3 ;  /* 0x00000009060d7211 */ /* 0x0c0fe200078f18ff */
[----:B------:R-:W-:Y:S01]  /*2400*/  IMAD.SHL.U32 R119, R119, 0x2, RZ ;  /* 0x0000000277777824 */ /* 0x000fe200078e00ff */
[----:B------:R-:W-:Y:S01]  /*2410*/  LEA.HI R6, R6, R9, RZ, 0x6 ;  /* 0x0000000906067211 */ /* 0x000fe200078f30ff */
[----:B------:R-:W-:Y:S01]  /*2420*/  IMAD.SHL.U32 R10, R15, 0x80, RZ ;  /* 0x000000800f0a7824 */ /* 0x000fe200078e00ff */
[----:B------:R-:W-:Y:S01]  /*2430*/  LOP3.LUT R7, R196, 0x38, R14, 0xf8, !PT ;  /* 0x00000038c4077812 */ /* 0x000fe200078ef80e */
[----:B------:R-:W-:Y:S01]  /*2440*/  IMAD.X R117, R3, 0x1, R146, P4 ;  /* 0x0000000103757824 */ /* 0x000fe200020e0692 */
[----:B------:R-:W-:Y:S01]  /*2450*/  LOP3.LUT R15, R195, 0x38, R14, 0xf8, !PT ;  /* 0x00000038c30f7812 */ /* 0x000fe200078ef80e */
[----:B------:R-:W-:Y:S01]  /*2460*/  IMAD.SHL.U32 R8, R6, 0x80, RZ ;  /* 0x0000008006087824 */ /* 0x000fe200078e00ff */
[----:B------:R-:W-:-:S02]  /*2470*/  LOP3.LUT R0, R0, 0xffffe000, RZ, 0xc0, !PT ;  /* 0xffffe00000007812 */ /* 0x000fc400078ec0ff */
[----:B------:R-:W-:Y:S02]  /*2480*/  LOP3.LUT R6, R7, R198, RZ, 0x3c, !PT ;  /* 0x000000c607067212 */ /* 0x000fe400078e3cff */
[----:B------:R-:W-:Y:S01]  /*2490*/  LOP3.LUT R15, R15, R232, RZ, 0x3c, !PT ;  /* 0x000000e80f0f7212 */ /* 0x000fe200078e3cff */
[----:B------:R-:W-:Y:S01]  /*24a0*/  IMAD R143, R197, 0x200, R0 ;  /* 0x00000200c58f7824 */ /* 0x000fe200078e0200 */
[----:B------:R-:W-:Y:S02]  /*24b0*/  SHF.R.S32.HI R7, RZ, 0x1f, R144 ;  /* 0x0000001fff077819 */ /* 0x000fe40000011490 */
[----:B------:R-:W-:Y:S01]  /*24c0*/  IADD3 R141, R15, R0, R199 ;  /* 0x000000000f8d7210 */ /* 0x000fe20007ffe0c7 */
[----:B------:R-:W-:Y:S01]  /*24d0*/  IMAD.IADD R143, R143, 0x1, R6 ;  /* 0x000000018f8f7824 */ /* 0x000fe200078e0206 */
[----:B------:R-:W-:Y:S01]  /*24e0*/  LOP3.LUT R21, R196, 0x38, R12, 0xf8, !PT ;  /* 0x00000038c4157812 */ /* 0x000fe200078ef80c */
[C---:B------:R-:W-:Y:S01]  /*24f0*/  IMAD R0, R7.reuse, R28, RZ ;  /* 0x0000001c07007224 */ /* 0x040fe200078e02ff */
[----:B------:R-:W-:Y:S01]  /*2500*/  LOP3.LUT R10, R10, 0xffffe000, RZ, 0xc0, !PT ;  /* 0xffffe0000a0a7812 */ /* 0x000fe200078ec0ff */
[----:B------:R-:W-:Y:S01]  /*2510*/  IMAD R7, R7, R4, RZ ;  /* 0x0000000407077224 */ /* 0x000fe200078e02ff */
[----:B------:R-:W-:-:S02]  /*2520*/  LOP3.LUT R21, R21, R198, RZ, 0x3c, !PT ;  /* 0x000000c615157212 */ /* 0x000fc400078e3cff */
[--C-:B------:R-:W-:Y:S01]  /*2530*/  LOP3.LUT R9, R196, 0x38, R13.reuse, 0xf8, !PT ;  /* 0x00000038c4097812 */ /* 0x100fe200078ef80d */
[----:B------:R-:W-:Y:S01]  /*2540*/  IMAD R140, R197, 0x200, R10 ;  /* 0x00000200c58c7824 */ /* 0x000fe200078e020a */
[C---:B------:R-:W-:Y:S01]  /*2550*/  LOP3.LUT R25, R195.reuse, 0x38, R13, 0xf8, !PT ;  /* 0x00000038c3197812 */ /* 0x040fe200078ef80d */
[----:B------:R-:W-:Y:S01]  /*2560*/  IMAD R7, R144, R5, R7 ;  /* 0x0000000590077224 */ /* 0x000fe200078e0207 */
[----:B------:R-:W-:Y:S01]  /*2570*/  LOP3.LUT R5, R196, 0x18, R18, 0xf8, !PT ;  /* 0x00000018c4057812 */ /* 0x000fe200078ef812 */
[----:B------:R-:W-:Y:S01]  /*2580*/  IMAD.IADD R140, R140, 0x1, R21 ;  /* 0x000000018c8c7824 */ /* 0x000fe200078e0215 */
[----:B------:R-:W-:Y:S01]  /*2590*/  LOP3.LUT R8, R8, 0xffffe000, RZ, 0xc0, !PT ;  /* 0xffffe00008087812 */ /* 0x000fe200078ec0ff */
[----:B------:R-:W-:Y:S01]  /*25a0*/  IMAD R21, R144, R29, R0 ;  /* 0x0000001d90157224 */ /* 0x000fe200078e0200 */
[----:B------:R-:W-:Y:S01]  /*25b0*/  LOP3.LUT R27, R195, 0x38, R12, 0xf8, !PT ;  /* 0x00000038c31b7812 */ /* 0x000fe200078ef80c */
[----:B------:R-:W-:Y:S01]  /*25c0*/  IMAD.SHL.U32 R29, R28, 0x80, RZ ;  /* 0x000000801c1d7824 */ /* 0x000fe200078e00ff */
[-C--:B------:R-:W-:Y:S01]  /*25d0*/  LOP3.LUT R26, R5, R198.reuse, RZ, 0x3c, !PT ;  /* 0x000000c6051a7212 */ /* 0x080fe200078e3cff */
[----:B------:R-:W-:Y:S01]  /*25e0*/  IMAD R142, R197, 0x200, R8 ;  /* 0x00000200c58e7824 */ /* 0x000fe200078e0208 */
[----:B------:R-:W-:Y:S01]  /*25f0*/  SEL R0, RZ, 0x20, P2 ;  /* 0x00000020ff007807 */ /* 0x000fe20001000000 */
[----:B0-----:R-:W-:Y:S01]  /*2600*/  IMAD.IADD R20, R101, 0x1, R7 ;  /* 0x0000000165147824 */ /* 0x001fe200078e0207 */
[----:B------:R-:W-:Y:S01]  /*2610*/  LOP3.LUT R9, R9, R198, RZ, 0x3c, !PT ;  /* 0x000000c609097212 */ /* 0x000fe200078e3cff */
[----:B------:R-:W-:Y:S01]  /*2620*/  IMAD R26, R197, 0x200, R26 ;  /* 0x00000200c51a7824 */ /* 0x000fe200078e021a */
[-C--:B------:R-:W-:Y:S01]  /*2630*/  LOP3.LUT R25, R25, R232.reuse, RZ, 0x3c, !PT ;  /* 0x000000e819197212 */ /* 0x080fe200078e3cff */
[----:B------:R-:W-:Y:S01]  /*2640*/  IMAD.IADD R15, R7, 0x1, R103 ;  /* 0x00000001070f7824 */ /* 0x000fe200078e0267 */
[----:B------:R-:W-:Y:S01]  /*2650*/  LOP3.LUT R27, R27, R232, RZ, 0x3c, !PT ;  /* 0x000000e81b1b7212 */ /* 0x000fe200078e3cff */
[----:B------:R-:W-:Y:S01]  /*2660*/  IMAD.IADD R142, R142, 0x1, R9 ;  /* 0x000000018e8e7824 */ /* 0x000fe200078e0209 */
[----:B------:R-:W-:Y:S01]  /*2670*/  SHF.R.S32.HI R111, RZ, 0x3, R14 ;  /* 0x00000003ff6f7819 */ /* 0x000fe2000001140e */
[----:B------:R-:W-:Y:S01]  /*2680*/  IMAD.SHL.U32 R28, R28, 0x40, RZ ;  /* 0x000000401c1c7824 */ /* 0x000fe200078e00ff */
[----:B------:R-:W-:Y:S01]  /*2690*/  SHF.R.S32.HI R110, RZ, 0x3, R13 ;  /* 0x00000003ff6e7819 */ /* 0x000fe2000001140d */
[----:B------:R-:W-:Y:S01]  /*26a0*/  IMAD.IADD R133, R121, 0x1, R26 ;  /* 0x0000000179857824 */ /* 0x000fe200078e021a */
[----:B------:R-:W-:Y:S01]  /*26b0*/  SHF.R.S32.HI R109, RZ, 0x3, R12 ;  /* 0x00000003ff6d7819 */ /* 0x000fe2000001140c */
[----:B------:R-:W-:Y:S01]  /*26c0*/  IMAD.IADD R5, R95, 0x1, R33 ;  /* 0x000000015f057824 */ /* 0x000fe200078e0221 */
[----:B------:R-:W-:-:S02]  /*26d0*/  LOP3.LUT R14, R14, 0xfffffff8, RZ, 0xc0, !PT ;  /* 0xfffffff80e0e7812 */ /* 0x000fc400078ec0ff */
[----:B------:R-:W-:Y:S02]  /*26e0*/  LOP3.LUT R13, R13, 0xfffffff8, RZ, 0xc0, !PT ;  /* 0xfffffff80d0d7812 */ /* 0x000fe400078ec0ff */
[----:B------:R-:W-:Y:S02]  /*26f0*/  LOP3.LUT R12, R12, 0xfffffff8, RZ, 0xc0, !PT ;  /* 0xfffffff80c0c7812 */ /* 0x000fe400078ec0ff */
[----:B------:R-:W-:Y:S02]  /*2700*/  LOP3.LUT R0, R11, R0, RZ, 0xfc, !PT ;  /* 0x000000000b007212 */ /* 0x000fe400078efcff */
[----:B------:R-:W-:Y:S01]  /*2710*/  IADD3 R139, R25, R8, R199 ;  /* 0x00000008198b7210 */ /* 0x000fe20007ffe0c7 */
[----:B------:R-:W-:Y:S01]  /*2720*/  IMAD.IADD R25, R97, 0x1, R21 ;  /* 0x0000000161197824 */ /* 0x000fe200078e0215 */
[----:B------:R-:W-:Y:S01]  /*2730*/  IADD3 R138, R27, R10, R199 ;  /* 0x0000000a1b8a7210 */ /* 0x000fe20007ffe0c7 */
[----:B------:R-:W-:Y:S01]  /*2740*/  IMAD.SHL.U32 R27, R4, 0x80, RZ ;  /* 0x00000080041b7824 */ /* 0x000fe200078e00ff */
[----:B------:R-:W-:Y:S01]  /*2750*/  LOP3.LUT R11, R11, 0x1, RZ, 0xc0, !PT ;  /* 0x000000010b0b7812 */ /* 0x000fe200078ec0ff */
[----:B------:R-:W-:Y:S01]  /*2760*/  IMAD.IADD R21, R21, 0x1, R99 ;  /* 0x0000000115157824 */ /* 0x000fe200078e0263 */
[----:B------:R-:W-:-:S02]  /*2770*/  SHF.R.S32.HI R108, RZ, 0x1f, R14 ;  /* 0x0000001fff6c7819 */ /* 0x000fc4000001140e */
[----:B------:R-:W-:Y:S02]  /*2780*/  SHF.R.S32.HI R107, RZ, 0x1f, R13 ;  /* 0x0000001fff6b7819 */ /* 0x000fe4000001140d */
[----:B------:R-:W-:Y:S02]  /*2790*/  SHF.R.S32.HI R106, RZ, 0x1f, R12 ;  /* 0x0000001fff6a7819 */ /* 0x000fe4000001140c */
[C---:B------:R-:W-:Y:S02]  /*27a0*/  LOP3.LUT R10, R0.reuse, 0x2, RZ, 0xc0, !PT ;  /* 0x00000002000a7812 */ /* 0x040fe400078ec0ff */
[C---:B------:R-:W-:Y:S02]  /*27b0*/  LOP3.LUT R9, R0.reuse, 0x4, RZ, 0xc0, !PT ;  /* 0x0000000400097812 */ /* 0x040fe400078ec0ff */
[C---:B------:R-:W-:Y:S02]  /*27c0*/  LOP3.LUT R8, R0.reuse, 0x8, RZ, 0xc0, !PT ;  /* 0x0000000800087812 */ /* 0x040fe400078ec0ff */
[----:B------:R-:W-:-:S02]  /*27d0*/  LOP3.LUT R7, R0, 0x10, RZ, 0xc0, !PT ;  /* 0x0000001000077812 */ /* 0x000fc400078ec0ff */
[----:B------:R-:W-:-:S07]  /*27e0*/  LOP3.LUT R6, R0, 0x20, RZ, 0xc0, !PT ;  /* 0x0000002000067812 */ /* 0x000fce00078ec0ff */
.L_x_2808:
        /* <DEDUP_REMOVED lines=20> */
[----:B------:R-:W-:Y:S02]  /*2930*/  LEA.HI.X R45, R3, R115, R4, 0x1, P2 ;  /* 0x00000073032d7211 */ /* 0x000fe400010f0c04 */
[----:B-1----:R-:W-:-:S02]  /*2940*/  ISETP.GE.AND P2, PT, R118, 0x1, PT ;  /* 0x000000017600780c */ /* 0x002fc40003f46270 */
[----:B------:R-:W-:Y:S01]  /*2950*/  LEA.HI.X R41, R0, R115, R2, 0x1, P5 ;  /* 0x0000007300297211 */ /* 0x000fe200028f0c02 */
[----:B------:R-:W-:Y:S02]  /*2960*/  IMAD R0, R17, 0x6000, R26 ;  /* 0x0000600011007824 */ /* 0x000fe400078e021a */
[----:B------:R-:W-:Y:S02]  /*2970*/  IMAD.MOV.U32 R2, RZ, RZ, R32 ;  /* 0x000000ffff027224 */ /* 0x000fe400078e0020 */
        /* <DEDUP_REMOVED lines=9> */
[C---:B------:R-:W-:Y:S02]  /*2a10*/  IMAD R33, R34.reuse, R29, R4 ;  /* 0x0000001d22217224 */ /* 0x040fe400078e0204 */
[----:B------:R-:W-:Y:S02]  /*2a20*/  IMAD R3, R34, R27, R0 ;  /* 0x0000001b22037224 */ /* 0x000fe400078e0200 */
[----:B------:R-:W-:Y:S02]  /*2a30*/  IMAD R4, R2, -0x80, R24 ;  /* 0xffffff8002047824 */ /* 0x000fe400078e0218 */
[----:B------:R-:W-:-:S03]  /*2a40*/  IMAD.WIDE.U32 R82, R27, R32, RZ ;  /* 0x000000201b527225 */ /* 0x000fc600078e00ff */
[----:B------:R-:W-:Y:S01]  /*2a50*/  VIMNMX R4, R4, 0x80, PT ;  /* 0x0000008004047848 */ /* 0x000fe20003fe0100 */
        /* <DEDUP_REMOVED lines=22> */
[----:B0-----:R-:W-:Y:S01]  /*2bc0*/  IADD3 R35, P2, R96, R80, RZ ;  /* 0x0000005060237210 */ /* 0x001fe20007f5e0ff */
[----:B------:R-:W-:Y:S01]  /*2bd0*/  ULDC.64 UR6, c[0x0][0x400] ;  /* 0x0001000000067ab9 */ /* 0x000fe20000000a00 */
[----:B------:R-:W-:Y:S01]  /*2be0*/  CS2R R122, SRZ ;  /* 0x00000000007a7805 */ /* 0x000fe2000001ff00 */
[----:B------:R-:W-:Y:S01]  /*2bf0*/  IMAD.X R34, R0, 0x1, R20, P4 ;  /* 0x0000000100227824 */ /* 0x000fe200020e0614 */
        /* <DEDUP_REMOVED lines=34> */
.L_x_2713:
[----:B------:R-:W-:Y:S05]  /*2e20*/  BSYNC B1 ;  /* 0x0000000000017941 */ /* 0x000fea0003800000 */
.L_x_2712:
        /* <DEDUP_REMOVED lines=26> */
[----:B------:R-:W-:-:S04]  /*2fd0*/  LEA R34, P2, R80, UR6, 0x1 ;  /* 0x0000000650227c11 */ /* 0x000fc8000f8408ff */
[----:B0-----:R-:W-:Y:S02]  /*2fe0*/  LEA.HI.X R35, R80, UR7, R3, 0x1, P2 ;  /* 0x0000000750237c11 */ /* 0x001fe400090f0c03 */
        /* <DEDUP_REMOVED lines=28> */
.L_x_2715:
[----:B------:R-:W-:Y:S05]  /*31b0*/  BSYNC B1 ;  /* 0x0000000000017941 */ /* 0x000fea0003800000 */
.L_x_2714:
[----:B------:R-:W3:Y:S01]  /*31c0*/  LDL R0, [R1+0x24] ;  /* 0x0000240001007983 */ /* 0x000ee20000100800 */
        /* <DEDUP_REMOVED lines=56> */
[----:B------:R-:W-:-:S05]  /*3550*/  IMAD.MOV.U32 R32, RZ, RZ, R48 ;  /* 0x000000ffff207224 */ /* 0x000fca00078e0030 */
[----:B------:R-:W-:Y:S01]  /*3560*/  PRMT R134, R32, 0x7610, R134 ;  /* 0x0000761020867816 */ /* 0x000fe20000000086 */
[----:B------:R-:W-:-:S05]  /*3570*/  IMAD.MOV.U32 R32, RZ, RZ, R53 ;  /* 0x000000ffff207224 */ /* 0x000fca00078e0035 */
[----:B------:R-:W-:Y:S01]  /*3580*/  PRMT R148, R32, 0x7610, R148 ;  /* 0x0000761020947816 */ /* 0x000fe20000000094 */
[----:B------:R-:W-:-:S05]  /*3590*/  IMAD.MOV.U32 R32, RZ, RZ, R61 ;  /* 0x000000ffff207224 */ /* 0x000fca00078e003d */
[----:B------:R-:W-:Y:S02]  /*35a0*/  PRMT R173, R32, 0x7610, R173 ;  /* 0x0000761020ad7816 */ /* 0x000fe400000000ad */
[----:B---3--:R-:W-:Y:S01]  /*35b0*/  R2UR UR4, R0 ;  /* 0x00000000000472ca */ /* 0x008fe200000e0000 */
[----:B------:R-:W-:-:S05]  /*35c0*/  IMAD.MOV.U32 R0, RZ, RZ, R70 ;  /* 0x000000ffff007224 */ /* 0x000fca00078e0046 */
[----:B------:R-:W-:Y:S01]  /*35d0*/  PRMT R179, R0, 0x7610, R179 ;  /* 0x0000761000b37816 */ /* 0x000fe200000000b3 */
[----:B------:R-:W-:-:S05]  /*35e0*/  IMAD.MOV.U32 R0, RZ, RZ, R75 ;  /* 0x000000ffff007224 */ /* 0x000fca00078e004b */
[----:B------:R-:W-:Y:S01]  /*35f0*/  PRMT R181, R0, 0x7610, R181 ;  /* 0x0000761000b57816 */ /* 0x000fe200000000b5 */
[----:B------:R-:W-:Y:S01]  /*3600*/  IMAD.MOV.U32 R0, RZ, RZ, R87 ;  /* 0x000000ffff007224 */ /* 0x000fe200078e0057 */
[----:B------:R-:W-:-:S04]  /*3610*/  UISETP.NE.AND UP0, UPT, UR4, 0x3, UPT ;  /* 0x000000030400788c */ /* 0x000fc8000bf05270 */
[----:B------:R-:W-:Y:S01]  /*3620*/  PRMT R213, R0, 0x7610, R213 ;  /* 0x0000761000d57816 */ /* 0x000fe200000000d5 */
[----:B------:R-:W-:Y:S01]  /*3630*/  IMAD.MOV.U32 R0, RZ, RZ, R69 ;  /* 0x000000ffff007224 */ /* 0x000fe200078e0045 */
[----:B------:R-:W-:-:S04]  /*3640*/  PLOP3.LUT P2, PT, PT, PT, UP0, 0x80, 0x0 ;  /* 0x000000000000781c */ /* 0x000fc80003f4f008 */
[----:B------:R-:W-:Y:S01]  /*3650*/  PRMT R167, R0, 0x7610, R167 ;  /* 0x0000761000a77816 */ /* 0x000fe200000000a7 */
[----:B------:R-:W-:-:S05]  /*3660*/  IMAD.MOV.U32 R0, RZ, RZ, R77 ;  /* 0x000000ffff007224 */ /* 0x000fca00078e004d */
[----:B------:R-:W-:Y:S01]  /*3670*/  PRMT R83, R83, 0x5410, R0 ;  /* 0x0000541053537816 */ /* 0x000fe20000000000 */
[----:B------:R-:W-:-:S03]  /*3680*/  IMAD.MOV.U32 R0, RZ, RZ, R115 ;  /* 0x000000ffff007224 */ /* 0x000fc600078e0073 */
[----:B------:R-:W-:Y:S01]  /*3690*/  PRMT R83, R33, 0x7610, R83 ;  /* 0x0000761021537816 */ /* 0x000fe20000000053 */
[----:B------:R-:W-:Y:S01]  /*36a0*/  IMAD.MOV.U32 R33, RZ, RZ, R60 ;  /* 0x000000ffff217224 */ /* 0x000fe200078e003c */
[----:B------:R-:W-:Y:S01]  /*36b0*/  PRMT R135, R135, 0x5410, R0 ;  /* 0x0000541087877816 */ /* 0x000fe20000000000 */
[----:B------:R-:W-:-:S03]  /*36c0*/  IMAD.MOV.U32 R0, RZ, RZ, R50 ;  /* 0x000000ffff007224 */ /* 0x000fc600078e0032 */
[----:B------:R-:W-:Y:S01]  /*36d0*/  PRMT R135, R3, 0x7610, R135 ;  /* 0x0000761003877816 */ /* 0x000fe20000000087 */
[----:B------:R-:W-:Y:S01]  /*36e0*/  IMAD.MOV.U32 R3, RZ, RZ, R56 ;  /* 0x000000ffff037224 */ /* 0x000fe200078e0038 */
[----:B------:R-:W-:Y:S01]  /*36f0*/  PRMT R136, R0, 0x7610, R136 ;  /* 0x0000761000887816 */ /* 0x000fe20000000088 */
[----:B------:R-:W-:Y:S01]  /*3700*/  IMAD.MOV.U32 R0, RZ, RZ, R58 ;  /* 0x000000ffff007224 */ /* 0x000fe200078e003a */
[----:B------:R-:W-:Y:S02]  /*3710*/  PRMT R172, R33, 0x7610, R172 ;  /* 0x0000761021ac7816 */ /* 0x000fe400000000ac */
[----:B------:R-:W-:Y:S01]  /*3720*/  PRMT R169, R3, 0x7610, R169 ;  /* 0x0000761003a97816 */ /* 0x000fe200000000a9 */
[----:B------:R-:W-:Y:S01]  /*3730*/  IMAD.MOV.U32 R3, RZ, RZ, R64 ;  /* 0x000000ffff037224 */ /* 0x000fe200078e0040 */
[----:B------:R-:W-:Y:S01]  /*3740*/  PRMT R154, R0, 0x7610, R154 ;  /* 0x00007610009a7816 */ /* 0x000fe2000000009a */
[----:B------:R-:W-:-:S03]  /*3750*/  IMAD.MOV.U32 R0, RZ, RZ, R38 ;  /* 0x000000ffff007224 */ /* 0x000fc600078e0026 */
[----:B------:R-:W-:Y:S02]  /*3760*/  PRMT R174, R3, 0x7610, R174 ;  /* 0x0000761003ae7816 */ /* 0x000fe400000000ae */
[----:B------:R-:W-:Y:S01]  /*3770*/  PRMT R82, R0, 0x7610, R82 ;  /* 0x0000761000527816 */ /* 0x000fe20000000052 */
[----:B------:R-:W-:-:S05]  /*3780*/  IMAD.MOV.U32 R0, RZ, RZ, R52 ;  /* 0x000000ffff007224 */ /* 0x000fca00078e0034 */
[----:B------:R-:W-:Y:S01]  /*3790*/  PRMT R145, R0, 0x7610, R145 ;  /* 0x0000761000917816 */ /* 0x000fe20000000091 */
[----:B------:R-:W-:-:S05]  /*37a0*/  IMAD.MOV.U32 R0, RZ, RZ, R57 ;  /* 0x000000ffff007224 */ /* 0x000fca00078e0039 */
[----:B------:R-:W-:Y:S01]  /*37b0*/  PRMT R171, R0, 0x7610, R171 ;  /* 0x0000761000ab7816 */ /* 0x000fe200000000ab */
[----:B------:R-:W-:-:S05]  /*37c0*/  IMAD.MOV.U32 R0, RZ, RZ, R65 ;  /* 0x000000ffff007224 */ /* 0x000fca00078e0041 */
[----:B------:R-:W-:Y:S01]  /*37d0*/  PRMT R175, R0, 0x7610, R175 ;  /* 0x0000761000af7816 */ /* 0x000fe200000000af */
[----:B------:R-:W-:Y:S06]  /*37e0*/  @!P2 BRA `(.L_x_2716) ;  /* 0x000000000004a947 */ /* 0x000fec0003800000 */
[----:B------:R-:W-:Y:S01]  /*37f0*/  BPT.TRAP 0x1 ;  /* 0x000000040000795c */ /* 0x000fe20000300000 */
.L_x_2716:
[----:B------:R-:W-:Y:S01]  /*3800*/  IMAD R3, R17, 0x8, R16 ;  /* 0x0000000811037824 */ /* 0x000fe200078e0210 */
[----:B------:R-:W-:Y:S01]  /*3810*/  SHF.L.U32 R0, R189, 0x1f, RZ ;  /* 0x0000001fbd007819 */ /* 0x000fe200000006ff */
[----:B------:R-:W-:Y:S03]  /*3820*/  BSSY B1, `(.L_x_2717) ;  /* 0x0000003000017945 */ /* 0x000fe60003800000 */
[----:B------:R-:W1:Y:S02]  /*3830*/  SYNCS.PHASECHK.TRANS64.TRYWAIT P5, [R3+URZ+0x34890], R0 ;  /* 0x03489000030075a7 */ /* 0x000e6400080a017f */
[----:B-1----:R-:W-:Y:S05]  /*3840*/  @!P5 BRA `(.L_x_2718) ;  /* 0x0000022c005cd947 */ /* 0x002fea0003800000 */
.L_x_3085:
[----:B------:R-:W-:Y:S05]  /*3850*/  BSYNC B1 ;  /* 0x0000000000017941 */ /* 0x000fea0003800000 */
.L_x_2717:
        /* <DEDUP_REMOVED lines=35> */
[----:B------:R-:W-:Y:S01]  /*3a90*/  F2FP.BF16.F32.PACK_AB R156, R161, R156 ;  /* 0x0000009ca19c723e */ /* 0x000fe200000010ff */
[C---:B------:R-:W-:Y:S02]  /*3aa0*/  FFMA.FTZ R165, R34.reuse, R163, -R165 ;  /* 0x000000a322a57223 */ /* 0x040fe400000108a5 */
[----:B------:R-:W-:Y:S01]  /*3ab0*/  FFMA.FTZ R124, R34, R159, R124 ;  /* 0x0000009f227c7223 */ /* 0x000fe2000001007c */
[C---:B------:R-:W-:Y:S01]  /*3ac0*/  LOP3.LUT R34, R35.reuse, 0xffff0000, RZ, 0xc0, !PT ;  /* 0xffff000023227812 */ /* 0x040fe200078ec0ff */
[C---:B------:R-:W-:Y:S01]  /*3ad0*/  IMAD.U32 R159, R32.reuse, 0x10000, RZ ;  /* 0x00010000209f7824 */ /* 0x040fe200078e00ff */
[----:B------:R-:W-:Y:S01]  /*3ae0*/  LOP3.LUT R32, R32, 0xffff0000, RZ, 0xc0, !PT ;  /* 0xffff000020207812 */ /* 0x000fe200078ec0ff */
[----:B------:R-:W-:Y:S02]  /*3af0*/  IMAD.U32 R35, R35, 0x10000, RZ ;  /* 0x0001000023237824 */ /* 0x000fe400078e00ff */
        /* <DEDUP_REMOVED lines=12> */
.L_x_2724:
[----:B------:R-:W-:Y:S05]  /*3bc0*/  BSYNC B3 ;  /* 0x0000000000037941 */ /* 0x000fea0003800000 */
.L_x_2723:
[----:B--2---:R2:W-:Y:S02]  /*3bd0*/  STG.E.128 desc[UR60][R44.64], R32 ;  /* 0x000000202c007986 */ /* 0x0045e4000c101d3c */
.L_x_2722:
[----:B------:R-:W-:Y:S05]  /*3be0*/  BSYNC B2 ;  /* 0x0000000000027941 */ /* 0x000fea0003800000 */
.L_x_2721:
        /* <DEDUP_REMOVED lines=52> */
.L_x_2728:
[----:B------:R-:W-:Y:S05]  /*3f30*/  BSYNC B3 ;  /* 0x0000000000037941 */ /* 0x000fea0003800000 */
.L_x_2727:
[----:B--2---:R3:W-:Y:S02]  /*3f40*/  STG.E.128 desc[UR60][R44.64+0x40], R32 ;  /* 0x000040202c007986 */ /* 0x0047e4000c101d3c */
.L_x_2726:
[----:B------:R-:W-:Y:S05]  /*3f50*/  BSYNC B2 ;  /* 0x0000000000027941 */ /* 0x000fea0003800000 */
.L_x_2725:
        /* <DEDUP_REMOVED lines=52> */
.L_x_2732:
[----:B------:R-:W-:Y:S05]  /*42a0*/  BSYNC B3 ;  /* 0x0000000000037941 */ /* 0x000fea0003800000 */
.L_x_2731:
[----:B--2---:R4:W-:Y:S02]  /*42b0*/  STG.E.128 desc[UR60][R44.64+0x80], R32 ;  /* 0x000080202c007986 */ /* 0x0049e4000c101d3c */
.L_x_2730:
[----:B------:R-:W-:Y:S05]  /*42c0*/  BSYNC B2 ;  /* 0x0000000000027941 */ /* 0x000fea0003800000 */
.L_x_2729:
        /* <DEDUP_REMOVED lines=52> */
.L_x_2736:
[----:B------:R-:W-:Y:S05]  /*4610*/  BSYNC B3 ;  /* 0x0000000000037941 */ /* 0x000fea0003800000 */
.L_x_2735:
[----:B--2---:R0:W-:Y:S02]  /*4620*/  STG.E.128 desc[UR60][R44.64+0xc0], R32 ;  /* 0x0000c0202c007986 */ /* 0x0041e4000c101d3c */
.L_x_2734:
[----:B------:R-:W-:Y:S05]  /*4630*/  BSYNC B2 ;  /* 0x0000000000027941 */ /* 0x000fea0003800000 */
.L_x_2733:
        /* <DEDUP_REMOVED lines=10> */
[----:B------:R-:W-:Y:S02]  /*46e0*/  SHF.R.U32.HI R73, RZ, 0x10, R73 ;  /* 0x00000010ff497819 */ /* 0x000fe40000011649 */
[----:B------:R-:W-:Y:S02]  /*46f0*/  PRMT R177, R177, 0x5410, R72 ;  /* 0x00005410b1b17816 */ /* 0x000fe40000000048 */
[----:B------:R-:W-:Y:S01]  /*4700*/  PRMT R179, R179, 0x5410, R74 ;  /* 0x00005410b3b37816 */ /* 0x000fe2000000004a */
[----:B------:R-:W-:Y:S01]  /*4710*/  IMAD.U32 R74, R33, 0x10000, RZ ;  /* 0x00010000214a7824 */ /* 0x000fe200078e00ff */
[----:B------:R-:W-:-:S02]  /*4720*/  SHF.R.U32.HI R75, RZ, 0x10, R71 ;  /* 0x00000010ff4b7819 */ /* 0x000fc40000011647 */
[----:B------:R-:W-:Y:S02]  /*4730*/  PRMT R176, R176, 0x5410, R73 ;  /* 0x00005410b0b07816 */ /* 0x000fe40000000049 */
[----:B------:R-:W-:Y:S01]  /*4740*/  LOP3.LUT R76, R33, 0xffff0000, RZ, 0xc0, !PT ;  /* 0xffff0000214c7812 */ /* 0x000fe200078ec0ff */
        /* <DEDUP_REMOVED lines=8> */
[----:B------:R-:W-:Y:S01]  /*47d0*/  FMUL.FTZ R76, R76, R73 ;  /* 0x000000494c4c7220 */ /* 0x000fe20000410000 */
[----:B------:R-:W-:Y:S01]  /*47e0*/  LOP3.LUT R34, R35, 0xffff0000, RZ, 0xc0, !PT ;  /* 0xffff000023227812 */ /* 0x000fe200078ec0ff */
[----:B------:R-:W-:-:S02]  /*47f0*/  IMAD.U32 R75, R178, 0x10000, RZ ;  /* 0x00010000b24b7824 */ /* 0x000fc400078e00ff */
[C---:B------:R-:W-:Y:S01]  /*4800*/  FFMA.FTZ R73, R74.reuse, R73, -R79 ;  /* 0x000000494a497223 */ /* 0x040fe2000001084f */
[CC--:B------:R-:W-:Y:S01]  /*4810*/  FMUL.FTZ R85, R71.reuse, R72.reuse ;  /* 0x0000004847557220 */ /* 0x0c0fe20000410000 */
[----:B------:R-:W-:Y:S01]  /*4820*/  FFMA.FTZ R74, R74, R77, R76 ;  /* 0x0000004d4a4a7223 */ /* 0x000fe2000001004c */
[-C--:B------:R-:W-:Y:S01]  /*4830*/  FMUL.FTZ R77, R71, R75.reuse ;  /* 0x0000004b474d7220 */ /* 0x080fe20000410000 */
[----:B------:R-:W-:Y:S01]  /*4840*/  LOP3.LUT R176, R176, 0xffff0000, RZ, 0xc0, !PT ;  /* 0xffff0000b0b07812 */ /* 0x000fe200078ec0ff */
[----:B------:R-:W-:Y:S01]  /*4850*/  FFMA.FTZ R71, R70, R75, -R85 ;  /* 0x0000004b46477223 */ /* 0x000fe20000010855 */
[----:B------:R-:W-:Y:S01]  /*4860*/  LOP3.LUT R178, R178, 0xffff0000, RZ, 0xc0, !PT ;  /* 0xffff0000b2b27812 */ /* 0x000fe200078ec0ff */
[----:B------:R-:W-:Y:S01]  /*4870*/  IMAD.U32 R179, R179, 0x10000, RZ ;  /* 0x00010000b3b37824 */ /* 0x000fe200078e00ff */
[----:B------:R-:W-:Y:S01]  /*4880*/  LOP3.LUT R32, R32, 0xffff0000, RZ, 0xc0, !PT ;  /* 0xffff000020207812 */ /* 0x000fe200078ec0ff */
[----:B------:R-:W-:Y:S01]  /*4890*/  FFMA.FTZ R70, R70, R72, R77 ;  /* 0x0000004846467223 */ /* 0x000fe2000001004d */
[C---:B------:R-:W-:Y:S01]  /*48a0*/  FMUL.FTZ R72, R34.reuse, R176 ;  /* 0x000000b022487220 */ /* 0x040fe20000410000 */
[----:B------:R-:W-:Y:S01]  /*48b0*/  FMUL.FTZ R75, R34, R178 ;  /* 0x000000b2224b7220 */ /* 0x000fe20000410000 */
[----:B------:R-:W-:-:S02]  /*48c0*/  IMAD.U32 R35, R35, 0x10000, RZ ;  /* 0x0001000023237824 */ /* 0x000fc400078e00ff */
[C---:B------:R-:W-:Y:S01]  /*48d0*/  FMUL.FTZ R34, R32.reuse, R177 ;  /* 0x000000b120227220 */ /* 0x040fe20000410000 */
        /* <DEDUP_REMOVED lines=9> */
[----:B------:R-:W-:Y:S01]  /*4970*/  F2FP.BF16.F32.PACK_AB R35, R75, R72 ;  /* 0x000000484b23723e */ /* 0x000fe200000010ff */
[----:B------:R-:W-:-:S07]  /*4980*/  IMAD.MOV.U32 R34, RZ, RZ, R70 ;  /* 0x000000ffff227224 */ /* 0x000fce00078e0046 */
.L_x_2740:
[----:B------:R-:W-:Y:S05]  /*4990*/  BSYNC B3 ;  /* 0x0000000000037941 */ /* 0x000fea0003800000 */
.L_x_2739:
[----:B--2---:R0:W-:Y:S02]  /*49a0*/  STG.E.128 desc[UR60][R44.64+0x100], R32 ;  /* 0x000100202c007986 */ /* 0x0041e4000c101d3c */
.L_x_2738:
[----:B------:R-:W-:Y:S05]  /*49b0*/  BSYNC B2 ;  /* 0x0000000000027941 */ /* 0x000fea0003800000 */
.L_x_2737:
[----:B------:R-:W-:-:S13]  /*49c0*/  ISETP.NE.AND P3, PT, R6, RZ, PT ;  /* 0x000000ff0600720c */ /* 0x000fda0003f65270 */
        /* <DEDUP_REMOVED lines=8> */
[--C-:B------:R-:W-:Y:S02]  /*4a50*/  SHF.R.U64 R67, R68, 0x10, R69.reuse ;  /* 0x0000001044437819 */ /* 0x100fe40000001245 */
[----:B------:R-:W-:Y:S01]  /*4a60*/  SHF.R.U32.HI R70, RZ, 0x10, R69 ;  /* 0x00000010ff467819 */ /* 0x000fe20000011645 */
[----:B------:R-:W-:Y:S01]  /*4a70*/  IMAD.U32 R69, R33, 0x10000, RZ ;  /* 0x0001000021457824 */ /* 0x000fe200078e00ff */
[----:B------:R-:W-:Y:S02]  /*4a80*/  PRMT R164, R164, 0x5410, R67 ;  /* 0x00005410a4a47816 */ /* 0x000fe40000000043 */
[----:B------:R-:W-:-:S02]  /*4a90*/  PRMT R157, R157, 0x5410, R72 ;  /* 0x000054109d9d7816 */ /* 0x000fc40000000048 */
[----:B------:R-:W-:Y:S02]  /*4aa0*/  PRMT R167, R167, 0x5410, R70 ;  /* 0x00005410a7a77816 */ /* 0x000fe40000000046 */
[----:B------:R-:W-:Y:S01]  /*4ab0*/  LOP3.LUT R67, R33, 0xffff0000, RZ, 0xc0, !PT ;  /* 0xffff000021437812 */ /* 0x000fe200078ec0ff */
[----:B------:R-:W-:Y:S01]  /*4ac0*/  IMAD.U32 R33, R32, 0x10000, RZ ;  /* 0x0001000020217824 */ /* 0x000fe200078e00ff */
[C---:B------:R-:W-:Y:S01]  /*4ad0*/  LOP3.LUT R72, R164.reuse, 0xffff0000, RZ, 0xc0, !PT ;  /* 0xffff0000a4487812 */ /* 0x040fe200078ec0ff */
[----:B------:R-:W-:Y:S01]  /*4ae0*/  IMAD.U32 R73, R167, 0x10000, RZ ;  /* 0x00010000a7497824 */ /* 0x000fe200078e00ff */
[----:B------:R-:W-:Y:S01]  /*4af0*/  LOP3.LUT R70, R157, 0xffff0000, RZ, 0xc0, !PT ;  /* 0xffff00009d467812 */ /* 0x000fe200078ec0ff */
[----:B------:R-:W-:Y:S01]  /*4b00*/  IMAD.U32 R164, R164, 0x10000, RZ ;  /* 0x00010000a4a47824 */ /* 0x000fe200078e00ff */
[----:B------:R-:W-:Y:S01]  /*4b10*/  PRMT R158, R158, 0x5410, R71 ;  /* 0x000054109e9e7816 */ /* 0x000fe20000000047 */
[C---:B------:R-:W-:Y:S01]  /*4b20*/  FMUL.FTZ R74, R67.reuse, R72 ;  /* 0x00000048434a7220 */ /* 0x040fe20000410000 */
        /* <DEDUP_REMOVED lines=10> */
[----:B------:R-:W-:Y:S01]  /*4bd0*/  FMUL.FTZ R75, R68, R71 ;  /* 0x00000047444b7220 */ /* 0x000fe20000410000 */
[----:B------:R-:W-:-:S02]  /*4be0*/  IMAD.U32 R68, R157, 0x10000, RZ ;  /* 0x000100009d447824 */ /* 0x000fc400078e00ff */
[C---:B------:R-:W-:Y:S01]  /*4bf0*/  FMUL.FTZ R70, R34.reuse, R167 ;  /* 0x000000a722467220 */ /* 0x040fe20000410000 */
[----:B------:R-:W-:Y:S01]  /*4c00*/  FMUL.FTZ R72, R34, R158 ;  /* 0x0000009e22487220 */ /* 0x000fe20000410000 */
[C---:B------:R-:W-:Y:S01]  /*4c10*/  FFMA.FTZ R77, R66.reuse, R71, -R77 ;  /* 0x00000047424d7223 */ /* 0x040fe2000001084d */
[----:B------:R-:W-:Y:S01]  /*4c20*/  FMUL.FTZ R34, R67, R164 ;  /* 0x000000a443227220 */ /* 0x000fe20000410000 */
[----:B------:R-:W-:Y:S02]  /*4c30*/  IMAD.U32 R35, R35, 0x10000, RZ ;  /* 0x0001000023237824 */ /* 0x000fe400078e00ff */
[----:B------:R-:W-:Y:S01]  /*4c40*/  FFMA.FTZ R66, R66, R73, R75 ;  /* 0x0000004942427223 */ /* 0x000fe2000001004b */
[-C--:B------:R-:W-:Y:S01]  /*4c50*/  FMUL.FTZ R67, R67, R68.reuse ;  /* 0x0000004443437220 */ /* 0x080fe20000410000 */
        /* <DEDUP_REMOVED lines=9> */
.L_x_2742:
[----:B------:R-:W-:Y:S05]  /*4cf0*/  BSYNC B2 ;  /* 0x0000000000027941 */ /* 0x000fea0003800000 */
.L_x_2741:
[----:B--2---:R0:W-:Y:S02]  /*4d00*/  STG.E.128 desc[UR60][R44.64+0x140], R32 ;  /* 0x000140202c007986 */ /* 0x0041e4000c101d3c */
.L_x_2720:
[----:B------:R-:W-:Y:S05]  /*4d10*/  BSYNC B1 ;  /* 0x0000000000017941 */ /* 0x000fea0003800000 */
.L_x_2719:
        /* <DEDUP_REMOVED lines=13> */
[----:B------:R-:W-:Y:S02]  /*4df0*/  PRMT R168, R168, 0x5410, R69 ;  /* 0x00005410a8a87816 */ /* 0x000fe40000000045 */
[----:B------:R-:W-:-:S02]  /*4e00*/  SHF.R.U32.HI R67, RZ, 0x10, R63 ;  /* 0x00000010ff437819 */ /* 0x000fc4000001163f */
[----:B------:R-:W-:Y:S02]  /*4e10*/  PRMT R175, R175, 0x5410, R64 ;  /* 0x00005410afaf7816 */ /* 0x000fe40000000040 */
[----:B------:R-:W-:Y:S02]  /*4e20*/  LOP3.LUT R45, R33, 0xffff0000, RZ, 0xc0, !PT ;  /* 0xffff0000212d7812 */ /* 0x000fe400078ec0ff */
[C---:B------:R-:W-:Y:S01]  /*4e30*/  LOP3.LUT R66, R174.reuse, 0xffff0000, RZ, 0xc0, !PT ;  /* 0xffff0000ae427812 */ /* 0x040fe200078ec0ff */
[----:B------:R-:W-:Y:S01]  /*4e40*/  IMAD.U32 R174, R174, 0x10000, RZ ;  /* 0x00010000aeae7824 */ /* 0x000fe200078e00ff */
[C---:B------:R-:W-:Y:S01]  /*4e50*/  LOP3.LUT R64, R168.reuse, 0xffff0000, RZ, 0xc0, !PT ;  /* 0xffff0000a8407812 */ /* 0x040fe200078ec0ff */
[----:B------:R-:W-:Y:S01]  /*4e60*/  IMAD.U32 R168, R168, 0x10000, RZ ;  /* 0x00010000a8a87824 */ /* 0x000fe200078e00ff */
[----:B------:R-:W-:Y:S01]  /*4e70*/  PRMT R170, R170, 0x5410, R67 ;  /* 0x00005410aaaa7816 */ /* 0x000fe20000000043 */
[----:B------:R-:W-:Y:S01]  /*4e80*/  FMUL.FTZ R68, R45, R66 ;  /* 0x000000422d447220 */ /* 0x000fe20000410000 */
[----:B------:R-:W-:Y:S01]  /*4e90*/  LOP3.LUT R63, R34, 0xffff0000, RZ, 0xc0, !PT ;  /* 0xffff0000223f7812 */ /* 0x000fe200078ec0ff */
[C---:B------:R-:W-:Y:S01]  /*4ea0*/  IMAD.U32 R34, R35.reuse, 0x10000, RZ ;  /* 0x0001000023227824 */ /* 0x040fe200078e00ff */
[----:B------:R-:W-:Y:S01]  /*4eb0*/  LOP3.LUT R44, R35, 0xffff0000, RZ, 0xc0, !PT ;  /* 0xffff0000232c7812 */ /* 0x000fe200078ec0ff */
[----:B------:R-:W-:-:S02]  /*4ec0*/  IMAD.U32 R35, R33, 0x10000, RZ ;  /* 0x0001000021237824 */ /* 0x000fc400078e00ff */
[-C--:B------:R-:W-:Y:S01]  /*4ed0*/  FMUL.FTZ R45, R45, R64.reuse ;  /* 0x000000402d2d7220 */ /* 0x080fe20000410000 */
[C---:B------:R-:W-:Y:S01]  /*4ee0*/  IMAD.U32 R67, R175.reuse, 0x10000, RZ ;  /* 0x00010000af437824 */ /* 0x040fe200078e00ff */
[----:B------:R-:W-:Y:S01]  /*4ef0*/  LOP3.LUT R175, R175, 0xffff0000, RZ, 0xc0, !PT ;  /* 0xffff0000afaf7812 */ /* 0x000fe200078ec0ff */
[----:B------:R-:W-:Y:S02]  /*4f00*/  IMAD.U32 R65, R170, 0x10000, RZ ;  /* 0x00010000aa417824 */ /* 0x000fe400078e00ff */
[----:B------:R-:W-:Y:S01]  /*4f10*/  FFMA.FTZ R68, R35, R64, -R68 ;  /* 0x0000004023447223 */ /* 0x000fe20000010844 */
[----:B------:R-:W-:Y:S01]  /*4f20*/  FMUL.FTZ R71, R63, R67 ;  /* 0x000000433f477220 */ /* 0x000fe20000410000 */
[----:B------:R-:W-:Y:S01]  /*4f30*/  FFMA.FTZ R69, R35, R66, R45 ;  /* 0x0000004223457223 */ /* 0x000fe2000001002d */
[----:B------:R-:W-:Y:S02]  /*4f40*/  IMAD.U32 R33, R32, 0x10000, RZ ;  /* 0x0001000020217824 */ /* 0x000fe400078e00ff */
[-C--:B------:R-:W-:Y:S01]  /*4f50*/  FMUL.FTZ R63, R63, R65.reuse ;  /* 0x000000413f3f7220 */ /* 0x080fe20000410000 */
[----:B------:R-:W-:Y:S01]  /*4f60*/  LOP3.LUT R35, R170, 0xffff0000, RZ, 0xc0, !PT ;  /* 0xffff0000aa237812 */ /* 0x000fe200078ec0ff */
[----:B------:R-:W-:Y:S01]  /*4f70*/  FFMA.FTZ R71, R62, R65, -R71 ;  /* 0x000000413e477223 */ /* 0x000fe20000010847 */
[----:B------:R-:W-:Y:S01]  /*4f80*/  LOP3.LUT R32, R32, 0xffff0000, RZ, 0xc0, !PT ;  /* 0xffff000020207812 */ /* 0x000fe200078ec0ff */
[----:B------:R-:W-:Y:S01]  /*4f90*/  FFMA.FTZ R62, R62, R67, R63 ;  /* 0x000000433e3e7223 */ /* 0x000fe2000001003f */
[C---:B------:R-:W-:Y:S01]  /*4fa0*/  FMUL.FTZ R63, R44.reuse, R175 ;  /* 0x000000af2c3f7220 */ /* 0x040fe20000410000 */
[----:B------:R-:W-:-:S02]  /*4fb0*/  FMUL.FTZ R64, R44, R35 ;  /* 0x000000232c407220 */ /* 0x000fc40000410000 */
[C---:B------:R-:W-:Y:S01]  /*4fc0*/  FMUL.FTZ R44, R32.reuse, R174 ;  /* 0x000000ae202c7220 */ /* 0x040fe20000410000 */
[-C--:B------:R-:W-:Y:S01]  /*4fd0*/  FMUL.FTZ R45, R32, R168.reuse ;  /* 0x000000a8202d7220 */ /* 0x080fe20000410000 */
[C---:B------:R-:W-:Y:S01]  /*4fe0*/  FFMA.FTZ R63, R34.reuse, R35, -R63 ;  /* 0x00000023223f7223 */ /* 0x040fe2000001083f */
[----:B------:R-:W-:Y:S01]  /*4ff0*/  FFMA.FTZ R64, R34, R175, R64 ;  /* 0x000000af22407223 */ /* 0x000fe20000010040 */
[C---:B------:R-:W-:Y:S01]  /*5000*/  FFMA.FTZ R44, R33.reuse, R168, -R44 ;  /* 0x000000a8212c7223 */ /* 0x040fe2000001082c */
[----:B------:R-:W-:Y:S01]  /*5010*/  FFMA.FTZ R45, R33, R174, R45 ;  /* 0x000000ae212d7223 */ /* 0x000fe2000001002d */
[----:B------:R-:W-:Y:S02]  /*5020*/  F2FP.BF16.F32.PACK_AB R33, R69, R68 ;  /* 0x000000444521723e */ /* 0x000fe400000010ff */
[----:B------:R-:W-:Y:S02]  /*5030*/  F2FP.BF16.F32.PACK_AB R35, R64, R63 ;  /* 0x0000003f4023723e */ /* 0x000fe400000010ff */
[----:B------:R-:W-:-:S02]  /*5040*/  F2FP.BF16.F32.PACK_AB R34, R62, R71 ;  /* 0x000000473e22723e */ /* 0x000fc400000010ff */
[----:B------:R-:W-:-:S07]  /*5050*/  F2FP.BF16.F32.PACK_AB R32, R45, R44 ;  /* 0x0000002c2d20723e */ /* 0x000fce00000010ff */
.L_x_2747:
[----:B------:R-:W-:Y:S05]  /*5060*/  BSYNC B2 ;  /* 0x0000000000027941 */ /* 0x000fea0003800000 */
.L_x_2746:
[----:B--2---:R0:W-:Y:S02]  /*5070*/  STG.E.128 desc[UR60][R40.64], R32 ;  /* 0x0000002028007986 */ /* 0x0041e4000c101d3c */
.L_x_2745:
[----:B------:R-:W-:Y:S05]  /*5080*/  BSYNC B1 ;  /* 0x0000000000017941 */ /* 0x000fea0003800000 */
.L_x_2744:
        /* <DEDUP_REMOVED lines=53> */
.L_x_2751:
[----:B------:R-:W-:Y:S05]  /*53e0*/  BSYNC B2 ;  /* 0x0000000000027941 */ /* 0x000fea0003800000 */
.L_x_2750:
[----:B--2---:R0:W-:Y:S02]  /*53f0*/  STG.E.128 desc[UR60][R40.64+0x40], R32 ;  /* 0x0000402028007986 */ /* 0x0041e4000c101d3c */
.L_x_2749:
[----:B------:R-:W-:Y:S05]  /*5400*/  BSYNC B1 ;  /* 0x0000000000017941 */ /* 0x000fea0003800000 */
.L_x_2748:
        /* <DEDUP_REMOVED lines=33> */
[----:B------:R-:W-:Y:S01]  /*5620*/  IMAD.U32 R152, R152, 0x10000, RZ ;  /* 0x0001000098987824 */ /* 0x000fe200078e00ff */
[----:B------:R-:W-:Y:S01]  /*5630*/  LOP3.LUT R153, R153, 0xffff0000, RZ, 0xc0, !PT ;  /* 0xffff000099997812 */ /* 0x000fe200078ec0ff */
[C---:B------:R-:W-:Y:S01]  /*5640*/  FFMA.FTZ R61, R34.reuse, R56, -R61 ;  /* 0x00000038223d7223 */ /* 0x040fe2000001083d */
[----:B------:R-:W-:Y:S01]  /*5650*/  FFMA.FTZ R58, R34, R58, R35 ;  /* 0x0000003a223a7223 */ /* 0x000fe20000010023 */
[----:B------:R-:W-:Y:S01]  /*5660*/  FFMA.FTZ R63, R44, R57, -R63 ;  /* 0x000000392c3f7223 */ /* 0x000fe2000001083f */
[----:B------:R-:W-:Y:S01]  /*5670*/  FMUL.FTZ R34, R32, R169 ;  /* 0x000000a920227220 */ /* 0x000fe20000410000 */
[----:B------:R-:W-:Y:S01]  /*5680*/  FFMA.FTZ R44, R44, R59, R45 ;  /* 0x0000003b2c2c7223 */ /* 0x000fe2000001002d */
        /* <DEDUP_REMOVED lines=13> */
.L_x_2755:
[----:B------:R-:W-:Y:S05]  /*5760*/  BSYNC B2 ;  /* 0x0000000000027941 */ /* 0x000fea0003800000 */
.L_x_2754:
[----:B--2---:R0:W-:Y:S02]  /*5770*/  STG.E.128 desc[UR60][R40.64+0x80], R32 ;  /* 0x0000802028007986 */ /* 0x0041e4000c101d3c */
.L_x_2753:
[----:B------:R-:W-:Y:S05]  /*5780*/  BSYNC B1 ;  /* 0x0000000000017941 */ /* 0x000fea0003800000 */
.L_x_2752:
        /* <DEDUP_REMOVED lines=53> */
.L_x_2759:
[----:B------:R-:W-:Y:S05]  /*5ae0*/  BSYNC B2 ;  /* 0x0000000000027941 */ /* 0x000fea0003800000 */
.L_x_2758:
[----:B--2---:R0:W-:Y:S02]  /*5af0*/  STG.E.128 desc[UR60][R40.64+0xc0], R32 ;  /* 0x0000c02028007986 */ /* 0x0041e4000c101d3c */
.L_x_2757:
[----:B------:R-:W-:Y:S05]  /*5b00*/  BSYNC B1 ;  /* 0x0000000000017941 */ /* 0x000fea0003800000 */
.L_x_2756:
        /* <DEDUP_REMOVED lines=9> */
[----:B------:R-:W-:Y:S01]  /*5ba0*/  SHF.R.U32.HI R51, RZ, 0x10, R47 ;  /* 0x00000010ff337819 */ /* 0x000fe2000001162f */
[----:B------:R-:W-:Y:S01]  /*5bb0*/  IMAD.U32 R45, R35, 0x10000, RZ ;  /* 0x00010000232d7824 */ /* 0x000fe200078e00ff */
[--C-:B------:R-:W-:Y:S02]  /*5bc0*/  SHF.R.U64 R47, R48, 0x10, R49.reuse ;  /* 0x00000010302f7819 */ /* 0x100fe40000001231 */
[----:B------:R-:W-:Y:S02]  /*5bd0*/  SHF.R.U32.HI R48, RZ, 0x10, R49 ;  /* 0x00000010ff307819 */ /* 0x000fe40000011631 */
[----:B------:R-:W-:Y:S02]  /*5be0*/  PRMT R130, R130, 0x5410, R51 ;  /* 0x0000541082827816 */ /* 0x000fe40000000033 */
[----:B------:R-:W-:-:S02]  /*5bf0*/  PRMT R135, R135, 0x5410, R48 ;  /* 0x0000541087877816 */ /* 0x000fc40000000030 */
[----:B------:R-:W-:Y:S01]  /*5c00*/  LOP3.LUT R44, R34, 0xffff0000, RZ, 0xc0, !PT ;  /* 0xffff0000222c7812 */ /* 0x000fe200078ec0ff */
[----:B------:R-:W-:Y:S01]  /*5c10*/  IMAD.U32 R48, R130, 0x10000, RZ ;  /* 0x0001000082307824 */ /* 0x000fe200078e00ff */
[----:B------:R-:W-:Y:S01]  /*5c20*/  PRMT R131, R131, 0x5410, R50 ;  /* 0x0000541083837816 */ /* 0x000fe20000000032 */
[----:B------:R-:W-:Y:S01]  /*5c30*/  IMAD.U32 R50, R135, 0x10000, RZ ;  /* 0x0001000087327824 */ /* 0x000fe200078e00ff */
[----:B------:R-:W-:Y:S01]  /*5c40*/  PRMT R134, R134, 0x5410, R47 ;  /* 0x0000541086867816 */ /* 0x000fe2000000002f */
        /* <DEDUP_REMOVED lines=12> */
[C---:B------:R-:W-:Y:S01]  /*5d10*/  FMUL.FTZ R51, R35.reuse, R49 ;  /* 0x0000003123337220 */ /* 0x040fe20000410000 */
[----:B------:R-:W-:Y:S01]  /*5d20*/  FMUL.FTZ R52, R35, R47 ;  /* 0x0000002f23347220 */ /* 0x000fe20000410000 */
[----:B------:R-:W-:Y:S01]  /*5d30*/  LOP3.LUT R32, R32, 0xffff0000, RZ, 0xc0, !PT ;  /* 0xffff000020207812 */ /* 0x000fe200078ec0ff */
[----:B------:R-:W-:Y:S01]  /*5d40*/  FMUL.FTZ R44, R46, R135 ;  /* 0x000000872e2c7220 */ /* 0x000fe20000410000 */
[----:B------:R-:W-:-:S02]  /*5d50*/  IMAD.U32 R134, R134, 0x10000, RZ ;  /* 0x0001000086867824 */ /* 0x000fc400078e00ff */
[-C--:B------:R-:W-:Y:S01]  /*5d60*/  FMUL.FTZ R46, R46, R130.reuse ;  /* 0x000000822e2e7220 */ /* 0x080fe20000410000 */
[----:B------:R-:W-:Y:S02]  /*5d70*/  IMAD.U32 R131, R131, 0x10000, RZ ;  /* 0x0001000083837824 */ /* 0x000fe400078e00ff */
[C---:B------:R-:W-:Y:S01]  /*5d80*/  FFMA.FTZ R51, R34.reuse, R47, -R51 ;  /* 0x0000002f22337223 */ /* 0x040fe20000010833 */
[----:B------:R-:W-:Y:S01]  /*5d90*/  FFMA.FTZ R52, R34, R49, R52 ;  /* 0x0000003122347223 */ /* 0x000fe20000010034 */
[C---:B------:R-:W-:Y:S01]  /*5da0*/  FFMA.FTZ R44, R45.reuse, R130, -R44 ;  /* 0x000000822d2c7223 */ /* 0x040fe2000001082c */
        /* <DEDUP_REMOVED lines=11> */
.L_x_2763:
[----:B------:R-:W-:Y:S05]  /*5e60*/  BSYNC B2 ;  /* 0x0000000000027941 */ /* 0x000fea0003800000 */
.L_x_2762:
[----:B--2---:R0:W-:Y:S02]  /*5e70*/  STG.E.128 desc[UR60][R40.64+0x100], R32 ;  /* 0x0001002028007986 */ /* 0x0041e4000c101d3c */
.L_x_2761:
[----:B------:R-:W-:Y:S05]  /*5e80*/  BSYNC B1 ;  /* 0x0000000000017941 */ /* 0x000fea0003800000 */
.L_x_2760:
        /* <DEDUP_REMOVED lines=52> */
.L_x_2765:
[----:B------:R-:W-:Y:S05]  /*61d0*/  BSYNC B1 ;  /* 0x0000000000017941 */ /* 0x000fea0003800000 */
.L_x_2764:
[----:B--2---:R0:W-:Y:S01]  /*61e0*/  STG.E.128 desc[UR60][R40.64+0x140], R32 ;  /* 0x0001402028007986 */ /* 0x0041e2000c101d3c */
[----:B------:R-:W-:Y:S05]  /*61f0*/  BRA `(.L_x_2743) ;  /* 0x00000040007c7947 */ /* 0x000fea0003800000 */
.L_x_2711:
        /* <DEDUP_REMOVED lines=47> */
.L_x_2767:
[----:B------:R-:W-:Y:S05]  /*64f0*/  BSYNC B1 ;  /* 0x0000000000017941 */ /* 0x000fea0003800000 */
.L_x_2766:
        /* <DEDUP_REMOVED lines=47> */
.L_x_2769:
[----:B------:R-:W-:Y:S05]  /*67f0*/  BSYNC B1 ;  /* 0x0000000000017941 */ /* 0x000fea0003800000 */
.L_x_2768:
[----:B------:R-:W2:Y:S01]  /*6800*/  LDL R0, [R1+0x24] ;  /* 0x0000240001007983 */ /* 0x000ea20000100800 */
[----:B------:R-:W-:Y:S01]  /*6810*/  IMAD.MOV.U32 R3, RZ, RZ, R33 ;  /* 0x000000ffff037224 */ /* 0x000fe200078e0021 */
[----:B------:R-:W-:Y:S01]  /*6820*/  PRMT R174, R174, 0x5410, R85 ;  /* 0x00005410aeae7816 */ /* 0x000fe20000000055 */
[----:B0-----:R-:W-:Y:S02]  /*6830*/  IMAD.MOV.U32 R80, RZ, RZ, R38 ;  /* 0x000000ffff507224 */ /* 0x001fe400078e0026 */
        /* <DEDUP_REMOVED lines=16> */
[----:B------:R-:W-:-:S03]  /*6940*/  IMAD.MOV.U32 R80, RZ, RZ, R45 ;  /* 0x000000ffff507224 */ /* 0x000fc600078e002d */
[----:B------:R-:W-:Y:S01]  /*6950*/  PRMT R172, R172, 0x5410, R3 ;  /* 0x00005410acac7816 */ /* 0x000fe20000000003 */
[----:B------:R-:W-:-:S05]  /*6960*/  IMAD.MOV.U32 R3, RZ, RZ, R48 ;  /* 0x000000ffff037224 */ /* 0x000fca00078e0030 */
[----:B------:R-:W-:Y:S01]  /*6970*/  PRMT R177, R177, 0x5410, R3 ;  /* 0x00005410b1b17816 */ /* 0x000fe20000000003 */
[----:B------:R-:W-:-:S05]  /*6980*/  IMAD.MOV.U32 R3, RZ, RZ, R52 ;  /* 0x000000ffff037224 */ /* 0x000fca00078e0034 */
[----:B------:R-:W-:Y:S01]  /*6990*/  PRMT R179, R3, 0x7610, R179 ;  /* 0x0000761003b37816 */ /* 0x000fe200000000b3 */
[----:B-----5:R-:W-:Y:S01]  /*69a0*/  IMAD.MOV.U32 R3, RZ, RZ, R56 ;  /* 0x000000ffff037224 */ /* 0x020fe200078e0038 */
[----:B--2---:R-:W-:Y:S01]  /*69b0*/  R2UR UR4, R0 ;  /* 0x00000000000472ca */ /* 0x004fe200000e0000 */
[----:B------:R-:W-:-:S05]  /*69c0*/  IMAD.MOV.U32 R0, RZ, RZ, R32 ;  /* 0x000000ffff007224 */ /* 0x000fca00078e0020 */
[----:B------:R-:W-:Y:S01]  /*69d0*/  PRMT R174, R0, 0x7610, R174 ;  /* 0x0000761000ae7816 */ /* 0x000fe200000000ae */
[----:B------:R-:W-:-:S05]  /*69e0*/  IMAD.MOV.U32 R0, RZ, RZ, R39 ;  /* 0x000000ffff007224 */ /* 0x000fca00078e0027 */
[----:B------:R-:W-:Y:S01]  /*69f0*/  PRMT R175, R0, 0x7610, R175 ;  /* 0x0000761000af7816 */ /* 0x000fe200000000af */
[----:B------:R-:W-:Y:S01]  /*6a00*/  IMAD.MOV.U32 R0, RZ, RZ, R43 ;  /* 0x000000ffff007224 */ /* 0x000fe200078e002b */
[----:B------:R-:W-:Y:S02]  /*6a10*/  UISETP.NE.AND UP0, UPT, UR4, 0x3, UPT ;  /* 0x000000030400788c */ /* 0x000fe4000bf05270 */
[----:B------:R-:W-:Y:S01]  /*6a20*/  PRMT R175, R175, 0x5410, R81 ;  /* 0x00005410afaf7816 */ /* 0x000fe20000000051 */
[----:B------:R-:W-:Y:S01]  /*6a30*/  IMAD.MOV.U32 R81, RZ, RZ, R54 ;  /* 0x000000ffff517224 */ /* 0x000fe200078e0036 */
[----:B------:R-:W-:Y:S01]  /*6a40*/  PRMT R180, R180, 0x5410, R0 ;  /* 0x00005410b4b47816 */ /* 0x000fe20000000000 */
[----:B------:R-:W-:Y:S01]  /*6a50*/  IMAD.MOV.U32 R0, RZ, RZ, R47 ;  /* 0x000000ffff007224 */ /* 0x000fe200078e002f */
[----:B------:R-:W-:Y:S02]  /*6a60*/  PLOP3.LUT P2, PT, PT, PT, UP0, 0x80, 0x0 ;  /* 0x000000000000781c */ /* 0x000fe40003f4f008 */
        /* <DEDUP_REMOVED lines=25> */
[----:B------:R-:W-:-:S03]  /*6c00*/  IMAD.MOV.U32 R0, RZ, RZ, R70 ;  /* 0x000000ffff007224 */ /* 0x000fc600078e0046 */
        /* <DEDUP_REMOVED lines=16> */
[----:B------:R-:W-:-:S03]  /*6d10*/  IMAD.MOV.U32 R3, RZ, RZ, R72 ;  /* 0x000000ffff037224 */ /* 0x000fc600078e0048 */
[----:B------:R-:W-:Y:S01]  /*6d20*/  PRMT R165, R165, 0x5410, R80 ;  /* 0x00005410a5a57816 */ /* 0x000fe20000000050 */
        /* <DEDUP_REMOVED lines=8> */
.L_x_2770:
[----:B------:R-:W-:Y:S01]  /*6db0*/  IMAD R3, R17, 0x8, R16 ;  /* 0x0000000811037824 */ /* 0x000fe200078e0210 */
[----:B------:R-:W-:Y:S01]  /*6dc0*/  SHF.L.U32 R0, R189, 0x1f, RZ ;  /* 0x0000001fbd007819 */ /* 0x000fe200000006ff */
[----:B------:R-:W0:Y:S01]  /*6dd0*/  LDC R145, c[0x0][0x2f4] ;  /* 0x0000bd00ff917b82 */ /* 0x000e220000000800 */
[----:B------:R-:W-:Y:S02]  /*6de0*/  BSSY B1, `(.L_x_2771) ;  /* 0x0000004000017945 */ /* 0x000fe40003800000 */
[----:B------:R-:W1:Y:S05]  /*6df0*/  SYNCS.PHASECHK.TRANS64.TRYWAIT P5, [R3+URZ+0x34890], R0 ;  /* 0x03489000030075a7 */ /* 0x000e6a00080a017f */
[----:B------:R-:W2:Y:S01]  /*6e00*/  LDC.64 R122, c[0x0][0x300] ;  /* 0x0000c000ff7a7b82 */ /* 0x000ea20000000a00 */
[----:B-1----:R-:W-:Y:S05]  /*6e10*/  @!P5 BRA `(.L_x_2772) ;  /* 0x000001f400fcd947 */ /* 0x002fea0003800000 */
.L_x_3086:
[----:B------:R-:W-:Y:S05]  /*6e20*/  BSYNC B1 ;  /* 0x0000000000017941 */ /* 0x000fea0003800000 */
.L_x_2771:
        /* <DEDUP_REMOVED lines=44> */
[----:B0-----:R-:W-:Y:S01]  /*70f0*/  IMAD.U32 R163, R85, 0x10000, RZ ;  /* 0x0001000055a37824 */ /* 0x001fe200078e00ff */
[----:B------:R-:W-:Y:S02]  /*7100*/  SHF.R.U32.HI R41, RZ, 0x10, R41 ;  /* 0x00000010ff297819 */ /* 0x000fe40000011629 */
[--C-:B------:R-:W-:Y:S02]  /*7110*/  SHF.R.U64 R40, R42, 0x10, R43.reuse ;  /* 0x000000102a287819 */ /* 0x100fe4000000122b */
[----:B------:R-:W-:Y:S02]  /*7120*/  SHF.R.U32.HI R160, RZ, 0x10, R43 ;  /* 0x00000010ffa07819 */ /* 0x000fe4000001162b */
[----:B------:R-:W-:Y:S02]  /*7130*/  SHF.R.U32.HI R43, RZ, 0x10, R53 ;  /* 0x00000010ff2b7819 */ /* 0x000fe40000011635 */
[----:B------:R-:W-:-:S02]  /*7140*/  PRMT R42, R159, 0x5410, R41 ;  /* 0x000054109f2a7816 */ /* 0x000fc40000000029 */
[----:B------:R-:W-:Y:S01]  /*7150*/  PRMT R41, R162, 0x5410, R43 ;  /* 0x00005410a2297816 */ /* 0x000fe2000000002b */
[----:B--2---:R-:W-:Y:S01]  /*7160*/  IMAD.U32 R43, R81, 0x10000, RZ ;  /* 0x00010000512b7824 */ /* 0x004fe200078e00ff */
[----:B------:R-:W-:Y:S01]  /*7170*/  SHF.R.U64 R53, R52, 0x10, R53 ;  /* 0x0000001034357819 */ /* 0x000fe20000001235 */
[C---:B------:R-:W-:Y:S01]  /*7180*/  IMAD.U32 R159, R42.reuse, 0x10000, RZ ;  /* 0x000100002a9f7824 */ /* 0x040fe200078e00ff */
[----:B------:R-:W-:Y:S01]  /*7190*/  LOP3.LUT R42, R42, 0xffff0000, RZ, 0xc0, !PT ;  /* 0xffff00002a2a7812 */ /* 0x000fe200078ec0ff */
[----:B------:R-:W-:Y:S01]  /*71a0*/  IMAD.U32 R162, R41, 0x10000, RZ ;  /* 0x0001000029a27824 */ /* 0x000fe200078e00ff */
[----:B------:R-:W-:Y:S02]  /*71b0*/  SHF.R.U32.HI R52, RZ, 0x10, R55 ;  /* 0x00000010ff347819 */ /* 0x000fe40000011637 */
[----:B------:R-:W-:Y:S01]  /*71c0*/  PRMT R53, R179, 0x5410, R53 ;  /* 0x00005410b3357816 */ /* 0x000fe20000000035 */
[C---:B------:R-:W-:Y:S01]  /*71d0*/  FMUL.FTZ R164, R163.reuse, R162 ;  /* 0x000000a2a3a47220 */ /* 0x040fe20000410000 */
[----:B------:R-:W-:Y:S01]  /*71e0*/  FMUL.FTZ R163, R163, R159 ;  /* 0x0000009fa3a37220 */ /* 0x000fe20000410000 */
[----:B------:R-:W-:-:S02]  /*71f0*/  PRMT R52, R183, 0x5432, R52 ;  /* 0x00005432b7347816 */ /* 0x000fc40000000034 */
[C---:B------:R-:W-:Y:S01]  /*7200*/  FFMA.FTZ R159, R43.reuse, R159, -R164 ;  /* 0x0000009f2b9f7223 */ /* 0x040fe200000108a4 */
[----:B------:R-:W-:Y:S01]  /*7210*/  FFMA.FTZ R43, R43, R162, R163 ;  /* 0x000000a22b2b7223 */ /* 0x000fe200000100a3 */
[----:B------:R-:W-:Y:S02]  /*7220*/  LOP3.LUT R162, R41, 0xffff0000, RZ, 0xc0, !PT ;  /* 0xffff000029a27812 */ /* 0x000fe400078ec0ff */
[----:B------:R-:W-:Y:S02]  /*7230*/  LOP3.LUT R163, R85, 0xffff0000, RZ, 0xc0, !PT ;  /* 0xffff000055a37812 */ /* 0x000fe400078ec0ff */
[----:B------:R-:W-:Y:S02]  /*7240*/  LOP3.LUT R41, R81, 0xffff0000, RZ, 0xc0, !PT ;  /* 0xffff000051297812 */ /* 0x000fe400078ec0ff */
[----:B------:R-:W-:Y:S01]  /*7250*/  PRMT R161, R177, 0x5410, R161 ;  /* 0x00005410b1a17816 */ /* 0x000fe200000000a1 */
[C---:B------:R-:W-:Y:S01]  /*7260*/  FMUL.FTZ R85, R163.reuse, R162 ;  /* 0x000000a2a3557220 */ /* 0x040fe20000410000 */
[-C--:B------:R-:W-:Y:S01]  /*7270*/  FMUL.FTZ R81, R163, R42.reuse ;  /* 0x0000002aa3517220 */ /* 0x080fe20000410000 */
[----:B------:R-:W-:Y:S01]  /*7280*/  IMAD.U32 R163, R87, 0x10000, RZ ;  /* 0x0001000057a37824 */ /* 0x000fe200078e00ff */
[----:B------:R-:W-:Y:S01]  /*7290*/  SHF.R.U64 R54, R54, 0x10, R55 ;  /* 0x0000001036367819 */ /* 0x000fe20000001237 */
[C---:B------:R-:W-:Y:S01]  /*72a0*/  FFMA.FTZ R42, R41.reuse, R42, -R85 ;  /* 0x0000002a292a7223 */ /* 0x040fe20000010855 */
[----:B------:R-:W-:Y:S01]  /*72b0*/  FFMA.FTZ R41, R41, R162, R81 ;  /* 0x000000a229297223 */ /* 0x000fe20000010051 */
[----:B------:R-:W-:Y:S01]  /*72c0*/  PRMT R81, R180, 0x5432, R160 ;  /* 0x00005432b4517816 */ /* 0x000fe200000000a0 */
[----:B------:R-:W-:Y:S01]  /*72d0*/  IMAD.U32 R162, R52, 0x10000, RZ ;  /* 0x0001000034a27824 */ /* 0x000fe200078e00ff */
[----:B------:R-:W-:Y:S01]  /*72e0*/  LOP3.LUT R55, R53, 0xffff0000, RZ, 0xc0, !PT ;  /* 0xffff000035377812 */ /* 0x000fe200078ec0ff */
[----:B------:R-:W-:Y:S01]  /*72f0*/  IMAD.U32 R85, R83, 0x10000, RZ ;  /* 0x0001000053557824 */ /* 0x000fe200078e00ff */
[----:B------:R-:W-:Y:S01]  /*7300*/  PRMT R54, R182, 0x5432, R54 ;  /* 0x00005432b6367816 */ /* 0x000fe20000000036 */
[----:B------:R-:W-:-:S02]  /*7310*/  IMAD.U32 R160, R81, 0x10000, RZ ;  /* 0x0001000051a07824 */ /* 0x000fc400078e00ff */
[----:B------:R-:W-:Y:S01]  /*7320*/  FMUL.FTZ R164, R163, R162 ;  /* 0x000000a2a3a47220 */ /* 0x000fe20000410000 */
[----:B------:R-:W-:Y:S01]  /*7330*/  LOP3.LUT R81, R81, 0xffff0000, RZ, 0xc0, !PT ;  /* 0xffff000051517812 */ /* 0x000fe200078ec0ff */
[-C--:B------:R-:W-:Y:S02]  /*7340*/  FMUL.FTZ R163, R163, R160.reuse ;  /* 0x000000a0a3a37220 */ /* 0x080fe40000410000 */
[----:B------:R-:W-:Y:S01]  /*7350*/  FFMA.FTZ R160, R85, R160, -R164 ;  /* 0x000000a055a07223 */ /* 0x000fe200000108a4 */
[----:B------:R-:W-:Y:S01]  /*7360*/  PRMT R40, R179, 0x5432, R40 ;  /* 0x00005432b3287816 */ /* 0x000fe20000000028 */
[----:B------:R-:W-:Y:S01]  /*7370*/  FFMA.FTZ R85, R85, R162, R163 ;  /* 0x000000a255557223 */ /* 0x000fe200000100a3 */
[----:B------:R-:W-:Y:S02]  /*7380*/  LOP3.LUT R162, R52, 0xffff0000, RZ, 0xc0, !PT ;  /* 0xffff000034a27812 */ /* 0x000fe400078ec0ff */
[----:B------:R-:W-:Y:S02]  /*7390*/  LOP3.LUT R163, R87, 0xffff0000, RZ, 0xc0, !PT ;  /* 0xffff000057a37812 */ /* 0x000fe400078ec0ff */
[----:B------:R-:W-:-:S02]  /*73a0*/  LOP3.LUT R52, R83, 0xffff0000, RZ, 0xc0, !PT ;  /* 0xffff000053347812 */ /* 0x000fc400078ec0ff */
[----:B------:R-:W-:Y:S01]  /*73b0*/  F2FP.BF16.F32.PACK_AB R42, R42, R159 ;  /* 0x0000009f2a2a723e */ /* 0x000fe200000010ff */
[CC--:B------:R-:W-:Y:S01]  /*73c0*/  FMUL.FTZ R87, R163.reuse, R162.reuse ;  /* 0x000000a2a3577220 */ /* 0x0c0fe20000410000 */
        /* <DEDUP_REMOVED lines=12> */
[-C--:B------:R-:W-:Y:S01]  /*7490*/  FMUL.FTZ R162, R162, R163.reuse ;  /* 0x000000a3a2a27220 */ /* 0x080fe20000410000 */
[C---:B------:R-:W-:Y:S01]  /*74a0*/  IMAD.U32 R161, R86.reuse, 0x10000, RZ ;  /* 0x0001000056a17824 */ /* 0x040fe200078e00ff */
[----:B------:R-:W-:Y:S01]  /*74b0*/  LOP3.LUT R86, R86, 0xffff0000, RZ, 0xc0, !PT ;  /* 0xffff000056567812 */ /* 0x000fe200078ec0ff */
[C---:B------:R-:W-:Y:S01]  /*74c0*/  FFMA.FTZ R164, R83.reuse, R163, -R164 ;  /* 0x000000a353a47223 */ /* 0x040fe200000108a4 */
[----:B------:R-:W-:Y:S01]  /*74d0*/  FFMA.FTZ R162, R83, R87, R162 ;  /* 0x0000005753a27223 */ /* 0x000fe200000100a2 */
[C---:B------:R-:W-:Y:S01]  /*74e0*/  FMUL.FTZ R83, R84.reuse, R55 ;  /* 0x0000003754537220 */ /* 0x040fe20000410000 */
[----:B------:R-:W-:Y:S01]  /*74f0*/  FMUL.FTZ R84, R84, R53 ;  /* 0x0000003554547220 */ /* 0x000fe20000410000 */
[----:B------:R-:W-:Y:S01]  /*7500*/  F2FP.BF16.F32.PACK_AB R160, R81, R160 ;  /* 0x000000a051a0723e */ /* 0x000fe200000010ff */
[----:B------:R-:W-:-:S02]  /*7510*/  IMAD.MOV.U32 R81, RZ, RZ, R42 ;  /* 0x000000ffff517224 */ /* 0x000fc400078e002a */
[C---:B------:R-:W-:Y:S01]  /*7520*/  FFMA.FTZ R53, R80.reuse, R53, -R83 ;  /* 0x0000003550357223 */ /* 0x040fe20000010853 */
[----:B------:R-:W-:Y:S01]  /*7530*/  FFMA.FTZ R55, R80, R55, R84 ;  /* 0x0000003750377223 */ /* 0x000fe20000010054 */
[C---:B------:R-:W-:Y:S01]  /*7540*/  IMAD.U32 R83, R54.reuse, 0x10000, RZ ;  /* 0x0001000036537824 */ /* 0x040fe200078e00ff */
[----:B------:R-:W-:Y:S01]  /*7550*/  LOP3.LUT R54, R54, 0xffff0000, RZ, 0xc0, !PT ;  /* 0xffff000036367812 */ /* 0x000fe200078ec0ff */
[C---:B------:R-:W-:Y:S01]  /*7560*/  IMAD.U32 R84, R40.reuse, 0x10000, RZ ;  /* 0x0001000028547824 */ /* 0x040fe200078e00ff */
[----:B------:R-:W-:Y:S01]  /*7570*/  LOP3.LUT R40, R40, 0xffff0000, RZ, 0xc0, !PT ;  /* 0xffff000028287812 */ /* 0x000fe200078ec0ff */
[C---:B------:R-:W-:Y:S01]  /*7580*/  FMUL.FTZ R87, R161.reuse, R83 ;  /* 0x00000053a1577220 */ /* 0x040fe20000410000 */
[C---:B------:R-:W-:Y:S02]  /*7590*/  IMAD.U32 R80, R82.reuse, 0x10000, RZ ;  /* 0x0001000052507824 */ /* 0x040fe400078e00ff */
[-C--:B------:R-:W-:Y:S01]  /*75a0*/  FMUL.FTZ R161, R161, R84.reuse ;  /* 0x00000054a1a17220 */ /* 0x080fe20000410000 */
[----:B------:R-:W-:Y:S01]  /*75b0*/  LOP3.LUT R82, R82, 0xffff0000, RZ, 0xc0, !PT ;  /* 0xffff000052527812 */ /* 0x000fe200078ec0ff */
[----:B------:R-:W-:-:S02]  /*75c0*/  FFMA.FTZ R87, R80, R84, -R87 ;  /* 0x0000005450577223 */ /* 0x000fc40000010857 */
[----:B------:R-:W-:Y:S01]  /*75d0*/  FFMA.FTZ R161, R80, R83, R161 ;  /* 0x0000005350a17223 */ /* 0x000fe200000100a1 */
[C---:B------:R-:W-:Y:S01]  /*75e0*/  FMUL.FTZ R80, R86.reuse, R54 ;  /* 0x0000003656507220 */ /* 0x040fe20000410000 */
[-C--:B------:R-:W-:Y:S01]  /*75f0*/  FMUL.FTZ R86, R86, R40.reuse ;  /* 0x0000002856567220 */ /* 0x080fe20000410000 */
        /* <DEDUP_REMOVED lines=10> */
[----:B------:R-:W-:Y:S02]  /*76a0*/  IMAD.MOV.U32 R84, RZ, RZ, R55 ;  /* 0x000000ffff547224 */ /* 0x000fe400078e0037 */
[----:B------:R-:W-:Y:S02]  /*76b0*/  IMAD.MOV.U32 R82, RZ, RZ, R87 ;  /* 0x000000ffff527224 */ /* 0x000fe400078e0057 */
[----:B------:R-:W-:-:S07]  /*76c0*/  IMAD.MOV.U32 R87, RZ, RZ, R52 ;  /* 0x000000ffff577224 */ /* 0x000fce00078e0034 */
.L_x_2778:
[----:B------:R-:W-:Y:S05]  /*76d0*/  BSYNC B3 ;  /* 0x0000000000037941 */ /* 0x000fea0003800000 */
.L_x_2777:
[----:B--2---:R2:W-:Y:S04]  /*76e0*/  STG.E.128 desc[UR60][R134.64], R80 ;  /* 0x0000005086007986 */ /* 0x0045e8000c101d3c */
[----:B0-----:R2:W-:Y:S02]  /*76f0*/  @!P4 STG.E.128 desc[UR60][R136.64], R84 ;  /* 0x000000548800c986 */ /* 0x0015e4000c101d3c */
.L_x_2776:
[----:B------:R-:W-:Y:S05]  /*7700*/  BSYNC B2 ;  /* 0x0000000000027941 */ /* 0x000fea0003800000 */
.L_x_2775:
        /* <DEDUP_REMOVED lines=47> */
[----:B------:R-:W-:Y:S01]  /*7a00*/  SHF.R.U64 R50, R50, 0x10, R51 ;  /* 0x0000001032327819 */ /* 0x000fe20000001233 */
[-C--:B------:R-:W-:Y:S01]  /*7a10*/  FMUL.FTZ R135, R135, R87.reuse ;  /* 0x0000005787877220 */ /* 0x080fe20000410000 */
[----:B------:R-:W-:Y:S01]  /*7a20*/  PRMT R48, R177, 0x5432, R48 ;  /* 0x00005432b1307816 */ /* 0x000fe20000000030 */
[----:B------:R-:W-:Y:S01]  /*7a30*/  FFMA.FTZ R87, R86, R87, -R136 ;  /* 0x0000005756577223 */ /* 0x000fe20000010888 */
[----:B------:R-:W-:-:S02]  /*7a40*/  IMAD.U32 R136, R55, 0x10000, RZ ;  /* 0x0001000037887824 */ /* 0x000fc400078e00ff */
[----:B------:R-:W-:Y:S01]  /*7a50*/  FFMA.FTZ R86, R86, R134, R135 ;  /* 0x0000008656567223 */ /* 0x000fe20000010087 */
[----:B------:R-:W-:Y:S02]  /*7a60*/  LOP3.LUT R134, R85, 0xffff0000, RZ, 0xc0, !PT ;  /* 0xffff000055867812 */ /* 0x000fe400078ec0ff */
[----:B------:R-:W-:Y:S02]  /*7a70*/  LOP3.LUT R85, R84, 0xffff0000, RZ, 0xc0, !PT ;  /* 0xffff000054557812 */ /* 0x000fe400078ec0ff */
[----:B------:R-:W-:Y:S02]  /*7a80*/  LOP3.LUT R55, R55, 0xffff0000, RZ, 0xc0, !PT ;  /* 0xffff000037377812 */ /* 0x000fe400078ec0ff */
[----:B------:R-:W-:Y:S01]  /*7a90*/  SHF.R.U64 R38, R38, 0x10, R39 ;  /* 0x0000001026267819 */ /* 0x000fe20000001227 */
[C---:B------:R-:W-:Y:S01]  /*7aa0*/  FMUL.FTZ R84, R53.reuse, R85 ;  /* 0x0000005535547220 */ /* 0x040fe20000410000 */
[----:B------:R-:W-:Y:S01]  /*7ab0*/  FMUL.FTZ R53, R53, R134 ;  /* 0x0000008635357220 */ /* 0x000fe20000410000 */
[----:B------:R-:W-:-:S02]  /*7ac0*/  PRMT R50, R175, 0x5432, R50 ;  /* 0x00005432af327816 */ /* 0x000fc40000000032 */
[C---:B------:R-:W-:Y:S01]  /*7ad0*/  FFMA.FTZ R84, R41.reuse, R134, -R84 ;  /* 0x0000008629547223 */ /* 0x040fe20000010854 */
[----:B------:R-:W-:Y:S01]  /*7ae0*/  FFMA.FTZ R41, R41, R85, R53 ;  /* 0x0000005529297223 */ /* 0x000fe20000010035 */
[----:B------:R-:W-:Y:S01]  /*7af0*/  SHF.R.U32.HI R53, RZ, 0x10, R51 ;  /* 0x00000010ff357819 */ /* 0x000fe20000011633 */
[----:B------:R-:W-:Y:S01]  /*7b00*/  IMAD.U32 R134, R43, 0x10000, RZ ;  /* 0x000100002b867824 */ /* 0x000fe200078e00ff */
[----:B------:R-:W-:Y:S01]  /*7b10*/  SHF.R.U32.HI R85, RZ, 0x10, R39 ;  /* 0x00000010ff557819 */ /* 0x000fe20000011627 */
[----:B------:R-:W-:Y:S01]  /*7b20*/  IMAD.U32 R39, R42, 0x10000, RZ ;  /* 0x000100002a277824 */ /* 0x000fe200078e00ff */
[----:B------:R-:W-:Y:S02]  /*7b30*/  PRMT R53, R178, 0x5410, R53 ;  /* 0x00005410b2357816 */ /* 0x000fe40000000035 */
[----:B------:R-:W-:Y:S02]  /*7b40*/  PRMT R85, R175, 0x5410, R85 ;  /* 0x00005410af557816 */ /* 0x000fe40000000055 */
[----:B------:R-:W-:Y:S01]  /*7b50*/  PRMT R38, R176, 0x5432, R38 ;  /* 0x00005432b0267816 */ /* 0x000fe20000000026 */
[C---:B------:R-:W-:Y:S01]  /*7b60*/  IMAD.U32 R135, R53.reuse, 0x10000, RZ ;  /* 0x0001000035877824 */ /* 0x040fe200078e00ff */
[----:B------:R-:W-:Y:S01]  /*7b70*/  LOP3.LUT R53, R53, 0xffff0000, RZ, 0xc0, !PT ;  /* 0xffff000035357812 */ /* 0x000fe200078ec0ff */
[----:B------:R-:W-:Y:S01]  /*7b80*/  IMAD.U32 R137, R85, 0x10000, RZ ;  /* 0x0001000055897824 */ /* 0x000fe200078e00ff */
[----:B------:R-:W-:Y:S01]  /*7b90*/  F2FP.BF16.F32.PACK_AB R84, R84, R87 ;  /* 0x000000575454723e */ /* 0x000fe200000010ff */
[C---:B------:R-:W-:Y:S01]  /*7ba0*/  FMUL.FTZ R159, R136.reuse, R135 ;  /* 0x00000087889f7220 */ /* 0x040fe20000410000 */
[----:B------:R-:W-:Y:S01]  /*7bb0*/  F2FP.BF16.F32.PACK_AB R86, R41, R86 ;  /* 0x000000562956723e */ /* 0x000fe200000010ff */
[----:B------:R-:W-:Y:S01]  /*7bc0*/  FMUL.FTZ R136, R136, R137 ;  /* 0x0000008988887220 */ /* 0x000fe20000410000 */
[----:B------:R-:W-:Y:S01]  /*7bd0*/  FMUL.FTZ R49, R55, R53 ;  /* 0x0000003537317220 */ /* 0x000fe20000410000 */
[----:B------:R-:W-:Y:S01]  /*7be0*/  FFMA.FTZ R137, R134, R137, -R159 ;  /* 0x0000008986897223 */ /* 0x000fe2000001089f */
[----:B------:R-:W-:-:S02]  /*7bf0*/  IMAD.MOV.U32 R41, RZ, RZ, R84 ;  /* 0x000000ffff297224 */ /* 0x000fc400078e0054 */
[----:B------:R-:W-:Y:S01]  /*7c00*/  FFMA.FTZ R136, R134, R135, R136 ;  /* 0x0000008786887223 */ /* 0x000fe20000010088 */
[----:B------:R-:W-:Y:S02]  /*7c10*/  SHF.R.U64 R134, R36, 0x10, R37 ;  /* 0x0000001024867819 */ /* 0x000fe40000001225 */
[----:B------:R-:W-:Y:S02]  /*7c20*/  LOP3.LUT R37, R85, 0xffff0000, RZ, 0xc0, !PT ;  /* 0xffff000055257812 */ /* 0x000fe400078ec0ff */
[----:B------:R-:W-:-:S03]  /*7c30*/  LOP3.LUT R36, R43, 0xffff0000, RZ, 0xc0, !PT ;  /* 0xffff00002b247812 */ /* 0x000fc600078ec0ff */
[-C--:B------:R-:W-:Y:S02]  /*7c40*/  FMUL.FTZ R43, R55, R37.reuse ;  /* 0x00000025372b7220 */ /* 0x080fe40000410000 */
[----:B------:R-:W-:Y:S01]  /*7c50*/  FFMA.FTZ R37, R36, R37, -R49 ;  /* 0x0000002524257223 */ /* 0x000fe20000010831 */
[----:B------:R-:W-:Y:S02]  /*7c60*/  IMAD.U32 R49, R40, 0x10000, RZ ;  /* 0x0001000028317824 */ /* 0x000fe400078e00ff */
[----:B------:R-:W-:Y:S01]  /*7c70*/  FFMA.FTZ R36, R36, R53, R43 ;  /* 0x0000003524247223 */ /* 0x000fe2000001002b */
[----:B------:R-:W-:Y:S01]  /*7c80*/  PRMT R43, R178, 0x5432, R134 ;  /* 0x00005432b22b7816 */ /* 0x000fe20000000086 */
[C---:B------:R-:W-:Y:S01]  /*7c90*/  IMAD.U32 R134, R52.reuse, 0x10000, RZ ;  /* 0x0001000034867824 */ /* 0x040fe200078e00ff */
[----:B------:R-:W-:Y:S01]  /*7ca0*/  LOP3.LUT R52, R52, 0xffff0000, RZ, 0xc0, !PT ;  /* 0xffff000034347812 */ /* 0x000fe200078ec0ff */
[C---:B------:R-:W-:Y:S01]  /*7cb0*/  IMAD.U32 R53, R48.reuse, 0x10000, RZ ;  /* 0x0001000030357824 */ /* 0x040fe200078e00ff */
[----:B------:R-:W-:Y:S01]  /*7cc0*/  LOP3.LUT R48, R48, 0xffff0000, RZ, 0xc0, !PT ;  /* 0xffff000030307812 */ /* 0x000fe200078ec0ff */
[C---:B------:R-:W-:Y:S01]  /*7cd0*/  IMAD.U32 R55, R43.reuse, 0x10000, RZ ;  /* 0x000100002b377824 */ /* 0x040fe200078e00ff */
[----:B------:R-:W-:Y:S01]  /*7ce0*/  LOP3.LUT R40, R40, 0xffff0000, RZ, 0xc0, !PT ;  /* 0xffff000028287812 */ /* 0x000fe200078ec0ff */
[C---:B------:R-:W-:Y:S01]  /*7cf0*/  FMUL.FTZ R85, R134.reuse, R53 ;  /* 0x0000003586557220 */ /* 0x040fe20000410000 */
[----:B------:R-:W-:Y:S01]  /*7d00*/  LOP3.LUT R43, R43, 0xffff0000, RZ, 0xc0, !PT ;  /* 0xffff00002b2b7812 */ /* 0x000fe200078ec0ff */
[-C--:B------:R-:W-:Y:S01]  /*7d10*/  FMUL.FTZ R134, R134, R55.reuse ;  /* 0x0000003786867220 */ /* 0x080fe20000410000 */
[-C--:B------:R-:W-:Y:S01]  /*7d20*/  FMUL.FTZ R51, R52, R48.reuse ;  /* 0x0000003034337220 */ /* 0x080fe20000410000 */
[----:B------:R-:W-:Y:S01]  /*7d30*/  FFMA.FTZ R85, R49, R55, -R85 ;  /* 0x0000003731557223 */ /* 0x000fe20000010855 */
[----:B------:R-:W-:Y:S01]  /*7d40*/  F2FP.BF16.F32.PACK_AB R37, R37, R137 ;  /* 0x000000892525723e */ /* 0x000fe200000010ff */
[----:B------:R-:W-:Y:S01]  /*7d50*/  FFMA.FTZ R134, R49, R53, R134 ;  /* 0x0000003531867223 */ /* 0x000fe20000010086 */
[----:B------:R-:W-:Y:S01]  /*7d60*/  LOP3.LUT R49, R42, 0xffff0000, RZ, 0xc0, !PT ;  /* 0xffff00002a317812 */ /* 0x000fe200078ec0ff */
[-C--:B------:R-:W-:Y:S01]  /*7d70*/  FMUL.FTZ R52, R52, R43.reuse ;  /* 0x0000002b34347220 */ /* 0x080fe20000410000 */
[----:B------:R-:W-:Y:S01]  /*7d80*/  FFMA.FTZ R51, R40, R43, -R51 ;  /* 0x0000002b28337223 */ /* 0x000fe20000010833 */
[C---:B------:R-:W-:Y:S01]  /*7d90*/  IMAD.U32 R42, R54.reuse, 0x10000, RZ ;  /* 0x00010000362a7824 */ /* 0x040fe200078e00ff */
        /* <DEDUP_REMOVED lines=23> */
.L_x_2782:
[----:B------:R-:W-:Y:S05]  /*7f10*/  BSYNC B3 ;  /* 0x0000000000037941 */ /* 0x000fea0003800000 */
.L_x_2781:
[----:B0-----:R0:W-:Y:S04]  /*7f20*/  STG.E.128 desc[UR60][R80.64], R40 ;  /* 0x0000002850007986 */ /* 0x0011e8000c101d3c */
[----:B--2---:R0:W-:Y:S02]  /*7f30*/  @!P4 STG.E.128 desc[UR60][R82.64], R52 ;  /* 0x000000345200c986 */ /* 0x0041e4000c101d3c */
.L_x_2780:
[----:B------:R-:W-:Y:S05]  /*7f40*/  BSYNC B2 ;  /* 0x0000000000027941 */ /* 0x000fea0003800000 */
.L_x_2779:
        /* <DEDUP_REMOVED lines=13> */
[--C-:B0-----:R-:W-:Y:S02]  /*8020*/  @!P4 SHF.R.S32.HI R40, RZ, 0x1f, R37.reuse ;  /* 0x0000001fff28c819 */ /* 0x101fe40000011425 */
[--C-:B------:R-:W-:Y:S02]  /*8030*/  @!P4 IADD3 R130, P5, P6, R92, R130, R37.reuse ;  /* 0x000000825c82c210 */ /* 0x100fe40007ebe025 */
[----:B------:R-:W-:Y:S02]  /*8040*/  LOP3.LUT R37, R196, 0x38, R37, 0xf8, !PT ;  /* 0x00000038c4257812 */ /* 0x000fe400078ef825 */
[----:B------:R-:W-:Y:S02]  /*8050*/  @!P4 IADD3.X R40, R89, R157, R40, P5, P6 ;  /* 0x0000009d5928c210 */ /* 0x000fe40002fec428 */
[----:B------:R-:W-:Y:S02]  /*8060*/  LEA R48, P5, R39, R114, 0x1 ;  /* 0x0000007227307211 */ /* 0x000fe400078a08ff */
[----:B------:R-:W-:-:S02]  /*8070*/  LOP3.LUT R37, R37, R198, RZ, 0x3c, !PT ;  /* 0x000000c625257212 */ /* 0x000fc400078e3cff */
[-C--:B------:R-:W-:Y:S02]  /*8080*/  LEA.HI.X R49, R39, R115.reuse, R38, 0x1, P5 ;  /* 0x0000007327317211 */ /* 0x080fe400028f0c26 */
[----:B------:R-:W-:Y:S02]  /*8090*/  SHF.R.S32.HI R39, RZ, 0x1f, R36 ;  /* 0x0000001fff277819 */ /* 0x000fe40000011424 */
[C---:B------:R-:W-:Y:S02]  /*80a0*/  @!P4 LEA R50, P5, R130.reuse, R114, 0x1 ;  /* 0x000000728232c211 */ /* 0x040fe400078a08ff */
        /* <DEDUP_REMOVED lines=66> */
[----:B------:R-:W-:Y:S01]  /*84d0*/  FMUL.FTZ R32, R41, R47 ;  /* 0x0000002f29207220 */ /* 0x000fe20000410000 */
[----:B------:R-:W-:Y:S01]  /*84e0*/  LOP3.LUT R35, R35, 0xffff0000, RZ, 0xc0, !PT ;  /* 0xffff000023237812 */ /* 0x000fe200078ec0ff */
[----:B------:R-:W-:Y:S02]  /*84f0*/  IMAD.U32 R37, R36, 0x10000, RZ ;  /* 0x0001000024257824 */ /* 0x000fe400078e00ff */
[----:B------:R-:W-:Y:S01]  /*8500*/  FMUL.FTZ R41, R41, R44 ;  /* 0x0000002c29297220 */ /* 0x000fe20000410000 */
[----:B------:R-:W-:Y:S01]  /*8510*/  PRMT R34, R174, 0x5432, R34 ;  /* 0x00005432ae227816 */ /* 0x000fe20000000022 */
[----:B------:R-:W-:Y:S01]  /*8520*/  FFMA.FTZ R43, R39, R46, R43 ;  /* 0x0000002e272b7223 */ /* 0x000fe2000001002b */
[----:B------:R-:W-:Y:S01]  /*8530*/  LOP3.LUT R36, R36, 0xffff0000, RZ, 0xc0, !PT ;  /* 0xffff000024247812 */ /* 0x000fe200078ec0ff */
[----:B------:R-:W-:Y:S01]  /*8540*/  FMUL.FTZ R39, R40, R35 ;  /* 0x0000002328277220 */ /* 0x000fe20000410000 */
[C---:B------:R-:W-:Y:S01]  /*8550*/  FFMA.FTZ R32, R37.reuse, R44, -R32 ;  /* 0x0000002c25207223 */ /* 0x040fe20000010820 */
[----:B------:R-:W-:Y:S01]  /*8560*/  FFMA.FTZ R41, R37, R47, R41 ;  /* 0x0000002f25297223 */ /* 0x000fe20000010029 */
[----:B------:R-:W-:Y:S01]  /*8570*/  LOP3.LUT R42, R42, 0xffff0000, RZ, 0xc0, !PT ;  /* 0xffff00002a2a7812 */ /* 0x000fe200078ec0ff */
[----:B------:R-:W-:Y:S01]  /*8580*/  FFMA.FTZ R82, R81, R85, R82 ;  /* 0x0000005551527223 */ /* 0x000fe20000010052 */
[----:B------:R-:W-:Y:S01]  /*8590*/  FMUL.FTZ R37, R40, R52 ;  /* 0x0000003428257220 */ /* 0x000fe20000410000 */
[C---:B------:R-:W-:Y:S01]  /*85a0*/  LOP3.LUT R47, R172.reuse, 0xffff0000, RZ, 0xc0, !PT ;  /* 0xffff0000ac2f7812 */ /* 0x040fe200078ec0ff */
[----:B------:R-:W-:Y:S01]  /*85b0*/  IMAD.U32 R40, R172, 0x10000, RZ ;  /* 0x00010000ac287824 */ /* 0x000fe200078e00ff */
[C---:B------:R-:W-:Y:S01]  /*85c0*/  LOP3.LUT R81, R34.reuse, 0xffff0000, RZ, 0xc0, !PT ;  /* 0xffff000022517812 */ /* 0x040fe200078ec0ff */
[----:B------:R-:W-:-:S02]  /*85d0*/  IMAD.U32 R44, R34, 0x10000, RZ ;  /* 0x00010000222c7824 */ /* 0x000fc400078e00ff */
[C---:B------:R-:W-:Y:S01]  /*85e0*/  FFMA.FTZ R39, R36.reuse, R52, -R39 ;  /* 0x0000003424277223 */ /* 0x040fe20000010827 */
[----:B------:R-:W-:Y:S01]  /*85f0*/  FFMA.FTZ R36, R36, R35, R37 ;  /* 0x0000002324247223 */ /* 0x000fe20000010025 */
[----:B------:R-:W-:Y:S01]  /*8600*/  LOP3.LUT R38, R38, 0xffff0000, RZ, 0xc0, !PT ;  /* 0xffff000026267812 */ /* 0x000fe200078ec0ff */
[C---:B------:R-:W-:Y:S01]  /*8610*/  FMUL.FTZ R35, R83.reuse, R40 ;  /* 0x0000002853237220 */ /* 0x040fe20000410000 */
[C---:B------:R-:W-:Y:S01]  /*8620*/  FMUL.FTZ R37, R42.reuse, R47 ;  /* 0x0000002f2a257220 */ /* 0x040fe20000410000 */
        /* <DEDUP_REMOVED lines=17> */
.L_x_2784:
[----:B------:R-:W-:Y:S05]  /*8740*/  BSYNC B2 ;  /* 0x0000000000027941 */ /* 0x000fea0003800000 */
.L_x_2783:
[----:B0-----:R4:W-:Y:S04]  /*8750*/  STG.E.128 desc[UR60][R48.64], R36 ;  /* 0x0000002430007986 */ /* 0x0019e8000c101d3c */
[----:B---3--:R4:W-:Y:S02]  /*8760*/  @!P4 STG.E.128 desc[UR60][R50.64], R40 ;  /* 0x000000283200c986 */ /* 0x0089e4000c101d3c */
.L_x_2774:
[----:B------:R-:W-:Y:S05]  /*8770*/  BSYNC B1 ;  /* 0x0000000000017941 */ /* 0x000fea0003800000 */
.L_x_2773:
        /* <DEDUP_REMOVED lines=18> */
[----:B------:R-:W-:-:S03]  /*88a0*/  ISETP.GE.AND P3, PT, R33, R145, PT ;  /* 0x000000912100720c */ /* 0x000fc60003f66270 */
[----:B------:R-:W-:-:S05]  /*88b0*/  IMAD.SHL.U32 R35, R35, 0x400, RZ ;  /* 0x0000040023237824 */ /* 0x000fca00078e00ff */
[----:B------:R-:W-:-:S05]  /*88c0*/  LOP3.LUT R35, R35, 0x7fffe000, RZ, 0xc0, !PT ;  /* 0x7fffe00023237812 */ /* 0x000fca00078ec0ff */
[--C-:B------:R-:W-:Y:S02]  /*88d0*/  @!P3 SHF.R.S32.HI R37, RZ, 0x1f, R33.reuse ;  /* 0x0000001fff25b819 */ /* 0x100fe40000011421 */
[--C-:B------:R-:W-:Y:S02]  /*88e0*/  @!P3 IADD3 R34, P4, P5, R92, R124, R33.reuse ;  /* 0x0000007c5c22b210 */ /* 0x100fe40007d9e021 */
[----:B------:R-:W-:Y:S02]  /*88f0*/  LOP3.LUT R33, R195, 0x38, R33, 0xf8, !PT ;  /* 0x00000038c3217812 */ /* 0x000fe400078ef821 */
[----:B------:R-:W-:Y:S02]  /*8900*/  @!P3 IADD3.X R37, R89, R44, R37, P4, P5 ;  /* 0x0000002c5925b210 */ /* 0x000fe400027ea425 */
[----:B------:R-:W-:Y:S01]  /*8910*/  LOP3.LUT R32, R33, R232, RZ, 0x3c, !PT ;  /* 0x000000e821207212 */ /* 0x000fe200078e3cff */
[----:B------:R-:W-:Y:S01]  /*8920*/  IMAD R33, R17, 0x6000, R141 ;  /* 0x0000600011217824 */ /* 0x000fe200078e028d */
[----:B0-----:R-:W-:-:S02]  /*8930*/  LEA R40, P4, R36, R114, 0x1 ;  /* 0x0000007224287211 */ /* 0x001fc400078808ff */
[----:B------:R-:W-:Y:S01]  /*8940*/  IADD3 R32, R32, R35, R199 ;  /* 0x0000002320207210 */ /* 0x000fe20007ffe0c7 */
[----:B------:R-:W-:Y:S01]  /*8950*/  IMAD R33, R33, 0x2, R16 ;  /* 0x0000000221217824 */ /* 0x000fe200078e0210 */
[----:B------:R-:W-:Y:S02]  /*8960*/  LEA.HI.X R41, R36, R115, R38, 0x1, P4 ;  /* 0x0000007324297211 */ /* 0x000fe400020f0c26 */
[----:B------:R-:W-:Y:S01]  /*8970*/  @!P3 LEA R42, P4, R34, R114, 0x1 ;  /* 0x00000072222ab211 */ /* 0x000fe200078808ff */
[----:B------:R-:W-:-:S03]  /*8980*/  IMAD R35, R17, 0x6000, R32 ;  /* 0x0000600011237824 */ /* 0x000fc600078e0220 */
[----:B------:R-:W-:Y:S01]  /*8990*/  @!P3 LEA.HI.X R43, R34, R115, R37, 0x1, P4 ;  /* 0x00000073222bb211 */ /* 0x000fe200020f0c25 */
[----:B------:R-:W-:Y:S01]  /*89a0*/  IMAD R36, R35, 0x2, R16 ;  /* 0x0000000223247824 */ /* 0x000fe200078e0210 */
[----:B------:R-:W-:Y:S01]  /*89b0*/  ISETP.GE.AND P4, PT, R18, R118, PT ;  /* 0x000000761200720c */ /* 0x000fe20003f86270 */
[----:B------:R-:W0:Y:S04]  /*89c0*/  LDS.128 R32, [R33+0x1c400] ;  /* 0x01c4000021207984 */ /* 0x000e280000000c00 */
[----:B------:R-:W2:Y:S08]  /*89d0*/  LDS.128 R36, [R36+0x1c400] ;  /* 0x01c4000024247984 */ /* 0x000eb00000000c00 */
        /* <DEDUP_REMOVED lines=32> */
[----:B------:R-:W-:Y:S01]  /*8be0*/  FFMA.FTZ R49, R49, R76, R84 ;  /* 0x0000004c31317223 */ /* 0x000fe20000010054 */
[-C--:B------:R-:W-:Y:S01]  /*8bf0*/  FMUL.FTZ R81, R52, R65.reuse ;  /* 0x0000004134517220 */ /* 0x080fe20000410000 */
[----:B------:R-:W-:Y:S01]  /*8c00*/  FFMA.FTZ R52, R50, R65, -R79 ;  /* 0x0000004132347223 */ /* 0x000fe2000001084f */
[----:B------:R-:W-:Y:S01]  /*8c10*/  LOP3.LUT R76, R78, 0xffff0000, RZ, 0xc0, !PT ;  /* 0xffff00004e4c7812 */ /* 0x000fe200078ec0ff */
[C---:B------:R-:W-:Y:S01]  /*8c20*/  FMUL.FTZ R65, R64.reuse, R67 ;  /* 0x0000004340417220 */ /* 0x040fe20000410000 */
[----:B------:R-:W-:Y:S01]  /*8c30*/  LOP3.LUT R39, R39, 0xffff0000, RZ, 0xc0, !PT ;  /* 0xffff000027277812 */ /* 0x000fe200078ec0ff */
[-C--:B------:R-:W-:Y:S01]  /*8c40*/  FMUL.FTZ R78, R64, R51.reuse ;  /* 0x00000033404e7220 */ /* 0x080fe20000410000 */
[----:B------:R-:W-:Y:S01]  /*8c50*/  LOP3.LUT R64, R66, 0xffff0000, RZ, 0xc0, !PT ;  /* 0xffff000042407812 */ /* 0x000fe200078ec0ff */
[----:B------:R-:W-:Y:S01]  /*8c60*/  FFMA.FTZ R51, R54, R51, -R65 ;  /* 0x0000003336337223 */ /* 0x000fe20000010841 */
[----:B------:R-:W-:Y:S01]  /*8c70*/  PRMT R45, R168, 0x5410, R45 ;  /* 0x00005410a82d7816 */ /* 0x000fe2000000002d */
[----:B------:R-:W-:Y:S01]  /*8c80*/  FFMA.FTZ R54, R54, R67, R78 ;  /* 0x0000004336367223 */ /* 0x000fe2000001004e */
[----:B------:R-:W-:Y:S01]  /*8c90*/  LOP3.LUT R35, R35, 0xffff0000, RZ, 0xc0, !PT ;  /* 0xffff000023237812 */ /* 0x000fe200078ec0ff */
[----:B------:R-:W-:Y:S01]  /*8ca0*/  FMUL.FTZ R80, R39, R76 ;  /* 0x0000004c27507220 */ /* 0x000fe20000410000 */
[----:B------:R-:W-:-:S02]  /*8cb0*/  IMAD.U32 R78, R170, 0x10000, RZ ;  /* 0x00010000aa4e7824 */ /* 0x000fc400078e00ff */
[-C--:B------:R-:W-:Y:S01]  /*8cc0*/  FMUL.FTZ R82, R39, R64.reuse ;  /* 0x0000004027527220 */ /* 0x080fe20000410000 */
[----:B------:R-:W-:Y:S01]  /*8cd0*/  LOP3.LUT R36, R36, 0xffff0000, RZ, 0xc0, !PT ;  /* 0xffff000024247812 */ /* 0x000fe200078ec0ff */
[----:B------:R-:W-:Y:S01]  /*8ce0*/  IMAD.U32 R66, R45, 0x10000, RZ ;  /* 0x000100002d427824 */ /* 0x000fe200078e00ff */
[----:B------:R-:W-:Y:S01]  /*8cf0*/  LOP3.LUT R39, R170, 0xffff0000, RZ, 0xc0, !PT ;  /* 0xffff0000aa277812 */ /* 0x000fe200078ec0ff */
[----:B------:R-:W-:Y:S01]  /*8d00*/  FFMA.FTZ R64, R35, R64, -R80 ;  /* 0x0000004023407223 */ /* 0x000fe20000010850 */
[C---:B------:R-:W-:Y:S02]  /*8d10*/  IMAD.U32 R33, R32.reuse, 0x10000, RZ ;  /* 0x0001000020217824 */ /* 0x040fe400078e00ff */
[C---:B------:R-:W-:Y:S01]  /*8d20*/  FMUL.FTZ R80, R37.reuse, R78 ;  /* 0x0000004e25507220 */ /* 0x040fe20000410000 */
[----:B------:R-:W-:Y:S01]  /*8d30*/  LOP3.LUT R32, R32, 0xffff0000, RZ, 0xc0, !PT ;  /* 0xffff000020207812 */ /* 0x000fe200078ec0ff */
[-C--:B------:R-:W-:Y:S01]  /*8d40*/  FMUL.FTZ R65, R37, R66.reuse ;  /* 0x0000004225417220 */ /* 0x080fe20000410000 */
[----:B------:R-:W-:Y:S01]  /*8d50*/  LOP3.LUT R45, R45, 0xffff0000, RZ, 0xc0, !PT ;  /* 0xffff00002d2d7812 */ /* 0x000fe200078ec0ff */
[----:B------:R-:W-:Y:S01]  /*8d60*/  FMUL.FTZ R67, R36, R39 ;  /* 0x0000002724437220 */ /* 0x000fe20000410000 */
[----:B------:R-:W-:Y:S01]  /*8d70*/  PRMT R48, R169, 0x5410, R48 ;  /* 0x00005410a9307816 */ /* 0x000fe20000000030 */
[C---:B------:R-:W-:Y:S01]  /*8d80*/  FFMA.FTZ R37, R33.reuse, R66, -R80 ;  /* 0x0000004221257223 */ /* 0x040fe20000010850 */
[----:B------:R-:W-:Y:S01]  /*8d90*/  FFMA.FTZ R33, R33, R78, R65 ;  /* 0x0000004e21217223 */ /* 0x000fe20000010041 */
[----:B------:R-:W-:Y:S01]  /*8da0*/  LOP3.LUT R55, R34, 0xffff0000, RZ, 0xc0, !PT ;  /* 0xffff000022377812 */ /* 0x000fe200078ec0ff */
[-C--:B------:R-:W-:Y:S01]  /*8db0*/  FMUL.FTZ R65, R36, R45.reuse ;  /* 0x0000002d24417220 */ /* 0x080fe20000410000 */
[----:B------:R-:W-:Y:S01]  /*8dc0*/  PRMT R46, R167, 0x5410, R46 ;  /* 0x00005410a72e7816 */ /* 0x000fe2000000002e */
[----:B------:R-:W-:Y:S01]  /*8dd0*/  FFMA.FTZ R66, R32, R45, -R67 ;  /* 0x0000002d20427223 */ /* 0x000fe20000010843 */
[C---:B------:R-:W-:Y:S01]  /*8de0*/  IMAD.U32 R34, R38.reuse, 0x10000, RZ ;  /* 0x0001000026227824 */ /* 0x040fe200078e00ff */
[----:B------:R-:W-:Y:S01]  /*8df0*/  LOP3.LUT R38, R38, 0xffff0000, RZ, 0xc0, !PT ;  /* 0xffff000026267812 */ /* 0x000fe200078ec0ff */
[C---:B------:R-:W-:Y:S01]  /*8e00*/  IMAD.U32 R45, R48.reuse, 0x10000, RZ ;  /* 0x00010000302d7824 */ /* 0x040fe200078e00ff */
[----:B------:R-:W-:Y:S01]  /*8e10*/  LOP3.LUT R48, R48, 0xffff0000, RZ, 0xc0, !PT ;  /* 0xffff000030307812 */ /* 0x000fe200078ec0ff */
[----:B------:R-:W-:-:S02]  /*8e20*/  IMAD.U32 R36, R46, 0x10000, RZ ;  /* 0x000100002e247824 */ /* 0x000fc400078e00ff */
[----:B------:R-:W-:Y:S01]  /*8e30*/  FFMA.FTZ R35, R35, R76, R82 ;  /* 0x0000004c23237223 */ /* 0x000fe20000010052 */
[----:B------:R-:W-:Y:S01]  /*8e40*/  LOP3.LUT R46, R46, 0xffff0000, RZ, 0xc0, !PT ;  /* 0xffff00002e2e7812 */ /* 0x000fe200078ec0ff */
[----:B------:R-:W-:Y:S01]  /*8e50*/  FMUL.FTZ R76, R34, R45 ;  /* 0x0000002d224c7220 */ /* 0x000fe20000410000 */
[----:B------:R-:W-:Y:S01]  /*8e60*/  FMUL.FTZ R78, R38, R48 ;  /* 0x00000030264e7220 */ /* 0x000fe20000410000 */
[----:B------:R-:W-:Y:S01]  /*8e70*/  FFMA.FTZ R50, R50, R77, R81 ;  /* 0x0000004d32327223 */ /* 0x000fe20000010051 */
[----:B------:R-:W-:Y:S01]  /*8e80*/  FFMA.FTZ R32, R32, R39, R65 ;  /* 0x0000002720207223 */ /* 0x000fe20000010041 */
        /* <DEDUP_REMOVED lines=20> */
.L_x_2788:
[----:B------:R-:W-:Y:S05]  /*8fd0*/  BSYNC B2 ;  /* 0x0000000000027941 */ /* 0x000fea0003800000 */
.L_x_2787:
[----:B0-----:R3:W-:Y:S04]  /*8fe0*/  STG.E.128 desc[UR60][R40.64], R32 ;  /* 0x0000002028007986 */ /* 0x0017e8000c101d3c */
[----:B--2---:R3:W-:Y:S02]  /*8ff0*/  @!P3 STG.E.128 desc[UR60][R42.64], R36 ;  /* 0x000000242a00b986 */ /* 0x0047e4000c101d3c */
.L_x_2786:
[----:B------:R-:W-:Y:S05]  /*9000*/  BSYNC B1 ;  /* 0x0000000000017941 */ /* 0x000fea0003800000 */
.L_x_2785:
        /* <DEDUP_REMOVED lines=40> */
[----:B------:R-:W-:Y:S01]  /*9290*/  SHF.R.U64 R67, R62, 0x10, R63 ;  /* 0x000000103e437819 */ /* 0x000fe2000000123f */
[----:B------:R-:W-:Y:S01]  /*92a0*/  IMAD.U32 R54, R35, 0x10000, RZ ;  /* 0x0001000023367824 */ /* 0x000fe200078e00ff */
[----:B------:R-:W-:Y:S01]  /*92b0*/  SHF.R.U64 R49, R72, 0x10, R73 ;  /* 0x0000001048317819 */ /* 0x000fe20000001249 */
[----:B------:R-:W-:Y:S01]  /*92c0*/  IMAD.U32 R46, R36, 0x10000, RZ ;  /* 0x00010000242e7824 */ /* 0x000fe200078e00ff */
[----:B------:R-:W-:Y:S01]  /*92d0*/  PRMT R52, R158, 0x5410, R79 ;  /* 0x000054109e347816 */ /* 0x000fe2000000004f */
[----:B------:R-:W-:Y:S01]  /*92e0*/  IMAD.U32 R45, R32, 0x10000, RZ ;  /* 0x00010000202d7824 */ /* 0x000fe200078e00ff */
[----:B------:R-:W-:-:S02]  /*92f0*/  PRMT R61, R166, 0x5432, R61 ;  /* 0x00005432a63d7816 */ /* 0x000fc4000000003d */
[----:B------:R-:W-:Y:S02]  /*9300*/  SHF.R.U64 R62, R74, 0x10, R75 ;  /* 0x000000104a3e7819 */ /* 0x000fe4000000124b */
[----:B------:R-:W-:Y:S02]  /*9310*/  PRMT R158, R158, 0x5432, R77 ;  /* 0x000054329e9e7816 */ /* 0x000fe4000000004d */
[----:B------:R-:W-:Y:S02]  /*9320*/  SHF.R.U32.HI R74, RZ, 0x10, R75 ;  /* 0x00000010ff4a7819 */ /* 0x000fe4000001164b */
[----:B------:R-:W-:Y:S01]  /*9330*/  SHF.R.U32.HI R65, RZ, 0x10, R63 ;  /* 0x00000010ff417819 */ /* 0x000fe2000001163f */
[----:B------:R-:W-:Y:S01]  /*9340*/  IMAD.U32 R63, R61, 0x10000, RZ ;  /* 0x000100003d3f7824 */ /* 0x000fe200078e00ff */
[----:B------:R-:W-:Y:S02]  /*9350*/  PRMT R166, R166, 0x5410, R49 ;  /* 0x00005410a6a67816 */ /* 0x000fe40000000031 */
[----:B------:R-:W-:-:S02]  /*9360*/  LOP3.LUT R50, R37, 0xffff0000, RZ, 0xc0, !PT ;  /* 0xffff000025327812 */ /* 0x000fc400078ec0ff */
[----:B------:R-:W-:Y:S01]  /*9370*/  LOP3.LUT R51, R39, 0xffff0000, RZ, 0xc0, !PT ;  /* 0xffff000027337812 */ /* 0x000fe200078ec0ff */
[----:B------:R-:W-:Y:S01]  /*9380*/  IMAD.U32 R39, R158, 0x10000, RZ ;  /* 0x000100009e277824 */ /* 0x000fe200078e00ff */
[C---:B------:R-:W-:Y:S02]  /*9390*/  PRMT R49, R165.reuse, 0x5410, R62 ;  /* 0x00005410a5317816 */ /* 0x040fe4000000003e */
[----:B------:R-:W-:Y:S01]  /*93a0*/  PRMT R37, R156, 0x5410, R67 ;  /* 0x000054109c257816 */ /* 0x000fe20000000043 */
[----:B------:R-:W-:Y:S01]  /*93b0*/  FMUL.FTZ R67, R60, R39 ;  /* 0x000000273c437220 */ /* 0x000fe20000410000 */
[----:B------:R-:W-:Y:S02]  /*93c0*/  PRMT R165, R165, 0x5432, R74 ;  /* 0x00005432a5a57816 */ /* 0x000fe4000000004a */
[----:B------:R-:W-:Y:S01]  /*93d0*/  PRMT R156, R156, 0x5432, R65 ;  /* 0x000054329c9c7816 */ /* 0x000fe20000000041 */
[----:B------:R-:W-:Y:S01]  /*93e0*/  FMUL.FTZ R65, R60, R63 ;  /* 0x0000003f3c417220 */ /* 0x000fe20000410000 */
[----:B------:R-:W-:Y:S01]  /*93f0*/  LOP3.LUT R61, R61, 0xffff0000, RZ, 0xc0, !PT ;  /* 0xffff00003d3d7812 */ /* 0x000fe200078ec0ff */
[----:B------:R-:W-:Y:S01]  /*9400*/  IMAD.U32 R62, R165, 0x10000, RZ ;  /* 0x00010000a53e7824 */ /* 0x000fe200078e00ff */
[----:B------:R-:W-:Y:S01]  /*9410*/  LOP3.LUT R158, R158, 0xffff0000, RZ, 0xc0, !PT ;  /* 0xffff00009e9e7812 */ /* 0x000fe200078ec0ff */
[----:B------:R-:W-:Y:S01]  /*9420*/  IMAD.U32 R60, R156, 0x10000, RZ ;  /* 0x000100009c3c7824 */ /* 0x000fe200078e00ff */
[----:B------:R-:W-:Y:S01]  /*9430*/  LOP3.LUT R53, R33, 0xffff0000, RZ, 0xc0, !PT ;  /* 0xffff000021357812 */ /* 0x000fe200078ec0ff */
[----:B------:R-:W-:Y:S01]  /*9440*/  FFMA.FTZ R39, R48, R39, -R65 ;  /* 0x0000002730277223 */ /* 0x000fe20000010841 */
[----:B------:R-:W-:Y:S01]  /*9450*/  FMUL.FTZ R64, R50, R61 ;  /* 0x0000003d32407220 */ /* 0x000fe20000410000 */
[----:B------:R-:W-:Y:S01]  /*9460*/  FFMA.FTZ R48, R48, R63, R67 ;  /* 0x0000003f30307223 */ /* 0x000fe20000010043 */
[C---:B------:R-:W-:Y:S01]  /*9470*/  FMUL.FTZ R63, R55.reuse, R62 ;  /* 0x0000003e373f7220 */ /* 0x040fe20000410000 */
[----:B------:R-:W-:Y:S01]  /*9480*/  FMUL.FTZ R66, R50, R158 ;  /* 0x0000009e32427220 */ /* 0x000fe20000410000 */
[----:B------:R-:W-:Y:S01]  /*9490*/  FMUL.FTZ R55, R55, R60 ;  /* 0x0000003c37377220 */ /* 0x000fe20000410000 */
[----:B------:R-:W-:Y:S01]  /*94a0*/  FFMA.FTZ R50, R53, R158, -R64 ;  /* 0x0000009e35327223 */ /* 0x000fe20000010840 */
[----:B------:R-:W-:Y:S01]  /*94b0*/  LOP3.LUT R64, R165, 0xffff0000, RZ, 0xc0, !PT ;  /* 0xffff0000a5407812 */ /* 0x000fe200078ec0ff */
[----:B------:R-:W-:Y:S01]  /*94c0*/  FFMA.FTZ R63, R54, R60, -R63 ;  /* 0x0000003c363f7223 */ /* 0x000fe2000001083f */
[----:B------:R-:W-:Y:S01]  /*94d0*/  LOP3.LUT R156, R156, 0xffff0000, RZ, 0xc0, !PT ;  /* 0xffff00009c9c7812 */ /* 0x000fe200078ec0ff */
[----:B------:R-:W-:Y:S01]  /*94e0*/  FFMA.FTZ R62, R54, R62, R55 ;  /* 0x0000003e363e7223 */ /* 0x000fe20000010037 */
[----:B------:R-:W-:-:S02]  /*94f0*/  IMAD.U32 R55, R166, 0x10000, RZ ;  /* 0x00010000a6377824 */ /* 0x000fc400078e00ff */
[----:B------:R-:W-:Y:S01]  /*9500*/  FFMA.FTZ R53, R53, R61, R66 ;  /* 0x0000003d35357223 */ /* 0x000fe20000010042 */
[C---:B------:R-:W-:Y:S02]  /*9510*/  IMAD.U32 R54, R52.reuse, 0x10000, RZ ;  /* 0x0001000034367824 */ /* 0x040fe400078e00ff */
[C---:B------:R-:W-:Y:S01]  /*9520*/  FMUL.FTZ R60, R51.reuse, R64 ;  /* 0x00000040333c7220 */ /* 0x040fe20000410000 */
[----:B------:R-:W-:Y:S01]  /*9530*/  FMUL.FTZ R66, R51, R156 ;  /* 0x0000009c33427220 */ /* 0x000fe20000410000 */
[----:B------:R-:W-:Y:S01]  /*9540*/  LOP3.LUT R51, R52, 0xffff0000, RZ, 0xc0, !PT ;  /* 0xffff000034337812 */ /* 0x000fe200078ec0ff */
[CC--:B------:R-:W-:Y:S01]  /*9550*/  FMUL.FTZ R52, R46.reuse, R55.reuse ;  /* 0x000000372e347220 */ /* 0x0c0fe20000410000 */
[----:B------:R-:W-:Y:S01]  /*9560*/  LOP3.LUT R47, R35, 0xffff0000, RZ, 0xc0, !PT ;  /* 0xffff0000232f7812 */ /* 0x000fe200078ec0ff */
[-C--:B------:R-:W-:Y:S01]  /*9570*/  FMUL.FTZ R46, R46, R54.reuse ;  /* 0x000000362e2e7220 */ /* 0x080fe20000410000 */
[----:B------:R-:W-:Y:S01]  /*9580*/  LOP3.LUT R36, R36, 0xffff0000, RZ, 0xc0, !PT ;  /* 0xffff000024247812 */ /* 0x000fe200078ec0ff */
[----:B------:R-:W-:Y:S01]  /*9590*/  IMAD.U32 R33, R34, 0x10000, RZ ;  /* 0x0001000022217824 */ /* 0x000fe200078e00ff */
[----:B------:R-:W-:Y:S01]  /*95a0*/  LOP3.LUT R61, R166, 0xffff0000, RZ, 0xc0, !PT ;  /* 0xffff0000a63d7812 */ /* 0x000fe200078ec0ff */
[C---:B------:R-:W-:Y:S01]  /*95b0*/  FFMA.FTZ R52, R45.reuse, R54, -R52 ;  /* 0x000000362d347223 */ /* 0x040fe20000010834 */
[----:B------:R-:W-:Y:S01]  /*95c0*/  LOP3.LUT R35, R34, 0xffff0000, RZ, 0xc0, !PT ;  /* 0xffff000022237812 */ /* 0x000fe200078ec0ff */
[----:B------:R-:W-:Y:S01]  /*95d0*/  FFMA.FTZ R46, R45, R55, R46 ;  /* 0x000000372d2e7223 */ /* 0x000fe2000001002e */
[----:B------:R-:W-:Y:S01]  /*95e0*/  LOP3.LUT R32, R32, 0xffff0000, RZ, 0xc0, !PT ;  /* 0xffff000020207812 */ /* 0x000fe200078ec0ff */
[----:B------:R-:W-:-:S02]  /*95f0*/  IMAD.U32 R34, R38, 0x10000, RZ ;  /* 0x0001000026227824 */ /* 0x000fc400078e00ff */
        /* <DEDUP_REMOVED lines=32> */
.L_x_2792:
[----:B------:R-:W-:Y:S05]  /*9800*/  BSYNC B2 ;  /* 0x0000000000027941 */ /* 0x000fea0003800000 */
.L_x_2791:
[----:B0-----:R0:W-:Y:S04]  /*9810*/  STG.E.128 desc[UR60][R40.64], R32 ;  /* 0x0000002028007986 */ /* 0x0011e8000c101d3c */
[----:B--2---:R0:W-:Y:S02]  /*9820*/  @!P3 STG.E.128 desc[UR60][R42.64], R36 ;  /* 0x000000242a00b986 */ /* 0x0041e4000c101d3c */
.L_x_2790:
[----:B------:R-:W-:Y:S05]  /*9830*/  BSYNC B1 ;  /* 0x0000000000017941 */ /* 0x000fea0003800000 */
.L_x_2789:
        /* <DEDUP_REMOVED lines=12> */
[C---:B------:R-:W-:Y:S02]  /*9900*/  LEA R40, P3, R41.reuse, R114, 0x1 ;  /* 0x0000007229287211 */ /* 0x040fe400078608ff */
        /* <DEDUP_REMOVED lines=27> */
[----:B------:R-:W-:Y:S02]  /*9ac0*/  PRMT R153, R153, 0x5432, R56 ;  /* 0x0000543299997816 */ /* 0x000fe40000000038 */
[----:B------:R-:W-:Y:S01]  /*9ad0*/  SHF.R.U64 R57, R70, 0x10, R71 ;  /* 0x0000001046397819 */ /* 0x000fe20000001247 */
[----:B------:R-:W-:Y:S01]  /*9ae0*/  IMAD.U32 R56, R55, 0x10000, RZ ;  /* 0x0001000037387824 */ /* 0x000fe200078e00ff */
[----:B------:R-:W-:Y:S02]  /*9af0*/  SHF.R.U64 R53, R58, 0x10, R59 ;  /* 0x000000103a357819 */ /* 0x000fe4000000123b */
[----:B------:R-:W-:Y:S01]  /*9b00*/  SHF.R.U32.HI R71, RZ, 0x10, R71 ;  /* 0x00000010ff477819 */ /* 0x000fe20000011647 */
[----:B------:R-:W-:Y:S01]  /*9b10*/  FMUL.FTZ R58, R49, R56 ;  /* 0x00000038313a7220 */ /* 0x000fe20000410000 */
[----:B------:R-:W-:Y:S01]  /*9b20*/  PRMT R155, R155, 0x5410, R54 ;  /* 0x000054109b9b7816 */ /* 0x000fe20000000036 */
[----:B------:R-:W-:Y:S01]  /*9b30*/  IMAD.U32 R54, R153, 0x10000, RZ ;  /* 0x0001000099367824 */ /* 0x000fe200078e00ff */
[----:B------:R-:W-:-:S02]  /*9b40*/  SHF.R.U32.HI R59, RZ, 0x10, R59 ;  /* 0x00000010ff3b7819 */ /* 0x000fc4000001163b */
[----:B------:R-:W-:Y:S01]  /*9b50*/  PRMT R57, R154, 0x5410, R57 ;  /* 0x000054109a397816 */ /* 0x000fe20000000039 */
[-C--:B------:R-:W-:Y:S01]  /*9b60*/  FMUL.FTZ R60, R49, R54.reuse ;  /* 0x00000036313c7220 */ /* 0x080fe20000410000 */
[----:B------:R-:W-:Y:S01]  /*9b70*/  LOP3.LUT R50, R37, 0xffff0000, RZ, 0xc0, !PT ;  /* 0xffff000025327812 */ /* 0x000fe200078ec0ff */
[C---:B------:R-:W-:Y:S01]  /*9b80*/  FFMA.FTZ R49, R45.reuse, R54, -R58 ;  /* 0x000000362d317223 */ /* 0x040fe2000001083a */
[----:B------:R-:W-:Y:S01]  /*9b90*/  PRMT R53, R152, 0x5410, R53 ;  /* 0x0000541098357816 */ /* 0x000fe20000000035 */
[----:B------:R-:W-:Y:S01]  /*9ba0*/  FFMA.FTZ R60, R45, R56, R60 ;  /* 0x000000382d3c7223 */ /* 0x000fe2000001003c */
[----:B------:R-:W-:Y:S01]  /*9bb0*/  PRMT R154, R154, 0x5432, R71 ;  /* 0x000054329a9a7816 */ /* 0x000fe20000000047 */
[----:B------:R-:W-:Y:S01]  /*9bc0*/  IMAD.U32 R37, R35, 0x10000, RZ ;  /* 0x0001000023257824 */ /* 0x000fe200078e00ff */
[----:B------:R-:W-:Y:S02]  /*9bd0*/  LOP3.LUT R55, R55, 0xffff0000, RZ, 0xc0, !PT ;  /* 0xffff000037377812 */ /* 0x000fe400078ec0ff */
[----:B------:R-:W-:Y:S01]  /*9be0*/  PRMT R152, R152, 0x5432, R59 ;  /* 0x0000543298987816 */ /* 0x000fe2000000003b */
[----:B------:R-:W-:Y:S01]  /*9bf0*/  IMAD.U32 R58, R154, 0x10000, RZ ;  /* 0x000100009a3a7824 */ /* 0x000fe200078e00ff */
[----:B------:R-:W-:Y:S01]  /*9c00*/  LOP3.LUT R153, R153, 0xffff0000, RZ, 0xc0, !PT ;  /* 0xffff000099997812 */ /* 0x000fe200078ec0ff */
[----:B------:R-:W-:Y:S01]  /*9c10*/  FMUL.FTZ R59, R50, R55 ;  /* 0x00000037323b7220 */ /* 0x000fe20000410000 */
[----:B------:R-:W-:Y:S01]  /*9c20*/  LOP3.LUT R46, R33, 0xffff0000, RZ, 0xc0, !PT ;  /* 0xffff0000212e7812 */ /* 0x000fe200078ec0ff */
[----:B------:R-:W-:Y:S01]  /*9c30*/  IMAD.U32 R54, R152, 0x10000, RZ ;  /* 0x0001000098367824 */ /* 0x000fe200078e00ff */
[----:B------:R-:W-:Y:S01]  /*9c40*/  LOP3.LUT R39, R39, 0xffff0000, RZ, 0xc0, !PT ;  /* 0xffff000027277812 */ /* 0x000fe200078ec0ff */
[-C--:B------:R-:W-:Y:S01]  /*9c50*/  FMUL.FTZ R45, R50, R153.reuse ;  /* 0x00000099322d7220 */ /* 0x080fe20000410000 */
[----:B------:R-:W-:Y:S01]  /*9c60*/  LOP3.LUT R154, R154, 0xffff0000, RZ, 0xc0, !PT ;  /* 0xffff00009a9a7812 */ /* 0x000fe200078ec0ff */
[----:B------:R-:W-:Y:S01]  /*9c70*/  FFMA.FTZ R56, R46, R153, -R59 ;  /* 0x000000992e387223 */ /* 0x000fe2000001083b */
[C---:B------:R-:W-:Y:S01]  /*9c80*/  FMUL.FTZ R50, R51.reuse, R58 ;  /* 0x0000003a33327220 */ /* 0x040fe20000410000 */
[----:B------:R-:W-:Y:S01]  /*9c90*/  LOP3.LUT R152, R152, 0xffff0000, RZ, 0xc0, !PT ;  /* 0xffff000098987812 */ /* 0x000fe200078ec0ff */
[----:B------:R-:W-:Y:S01]  /*9ca0*/  FMUL.FTZ R59, R51, R54 ;  /* 0x00000036333b7220 */ /* 0x000fe20000410000 */
[----:B------:R-:W-:Y:S01]  /*9cb0*/  LOP3.LUT R47, R35, 0xffff0000, RZ, 0xc0, !PT ;  /* 0xffff0000232f7812 */ /* 0x000fe200078ec0ff */
[----:B------:R-:W-:Y:S01]  /*9cc0*/  FFMA.FTZ R55, R46, R55, R45 ;  /* 0x000000372e377223 */ /* 0x000fe2000001002d */
[----:B------:R-:W-:Y:S01]  /*9cd0*/  FMUL.FTZ R46, R39, R154 ;  /* 0x0000009a272e7220 */ /* 0x000fe20000410000 */
[----:B------:R-:W-:-:S02]  /*9ce0*/  IMAD.U32 R45, R155, 0x10000, RZ ;  /* 0x000100009b2d7824 */ /* 0x000fc400078e00ff */
[C---:B------:R-:W-:Y:S01]  /*9cf0*/  FFMA.FTZ R51, R37.reuse, R54, -R50 ;  /* 0x0000003625337223 */ /* 0x040fe20000010832 */
[----:B------:R-:W-:Y:S01]  /*9d00*/  FFMA.FTZ R59, R37, R58, R59 ;  /* 0x0000003a253b7223 */ /* 0x000fe2000001003b */
[-C--:B------:R-:W-:Y:S01]  /*9d10*/  FMUL.FTZ R50, R39, R152.reuse ;  /* 0x0000009827327220 */ /* 0x080fe20000410000 */
[----:B------:R-:W-:Y:S02]  /*9d20*/  IMAD.U32 R37, R52, 0x10000, RZ ;  /* 0x0001000034257824 */ /* 0x000fe400078e00ff */
[----:B------:R-:W-:Y:S01]  /*9d30*/  FFMA.FTZ R152, R47, R152, -R46 ;  /* 0x000000982f987223 */ /* 0x000fe2000001082e */
[----:B------:R-:W-:Y:S01]  /*9d40*/  LOP3.LUT R36, R36, 0xffff0000, RZ, 0xc0, !PT ;  /* 0xffff000024247812 */ /* 0x000fe200078ec0ff */
[C---:B------:R-:W-:Y:S01]  /*9d50*/  FMUL.FTZ R46, R48.reuse, R45 ;  /* 0x0000002d302e7220 */ /* 0x040fe20000410000 */
[----:B------:R-:W-:Y:S01]  /*9d60*/  LOP3.LUT R155, R155, 0xffff0000, RZ, 0xc0, !PT ;  /* 0xffff00009b9b7812 */ /* 0x000fe200078ec0ff */
[-C--:B------:R-:W-:Y:S01]  /*9d70*/  FMUL.FTZ R48, R48, R37.reuse ;  /* 0x0000002530307220 */ /* 0x080fe20000410000 */
[----:B------:R-:W-:Y:S01]  /*9d80*/  LOP3.LUT R52, R52, 0xffff0000, RZ, 0xc0, !PT ;  /* 0xffff000034347812 */ /* 0x000fe200078ec0ff */
[----:B------:R-:W-:Y:S01]  /*9d90*/  FFMA.FTZ R154, R47, R154, R50 ;  /* 0x0000009a2f9a7223 */ /* 0x000fe20000010032 */
[----:B------:R-:W-:Y:S01]  /*9da0*/  LOP3.LUT R33, R32, 0xffff0000, RZ, 0xc0, !PT ;  /* 0xffff000020217812 */ /* 0x000fe200078ec0ff */
[----:B------:R-:W-:Y:S01]  /*9db0*/  FFMA.FTZ R46, R43, R37, -R46 ;  /* 0x000000252b2e7223 */ /* 0x000fe2000001082e */
[----:B------:R-:W-:-:S02]  /*9dc0*/  IMAD.U32 R35, R38, 0x10000, RZ ;  /* 0x0001000026237824 */ /* 0x000fc400078e00ff */
[C---:B------:R-:W-:Y:S01]  /*9dd0*/  FMUL.FTZ R50, R36.reuse, R155 ;  /* 0x0000009b24327220 */ /* 0x040fe20000410000 */
[-C--:B------:R-:W-:Y:S01]  /*9de0*/  FMUL.FTZ R54, R36, R52.reuse ;  /* 0x0000003424367220 */ /* 0x080fe20000410000 */
[----:B------:R-:W-:Y:S01]  /*9df0*/  IMAD.U32 R37, R57, 0x10000, RZ ;  /* 0x0001000039257824 */ /* 0x000fe200078e00ff */
[----:B------:R-:W-:Y:S01]  /*9e00*/  LOP3.LUT R38, R38, 0xffff0000, RZ, 0xc0, !PT ;  /* 0xffff000026267812 */ /* 0x000fe200078ec0ff */
[----:B------:R-:W-:Y:S01]  /*9e10*/  IMAD.U32 R36, R53, 0x10000, RZ ;  /* 0x0001000035247824 */ /* 0x000fe200078e00ff */
[----:B------:R-:W-:Y:S01]  /*9e20*/  LOP3.LUT R57, R57, 0xffff0000, RZ, 0xc0, !PT ;  /* 0xffff000039397812 */ /* 0x000fe200078ec0ff */
[C---:B------:R-:W-:Y:S01]  /*9e30*/  IMAD.U32 R32, R34.reuse, 0x10000, RZ ;  /* 0x0001000022207824 */ /* 0x040fe200078e00ff */
[----:B------:R-:W-:Y:S01]  /*9e40*/  LOP3.LUT R53, R53, 0xffff0000, RZ, 0xc0, !PT ;  /* 0xffff000035357812 */ /* 0x000fe200078ec0ff */
[----:B------:R-:W-:Y:S01]  /*9e50*/  FFMA.FTZ R48, R43, R45, R48 ;  /* 0x0000002d2b307223 */ /* 0x000fe20000010030 */
[----:B------:R-:W-:Y:S01]  /*9e60*/  FFMA.FTZ R39, R33, R52, -R50 ;  /* 0x0000003421277223 */ /* 0x000fe20000010832 */
[----:B------:R-:W-:Y:S01]  /*9e70*/  LOP3.LUT R34, R34, 0xffff0000, RZ, 0xc0, !PT ;  /* 0xffff000022227812 */ /* 0x000fe200078ec0ff */
[C---:B------:R-:W-:Y:S01]  /*9e80*/  FMUL.FTZ R43, R35.reuse, R37 ;  /* 0x00000025232b7220 */ /* 0x040fe20000410000 */
[-C--:B------:R-:W-:Y:S01]  /*9e90*/  FMUL.FTZ R50, R35, R36.reuse ;  /* 0x0000002423327220 */ /* 0x080fe20000410000 */
[C---:B------:R-:W-:Y:S01]  /*9ea0*/  FMUL.FTZ R35, R38.reuse, R57 ;  /* 0x0000003926237220 */ /* 0x040fe20000410000 */
[----:B------:R-:W-:Y:S01]  /*9eb0*/  FMUL.FTZ R38, R38, R53 ;  /* 0x0000003526267220 */ /* 0x000fe20000410000 */
[C---:B------:R-:W-:Y:S01]  /*9ec0*/  FFMA.FTZ R43, R32.reuse, R36, -R43 ;  /* 0x00000024202b7223 */ /* 0x040fe2000001082b */
[----:B------:R-:W-:Y:S01]  /*9ed0*/  FFMA.FTZ R50, R32, R37, R50 ;  /* 0x0000002520327223 */ /* 0x000fe20000010032 */
[----:B------:R-:W-:Y:S01]  /*9ee0*/  FFMA.FTZ R33, R33, R155, R54 ;  /* 0x0000009b21217223 */ /* 0x000fe20000010036 */
[C---:B------:R-:W-:Y:S01]  /*9ef0*/  FFMA.FTZ R32, R34.reuse, R53, -R35 ;  /* 0x0000003522207223 */ /* 0x040fe20000010823 */
[----:B------:R-:W-:Y:S01]  /*9f00*/  FFMA.FTZ R57, R34, R57, R38 ;  /* 0x0000003922397223 */ /* 0x000fe20000010026 */
[----:B------:R-:W-:-:S02]  /*9f10*/  F2FP.BF16.F32.PACK_AB R49, R56, R49 ;  /* 0x000000313831723e */ /* 0x000fc400000010ff */
        /* <DEDUP_REMOVED lines=8> */
[----:B------:R-:W-:-:S02]  /*9fa0*/  F2FP.BF16.F32.PACK_AB R37, R55, R60 ;  /* 0x0000003c3725723e */ /* 0x000fc400000010ff */
[----:B------:R-:W-:-:S07]  /*9fb0*/  F2FP.BF16.F32.PACK_AB R38, R57, R50 ;  /* 0x000000323926723e */ /* 0x000fce00000010ff */
.L_x_2794:
[----:B------:R-:W-:Y:S05]  /*9fc0*/  BSYNC B1 ;  /* 0x0000000000017941 */ /* 0x000fea0003800000 */
.L_x_2793:
        /* <DEDUP_REMOVED lines=10> */
.L_x_2710:
[----:B------:R-:W2:Y:S02]  /*a070*/  LDL R32, [R1+0x24] ;  /* 0x0000240001207983 */ /* 0x000ea40000100800 */
[----:B--2---:R-:W-:-:S13]  /*a080*/  R2UR UR4, R32 ;  /* 0x00000000200472ca */ /* 0x004fda00000e0000 */
[----:B------:R-:W-:-:S06]  /*a090*/  UISETP.NE.AND UP0, UPT, UR4, 0x3, UPT ;  /* 0x000000030400788c */ /* 0x000fcc000bf05270 */
[----:B------:R-:W-:-:S13]  /*a0a0*/  PLOP3.LUT P2, PT, PT, PT, UP0, 0x80, 0x0 ;  /* 0x000000000000781c */ /* 0x000fda0003f4f008 */
[----:B------:R-:W-:Y:S05]  /*a0b0*/  @!P2 BRA `(.L_x_2795) ;  /* 0x000000000004a947 */ /* 0x000fea0003800000 */
[----:B------:R-:W-:Y:S01]  /*a0c0*/  BPT.TRAP 0x1 ;  /* 0x000000040000795c */ /* 0x000fe20000300000 */
.L_x_2795:
        /* <DEDUP_REMOVED lines=8> */
.L_x_3087:
[----:B------:R-:W-:Y:S05]  /*a150*/  BSYNC B1 ;  /* 0x0000000000017941 */ /* 0x000fea0003800000 */
.L_x_2796:
        /* <DEDUP_REMOVED lines=20> */
.L_x_2799:
[----:B------:R-:W-:Y:S05]  /*a2a0*/  BSYNC B1 ;  /* 0x0000000000017941 */ /* 0x000fea0003800000 */
.L_x_2798:
        /* <DEDUP_REMOVED lines=20> */
.L_x_2743:
[----:B------:R-:W-:Y:S05]  /*a3f0*/  BSYNC B0 ;  /* 0x0000000000007941 */ /* 0x000fea0003800000 */
.L_x_2709:
        /* <DEDUP_REMOVED lines=17> */
.L_x_2801:
[----:B------:R-:W-:Y:S05]  /*a510*/  BSYNC B0 ;  /* 0x0000000000007941 */ /* 0x000fea0003800000 */
.L_x_2800:
[----:B------:R-:W2:Y:S01]  /*a520*/  SYNCS.PHASECHK.TRANS64.TRYWAIT P4, [R3+URZ+0x348b0], R0 ;  /* 0x0348b000030075a7 */ /* 0x000ea2000808017f */
[----:B0-----:R-:W-:Y:S01]  /*a530*/  IMAD R32, R17, 0x4000, R26 ;  /* 0x0000400011207824 */ /* 0x001fe200078e021a */
[----:B------:R-:W-:Y:S01]  /*a540*/  ULDC.64 UR56, c[0x0][0x328] ;  /* 0x0000ca0000387ab9 */ /* 0x000fe20000000a00 */
[----:B------:R-:W-:Y:S01]  /*a550*/  ULDC.64 UR58, c[0x0][0x318] ;  /* 0x0000c600003a7ab9 */ /* 0x000fe20000000a00 */
[----:B------:R-:W-:Y:S01]  /*a560*/  BSSY B0, `(.L_x_2802) ;  /* 0x0000004000007945 */ /* 0x000fe20003800000 */
[----:B------:R-:W-:Y:S01]  /*a570*/  ISETP.GE.AND P2, PT, R184, R4, PT ;  /* 0x00000004b800720c */ /* 0x000fe20003f46270 */
[----:B------:R-:W-:Y:S02]  /*a580*/  IMAD.IADD R33, R121, 0x1, R32 ;  /* 0x0000000179217824 */ /* 0x000fe400078e0220 */
[----:B--2---:R-:W-:Y:S10]  /*a590*/  @!P4 BRA `(.L_x_2803) ;  /* 0x000001c00044c947 */ /* 0x004ff40003800000 */
.L_x_3088:
[----:B------:R-:W-:Y:S05]  /*a5a0*/  BSYNC B0 ;  /* 0x0000000000007941 */ /* 0x000fea0003800000 */
.L_x_2802:
[----:B------:R-:W-:Y:S01]  /*a5b0*/  BSSY B0, `(.L_x_2804) ;  /* 0x000001a000007945 */ /* 0x000fe20003800000 */
[----:B01----:R-:W-:Y:S02]  /*a5c0*/  IMAD R0, R32, 0x2, R112 ;  /* 0x0000000220007824 */ /* 0x003fe400078e0270 */
[----:B------:R-:W-:-:S04]  /*a5d0*/  IMAD.WIDE R40, R2, 0x80, R116 ;  /* 0x0000008002287825 */ /* 0x000fc800078e0274 */
[----:B------:R-:W-:Y:S01]  /*a5e0*/  IMAD R44, R33, 0x2, R112 ;  /* 0x00000002212c7824 */ /* 0x000fe200078e0270 */
[----:B------:R-:W-:Y:S06]  /*a5f0*/  @P2 BRA `(.L_x_2805) ;  /* 0x0000000000542947 */ /* 0x000fec0003800000 */
[----:B------:R-:W-:Y:S01]  /*a600*/  IMAD R35, R41, UR56, RZ ;  /* 0x0000003829237c24 */ /* 0x000fe2000f8e02ff */
[----:B------:R-:W-:Y:S01]  /*a610*/  ULDC UR4, c[0x0][0x320] ;  /* 0x0000c80000047ab9 */ /* 0x000fe20000000800 */
[----:B------:R-:W-:Y:S01]  /*a620*/  IMAD.MOV.U32 R32, RZ, RZ, R94 ;  /* 0x000000ffff207224 */ /* 0x000fe200078e005e */
[----:B------:R-:W-:Y:S01]  /*a630*/  ISETP.GE.AND P4, PT, R18, UR4, PT ;  /* 0x0000000412007c0c */ /* 0x000fe2000bf86270 */
        /* <DEDUP_REMOVED lines=17> */
.L_x_2805:
[----:B------:R-:W-:Y:S05]  /*a750*/  BSYNC B0 ;  /* 0x0000000000007941 */ /* 0x000fea0003800000 */
.L_x_2804:
[----:B------:R-:W-:Y:S01]  /*a760*/  ISETP.GE.AND P2, PT, R214, R4, PT ;  /* 0x00000004d600720c */ /* 0x000fe20003f46270 */
[----:B------:R-:W-:-:S12]  /*a770*/  BSSY B0, `(.L_x_2806) ;  /* 0x0000018000007945 */ /* 0x000fd80003800000 */
[----:B------:R-:W-:Y:S05]  /*a780*/  @P2 BRA `(.L_x_2807) ;  /* 0x0000000000582947 */ /* 0x000fea0003800000 */
[----:B0-----:R-:W-:Y:S01]  /*a790*/  IADD3 R35, P2, R40, 0x40, RZ ;  /* 0x0000004028237810 */ /* 0x001fe20007f5e0ff */
[----:B------:R-:W-:Y:S01]  /*a7a0*/  IMAD.MOV.U32 R4, RZ, RZ, R94 ;  /* 0x000000ffff047224 */ /* 0x000fe200078e005e */
[----:B------:R-:W-:Y:S02]  /*a7b0*/  ULDC UR4, c[0x0][0x320] ;  /* 0x0000c80000047ab9 */ /* 0x000fe40000000800 */
[----:B------:R-:W-:Y:S01]  /*a7c0*/  ISETP.GE.AND P4, PT, R18, UR4, PT ;  /* 0x0000000412007c0c */ /* 0x000fe2000bf86270 */
        /* <DEDUP_REMOVED lines=18> */
.L_x_2807:
[----:B------:R-:W-:Y:S05]  /*a8f0*/  BSYNC B0 ;  /* 0x0000000000007941 */ /* 0x000fea0003800000 */
.L_x_2806:
        /* <DEDUP_REMOVED lines=19> */
.L_x_2704:
[----:B------:R-:W1:Y:S01]  /*aa30*/  LDC R0, c[0x0][0x448] ;  /* 0x00011200ff007b82 */ /* 0x000e620000000800 */
[----:B------:R-:W-:Y:S01]  /*aa40*/  BSSY B0, `(.L_x_2809) ;  /* 0x0000036000007945 */ /* 0x000fe20003800000 */
[----:B------:R-:W-:Y:S02]  /*aa50*/  CS2R R88, SRZ ;  /* 0x0000000000587805 */ /* 0x000fe4000001ff00 */
[----:B------:R-:W-:Y:S02]  /*aa60*/  CS2R R86, SRZ ;  /* 0x0000000000567805 */ /* 0x000fe4000001ff00 */
[----:B------:R-:W-:Y:S02]  /*aa70*/  CS2R R84, SRZ ;  /* 0x0000000000547805 */ /* 0x000fe4000001ff00 */
[----:B------:R-:W-:Y:S02]  /*aa80*/  CS2R R82, SRZ ;  /* 0x0000000000527805 */ /* 0x000fe4000001ff00 */
[----:B------:R-:W-:Y:S01]  /*aa90*/  CS2R R80, SRZ ;  /* 0x0000000000507805 */ /* 0x000fe2000001ff00 */
[----:B0-2---:R-:W-:Y:S01]  /*aaa0*/  IMAD.MOV.U32 R39, RZ, RZ, RZ ;  /* 0x000000ffff277224 */ /* 0x005fe200078e00ff */
[----:B------:R-:W-:Y:S01]  /*aab0*/  CS2R R76, SRZ ;  /* 0x00000000004c7805 */ /* 0x000fe2000001ff00 */
[----:B------:R-:W-:Y:S01]  /*aac0*/  IMAD.MOV.U32 R78, RZ, RZ, RZ ;  /* 0x000000ffff4e7224 */ /* 0x000fe200078e00ff */
[----:B------:R-:W-:Y:S01]  /*aad0*/  CS2R R36, SRZ ;  /* 0x0000000000247805 */ /* 0x000fe2000001ff00 */
[----:B------:R-:W-:Y:S01]  /*aae0*/  IMAD.MOV.U32 R74, RZ, RZ, RZ ;  /* 0x000000ffff4a7224 */ /* 0x000fe200078e00ff */
[----:B------:R-:W-:-:S02]  /*aaf0*/  CS2R R72, SRZ ;  /* 0x0000000000487805 */ /* 0x000fc4000001ff00 */
[----:B------:R-:W-:Y:S01]  /*ab00*/  CS2R R34, SRZ ;  /* 0x0000000000227805 */ /* 0x000fe2000001ff00 */
[----:B------:R-:W-:Y:S01]  /*ab10*/  IMAD.MOV.U32 R70, RZ, RZ, RZ ;  /* 0x000000ffff467224 */ /* 0x000fe200078e00ff */
        /* <DEDUP_REMOVED lines=20> */
[----:B------:R-:W-:Y:S01]  /*ac60*/  IMAD.MOV.U32 R95, RZ, RZ, RZ ;  /* 0x000000ffff5f7224 */ /* 0x000fe200078e00ff */
[----:B------:R-:W0:Y:S01]  /*ac70*/  @P0 LDC R3, c[0x0][0x44c] ;  /* 0x00011300ff030b82 */ /* 0x000e220000000800 */
[----:B------:R-:W-:Y:S02]  /*ac80*/  IMAD.MOV.U32 R28, RZ, RZ, RZ ;  /* 0x000000ffff1c7224 */ /* 0x000fe400078e00ff */
[----:B------:R-:W-:Y:S02]  /*ac90*/  IMAD.MOV.U32 R97, RZ, RZ, RZ ;  /* 0x000000ffff617224 */ /* 0x000fe400078e00ff */
[----:B------:R-:W-:Y:S02]  /*aca0*/  IMAD.MOV.U32 R10, RZ, RZ, RZ ;  /* 0x000000ffff0a7224 */ /* 0x000fe400078e00ff */
[----:B------:R-:W-:Y:S01]  /*acb0*/  IMAD.MOV.U32 R99, RZ, RZ, RZ ;  /* 0x000000ffff637224 */ /* 0x000fe200078e00ff */
[----:B------:R-:W1:Y:S01]  /*acc0*/  @P0 LDC R2, c[0x0][0x450] ;  /* 0x00011400ff020b82 */ /* 0x000e620000000800 */
[----:B0-----:R-:W-:-:S05]  /*acd0*/  @P0 IMAD.HI.U32 R3, R0, R3, RZ ;  /* 0x0000000300030227 */ /* 0x001fca00078e00ff */
[----:B-1----:R-:W-:Y:S02]  /*ace0*/  @P0 SHF.R.U32.HI R0, RZ, R2, R3 ;  /* 0x00000002ff000219 */ /* 0x002fe40000011603 */
[----:B------:R-:W-:-:S03]  /*acf0*/  PLOP3.LUT P0, PT, PT, PT, PT, 0x80, 0x0 ;  /* 0x000000000000781c */ /* 0x000fc60003f0f070 */
[----:B------:R-:W-:-:S05]  /*ad00*/  IMAD.IADD R0, R149, 0x1, R0 ;  /* 0x0000000195007824 */ /* 0x000fca00078e0200 */
[----:B------:R-:W-:-:S04]  /*ad10*/  SHF.R.S32.HI R3, RZ, 0x1f, R0 ;  /* 0x0000001fff037819 */ /* 0x000fc80000011400 */
[----:B------:R-:W-:Y:S01]  /*ad20*/  LEA.HI R3, R3, R0, RZ, 0x7 ;  /* 0x0000000003037211 */ /* 0x000fe200078f38ff */
[----:B------:R-:W-:-:S03]  /*ad30*/  IMAD.MOV.U32 R0, RZ, RZ, RZ ;  /* 0x000000ffff007224 */ /* 0x000fc600078e00ff */
[----:B------:R-:W-:-:S04]  /*ad40*/  SHF.R.S32.HI R3, RZ, 0x7, R3 ;  /* 0x00000007ff037819 */ /* 0x000fc80000011403 */
[----:B------:R-:W-:-:S04]  /*ad50*/  VIMNMX R150, R150, R3, PT ;  /* 0x0000000396967248 */ /* 0x000fc80003fe0100 */
[----:B------:R-:W-:Y:S01]  /*ad60*/  ISETP.GE.AND P1, PT, R150, 0x1, PT ;  /* 0x000000019600780c */ /* 0x000fe20003f26270 */
[----:B------:R-:W-:-:S12]  /*ad70*/  @P2 BRA `(.L_x_2810) ;  /* 0x0000000000082947 */ /* 0x000fd80003800000 */
[----:B------:R-:W0:Y:S02]  /*ad80*/  FENCE.VIEW.ASYNC.G ;  /* 0x00000000000073c6 */ /* 0x000e240000000100 */
[----:B0-----:R-:W-:Y:S06]  /*ad90*/  BAR.ARV 0xc, 0x180 ;  /* 0x0306000000007b1d */ /* 0x001fec0000002000 */
.L_x_2810:
[----:B------:R-:W-:Y:S05]  /*ada0*/  BSYNC B0 ;  /* 0x0000000000007941 */ /* 0x000fea0003800000 */
.L_x_2809:
[----:B------:R-:W-:Y:S02]  /*adb0*/  IMAD.MOV.U32 R20, RZ, RZ, RZ ;  /* 0x000000ffff147224 */ /* 0x000fe400078e00ff */
[----:B------:R-:W-:Y:S01]  /*adc0*/  IMAD.MOV.U32 R11, RZ, RZ, RZ ;  /* 0x000000ffff0b7224 */ /* 0x000fe200078e00ff */
[----:B------:R-:W-:Y:S06]  /*add0*/  @!P1 BRA `(.L_x_2811) ;  /* 0x0000011800dc9947 */ /* 0x000fec0003800000 */
[----:B------:R-:W2:Y:S04]  /*ade0*/  LDL R2, [R1+0x40] ;  /* 0x0000400001027983 */ /* 0x000ea80000100800 */
[----:B------:R-:W0:Y:S01]  /*adf0*/  SHFL.IDX PT, R0, R233, RZ, 0x1f ;  /* 0x00001fffe9007589 */ /* 0x000e2200000e0000 */
[----:B--2---:R-:W-:Y:S02]  /*ae00*/  R2UR UR4, R2 ;  /* 0x00000000020472ca */ /* 0x004fe400000e0000 */
        /* <DEDUP_REMOVED lines=26> */
.L_x_2812:
        /* <DEDUP_REMOVED lines=12> */
.L_x_2816:
[----:B-1----:R1:W2:Y:S02]  /*b070*/  SYNCS.PHASECHK.TRANS64.TRYWAIT P0, [R16+URZ+0x34800], R3 ;  /* 0x03480003100075a7 */ /* 0x0022a4000800017f */
[----:B--2---:R-:W-:Y:S05]  /*b080*/  @!P0 NANOSLEEP.SYNCS 0x989680 ;  /* 0x009896800000895d */ /* 0x004fea0003900000 */
[----:B------:R-:W2:Y:S02]  /*b090*/  @!P0 SYNCS.PHASECHK.TRANS64 P0, [R16+URZ+0x34800], R3 ;  /* 0x03480003100085a7 */ /* 0x000ea4000800007f */
[----:B--2---:R-:W-:Y:S05]  /*b0a0*/  @!P0 BRA `(.L_x_2816) ;  /* 0xfffffffc00f08947 */ /* 0x004fea000383ffff */
.L_x_2815:
[----:B------:R-:W-:Y:S05]  /*b0b0*/  BSYNC B0 ;  /* 0x0000000000007941 */ /* 0x000fea0003800000 */
.L_x_2814:
[----:B------:R-:W-:Y:S05]  /*b0c0*/  BRA `(.L_x_2817) ;  /* 0x00000074000c7947 */ /* 0x000fea0003800000 */
.L_x_2813:
[----:B------:R-:W-:Y:S01]  /*b0d0*/  ISETP.NE.AND P0, PT, R24, RZ, PT ;  /* 0x000000ff1800720c */ /* 0x000fe20003f05270 */
[----:B------:R-:W-:Y:S01]  /*b0e0*/  ULDC.64 UR4, c[0x0][0x3f8] ;  /* 0x0000fe0000047ab9 */ /* 0x000fe20000000a00 */
[----:B-----5:R-:W-:Y:S01]  /*b0f0*/  SHF.R.S32.HI R0, RZ, 0x1f, R144 ;  /* 0x0000001fff007819 */ /* 0x020fe20000011490 */
[----:B------:R-:W-:Y:S01]  /*b100*/  ULDC.64 UR6, c[0x0][0x408] ;  /* 0x0001020000067ab9 */ /* 0x000fe20000000a00 */
[----:B------:R-:W-:-:S04]  /*b110*/  IMAD.WIDE.U32 R24, R144, UR4, RZ ;  /* 0x0000000490187c25 */ /* 0x000fc8000f8e00ff */
[C---:B------:R-:W-:Y:S02]  /*b120*/  IMAD R3, R0.reuse, UR4, RZ ;  /* 0x0000000400037c24 */ /* 0x040fe4000f8e02ff */
[----:B------:R-:W-:Y:S02]  /*b130*/  IMAD R5, R0, UR6, RZ ;  /* 0x0000000600057c24 */ /* 0x000fe4000f8e02ff */
[C---:B------:R-:W-:Y:S02]  /*b140*/  IMAD R3, R144.reuse, UR5, R3 ;  /* 0x0000000590037c24 */ /* 0x040fe4000f8e0203 */
[C---:B------:R-:W-:Y:S02]  /*b150*/  IMAD R5, R144.reuse, UR7, R5 ;  /* 0x0000000790057c24 */ /* 0x040fe4000f8e0205 */
[----:B------:R-:W-:-:S04]  /*b160*/  IMAD.WIDE.U32 R144, R144, UR6, RZ ;  /* 0x0000000690907c25 */ /* 0x000fc8000f8e00ff */
        /* <DEDUP_REMOVED lines=19> */
.L_x_2818:
        /* <DEDUP_REMOVED lines=39> */
.L_x_3094:
        /* <DEDUP_REMOVED lines=20> */
[----:B------:R-:W-:Y:S02]  /*b650*/  ISETP.GE.AND P2, PT, R191, UR4, PT ;  /* 0x00000004bf007c0c */ /* 0x000fe4000bf46270 */
        /* <DEDUP_REMOVED lines=61> */
.L_x_2823:
[----:B------:R-:W-:Y:S05]  /*ba30*/  BSYNC B1 ;  /* 0x0000000000017941 */ /* 0x000fea0003800000 */
.L_x_2822:
        /* <DEDUP_REMOVED lines=55> */
.L_x_3100:
        /* <DEDUP_REMOVED lines=12> */
[----:B------:R-:W-:Y:S01]  /*be70*/  IMAD R7, R197, 0x200, R6 ;  /* 0x00000200c5077824 */ /* 0x000fe200078e0206 */
        /* <DEDUP_REMOVED lines=72> */
.L_x_2826:
[----:B------:R-:W-:Y:S05]  /*c300*/  BSYNC B1 ;  /* 0x0000000000017941 */ /* 0x000fea0003800000 */
.L_x_2825:
[----:B--2---:R-:W-:Y:S01]  /*c310*/  LEA.HI R3, R212, R212, RZ, 0x1 ;  /* 0x000000d4d4037211 */ /* 0x004fe200078f08ff */
[C---:B-1----:R-:W-:Y:S01]  /*c320*/  VIADD R5, R62.reuse, 0x10400 ;  /* 0x000104003e057836 */ /* 0x042fe20000000000 */
[----:B------:R-:W-:Y:S01]  /*c330*/  VIADDMNMX R81, R81, -R200, 0x80, PT ;  /* 0x0000008051517446 */ /* 0x000fe200038009c8 */
[----:B---3--:R-:W-:Y:S01]  /*c340*/  VIADD R0, R62, 0x10440 ;  /* 0x000104403e007836 */ /* 0x008fe20000000000 */
[----:B------:R-:W-:Y:S01]  /*c350*/  LOP3.LUT R3, R3, 0xfffffffe, RZ, 0xc0, !PT ;  /* 0xfffffffe03037812 */ /* 0x000fe200078ec0ff */
[----:B------:R-:W-:Y:S01]  /*c360*/  @P0 VIADD R0, R5, 0xffffffc0 ;  /* 0xffffffc005000836 */ /* 0x000fe20000000000 */
[----:B------:R-:W-:Y:S01]  /*c370*/  BSSY B1, `(.L_x_2827) ;  /* 0x0000034000017945 */ /* 0x000fe20003800000 */
[----:B-----5:R-:W-:Y:S01]  /*c380*/  IMAD.MOV.U32 R5, RZ, RZ, R36 ;  /* 0x000000ffff057224 */ /* 0x020fe200078e0024 */
[----:B------:R-:W-:Y:S01]  /*c390*/  ISETP.GE.AND P1, PT, R184, R81, PT ;  /* 0x00000051b800720c */ /* 0x000fe20003f26270 */
[----:B------:R-:W-:Y:S02]  /*c3a0*/  IMAD.IADD R3, R212, 0x1, -R3 ;  /* 0x00000001d4037824 */ /* 0x000fe400078e0a03 */
[----:B0-----:R-:W-:Y:S01]  /*c3b0*/  IMAD.MOV.U32 R4, RZ, RZ, R30 ;  /* 0x000000ffff047224 */ /* 0x001fe200078e001e */
        /* <DEDUP_REMOVED lines=47> */
.L_x_3101:
[----:B------:R-:W-:Y:S05]  /*c6b0*/  BSYNC B1 ;  /* 0x0000000000017941 */ /* 0x000fea0003800000 */
.L_x_2827:
        /* <DEDUP_REMOVED lines=26> */
[----:B------:R-:W-:Y:S02]  /*c860*/  LOP3.LUT R108, R111, 0xffff0000, RZ, 0xc0, !PT ;  /* 0xffff00006f6c7812 */ /* 0x000fe400078ec0ff */
[C---:B0-----:R-:W-:Y:S01]  /*c870*/  LOP3.LUT R59, R6.reuse, 0xffff0000, RZ, 0xc0, !PT ;  /* 0xffff0000063b7812 */ /* 0x041fe200078ec0ff */
[----:B------:R-:W-:Y:S01]  /*c880*/  IMAD.U32 R58, R6, 0x10000, RZ ;  /* 0x00010000063a7824 */ /* 0x000fe200078e00ff */
[C---:B------:R-:W-:Y:S01]  /*c890*/  LOP3.LUT R61, R7.reuse, 0xffff0000, RZ, 0xc0, !PT ;  /* 0xffff0000073d7812 */ /* 0x040fe200078ec0ff */
[----:B------:R-:W-:-:S02]  /*c8a0*/  IMAD.U32 R60, R7, 0x10000, RZ ;  /* 0x00010000073c7824 */ /* 0x000fc400078e00ff */
[CC--:B------:R-:W-:Y:S01]  /*c8b0*/  FMUL.FTZ R115, R59.reuse, R112.reuse ;  /* 0x000000703b737220 */ /* 0x0c0fe20000410000 */
[-C--:B------:R-:W-:Y:S01]  /*c8c0*/  FMUL.FTZ R59, R59, R107.reuse ;  /* 0x0000006b3b3b7220 */ /* 0x080fe20000410000 */
[C---:B------:R-:W-:Y:S01]  /*c8d0*/  IMAD.U32 R6, R4.reuse, 0x10000, RZ ;  /* 0x0001000004067824 */ /* 0x040fe200078e00ff */
[----:B------:R-:W-:Y:S01]  /*c8e0*/  LOP3.LUT R4, R4, 0xffff0000, RZ, 0xc0, !PT ;  /* 0xffff000004047812 */ /* 0x000fe200078ec0ff */
[C---:B------:R-:W-:Y:S02]  /*c8f0*/  IMAD.U32 R7, R5.reuse, 0x10000, RZ ;  /* 0x0001000005077824 */ /* 0x040fe400078e00ff */
[C---:B------:R-:W-:Y:S01]  /*c900*/  FFMA.FTZ R115, R58.reuse, R107, -R115 ;  /* 0x0000006b3a737223 */ /* 0x040fe20000010873 */
[----:B------:R-:W-:Y:S01]  /*c910*/  FFMA.FTZ R112, R58, R112, R59 ;  /* 0x000000703a707223 */ /* 0x000fe2000001003b */
[----:B------:R-:W-:Y:S01]  /*c920*/  LOP3.LUT R5, R5, 0xffff0000, RZ, 0xc0, !PT ;  /* 0xffff000005057812 */ /* 0x000fe200078ec0ff */
[C---:B------:R-:W-:Y:S01]  /*c930*/  FMUL.FTZ R117, R61.reuse, R113 ;  /* 0x000000713d757220 */ /* 0x040fe20000410000 */
[----:B------:R-:W-:Y:S01]  /*c940*/  FMUL.FTZ R107, R61, R110 ;  /* 0x0000006e3d6b7220 */ /* 0x000fe20000410000 */
[----:B------:R-:W-:Y:S01]  /*c950*/  LOP3.LUT R58, R109, 0xffff0000, RZ, 0xc0, !PT ;  /* 0xffff00006d3a7812 */ /* 0x000fe200078ec0ff */
[----:B------:R-:W-:-:S02]  /*c960*/  IMAD.U32 R61, R111, 0x10000, RZ ;  /* 0x000100006f3d7824 */ /* 0x000fc400078e00ff */
[C---:B------:R-:W-:Y:S01]  /*c970*/  FFMA.FTZ R117, R60.reuse, R110, -R117 ;  /* 0x0000006e3c757223 */ /* 0x040fe20000010875 */
[----:B------:R-:W-:Y:S02]  /*c980*/  IMAD.U32 R59, R109, 0x10000, RZ ;  /* 0x000100006d3b7824 */ /* 0x000fe400078e00ff */
        /* <DEDUP_REMOVED lines=12> */
[----:B------:R-:W-:-:S05]  /*ca50*/  F2FP.BF16.F32.PACK_AB R5, R108, R5 ;  /* 0x000000056c05723e */ /* 0x000fca00000010ff */
[----:B------:R0:W-:Y:S02]  /*ca60*/  STS.128 [R62+0x10400], R4 ;  /* 0x010400043e007388 */ /* 0x0001e40000000c00 */
.L_x_2832:
[----:B------:R-:W-:Y:S05]  /*ca70*/  BSYNC B2 ;  /* 0x0000000000027941 */ /* 0x000fea0003800000 */
.L_x_2831:
[----:B------:R-:W-:Y:S04]  /*ca80*/  BSSY B2, `(.L_x_2833) ;  /* 0x0000030000027945 */ /* 0x000fe80003800000 */
[----:B------:R-:W-:Y:S05]  /*ca90*/  @P1 BRA `(.L_x_2834) ;  /* 0x0000000000b81947 */ /* 0x000fea0003800000 */
[----:B0-----:R-:W0:Y:S01]  /*caa0*/  LDS.128 R4, [R0] ;  /* 0x0000000000047984 */ /* 0x001e220000000c00 */
        /* <DEDUP_REMOVED lines=45> */
.L_x_2834:
[----:B------:R-:W-:Y:S05]  /*cd80*/  BSYNC B2 ;  /* 0x0000000000027941 */ /* 0x000fea0003800000 */
.L_x_2833:
[----:B------:R-:W-:Y:S04]  /*cd90*/  BSSY B2, `(.L_x_2835) ;  /* 0x0000030000027945 */ /* 0x000fe80003800000 */
[----:B------:R-:W-:Y:S05]  /*cda0*/  @P2 BRA `(.L_x_2836) ;  /* 0x0000000000b82947 */ /* 0x000fea0003800000 */
[----:B01----:R-:W0:Y:S01]  /*cdb0*/  LDS.128 R4, [R62+0x14400] ;  /* 0x014400003e047984 */ /* 0x003e220000000c00 */
        /* <DEDUP_REMOVED lines=45> */
.L_x_2836:
[----:B------:R-:W-:Y:S05]  /*d090*/  BSYNC B2 ;  /* 0x0000000000027941 */ /* 0x000fea0003800000 */
.L_x_2835:
[----:B------:R-:W-:Y:S04]  /*d0a0*/  BSSY B2, `(.L_x_2837) ;  /* 0x0000030000027945 */ /* 0x000fe80003800000 */
[----:B------:R-:W-:Y:S05]  /*d0b0*/  @P3 BRA `(.L_x_2838) ;  /* 0x0000000000b83947 */ /* 0x000fea0003800000 */
[----:B012---:R-:W0:Y:S01]  /*d0c0*/  LDS.128 R4, [R0+0x4000] ;  /* 0x0040000000047984 */ /* 0x007e220000000c00 */
        /* <DEDUP_REMOVED lines=45> */
.L_x_2838:
[----:B------:R-:W-:Y:S05]  /*d3a0*/  BSYNC B2 ;  /* 0x0000000000027941 */ /* 0x000fea0003800000 */
.L_x_2837:
        /* <DEDUP_REMOVED lines=23> */
[C---:B------:R-:W-:Y:S01]  /*d520*/  FFMA.FTZ R51, R40.reuse, R47, R50 ;  /* 0x0000002f28337223 */ /* 0x040fe20000010032 */
[----:B------:R-:W-:Y:S01]  /*d530*/  FMUL.FTZ R47, R43, R84 ;  /* 0x000000542b2f7220 */ /* 0x000fe20000410000 */
[C---:B------:R-:W-:Y:S02]  /*d540*/  IMAD.U32 R7, R5.reuse, 0x10000, RZ ;  /* 0x0001000005077824 */ /* 0x040fe400078e00ff */
[----:B------:R-:W-:Y:S01]  /*d550*/  FFMA.FTZ R48, R40, R46, -R49 ;  /* 0x0000002e28307223 */ /* 0x000fe20000010831 */
[----:B------:R-:W-:Y:S01]  /*d560*/  IMAD.U32 R43, R80, 0x10000, RZ ;  /* 0x00010000502b7824 */ /* 0x000fe200078e00ff */
[----:B------:R-:W-:Y:S01]  /*d570*/  LOP3.LUT R4, R4, 0xffff0000, RZ, 0xc0, !PT ;  /* 0xffff000004047812 */ /* 0x000fe200078ec0ff */
[----:B------:R-:W-:Y:S01]  /*d580*/  FFMA.FTZ R84, R42, R84, -R41 ;  /* 0x000000542a547223 */ /* 0x000fe20000010829 */
[----:B------:R-:W-:Y:S01]  /*d590*/  LOP3.LUT R5, R5, 0xffff0000, RZ, 0xc0, !PT ;  /* 0xffff000005057812 */ /* 0x000fe200078ec0ff */
[C---:B------:R-:W-:Y:S01]  /*d5a0*/  IMAD.U32 R41, R83.reuse, 0x10000, RZ ;  /* 0x0001000053297824 */ /* 0x040fe200078e00ff */
        /* <DEDUP_REMOVED lines=16> */
.L_x_2840:
[----:B------:R-:W-:Y:S05]  /*d6b0*/  BSYNC B2 ;  /* 0x0000000000027941 */ /* 0x000fea0003800000 */
.L_x_2839:
[----:B------:R-:W-:Y:S05]  /*d6c0*/  @P5 BRA `(.L_x_2830) ;  /* 0x0000000000b85947 */ /* 0x000fea0003800000 */
[----:B01234-:R-:W0:Y:S01]  /*d6d0*/  LDS.128 R4, [R0+0x8000] ;  /* 0x0080000000047984 */ /* 0x01fe220000000c00 */
        /* <DEDUP_REMOVED lines=45> */
.L_x_2830:
[----:B------:R-:W-:Y:S05]  /*d9b0*/  BSYNC B1 ;  /* 0x0000000000017941 */ /* 0x000fea0003800000 */
.L_x_2829:
        /* <DEDUP_REMOVED lines=57> */
.L_x_2843:
[----:B------:R-:W-:Y:S05]  /*dd50*/  BSYNC B1 ;  /* 0x0000000000017941 */ /* 0x000fea0003800000 */
.L_x_2842:
        /* <DEDUP_REMOVED lines=48> */
.L_x_2845:
[----:B------:R-:W-:Y:S05]  /*e060*/  BSYNC B1 ;  /* 0x0000000000017941 */ /* 0x000fea0003800000 */
.L_x_2844:
        /* <DEDUP_REMOVED lines=20> */
[----:B------:R-:W-:Y:S01]  /*e1b0*/  FMUL.FTZ R33, R27, R31 ;  /* 0x0000001f1b217220 */ /* 0x000fe20000410000 */
        /* <DEDUP_REMOVED lines=27> */
.L_x_2847:
[----:B------:R-:W-:Y:S05]  /*e370*/  BSYNC B1 ;  /* 0x0000000000017941 */ /* 0x000fea0003800000 */
.L_x_2846:
        /* <DEDUP_REMOVED lines=48> */
.L_x_2849:
[----:B------:R-:W-:Y:S05]  /*e680*/  BSYNC B1 ;  /* 0x0000000000017941 */ /* 0x000fea0003800000 */
.L_x_2848:
        /* <DEDUP_REMOVED lines=48> */
.L_x_2851:
[----:B------:R-:W-:Y:S05]  /*e990*/  BSYNC B1 ;  /* 0x0000000000017941 */ /* 0x000fea0003800000 */
.L_x_2850:
        /* <DEDUP_REMOVED lines=48> */
.L_x_2820:
        /* <DEDUP_REMOVED lines=36> */
.L_x_3107:
        /* <DEDUP_REMOVED lines=48> */
.L_x_2854:
[----:B------:R-:W-:Y:S05]  /*f1e0*/  BSYNC B1 ;  /* 0x0000000000017941 */ /* 0x000fea0003800000 */
.L_x_2853:
        /* <DEDUP_REMOVED lines=57> */
.L_x_3113:
        /* <DEDUP_REMOVED lines=47> */
.L_x_2857:
[----:B------:R-:W-:Y:S05]  /*f870*/  BSYNC B1 ;  /* 0x0000000000017941 */ /* 0x000fea0003800000 */
.L_x_2856:
[----:B-----5:R-:W-:Y:S01]  /*f880*/  IMAD.MOV.U32 R3, RZ, RZ, R4 ;  /* 0x000000ffff037224 */ /* 0x020fe200078e0004 */
[----:B------:R-:W-:Y:S01]  /*f890*/  LEA.HI R0, R212, R212, RZ, 0x1 ;  /* 0x000000d4d4007211 */ /* 0x000fe200078f08ff */
[----:B0-----:R-:W-:Y:S01]  /*f8a0*/  IMAD.MOV.U32 R60, RZ, RZ, R7 ;  /* 0x000000ffff3c7224 */ /* 0x001fe200078e0007 */
[----:B------:R-:W-:Y:S01]  /*f8b0*/  VIADDMNMX R73, R73, -R200, 0x80, PT ;  /* 0x0000008049497446 */ /* 0x000fe200038009c8 */
[----:B------:R-:W-:Y:S01]  /*f8c0*/  IMAD.MOV.U32 R20, RZ, RZ, R5 ;  /* 0x000000ffff147224 */ /* 0x000fe200078e0005 */
[----:B------:R-:W-:Y:S01]  /*f8d0*/  PRMT R89, R3, 0x7610, R89 ;  /* 0x0000761003597816 */ /* 0x000fe20000000059 */
[----:B------:R-:W-:Y:S01]  /*f8e0*/  IMAD.MOV.U32 R21, RZ, RZ, R6 ;  /* 0x000000ffff157224 */ /* 0x000fe200078e0006 */
        /* <DEDUP_REMOVED lines=47> */
.L_x_3114:
[----:B------:R-:W-:Y:S05]  /*fbe0*/  BSYNC B1 ;  /* 0x0000000000017941 */ /* 0x000fea0003800000 */
.L_x_2858:
        /* <DEDUP_REMOVED lines=11> */
[----:B0-----:R-:W-:Y:S02]  /*fca0*/  LOP3.LUT R61, R196, 0x38, R18, 0xf8, !PT ;  /* 0x00000038c43d7812 */ /* 0x001fe400078ef812 */
[----:B------:R-:W-:Y:S02]  /*fcb0*/  SHF.R.S32.HI R63, RZ, 0x1f, R60 ;  /* 0x0000001fff3f7819 */ /* 0x000fe4000001143c */
[----:B------:R-:W-:Y:S02]  /*fcc0*/  SHF.R.U64 R115, R32, 0x10, R33 ;  /* 0x0000001020737819 */ /* 0x000fe40000001221 */
[----:B------:R-:W-:Y:S01]  /*fcd0*/  LEA.HI R62, R63, R60, RZ, 0x3 ;  /* 0x0000003c3f3e7211 */ /* 0x000fe200078f18ff */
[----:B------:R-:W-:Y:S01]  /*fce0*/  IMAD.SHL.U32 R63, R60, 0x8, RZ ;  /* 0x000000083c3f7824 */ /* 0x000fe200078e00ff */
[----:B------:R-:W-:-:S02]  /*fcf0*/  LOP3.LUT R60, R61, R198, RZ, 0x3c, !PT ;  /* 0x000000c63d3c7212 */ /* 0x000fc400078e3cff */
[----:B------:R-:W-:Y:S01]  /*fd00*/  SHF.R.U32.HI R114, RZ, 0x10, R33 ;  /* 0x00000010ff727819 */ /* 0x000fe20000011621 */
[----:B------:R-:W-:Y:S01]  /*fd10*/  IMAD.SHL.U32 R62, R62, 0x400, RZ ;  /* 0x000004003e3e7824 */ /* 0x000fe200078e00ff */
[----:B------:R-:W-:Y:S01]  /*fd20*/  LOP3.LUT R63, R196, 0x38, R63, 0xf8, !PT ;  /* 0x00000038c43f7812 */ /* 0x000fe200078ef83f */
[----:B------:R-:W-:Y:S01]  /*fd30*/  IMAD R61, R197, 0x200, R60 ;  /* 0x00000200c53d7824 */ /* 0x000fe200078e023c */
[--C-:B------:R-:W-:Y:S02]  /*fd40*/  SHF.R.U64 R33, R34, 0x10, R35.reuse ;  /* 0x0000001022217819 */ /* 0x100fe40000001223 */
[----:B------:R-:W-:Y:S01]  /*fd50*/  LOP3.LUT R62, R62, 0x7fffe000, RZ, 0xc0, !PT ;  /* 0x7fffe0003e3e7812 */ /* 0x000fe200078ec0ff */
[----:B------:R-:W-:Y:S01]  /*fd60*/  IMAD R106, R61, 0x2, R16 ;  /* 0x000000023d6a7824 */ /* 0x000fe200078e0210 */
[----:B------:R-:W-:Y:S02]  /*fd70*/  LOP3.LUT R63, R63, R198, RZ, 0x3c, !PT ;  /* 0x000000c63f3f7212 */ /* 0x000fe400078e3cff */
[----:B------:R-:W-:Y:S01]  /*fd80*/  SHF.R.U32.HI R32, RZ, 0x10, R35 ;  /* 0x00000010ff207819 */ /* 0x000fe20000011623 */
[----:B------:R-:W-:Y:S01]  /*fd90*/  IMAD R62, R197, 0x200, R62 ;  /* 0x00000200c53e7824 */ /* 0x000fe200078e023e */
[----:B------:R-:W-:-:S02]  /*fda0*/  SHF.R.U64 R35, R44, 0x10, R45 ;  /* 0x000000102c237819 */ /* 0x000fc4000000122d */
[----:B------:R-:W-:Y:S01]  /*fdb0*/  SHF.R.U32.HI R44, RZ, 0x10, R45 ;  /* 0x00000010ff2c7819 */ /* 0x000fe2000001162d */
[----:B------:R-:W-:Y:S01]  /*fdc0*/  IMAD.IADD R107, R62, 0x1, R63 ;  /* 0x000000013e6b7824 */ /* 0x000fe200078e023f */
[----:B------:R-:W-:Y:S01]  /*fdd0*/  PRMT R113, R113, 0x5410, R114 ;  /* 0x0000541071717816 */ /* 0x000fe20000000072 */
[----:B------:R-:W0:Y:S01]  /*fde0*/  LDS.128 R60, [R106+0x10400] ;  /* 0x010400006a3c7984 */ /* 0x000e220000000c00 */
[----:B------:R-:W-:Y:S01]  /*fdf0*/  SHF.R.U64 R117, R46, 0x10, R47 ;  /* 0x000000102e757819 */ /* 0x000fe2000000122f */
[----:B------:R-:W-:Y:S01]  /*fe00*/  IMAD R107, R107, 0x2, R16 ;  /* 0x000000026b6b7824 */ /* 0x000fe200078e0210 */
[----:B------:R-:W-:Y:S02]  /*fe10*/  PRMT R112, R112, 0x5410, R115 ;  /* 0x0000541070707816 */ /* 0x000fe40000000073 */
[----:B------:R-:W-:Y:S02]  /*fe20*/  PRMT R114, R108, 0x5410, R35 ;  /* 0x000054106c727816 */ /* 0x000fe40000000023 */
[----:B------:R-:W1:Y:S01]  /*fe30*/  LDS.128 R64, [R107+0x10400] ;  /* 0x010400006b407984 */ /* 0x000e620000000c00 */
[----:B------:R-:W-:-:S02]  /*fe40*/  PRMT R115, R109, 0x5410, R44 ;  /* 0x000054106d737816 */ /* 0x000fc4000000002c */
[----:B------:R-:W-:Y:S01]  /*fe50*/  SHF.R.U32.HI R118, RZ, 0x10, R47 ;  /* 0x00000010ff767819 */ /* 0x000fe2000001162f */
[----:B------:R-:W-:Y:S01]  /*fe60*/  IMAD.U32 R116, R114, 0x10000, RZ ;  /* 0x0001000072747824 */ /* 0x000fe200078e00ff */
[----:B------:R-:W-:Y:S01]  /*fe70*/  PRMT R117, R110, 0x5410, R117 ;  /* 0x000054106e757816 */ /* 0x000fe20000000075 */
[----:B------:R-:W-:Y:S01]  /*fe80*/  IMAD.U32 R110, R112, 0x10000, RZ ;  /* 0x00010000706e7824 */ /* 0x000fe200078e00ff */
[----:B------:R-:W-:Y:S01]  /*fe90*/  PRMT R118, R111, 0x5410, R118 ;  /* 0x000054106f767816 */ /* 0x000fe20000000076 */
[----:B------:R-:W-:Y:S01]  /*fea0*/  IMAD.U32 R111, R115, 0x10000, RZ ;  /* 0x00010000736f7824 */ /* 0x000fe200078e00ff */
[----:B------:R-:W-:Y:S02]  /*feb0*/  LOP3.LUT R114, R114, 0xffff0000, RZ, 0xc0, !PT ;  /* 0xffff000072727812 */ /* 0x000fe400078ec0ff */
[----:B------:R-:W-:Y:S02]  /*fec0*/  PRMT R32, R69, 0x5432, R32 ;  /* 0x0000543245207816 */ /* 0x000fe40000000020 */
        /* <DEDUP_REMOVED lines=17> */
[----:B------:R-:W-:-:S02]  /*ffe0*/  IMAD.U32 R61, R113, 0x10000, RZ ;  /* 0x00010000713d7824 */ /* 0x000fc400078e00ff */
[C---:B------:R-:W-:Y:S01]  /*fff0*/  FMUL.FTZ R124, R108.reuse, R111 ;  /* 0x0000006f6c7c7220 */ /* 0x040fe20000410000 */
[C---:B------:R-:W-:Y:S01]  /*10000*/  FFMA.FTZ R119, R35.reuse, R110, -R120 ;  /* 0x0000006e23777223 */ /* 0x040fe20000010878 */
[----:B------:R-:W-:Y:S01]  /*10010*/  FFMA.FTZ R122, R35, R116, R122 ;  /* 0x00000074237a7223 */ /* 0x000fe2000001007a */
[-C--:B------:R-:W-:Y:S01]  /*10020*/  FMUL.FTZ R108, R108, R61.reuse ;  /* 0x0000003d6c6c7220 */ /* 0x080fe20000410000 */
[----:B------:R-:W-:Y:S01]  /*10030*/  FMUL.FTZ R35, R63, R114 ;  /* 0x000000723f237220 */ /* 0x000fe20000410000 */
[----:B------:R-:W-:Y:S02]  /*10040*/  IMAD.U32 R109, R67, 0x10000, RZ ;  /* 0x00010000436d7824 */ /* 0x000fe400078e00ff */
[C---:B------:R-:W-:Y:S01]  /*10050*/  FFMA.FTZ R124, R45.reuse, R61, -R124 ;  /* 0x0000003d2d7c7223 */ /* 0x040fe2000001087c */
[----:B------:R-:W-:Y:S02]  /*10060*/  IMAD.U32 R120, R118, 0x10000, RZ ;  /* 0x0001000076787824 */ /* 0x000fe400078e00ff */
[----:B------:R-:W-:Y:S01]  /*10070*/  FFMA.FTZ R108, R45, R111, R108 ;  /* 0x0000006f2d6c7223 */ /* 0x000fe2000001006c */
[----:B------:R-:W-:-:S02]  /*10080*/  IMAD.U32 R110, R32, 0x10000, RZ ;  /* 0x00010000206e7824 */ /* 0x000fc400078e00ff */
[-C--:B------:R-:W-:Y:S01]  /*10090*/  FMUL.FTZ R63, R63, R112.reuse ;  /* 0x000000703f3f7220 */ /* 0x080fe20000410000 */
[----:B------:R-:W-:Y:S02]  /*100a0*/  IMAD.U32 R65, R66, 0x10000, RZ ;  /* 0x0001000042417824 */ /* 0x000fe400078e00ff */
[----:B------:R-:W-:Y:S01]  /*100b0*/  FFMA.FTZ R112, R44, R112, -R35 ;  /* 0x000000702c707223 */ /* 0x000fe20000010823 */
[----:B------:R-:W-:Y:S02]  /*100c0*/  IMAD.U32 R45, R117, 0x10000, RZ ;  /* 0x00010000752d7824 */ /* 0x000fe400078e00ff */
[----:B------:R-:W-:Y:S01]  /*100d0*/  FMUL.FTZ R116, R109, R120 ;  /* 0x000000786d747220 */ /* 0x000fe20000410000 */
[----:B------:R-:W-:Y:S02]  /*100e0*/  IMAD.U32 R35, R33, 0x10000, RZ ;  /* 0x0001000021237824 */ /* 0x000fe400078e00ff */
[-C--:B------:R-:W-:Y:S01]  /*100f0*/  FMUL.FTZ R109, R109, R110.reuse ;  /* 0x0000006e6d6d7220 */ /* 0x080fe20000410000 */
[----:B------:R-:W-:Y:S01]  /*10100*/  LOP3.LUT R113, R113, 0xffff0000, RZ, 0xc0, !PT ;  /* 0xffff000071717812 */ /* 0x000fe200078ec0ff */
[C---:B------:R-:W-:Y:S01]  /*10110*/  FMUL.FTZ R61, R65.reuse, R45 ;  /* 0x0000002d413d7220 */ /* 0x040fe20000410000 */
[----:B------:R-:W-:Y:S01]  /*10120*/  LOP3.LUT R66, R66, 0xffff0000, RZ, 0xc0, !PT ;  /* 0xffff000042427812 */ /* 0x000fe200078ec0ff */
[----:B------:R-:W-:Y:S01]  /*10130*/  FMUL.FTZ R65, R65, R35 ;  /* 0x0000002341417220 */ /* 0x000fe20000410000 */
[----:B------:R-:W-:Y:S01]  /*10140*/  LOP3.LUT R117, R117, 0xffff0000, RZ, 0xc0, !PT ;  /* 0xffff000075757812 */ /* 0x000fe200078ec0ff */
[----:B------:R-:W-:Y:S01]  /*10150*/  FFMA.FTZ R116, R47, R110, -R116 ;  /* 0x0000006e2f747223 */ /* 0x000fe20000010874 */
[----:B------:R-:W-:Y:S01]  /*10160*/  LOP3.LUT R67, R67, 0xffff0000, RZ, 0xc0, !PT ;  /* 0xffff000043437812 */ /* 0x000fe200078ec0ff */
[----:B------:R-:W-:Y:S01]  /*10170*/  FFMA.FTZ R109, R47, R120, R109 ;  /* 0x000000782f6d7223 */ /* 0x000fe2000001006d */
[----:B------:R-:W-:Y:S01]  /*10180*/  LOP3.LUT R118, R118, 0xffff0000, RZ, 0xc0, !PT ;  /* 0xffff000076767812 */ /* 0x000fe200078ec0ff */
[C---:B------:R-:W-:Y:S01]  /*10190*/  FMUL.FTZ R47, R64.reuse, R115 ;  /* 0x00000073402f7220 */ /* 0x040fe20000410000 */
[----:B------:R-:W-:Y:S01]  /*101a0*/  LOP3.LUT R33, R33, 0xffff0000, RZ, 0xc0, !PT ;  /* 0xffff000021217812 */ /* 0x000fe200078ec0ff */
[----:B------:R-:W-:Y:S01]  /*101b0*/  FMUL.FTZ R64, R64, R113 ;  /* 0x0000007140407220 */ /* 0x000fe20000410000 */
[----:B------:R-:W-:Y:S01]  /*101c0*/  LOP3.LUT R32, R32, 0xffff0000, RZ, 0xc0, !PT ;  /* 0xffff000020207812 */ /* 0x000fe200078ec0ff */
[C---:B------:R-:W-:Y:S01]  /*101d0*/  FFMA.FTZ R61, R46.reuse, R35, -R61 ;  /* 0x000000232e3d7223 */ /* 0x040fe2000001083d */
[----:B------:R-:W-:Y:S01]  /*101e0*/  FFMA.FTZ R46, R46, R45, R65 ;  /* 0x0000002d2e2e7223 */ /* 0x000fe20000010041 */
[C---:B------:R-:W-:Y:S01]  /*101f0*/  FMUL.FTZ R35, R66.reuse, R117 ;  /* 0x0000007542237220 */ /* 0x040fe20000410000 */
[C---:B------:R-:W-:Y:S01]  /*10200*/  FMUL.FTZ R45, R67.reuse, R118 ;  /* 0x00000076432d7220 */ /* 0x040fe20000410000 */
[----:B------:R-:W-:Y:S01]  /*10210*/  FMUL.FTZ R66, R66, R33 ;  /* 0x0000002142427220 */ /* 0x000fe20000410000 */
[-C--:B------:R-:W-:Y:S01]  /*10220*/  FMUL.FTZ R67, R67, R32.reuse ;  /* 0x0000002043437220 */ /* 0x080fe20000410000 */
[C---:B------:R-:W-:Y:S01]  /*10230*/  FFMA.FTZ R47, R60.reuse, R113, -R47 ;  /* 0x000000713c2f7223 */ /* 0x040fe2000001082f */
[----:B------:R-:W-:Y:S01]  /*10240*/  FFMA.FTZ R115, R60, R115, R64 ;  /* 0x000000733c737223 */ /* 0x000fe20000010040 */
        /* <DEDUP_REMOVED lines=15> */
.L_x_2863:
[----:B------:R-:W-:Y:S05]  /*10340*/  BSYNC B2 ;  /* 0x0000000000027941 */ /* 0x000fea0003800000 */
.L_x_2862:
[----:B------:R-:W-:Y:S04]  /*10350*/  BSSY B2, `(.L_x_2864) ;  /* 0x0000069000027945 */ /* 0x000fe80003800000 */
[----:B------:R-:W-:Y:S05]  /*10360*/  @P1 BRA `(.L_x_2865) ;  /* 0x00000004009c1947 */ /* 0x000fea0003800000 */
[----:B-1----:R-:W-:Y:S02]  /*10370*/  LEA.HI R32, R96, R218, RZ, 0x1d ;  /* 0x000000da60207211 */ /* 0x002fe400078fe8ff */
[----:B------:R-:W-:Y:S02]  /*10380*/  SHF.R.U64 R63, R28, 0x10, R29 ;  /* 0x000000101c3f7819 */ /* 0x000fe4000000121d */
[----:B------:R-:W-:Y:S02]  /*10390*/  SHF.R.S32.HI R33, RZ, 0x1f, R32 ;  /* 0x0000001fff217819 */ /* 0x000fe40000011420 */
[----:B0-----:R-:W-:Y:S02]  /*103a0*/  SHF.R.U64 R61, R30, 0x10, R31 ;  /* 0x000000101e3d7819 */ /* 0x001fe4000000121f */
[----:B------:R-:W-:Y:S01]  /*103b0*/  LEA.HI R34, R33, R32, RZ, 0x3 ;  /* 0x0000002021227211 */ /* 0x000fe200078f18ff */
[----:B------:R-:W-:Y:S01]  /*103c0*/  IMAD.SHL.U32 R33, R32, 0x8, RZ ;  /* 0x0000000820217824 */ /* 0x000fe200078e00ff */
[----:B------:R-:W-:-:S02]  /*103d0*/  SHF.R.U32.HI R28, RZ, 0x10, R29 ;  /* 0x00000010ff1c7819 */ /* 0x000fc4000001161d */
[----:B------:R-:W-:Y:S01]  /*103e0*/  SHF.R.U32.HI R30, RZ, 0x10, R31 ;  /* 0x00000010ff1e7819 */ /* 0x000fe2000001161f */
[----:B------:R-:W-:Y:S01]  /*103f0*/  IMAD.SHL.U32 R34, R34, 0x400, RZ ;  /* 0x0000040022227824 */ /* 0x000fe200078e00ff */
[----:B------:R-:W-:Y:S02]  /*10400*/  LOP3.LUT R33, R196, 0x38, R33, 0xf8, !PT ;  /* 0x00000038c4217812 */ /* 0x000fe400078ef821 */
[----:B------:R-:W-:Y:S02]  /*10410*/  SHF.R.U64 R31, R40, 0x10, R41 ;  /* 0x00000010281f7819 */ /* 0x000fe40000001229 */
[----:B------:R-:W-:Y:S02]  /*10420*/  LOP3.LUT R34, R34, 0x7fffe000, RZ, 0xc0, !PT ;  /* 0x7fffe00022227812 */ /* 0x000fe400078ec0ff */
[----:B------:R-:W-:Y:S02]  /*10430*/  LOP3.LUT R33, R33, R198, RZ, 0x3c, !PT ;  /* 0x000000c621217212 */ /* 0x000fe400078e3cff */
[----:B------:R-:W-:Y:S01]  /*10440*/  SHF.R.U64 R29, R42, 0x10, R43 ;  /* 0x000000102a1d7819 */ /* 0x000fe2000000122b */
[----:B------:R-:W-:Y:S01]  /*10450*/  IMAD R34, R197, 0x200, R34 ;  /* 0x00000200c5227824 */ /* 0x000fe200078e0222 */
[----:B------:R-:W-:-:S02]  /*10460*/  SHF.R.U32.HI R40, RZ, 0x10, R41 ;  /* 0x00000010ff287819 */ /* 0x000fc40000011629 */
[----:B------:R-:W-:Y:S01]  /*10470*/  PRMT R103, R103, 0x5410, R28 ;  /* 0x0000541067677816 */ /* 0x000fe2000000001c */
[----:B------:R-:W-:Y:S01]  /*10480*/  IMAD.IADD R45, R34, 0x1, R33 ;  /* 0x00000001222d7824 */ /* 0x000fe200078e0221 */
[----:B------:R-:W-:Y:S01]  /*10490*/  PRMT R98, R98, 0x5410, R31 ;  /* 0x0000541062627816 */ /* 0x000fe2000000001f */
[----:B------:R-:W0:Y:S01]  /*104a0*/  LDS.128 R32, [R231] ;  /* 0x00000000e7207984 */ /* 0x000e220000000c00 */
[----:B------:R-:W-:Y:S01]  /*104b0*/  PRMT R100, R100, 0x5410, R29 ;  /* 0x0000541064647816 */ /* 0x000fe2000000001d */
[----:B------:R-:W-:Y:S01]  /*104c0*/  IMAD R60, R45, 0x2, R16 ;  /* 0x000000022d3c7824 */ /* 0x000fe200078e0210 */
[----:B------:R-:W-:Y:S02]  /*104d0*/  SHF.R.U32.HI R42, RZ, 0x10, R43 ;  /* 0x00000010ff2a7819 */ /* 0x000fe4000001162b */
[----:B------:R-:W-:Y:S02]  /*104e0*/  PRMT R105, R105, 0x5410, R30 ;  /* 0x0000541069697816 */ /* 0x000fe4000000001e */
[----:B------:R-:W1:Y:S01]  /*104f0*/  LDS.128 R44, [R60+0x10400] ;  /* 0x010400003c2c7984 */ /* 0x000e620000000c00 */
[----:B------:R-:W-:Y:S01]  /*10500*/  PRMT R102, R102, 0x5410, R63 ;  /* 0x0000541066667816 */ /* 0x000fe2000000003f */
[----:B------:R-:W-:Y:S01]  /*10510*/  IMAD.U32 R63, R98, 0x10000, RZ ;  /* 0x00010000623f7824 */ /* 0x000fe200078e00ff */
[----:B------:R-:W-:-:S02]  /*10520*/  PRMT R99, R99, 0x5410, R40 ;  /* 0x0000541063637816 */ /* 0x000fc40000000028 */
[----:B------:R-:W-:Y:S01]  /*10530*/  PRMT R101, R101, 0x5410, R42 ;  /* 0x0000541065657816 */ /* 0x000fe2000000002a */
[----:B------:R-:W-:Y:S01]  /*10540*/  IMAD.U32 R62, R102, 0x10000, RZ ;  /* 0x00010000663e7824 */ /* 0x000fe200078e00ff */
[----:B------:R-:W-:Y:S02]  /*10550*/  PRMT R104, R104, 0x5410, R61 ;  /* 0x0000541068687816 */ /* 0x000fe4000000003d */
        /* <DEDUP_REMOVED lines=29> */
[C---:B------:R-:W-:Y:S01]  /*10730*/  FMUL.FTZ R35, R61.reuse, R62 ;  /* 0x0000003e3d237220 */ /* 0x040fe20000410000 */
[-C--:B------:R-:W-:Y:S01]  /*10740*/  FMUL.FTZ R61, R61, R28.reuse ;  /* 0x0000001c3d3d7220 */ /* 0x080fe20000410000 */
[----:B------:R-:W-:Y:S01]  /*10750*/  FFMA.FTZ R63, R30, R47, R63 ;  /* 0x0000002f1e3f7223 */ /* 0x000fe2000001003f */
[----:B------:R-:W-:Y:S01]  /*10760*/  LOP3.LUT R99, R99, 0xffff0000, RZ, 0xc0, !PT ;  /* 0xffff000063637812 */ /* 0x000fe200078ec0ff */
[C---:B------:R-:W-:Y:S01]  /*10770*/  FFMA.FTZ R47, R40.reuse, R28, -R35 ;  /* 0x0000001c282f7223 */ /* 0x040fe20000010823 */
[----:B------:R-:W-:Y:S01]  /*10780*/  LOP3.LUT R103, R103, 0xffff0000, RZ, 0xc0, !PT ;  /* 0xffff000067677812 */ /* 0x000fe200078ec0ff */
[----:B------:R-:W-:Y:S01]  /*10790*/  FMUL.FTZ R28, R41, R98 ;  /* 0x00000062291c7220 */ /* 0x000fe20000410000 */
[----:B------:R-:W-:Y:S01]  /*107a0*/  FFMA.FTZ R61, R40, R62, R61 ;  /* 0x0000003e283d7223 */ /* 0x000fe2000001003d */
[----:B------:R-:W-:-:S02]  /*107b0*/  IMAD.U32 R30, R100, 0x10000, RZ ;  /* 0x00010000641e7824 */ /* 0x000fc400078e00ff */
[-C--:B------:R-:W-:Y:S01]  /*107c0*/  FMUL.FTZ R40, R41, R102.reuse ;  /* 0x0000006629287220 */ /* 0x080fe20000410000 */
[C---:B------:R-:W-:Y:S01]  /*107d0*/  FMUL.FTZ R35, R44.reuse, R99 ;  /* 0x000000632c237220 */ /* 0x040fe20000410000 */
[----:B------:R-:W-:Y:S01]  /*107e0*/  FFMA.FTZ R102, R29, R102, -R28 ;  /* 0x000000661d667223 */ /* 0x000fe2000001081c */
[-C--:B------:R-:W-:Y:S01]  /*107f0*/  FMUL.FTZ R44, R44, R103.reuse ;  /* 0x000000672c2c7220 */ /* 0x080fe20000410000 */
[----:B------:R-:W-:Y:S02]  /*10800*/  IMAD.U32 R28, R104, 0x10000, RZ ;  /* 0x00010000681c7824 */ /* 0x000fe400078e00ff */
[----:B------:R-:W-:Y:S01]  /*10810*/  FMUL.FTZ R62, R43, R30 ;  /* 0x0000001e2b3e7220 */ /* 0x000fe20000410000 */
[----:B------:R-:W-:Y:S01]  /*10820*/  LOP3.LUT R100, R100, 0xffff0000, RZ, 0xc0, !PT ;  /* 0xffff000064647812 */ /* 0x000fe200078ec0ff */
[----:B------:R-:W-:Y:S01]  /*10830*/  FFMA.FTZ R42, R32, R103, -R35 ;  /* 0x00000067202a7223 */ /* 0x000fe20000010823 */
[----:B------:R-:W-:Y:S01]  /*10840*/  LOP3.LUT R104, R104, 0xffff0000, RZ, 0xc0, !PT ;  /* 0xffff000068687812 */ /* 0x000fe200078ec0ff */
[----:B------:R-:W-:Y:S01]  /*10850*/  FFMA.FTZ R44, R32, R99, R44 ;  /* 0x00000063202c7223 */ /* 0x000fe2000001002c */
[----:B------:R-:W-:Y:S01]  /*10860*/  LOP3.LUT R101, R101, 0xffff0000, RZ, 0xc0, !PT ;  /* 0xffff000065657812 */ /* 0x000fe200078ec0ff */
[-C--:B------:R-:W-:Y:S01]  /*10870*/  FMUL.FTZ R32, R43, R28.reuse ;  /* 0x0000001c2b207220 */ /* 0x080fe20000410000 */
[----:B------:R-:W-:Y:S01]  /*10880*/  LOP3.LUT R105, R105, 0xffff0000, RZ, 0xc0, !PT ;  /* 0xffff000069697812 */ /* 0x000fe200078ec0ff */
[----:B------:R-:W-:Y:S01]  /*10890*/  FFMA.FTZ R62, R31, R28, -R62 ;  /* 0x0000001c1f3e7223 */ /* 0x000fe2000001083e */
[----:B------:R-:W-:Y:S01]  /*108a0*/  FMUL.FTZ R28, R45, R100 ;  /* 0x000000642d1c7220 */ /* 0x000fe20000410000 */
[----:B------:R-:W-:Y:S01]  /*108b0*/  FFMA.FTZ R40, R29, R98, R40 ;  /* 0x000000621d287223 */ /* 0x000fe20000010028 */
[----:B------:R-:W-:Y:S01]  /*108c0*/  FMUL.FTZ R45, R45, R104 ;  /* 0x000000682d2d7220 */ /* 0x000fe20000410000 */
[----:B------:R-:W-:Y:S01]  /*108d0*/  FFMA.FTZ R31, R31, R30, R32 ;  /* 0x0000001e1f1f7223 */ /* 0x000fe20000010020 */
[C---:B------:R-:W-:Y:S01]  /*108e0*/  FMUL.FTZ R29, R46.reuse, R101 ;  /* 0x000000652e1d7220 */ /* 0x040fe20000410000 */
[-C--:B------:R-:W-:Y:S01]  /*108f0*/  FMUL.FTZ R30, R46, R105.reuse ;  /* 0x000000692e1e7220 */ /* 0x080fe20000410000 */
[C---:B------:R-:W-:Y:S01]  /*10900*/  FFMA.FTZ R100, R33.reuse, R100, R45 ;  /* 0x0000006421647223 */ /* 0x040fe2000001002d */
[----:B------:R-:W-:Y:S01]  /*10910*/  FFMA.FTZ R35, R33, R104, -R28 ;  /* 0x0000006821237223 */ /* 0x000fe2000001081c */
[C---:B------:R-:W-:Y:S01]  /*10920*/  FFMA.FTZ R46, R34.reuse, R105, -R29 ;  /* 0x00000069222e7223 */ /* 0x040fe2000001081d */
        /* <DEDUP_REMOVED lines=11> */
.L_x_2865:
[----:B------:R-:W-:Y:S05]  /*109e0*/  BSYNC B2 ;  /* 0x0000000000027941 */ /* 0x000fea0003800000 */
.L_x_2864:
[----:B------:R-:W-:Y:S05]  /*109f0*/  @P2 BRA `(.L_x_2861) ;  /* 0x00000004009c2947 */ /* 0x000fea0003800000 */
[----:B------:R-:W-:Y:S02]  /*10a00*/  LEA.HI R96, R96, R219, RZ, 0x1d ;  /* 0x000000db60607211 */ /* 0x000fe400078fe8ff */
[----:B-1----:R-:W-:Y:S02]  /*10a10*/  SHF.R.U64 R44, R24, 0x10, R25 ;  /* 0x00000010182c7819 */ /* 0x002fe40000001219 */
[----:B--2---:R-:W-:Y:S02]  /*10a20*/  SHF.R.S32.HI R29, RZ, 0x1f, R96 ;  /* 0x0000001fff1d7819 */ /* 0x004fe40000011460 */
[----:B------:R-:W-:Y:S02]  /*10a30*/  SHF.R.U64 R42, R26, 0x10, R27 ;  /* 0x000000101a2a7819 */ /* 0x000fe4000000121b */
[----:B------:R-:W-:Y:S01]  /*10a40*/  LEA.HI R28, R29, R96, RZ, 0x3 ;  /* 0x000000601d1c7211 */ /* 0x000fe200078f18ff */
[----:B------:R-:W-:Y:S01]  /*10a50*/  IMAD.SHL.U32 R29, R96, 0x8, RZ ;  /* 0x00000008601d7824 */ /* 0x000fe200078e00ff */
[----:B------:R-:W-:-:S02]  /*10a60*/  SHF.R.U32.HI R25, RZ, 0x10, R25 ;  /* 0x00000010ff197819 */ /* 0x000fc40000011619 */
[----:B------:R-:W-:Y:S01]  /*10a70*/  SHF.R.U64 R26, R36, 0x10, R37 ;  /* 0x00000010241a7819 */ /* 0x000fe20000001225 */
[----:B------:R-:W-:Y:S01]  /*10a80*/  IMAD.SHL.U32 R28, R28, 0x400, RZ ;  /* 0x000004001c1c7824 */ /* 0x000fe200078e00ff */
[----:B------:R-:W-:Y:S02]  /*10a90*/  LOP3.LUT R29, R196, 0x38, R29, 0xf8, !PT ;  /* 0x00000038c41d7812 */ /* 0x000fe400078ef81d */
[----:B------:R-:W-:Y:S02]  /*10aa0*/  SHF.R.U64 R24, R38, 0x10, R39 ;  /* 0x0000001026187819 */ /* 0x000fe40000001227 */
[----:B------:R-:W-:Y:S02]  /*10ab0*/  LOP3.LUT R28, R28, 0x7fffe000, RZ, 0xc0, !PT ;  /* 0x7fffe0001c1c7812 */ /* 0x000fe400078ec0ff */
[----:B------:R-:W-:Y:S02]  /*10ac0*/  LOP3.LUT R29, R29, R198, RZ, 0x3c, !PT ;  /* 0x000000c61d1d7212 */ /* 0x000fe400078e3cff */
[----:B------:R-:W-:Y:S01]  /*10ad0*/  SHF.R.U32.HI R27, RZ, 0x10, R27 ;  /* 0x00000010ff1b7819 */ /* 0x000fe2000001161b */
[----:B------:R-:W-:Y:S01]  /*10ae0*/  IMAD R28, R197, 0x200, R28 ;  /* 0x00000200c51c7824 */ /* 0x000fe200078e021c */
[----:B------:R-:W-:-:S02]  /*10af0*/  SHF.R.U32.HI R37, RZ, 0x10, R37 ;  /* 0x00000010ff257819 */ /* 0x000fc40000011625 */
[----:B------:R-:W-:Y:S01]  /*10b00*/  PRMT R86, R86, 0x5410, R25 ;  /* 0x0000541056567816 */ /* 0x000fe20000000019 */
[----:B------:R-:W-:Y:S01]  /*10b10*/  IMAD.IADD R33, R28, 0x1, R29 ;  /* 0x000000011c217824 */ /* 0x000fe200078e021d */
[----:B------:R-:W-:Y:S01]  /*10b20*/  PRMT R81, R81, 0x5410, R26 ;  /* 0x0000541051517816 */ /* 0x000fe2000000001a */
[----:B------:R-:W1:Y:S01]  /*10b30*/  LDS.128 R28, [R229] ;  /* 0x00000000e51c7984 */ /* 0x000e620000000c00 */
[----:B------:R-:W-:Y:S01]  /*10b40*/  PRMT R83, R83, 0x5410, R24 ;  /* 0x0000541053537816 */ /* 0x000fe20000000018 */
        /* <DEDUP_REMOVED lines=9> */
[----:B------:R-:W-:Y:S01]  /*10be0*/  LOP3.LUT R81, R81, 0xffff0000, RZ, 0xc0, !PT ;  /* 0xffff000051517812 */ /* 0x000fe200078ec0ff */
[----:B------:R-:W-:Y:S01]  /*10bf0*/  IMAD.U32 R43, R82, 0x10000, RZ ;  /* 0x00010000522b7824 */ /* 0x000fe200078e00ff */
[----:B------:R-:W-:Y:S02]  /*10c00*/  PRMT R84, R84, 0x5410, R39 ;  /* 0x0000541054547816 */ /* 0x000fe40000000027 */
        /* <DEDUP_REMOVED lines=30> */
[----:B------:R-:W-:Y:S01]  /*10df0*/  FMUL.FTZ R24, R32, R81 ;  /* 0x0000005120187220 */ /* 0x000fe20000410000 */
[----:B------:R-:W-:Y:S02]  /*10e00*/  IMAD.U32 R26, R83, 0x10000, RZ ;  /* 0x00010000531a7824 */ /* 0x000fe400078e00ff */
[----:B------:R-:W-:Y:S01]  /*10e10*/  FFMA.FTZ R41, R36, R41, R42 ;  /* 0x0000002924297223 */ /* 0x000fe2000001002a */
[-C--:B------:R-:W-:Y:S01]  /*10e20*/  FMUL.FTZ R36, R32, R85.reuse ;  /* 0x0000005520247220 */ /* 0x080fe20000410000 */
[----:B------:R-:W-:Y:S01]  /*10e30*/  FFMA.FTZ R32, R25, R85, -R24 ;  /* 0x0000005519207223 */ /* 0x000fe20000010818 */
[----:B------:R-:W-:Y:S01]  /*10e40*/  LOP3.LUT R34, R34, 0xffff0000, RZ, 0xc0, !PT ;  /* 0xffff000022227812 */ /* 0x000fe200078ec0ff */
[----:B------:R-:W-:Y:S01]  /*10e50*/  IMAD.U32 R24, R87, 0x10000, RZ ;  /* 0x0001000057187824 */ /* 0x000fe200078e00ff */
[----:B------:R-:W-:Y:S01]  /*10e60*/  LOP3.LUT R35, R35, 0xffff0000, RZ, 0xc0, !PT ;  /* 0xffff000023237812 */ /* 0x000fe200078ec0ff */
[----:B------:R-:W-:Y:S01]  /*10e70*/  FMUL.FTZ R42, R38, R26 ;  /* 0x0000001a262a7220 */ /* 0x000fe20000410000 */
[----:B------:R-:W-:Y:S01]  /*10e80*/  LOP3.LUT R83, R83, 0xffff0000, RZ, 0xc0, !PT ;  /* 0xffff000053537812 */ /* 0x000fe200078ec0ff */
[----:B------:R-:W-:Y:S01]  /*10e90*/  FFMA.FTZ R36, R25, R81, R36 ;  /* 0x0000005119247223 */ /* 0x000fe20000010024 */
[----:B------:R-:W-:Y:S01]  /*10ea0*/  LOP3.LUT R84, R84, 0xffff0000, RZ, 0xc0, !PT ;  /* 0xffff000054547812 */ /* 0x000fe200078ec0ff */
[-C--:B------:R-:W-:Y:S01]  /*10eb0*/  FMUL.FTZ R38, R38, R24.reuse ;  /* 0x0000001826267220 */ /* 0x080fe20000410000 */
[----:B------:R-:W-:Y:S01]  /*10ec0*/  LOP3.LUT R86, R86, 0xffff0000, RZ, 0xc0, !PT ;  /* 0xffff000056567812 */ /* 0x000fe200078ec0ff */
[----:B------:R-:W-:Y:S01]  /*10ed0*/  FFMA.FTZ R42, R27, R24, -R42 ;  /* 0x000000181b2a7223 */ /* 0x000fe2000001082a */
[----:B------:R-:W-:Y:S01]  /*10ee0*/  LOP3.LUT R87, R87, 0xffff0000, RZ, 0xc0, !PT ;  /* 0xffff000057577812 */ /* 0x000fe200078ec0ff */
[----:B------:R-:W-:Y:S01]  /*10ef0*/  FMUL.FTZ R31, R33, R82 ;  /* 0x00000052211f7220 */ /* 0x000fe20000410000 */
[----:B------:R-:W-:Y:S01]  /*10f00*/  LOP3.LUT R88, R88, 0xffff0000, RZ, 0xc0, !PT ;  /* 0xffff000058587812 */ /* 0x000fe200078ec0ff */
[C---:B------:R-:W-:Y:S01]  /*10f10*/  FMUL.FTZ R24, R34.reuse, R83 ;  /* 0x0000005322187220 */ /* 0x040fe20000410000 */
[----:B------:R-:W-:Y:S01]  /*10f20*/  FMUL.FTZ R25, R35, R84 ;  /* 0x0000005423197220 */ /* 0x000fe20000410000 */
[----:B------:R-:W-:Y:S01]  /*10f30*/  FMUL.FTZ R33, R33, R86 ;  /* 0x0000005621217220 */ /* 0x000fe20000410000 */
[-C--:B------:R-:W-:Y:S01]  /*10f40*/  FMUL.FTZ R34, R34, R87.reuse ;  /* 0x0000005722227220 */ /* 0x080fe20000410000 */
[----:B------:R-:W-:Y:S01]  /*10f50*/  FMUL.FTZ R35, R35, R88 ;  /* 0x0000005823237220 */ /* 0x000fe20000410000 */
[----:B------:R-:W-:Y:S01]  /*10f60*/  FFMA.FTZ R86, R28, R86, -R31 ;  /* 0x000000561c567223 */ /* 0x000fe2000001081f */
        /* <DEDUP_REMOVED lines=16> */
.L_x_2861:
[----:B------:R-:W-:Y:S05]  /*11070*/  BSYNC B1 ;  /* 0x0000000000017941 */ /* 0x000fea0003800000 */
.L_x_2860:
        /* <DEDUP_REMOVED lines=26> */
[----:B------:R-:W-:Y:S01]  /*11220*/  PRMT R91, R91, 0x5410, R4 ;  /* 0x000054105b5b7816 */ /* 0x000fe20000000004 */
[----:B------:R-:W-:Y:S01]  /*11230*/  IMAD.U32 R39, R89, 0x10000, RZ ;  /* 0x0001000059277824 */ /* 0x000fe200078e00ff */
[----:B------:R-:W2:Y:S01]  /*11240*/  LDS.128 R28, [R33+0x10400] ;  /* 0x01040000211c7984 */ /* 0x000ea20000000c00 */
[----:B------:R-:W-:Y:S01]  /*11250*/  PRMT R92, R92, 0x5410, R7 ;  /* 0x000054105c5c7816 */ /* 0x000fe20000000007 */
[----:B------:R-:W-:Y:S01]  /*11260*/  IMAD.U32 R40, R90, 0x10000, RZ ;  /* 0x000100005a287824 */ /* 0x000fe200078e00ff */
[----:B------:R-:W-:-:S02]  /*11270*/  PRMT R93, R93, 0x5410, R38 ;  /* 0x000054105d5d7816 */ /* 0x000fc40000000026 */
[----:B------:R-:W-:Y:S02]  /*11280*/  SHF.R.U32.HI R49, RZ, 0x10, R49 ;  /* 0x00000010ff317819 */ /* 0x000fe40000011631 */
[--C-:B------:R-:W-:Y:S01]  /*11290*/  SHF.R.U64 R36, R50, 0x10, R51.reuse ;  /* 0x0000001032247819 */ /* 0x100fe20000001233 */
[----:B------:R-:W-:Y:S01]  /*112a0*/  IMAD.U32 R38, R93, 0x10000, RZ ;  /* 0x000100005d267824 */ /* 0x000fe200078e00ff */
[----:B------:R-:W-:Y:S02]  /*112b0*/  SHF.R.U32.HI R50, RZ, 0x10, R51 ;  /* 0x00000010ff327819 */ /* 0x000fe40000011633 */
[----:B------:R-:W-:Y:S02]  /*112c0*/  PRMT R94, R94, 0x5410, R49 ;  /* 0x000054105e5e7816 */ /* 0x000fe40000000031 */
[----:B------:R-:W-:Y:S02]  /*112d0*/  PRMT R97, R97, 0x5410, R50 ;  /* 0x0000541061617816 */ /* 0x000fe40000000032 */
[----:B------:R-:W-:-:S02]  /*112e0*/  LOP3.LUT R89, R89, 0xffff0000, RZ, 0xc0, !PT ;  /* 0xffff000059597812 */ /* 0x000fc400078ec0ff */
[----:B------:R-:W-:Y:S02]  /*112f0*/  LOP3.LUT R93, R93, 0xffff0000, RZ, 0xc0, !PT ;  /* 0xffff00005d5d7812 */ /* 0x000fe400078ec0ff */
[----:B------:R-:W-:Y:S02]  /*11300*/  PRMT R95, R95, 0x5410, R36 ;  /* 0x000054105f5f7816 */ /* 0x000fe40000000024 */
        /* <DEDUP_REMOVED lines=35> */
[----:B------:R-:W-:Y:S02]  /*11540*/  IMAD.U32 R4, R95, 0x10000, RZ ;  /* 0x000100005f047824 */ /* 0x000fe400078e00ff */
[C---:B------:R-:W-:Y:S01]  /*11550*/  FMUL.FTZ R38, R36.reuse, R6 ;  /* 0x0000000624267220 */ /* 0x040fe20000410000 */
        /* <DEDUP_REMOVED lines=9> */
[----:B------:R-:W-:Y:S01]  /*115f0*/  FMUL.FTZ R30, R30, R95 ;  /* 0x0000005f1e1e7220 */ /* 0x000fe20000410000 */
[----:B------:R-:W-:Y:S01]  /*11600*/  LOP3.LUT R97, R97, 0xffff0000, RZ, 0xc0, !PT ;  /* 0xffff000061617812 */ /* 0x000fe200078ec0ff */
[----:B------:R-:W-:Y:S01]  /*11610*/  FMUL.FTZ R27, R29, R90 ;  /* 0x0000005a1d1b7220 */ /* 0x000fe20000410000 */
[----:B------:R-:W-:Y:S01]  /*11620*/  FMUL.FTZ R5, R31, R92 ;  /* 0x0000005c1f057220 */ /* 0x000fe20000410000 */
[-C--:B------:R-:W-:Y:S01]  /*11630*/  FMUL.FTZ R29, R29, R94.reuse ;  /* 0x0000005e1d1d7220 */ /* 0x080fe20000410000 */
[----:B------:R-:W-:Y:S01]  /*11640*/  FFMA.FTZ R91, R25, R91, R30 ;  /* 0x0000005b195b7223 */ /* 0x000fe2000001001e */
[----:B------:R-:W-:Y:S01]  /*11650*/  FMUL.FTZ R31, R31, R97 ;  /* 0x000000611f1f7220 */ /* 0x000fe20000410000 */
[----:B------:R-:W-:Y:S01]  /*11660*/  FFMA.FTZ R94, R24, R94, -R27 ;  /* 0x0000005e185e7223 */ /* 0x000fe2000001081b */
        /* <DEDUP_REMOVED lines=15> */
.L_x_2867:
[----:B------:R-:W-:Y:S05]  /*11760*/  BSYNC B1 ;  /* 0x0000000000017941 */ /* 0x000fea0003800000 */
.L_x_2866:
        /* <DEDUP_REMOVED lines=12> */
[----:B------:R-:W-:Y:S02]  /*11830*/  PRMT R72, R72, 0x5410, R29 ;  /* 0x0000541048487816 */ /* 0x000fe4000000001d */
[----:B------:R-:W-:Y:S02]  /*11840*/  LOP3.LUT R6, R6, 0x7fffe000, RZ, 0xc0, !PT ;  /* 0x7fffe00006067812 */ /* 0x000fe400078ec0ff */
[----:B------:R-:W-:Y:S01]  /*11850*/  PRMT R77, R77, 0x5410, R34 ;  /* 0x000054104d4d7816 */ /* 0x000fe20000000022 */
[----:B------:R-:W-:Y:S01]  /*11860*/  IMAD.U32 R35, R72, 0x10000, RZ ;  /* 0x0001000048237824 */ /* 0x000fe200078e00ff */
[----:B------:R-:W-:-:S02]  /*11870*/  IADD3 R25, R4, R6, R199 ;  /* 0x0000000604197210 */ /* 0x000fc40007ffe0c7 */
[----:B------:R-:W1:Y:S01]  /*11880*/  LDS.128 R4, [R228] ;  /* 0x00000000e4047984 */ /* 0x000e620000000c00 */
[----:B------:R-:W-:Y:S01]  /*11890*/  SHF.R.U32.HI R53, RZ, 0x10, R53 ;  /* 0x00000010ff357819 */ /* 0x000fe20000011635 */
[----:B------:R-:W-:Y:S01]  /*118a0*/  IMAD.U32 R34, R77, 0x10000, RZ ;  /* 0x000100004d227824 */ /* 0x000fe200078e00ff */
[----:B------:R-:W-:Y:S01]  /*118b0*/  SHF.R.U64 R30, R54, 0x10, R55 ;  /* 0x00000010361e7819 */ /* 0x000fe20000001237 */
[----:B------:R-:W-:Y:S01]  /*118c0*/  IMAD R28, R25, 0x2, R16 ;  /* 0x00000002191c7824 */ /* 0x000fe200078e0210 */
[----:B------:R-:W-:Y:S02]  /*118d0*/  PRMT R74, R74, 0x5410, R9 ;  /* 0x000054104a4a7816 */ /* 0x000fe40000000009 */
[--C-:B------:R-:W-:Y:S02]  /*118e0*/  SHF.R.U64 R8, R10, 0x10, R11.reuse ;  /* 0x000000100a087819 */ /* 0x100fe4000000120b */
[----:B------:R-:W2:Y:S01]  /*118f0*/  LDS.128 R24, [R28+0x10400] ;  /* 0x010400001c187984 */ /* 0x000ea20000000c00 */
[----:B------:R-:W-:Y:S01]  /*11900*/  SHF.R.U32.HI R11, RZ, 0x10, R11 ;  /* 0x00000010ff0b7819 */ /* 0x000fe2000001160b */
[----:B------:R-:W-:Y:S01]  /*11910*/  IMAD.U32 R36, R74, 0x10000, RZ ;  /* 0x000100004a247824 */ /* 0x000fe200078e00ff */
[----:B------:R-:W-:-:S02]  /*11920*/  SHF.R.U32.HI R55, RZ, 0x10, R55 ;  /* 0x00000010ff377819 */ /* 0x000fc40000011637 */
[----:B------:R-:W-:Y:S02]  /*11930*/  PRMT R78, R78, 0x5410, R53 ;  /* 0x000054104e4e7816 */ /* 0x000fe40000000035 */
[----:B------:R-:W-:Y:S02]  /*11940*/  PRMT R79, R79, 0x5410, R30 ;  /* 0x000054104f4f7816 */ /* 0x000fe4000000001e */
[----:B------:R-:W-:Y:S02]  /*11950*/  PRMT R75, R75, 0x5410, R8 ;  /* 0x000054104b4b7816 */ /* 0x000fe40000000008 */
[----:B------:R-:W-:Y:S02]  /*11960*/  PRMT R76, R76, 0x5410, R11 ;  /* 0x000054104c4c7816 */ /* 0x000fe4000000000b */
[----:B------:R-:W-:Y:S02]  /*11970*/  PRMT R80, R80, 0x5410, R55 ;  /* 0x0000541050507816 */ /* 0x000fe40000000037 */
[----:B------:R-:W-:-:S02]  /*11980*/  LOP3.LUT R77, R77, 0xffff0000, RZ, 0xc0, !PT ;  /* 0xffff00004d4d7812 */ /* 0x000fc400078ec0ff */
        /* <DEDUP_REMOVED lines=24> */
[----:B------:R-:W-:Y:S01]  /*11b10*/  LOP3.LUT R29, R72, 0xffff0000, RZ, 0xc0, !PT ;  /* 0xffff0000481d7812 */ /* 0x000fe200078ec0ff */
[C---:B------:R-:W-:Y:S01]  /*11b20*/  FMUL.FTZ R40, R33.reuse, R34 ;  /* 0x0000002221287220 */ /* 0x040fe20000410000 */
[----:B------:R-:W-:Y:S01]  /*11b30*/  FMUL.FTZ R33, R33, R8 ;  /* 0x0000000821217220 */ /* 0x000fe20000410000 */
[----:B------:R-:W-:Y:S01]  /*11b40*/  FFMA.FTZ R36, R9, R36, R30 ;  /* 0x0000002409247223 */ /* 0x000fe2000001001e */
[----:B------:R-:W-:Y:S01]  /*11b50*/  LOP3.LUT R78, R78, 0xffff0000, RZ, 0xc0, !PT ;  /* 0xffff00004e4e7812 */ /* 0x000fe200078ec0ff */
[C---:B------:R-:W-:Y:S01]  /*11b60*/  FMUL.FTZ R9, R24.reuse, R29 ;  /* 0x0000001d18097220 */ /* 0x040fe20000410000 */
[C---:B------:R-:W-:Y:S01]  /*11b70*/  FFMA.FTZ R40, R11.reuse, R8, -R40 ;  /* 0x000000080b287223 */ /* 0x040fe20000010828 */
[----:B------:R-:W-:Y:S01]  /*11b80*/  FFMA.FTZ R33, R11, R34, R33 ;  /* 0x000000220b217223 */ /* 0x000fe20000010021 */
[-C--:B------:R-:W-:Y:S01]  /*11b90*/  FMUL.FTZ R11, R24, R77.reuse ;  /* 0x0000004d180b7220 */ /* 0x080fe20000410000 */
[----:B------:R-:W-:Y:S01]  /*11ba0*/  FFMA.FTZ R24, R4, R77, -R9 ;  /* 0x0000004d04187223 */ /* 0x000fe20000010809 */
[----:B------:R-:W-:-:S02]  /*11bb0*/  IMAD.U32 R31, R26, 0x10000, RZ ;  /* 0x000100001a1f7824 */ /* 0x000fc400078e00ff */
[----:B------:R-:W-:Y:S01]  /*11bc0*/  FMUL.FTZ R34, R25, R74 ;  /* 0x0000004a19227220 */ /* 0x000fe20000410000 */
[----:B------:R-:W-:Y:S02]  /*11bd0*/  IMAD.U32 R9, R75, 0x10000, RZ ;  /* 0x000100004b097824 */ /* 0x000fe400078e00ff */
[----:B------:R-:W-:Y:S01]  /*11be0*/  FFMA.FTZ R30, R4, R29, R11 ;  /* 0x0000001d041e7223 */ /* 0x000fe2000001000b */
[----:B------:R-:W-:Y:S01]  /*11bf0*/  IMAD.U32 R8, R79, 0x10000, RZ ;  /* 0x000100004f087824 */ /* 0x000fe200078e00ff */
[----:B------:R-:W-:Y:S01]  /*11c00*/  LOP3.LUT R26, R26, 0xffff0000, RZ, 0xc0, !PT ;  /* 0xffff00001a1a7812 */ /* 0x000fe200078ec0ff */
[----:B------:R-:W-:Y:S01]  /*11c10*/  FMUL.FTZ R25, R25, R78 ;  /* 0x0000004e19197220 */ /* 0x000fe20000410000 */
[----:B------:R-:W-:Y:S01]  /*11c20*/  LOP3.LUT R27, R27, 0xffff0000, RZ, 0xc0, !PT ;  /* 0xffff00001b1b7812 */ /* 0x000fe200078ec0ff */
[-C--:B------:R-:W-:Y:S01]  /*11c30*/  FMUL.FTZ R29, R31, R9.reuse ;  /* 0x000000091f1d7220 */ /* 0x080fe20000410000 */
[----:B------:R-:W-:Y:S01]  /*11c40*/  LOP3.LUT R75, R75, 0xffff0000, RZ, 0xc0, !PT ;  /* 0xffff00004b4b7812 */ /* 0x000fe200078ec0ff */
[----:B------:R-:W-:Y:S01]  /*11c50*/  FMUL.FTZ R31, R31, R8 ;  /* 0x000000081f1f7220 */ /* 0x000fe20000410000 */
[----:B------:R-:W-:Y:S01]  /*11c60*/  LOP3.LUT R76, R76, 0xffff0000, RZ, 0xc0, !PT ;  /* 0xffff00004c4c7812 */ /* 0x000fe200078ec0ff */
[----:B------:R-:W-:Y:S01]  /*11c70*/  FFMA.FTZ R11, R5, R78, -R34 ;  /* 0x0000004e050b7223 */ /* 0x000fe20000010822 */
[----:B------:R-:W-:Y:S01]  /*11c80*/  LOP3.LUT R79, R79, 0xffff0000, RZ, 0xc0, !PT ;  /* 0xffff00004f4f7812 */ /* 0x000fe200078ec0ff */
[----:B------:R-:W-:Y:S01]  /*11c90*/  FFMA.FTZ R25, R5, R74, R25 ;  /* 0x0000004a05197223 */ /* 0x000fe20000010019 */
[----:B------:R-:W-:Y:S01]  /*11ca0*/  LOP3.LUT R80, R80, 0xffff0000, RZ, 0xc0, !PT ;  /* 0xffff000050507812 */ /* 0x000fe200078ec0ff */
        /* <DEDUP_REMOVED lines=20> */
.L_x_2869:
[----:B------:R-:W-:Y:S05]  /*11df0*/  BSYNC B1 ;  /* 0x0000000000017941 */ /* 0x000fea0003800000 */
.L_x_2868:
[----:B------:R-:W-:Y:S05]  /*11e00*/  @P2 BRA `(.L_x_2841) ;  /* 0x0000000400982947 */ /* 0x000fea0003800000 */
[----:B------:R-:W-:Y:S02]  /*11e10*/  LEA.HI R32, R32, R219, RZ, 0x1d ;  /* 0x000000db20207211 */ /* 0x000fe400078fe8ff */
[--C-:B-1-3--:R-:W-:Y:S02]  /*11e20*/  SHF.R.U64 R25, R12, 0x10, R13.reuse ;  /* 0x000000100c197819 */ /* 0x10afe4000000120d */
[----:B--2---:R-:W-:Y:S01]  /*11e30*/  SHF.R.S32.HI R5, RZ, 0x1f, R32 ;  /* 0x0000001fff057819 */ /* 0x004fe20000011420 */
[----:B------:R-:W-:Y:S01]  /*11e40*/  IMAD.SHL.U32 R4, R32, 0x8, RZ ;  /* 0x0000000820047824 */ /* 0x000fe200078e00ff */
[----:B------:R-:W-:Y:S02]  /*11e50*/  SHF.R.U32.HI R28, RZ, 0x10, R13 ;  /* 0x00000010ff1c7819 */ /* 0x000fe4000001160d */
[----:B------:R-:W-:Y:S02]  /*11e60*/  LEA.HI R32, R5, R32, RZ, 0x3 ;  /* 0x0000002005207211 */ /* 0x000fe400078f18ff */
[----:B------:R-:W-:-:S02]  /*11e70*/  LOP3.LUT R5, R195, 0x38, R4, 0xf8, !PT ;  /* 0x00000038c3057812 */ /* 0x000fc400078ef804 */
[----:B------:R-:W-:Y:S01]  /*11e80*/  SHF.R.U64 R13, R14, 0x10, R15 ;  /* 0x000000100e0d7819 */ /* 0x000fe2000000120f */
        /* <DEDUP_REMOVED lines=17> */
[----:B------:R-:W-:Y:S01]  /*11fa0*/  PRMT R28, R3, 0x5410, R28 ;  /* 0x00005410031c7816 */ /* 0x000fe2000000001c */
[----:B------:R-:W-:Y:S01]  /*11fb0*/  IMAD.U32 R32, R31, 0x10000, RZ ;  /* 0x000100001f207824 */ /* 0x000fe200078e00ff */
[----:B------:R-:W-:Y:S02]  /*11fc0*/  SHF.R.U32.HI R58, RZ, 0x10, R59 ;  /* 0x00000010ff3a7819 */ /* 0x000fe4000001163b */
        /* <DEDUP_REMOVED lines=29> */
[C---:B------:R-:W-:Y:S01]  /*121a0*/  FFMA.FTZ R25, R12.reuse, R14, -R25 ;  /* 0x0000000e0c197223 */ /* 0x040fe20000010819 */
[C---:B------:R-:W-:Y:S01]  /*121b0*/  FMUL.FTZ R14, R21.reuse, R32 ;  /* 0x00000020150e7220 */ /* 0x040fe20000410000 */
[----:B------:R-:W-:Y:S01]  /*121c0*/  FMUL.FTZ R27, R21, R0 ;  /* 0x00000000151b7220 */ /* 0x000fe20000410000 */
[----:B------:R-:W-:Y:S01]  /*121d0*/  FFMA.FTZ R15, R12, R29, R15 ;  /* 0x0000001d0c0f7223 */ /* 0x000fe2000001000f */
[C---:B------:R-:W-:Y:S01]  /*121e0*/  FMUL.FTZ R12, R8.reuse, R68 ;  /* 0x00000044080c7220 */ /* 0x040fe20000410000 */
[----:B------:R-:W-:Y:S01]  /*121f0*/  FFMA.FTZ R21, R13, R0, -R14 ;  /* 0x000000000d157223 */ /* 0x000fe2000001080e */
[----:B------:R-:W-:Y:S01]  /*12200*/  FMUL.FTZ R0, R8, R26 ;  /* 0x0000001a08007220 */ /* 0x000fe20000410000 */
[----:B------:R-:W-:-:S02]  /*12210*/  IMAD.U32 R20, R10, 0x10000, RZ ;  /* 0x000100000a147824 */ /* 0x000fc400078e00ff */
[----:B------:R-:W-:Y:S01]  /*12220*/  FFMA.FTZ R27, R13, R32, R27 ;  /* 0x000000200d1b7223 */ /* 0x000fe2000001001b */
[----:B------:R-:W-:Y:S02]  /*12230*/  IMAD.U32 R8, R30, 0x10000, RZ ;  /* 0x000100001e087824 */ /* 0x000fe400078e00ff */
[----:B------:R-:W-:Y:S01]  /*12240*/  FMUL.FTZ R13, R9, R28 ;  /* 0x0000001c090d7220 */ /* 0x000fe20000410000 */
[----:B------:R-:W-:Y:S01]  /*12250*/  FFMA.FTZ R68, R3, R68, -R0 ;  /* 0x0000004403447223 */ /* 0x000fe20000010800 */
[-C--:B------:R-:W-:Y:S01]  /*12260*/  FMUL.FTZ R9, R9, R69.reuse ;  /* 0x0000004509097220 */ /* 0x080fe20000410000 */
[----:B------:R-:W-:Y:S02]  /*12270*/  IMAD.U32 R0, R70, 0x10000, RZ ;  /* 0x0001000046007824 */ /* 0x000fe400078e00ff */
[----:B------:R-:W-:Y:S01]  /*12280*/  FFMA.FTZ R12, R3, R26, R12 ;  /* 0x0000001a030c7223 */ /* 0x000fe2000001000c */
[----:B------:R-:W-:Y:S01]  /*12290*/  FMUL.FTZ R26, R20, R8 ;  /* 0x00000008141a7220 */ /* 0x000fe20000410000 */
[----:B------:R-:W-:Y:S01]  /*122a0*/  FFMA.FTZ R28, R4, R28, R9 ;  /* 0x0000001c041c7223 */ /* 0x000fe20000010009 */
[----:B------:R-:W-:Y:S01]  /*122b0*/  LOP3.LUT R10, R10, 0xffff0000, RZ, 0xc0, !PT ;  /* 0xffff00000a0a7812 */ /* 0x000fe200078ec0ff */
        /* <DEDUP_REMOVED lines=8> */
[----:B------:R-:W-:-:S02]  /*12340*/  LOP3.LUT R4, R31, 0xffff0000, RZ, 0xc0, !PT ;  /* 0xffff00001f047812 */ /* 0x000fc400078ec0ff */
[----:B------:R-:W-:Y:S01]  /*12350*/  LOP3.LUT R0, R71, 0xffff0000, RZ, 0xc0, !PT ;  /* 0xffff000047007812 */ /* 0x000fe200078ec0ff */
[-C--:B------:R-:W-:Y:S01]  /*12360*/  FMUL.FTZ R10, R10, R3.reuse ;  /* 0x000000030a0a7220 */ /* 0x080fe20000410000 */
[----:B------:R-:W-:Y:S01]  /*12370*/  FFMA.FTZ R3, R6, R3, -R5 ;  /* 0x0000000306037223 */ /* 0x000fe20000010805 */
[C---:B------:R-:W-:Y:S01]  /*12380*/  FMUL.FTZ R8, R11.reuse, R4 ;  /* 0x000000040b087220 */ /* 0x040fe20000410000 */
[----:B------:R-:W-:Y:S01]  /*12390*/  F2FP.BF16.F32.PACK_AB R5, R14, R25 ;  /* 0x000000190e05723e */ /* 0x000fe200000010ff */
[-C--:B------:R-:W-:Y:S01]  /*123a0*/  FMUL.FTZ R13, R11, R0.reuse ;  /* 0x000000000b0d7220 */ /* 0x080fe20000410000 */
[----:B------:R-:W-:Y:S01]  /*123b0*/  FFMA.FTZ R11, R6, R9, R10 ;  /* 0x00000009060b7223 */ /* 0x000fe2000001000a */
[----:B------:R-:W-:Y:S01]  /*123c0*/  FFMA.FTZ R0, R7, R0, -R8 ;  /* 0x0000000007007223 */ /* 0x000fe20000010808 */
        /* <DEDUP_REMOVED lines=8> */
[----:B------:R-:W-:-:S05]  /*12450*/  F2FP.BF16.F32.PACK_AB R11, R30, R27 ;  /* 0x0000001b1e0b723e */ /* 0x000fca00000010ff */
[----:B------:R4:W-:Y:S02]  /*12460*/  STS.128 [R24+0x10400], R8 ;  /* 0x0104000818007388 */ /* 0x0009e40000000c00 */
.L_x_2841:
[----:B------:R-:W-:Y:S05]  /*12470*/  BSYNC B0 ;  /* 0x0000000000007941 */ /* 0x000fea0003800000 */
.L_x_2819:
        /* <DEDUP_REMOVED lines=8> */
.L_x_2817:
[----:B01-3--:R-:W3:Y:S02]  /*12500*/  LDL R0, [R1+0x24] ;  /* 0x0000240001007983 */ /* 0x00bee40000100800 */
[----:B---3--:R-:W-:-:S13]  /*12510*/  R2UR UR4, R0 ;  /* 0x00000000000472ca */ /* 0x008fda00000e0000 */
[----:B------:R-:W-:-:S05]  /*12520*/  IMAD.U32 R0, RZ, RZ, UR4 ;  /* 0x00000004ff007e24 */ /* 0x000fca000f8e00ff */
[----:B------:R-:W-:-:S13]  /*12530*/  ISETP.NE.AND P0, PT, R0, 0x3, PT ;  /* 0x000000030000780c */ /* 0x000fda0003f05270 */
[----:B------:R-:W-:Y:S05]  /*12540*/  @!P0 BRA `(.L_x_2870) ;  /* 0x0000000000048947 */ /* 0x000fea0003800000 */
[----:B------:R-:W-:Y:S01]  /*12550*/  BPT.TRAP 0x1 ;  /* 0x000000040000795c */ /* 0x000fe20000300000 */
.L_x_2870:
[----:B------:R-:W-:Y:S01]  /*12560*/  IMAD R0, R185, 0x8, R16 ;  /* 0x00000008b9007824 */ /* 0x000fe200078e0210 */
[----:B------:R-:W-:-:S04]  /*12570*/  SHF.L.U32 R3, R188, 0x1f, RZ ;  /* 0x0000001fbc037819 */ /* 0x000fc800000006ff */
[----:B------:R0:W1:Y:S01]  /*12580*/  SYNCS.PHASECHK.TRANS64.TRYWAIT P2, [R0+URZ+0x34830], R3 ;  /* 0x03483003000075a7 */ /* 0x000062000804017f */
[----:B------:R-:W-:Y:S05]  /*12590*/  @!P0 BRA `(.L_x_2871) ;  /* 0x0000000000048947 */ /* 0x000fea0003800000 */
[----:B------:R-:W-:Y:S01]  /*125a0*/  BPT.TRAP 0x1 ;  /* 0x000000040000795c */ /* 0x000fe20000300000 */
.L_x_2871:
[----:B--2-4-:R-:W2:Y:S02]  /*125b0*/  S2R R4, SR_TID.X ;  /* 0x0000000000047919 */ /* 0x014ea40000002100 */
[----:B--2---:R-:W-:-:S04]  /*125c0*/  LOP3.LUT R4, R4, 0x7f, RZ, 0xc0, !PT ;  /* 0x0000007f04047812 */ /* 0x004fc800078ec0ff */
[----:B------:R-:W-:Y:S01]  /*125d0*/  ISETP.NE.AND P1, PT, R4, RZ, PT ;  /* 0x000000ff0400720c */ /* 0x000fe20003f25270 */
[----:B-1----:R-:W-:-:S12]  /*125e0*/  @P2 BRA `(.L_x_2872) ;  /* 0x0000000000082947 */ /* 0x002fd80003800000 */
[----:B------:R-:W1:Y:S02]  /*125f0*/  SYNCS.PHASECHK.TRANS64.TRYWAIT P2, [R0+URZ+0x34830], R3 ;  /* 0x03483003000075a7 */ /* 0x000e64000804017f */
[----:B-1----:R-:W-:Y:S05]  /*12600*/  @!P2 BRA `(.L_x_2873) ;  /* 0x000001480038a947 */ /* 0x002fea0003800000 */
.L_x_2872:
[----:B------:R-:W-:Y:S05]  /*12610*/  WARPSYNC.ALL ;  /* 0x0000000000007948 */ /* 0x000fea0003800000 */
[----:B01----:R-:W-:Y:S01]  /*12620*/  VIADD R3, R16, 0x1c400 ;  /* 0x0001c40010037836 */ /* 0x003fe20000000000 */
[----:B------:R-:W-:Y:S01]  /*12630*/  R2UR UR4, R2 ;  /* 0x00000000020472ca */ /* 0x000fe200000e0000 */
[----:B------:R-:W-:Y:S01]  /*12640*/  WARPGROUP.ARRIVE ;  /* 0x00000000000079c5 */ /* 0x000fe20000000000 */
[----:B------:R-:W-:Y:S01]  /*12650*/  UMOV UR9, 0x40000040 ;  /* 0x4000004000097882 */ /* 0x000fe20000000000 */
[----:B------:R-:W-:Y:S01]  /*12660*/  IMAD.MOV.U32 R7, RZ, RZ, 0x40000040 ;  /* 0x40000040ff077424 */ /* 0x000fe200078e00ff */
[----:B------:R-:W-:Y:S01]  /*12670*/  SHF.R.U32.HI R3, RZ, 0x4, R3 ;  /* 0x00000004ff037819 */ /* 0x000fe20000011603 */
[----:B------:R-:W-:Y:S01]  /*12680*/  IMAD.U32 R9, RZ, RZ, UR9 ;  /* 0x00000009ff097e24 */ /* 0x000fe2000f8e00ff */
[----:B------:R-:W-:Y:S01]  /*12690*/  UMOV UR53, 0x40000040 ;  /* 0x4000004000357882 */ /* 0x000fe20000000000 */
[----:B------:R-:W-:Y:S01]  /*126a0*/  UMOV UR49, 0x40000040 ;  /* 0x4000004000317882 */ /* 0x000fe20000000000 */
[----:B------:R-:W-:Y:S01]  /*126b0*/  LOP3.LUT R3, R3, 0x3fff, RZ, 0xc0, !PT ;  /* 0x00003fff03037812 */ /* 0x000fe200078ec0ff */
[----:B------:R-:W-:Y:S01]  /*126c0*/  UMOV UR45, 0x40000040 ;  /* 0x40000040002d7882 */ /* 0x000fe20000000000 */
[----:B------:R-:W-:Y:S01]  /*126d0*/  UMOV UR41, 0x40000040 ;  /* 0x4000004000297882 */ /* 0x000fe20000000000 */
[----:B------:R-:W-:Y:S01]  /*126e0*/  UMOV UR37, 0x40000040 ;  /* 0x4000004000257882 */ /* 0x000fe20000000000 */
[----:B------:R-:W-:Y:S01]  /*126f0*/  LOP3.LUT R5, R3, 0x10000, RZ, 0xfc, !PT ;  /* 0x0001000003057812 */ /* 0x000fe200078efcff */
[----:B------:R-:W-:Y:S01]  /*12700*/  IMAD.MOV.U32 R3, RZ, RZ, 0x40000040 ;  /* 0x40000040ff037424 */ /* 0x000fe200078e00ff */
[----:B------:R-:W-:Y:S01]  /*12710*/  ULOP3.LUT UR4, UR4, 0x10000, URZ, 0xfc, !UPT ;  /* 0x0001000004047892 */ /* 0x000fe2000f8efc3f */
[----:B------:R-:W-:Y:S01]  /*12720*/  @!P1 VIADD R0, R0, 0x34840 ;  /* 0x0003484000009836 */ /* 0x000fe20000000000 */
[----:B------:R-:W-:Y:S01]  /*12730*/  BSSY B0, `(.L_x_2874) ;  /* 0x000065d000007945 */ /* 0x000fe20003800000 */
[----:B------:R-:W-:Y:S01]  /*12740*/  IMAD R2, R185, 0xc00, R5 ;  /* 0x00000c00b9027824 */ /* 0x000fe200078e0205 */
[----:B------:R-:W-:Y:S01]  /*12750*/  R2UR UR11, R3 ;  /* 0x00000000030b72ca */ /* 0x000fe200000e0000 */
[----:B------:R-:W-:Y:S01]  /*12760*/  UIADD3 UR5, UR4, 0x2, URZ ;  /* 0x0000000204057890 */ /* 0x000fe2000fffe03f */
[----:B------:R-:W-:Y:S01]  /*12770*/  IMAD.MOV.U32 R3, RZ, RZ, 0x40000040 ;  /* 0x40000040ff037424 */ /* 0x000fe200078e00ff */
[----:B------:R-:W-:Y:S01]  /*12780*/  UMOV UR8, UR4 ;  /* 0x0000000400087c82 */ /* 0x000fe20008000000 */
[C---:B------:R-:W-:Y:S01]  /*12790*/  R2UR UR10, R2.reuse ;  /* 0x00000000020a72ca */ /* 0x040fe200000e0000 */
[----:B------:R-:W-:Y:S01]  /*127a0*/  VIADD R6, R2, 0x2 ;  /* 0x0000000202067836 */ /* 0x000fe20000000000 */
[----:B------:R-:W-:Y:S01]  /*127b0*/  UIADD3 UR52, UR4, 0x406, URZ ;  /* 0x0000040604347890 */ /* 0x000fe2000fffe03f */
[----:B------:R-:W-:Y:S01]  /*127c0*/  IMAD.U32 R8, RZ, RZ, UR8 ;  /* 0x00000008ff087e24 */ /* 0x000fe2000f8e00ff */
[----:B------:R-:W-:Y:S01]  /*127d0*/  UIADD3 UR48, UR4, 0x800, URZ ;  /* 0x0000080004307890 */ /* 0x000fe2000fffe03f */
[----:B------:R-:W-:Y:S01]  /*127e0*/  R2UR UR39, R3 ;  /* 0x00000000032772ca */ /* 0x000fe200000e0000 */
[----:B------:R-:W-:Y:S01]  /*127f0*/  UIADD3 UR44, UR4, 0x802, URZ ;  /* 0x00000802042c7890 */ /* 0x000fe2000fffe03f */
[----:B------:R-:W-:Y:S01]  /*12800*/  @!P1 PRMT R0, RZ, 0x654, R0 ;  /* 0x00000654ff009816 */ /* 0x000fe20000000000 */
[----:B------:R0:W-:Y:S01]  /*12810*/  STL.64 [R1+0x38], R8 ;  /* 0x0000380801007387 */ /* 0x0001e20000100a00 */
[----:B------:R-:W-:Y:S01]  /*12820*/  UIADD3 UR40, UR4, 0x804, URZ ;  /* 0x0000080404287890 */ /* 0x000fe2000fffe03f */
[----:B------:R-:W-:Y:S01]  /*12830*/  CS2R R148, SRZ ;  /* 0x0000000000947805 */ /* 0x000fe2000001ff00 */
[----:B------:R-:W-:Y:S01]  /*12840*/  UIADD3 UR36, UR4, 0x806, URZ ;  /* 0x0000080604247890 */ /* 0x000fe2000fffe03f */
[----:B------:R-:W-:Y:S01]  /*12850*/  CS2R R146, SRZ ;  /* 0x0000000000927805 */ /* 0x000fe2000001ff00 */
        /* <DEDUP_REMOVED lines=8> */
[----:B-----5:R-:W-:Y:S01]  /*128e0*/  CS2R R144, SRZ ;  /* 0x0000000000907805 */ /* 0x020fe2000001ff00 */
[----:B0-----:R-:W-:Y:S01]  /*128f0*/  IMAD.U32 R8, RZ, RZ, UR8 ;  /* 0x00000008ff087e24 */ /* 0x001fe2000f8e00ff */
[----:B------:R-:W-:Y:S01]  /*12900*/  CS2R R142, SRZ ;  /* 0x00000000008e7805 */ /* 0x000fe2000001ff00 */
[----:B------:R-:W-:Y:S01]  /*12910*/  IMAD.U32 R9, RZ, RZ, UR9 ;  /* 0x00000009ff097e24 */ /* 0x000fe2000f8e00ff */
[----:B------:R-:W-:-:S02]  /*12920*/  CS2R R140, SRZ ;  /* 0x00000000008c7805 */ /* 0x000fc4000001ff00 */
[----:B------:R-:W-:Y:S02]  /*12930*/  CS2R R138, SRZ ;  /* 0x00000000008a7805 */ /* 0x000fe4000001ff00 */
[----:B------:R-:W-:Y:S02]  /*12940*/  CS2R R136, SRZ ;  /* 0x0000000000887805 */ /* 0x000fe4000001ff00 */
[----:B------:R-:W-:Y:S01]  /*12950*/  CS2R R134, SRZ ;  /* 0x0000000000867805 */ /* 0x000fe2000001ff00 */
[----:B------:R0:W-:Y:S01]  /*12960*/  STL.64 [R1+0x30], R8 ;  /* 0x0000300801007387 */ /* 0x0001e20000100a00 */
        /* <DEDUP_REMOVED lines=9> */
[----:B------:R-:W-:-:S02]  /*12a00*/  WARPGROUP.DEPBAR.LE gsb0, 0x0 ;  /* 0x00008000000079c5 */ /* 0x000fc40000010000 */
        /* <DEDUP_REMOVED lines=48> */
[----:B0-----:R-:W-:Y:S01]  /*12d10*/  IMAD.U32 R8, RZ, RZ, UR8 ;  /* 0x00000008ff087e24 */ /* 0x001fe2000f8e00ff */
[----:B------:R-:W-:Y:S01]  /*12d20*/  ULDC UR4, c[0x0][0x9d8] ;  /* 0x0002760000047ab9 */ /* 0x000fe20000000800 */
        /* <DEDUP_REMOVED lines=22> */
[----:B------:R0:W-:Y:S02]  /*12e90*/  STL.64 [R1], R8 ;  /* 0x0000000801007387 */ /* 0x0001e40000100a00 */
[----:B------:R-:W-:Y:S01]  /*12ea0*/  R2UR UR46, R6 ;  /* 0x00000000062e72ca */ /* 0x000fe200000e0000 */
[----:B------:R-:W-:Y:S01]  /*12eb0*/  VIADD R6, R2, 0x804 ;  /* 0x0000080402067836 */ /* 0x000fe20000000000 */
[----:B------:R-:W-:Y:S01]  /*12ec0*/  R2UR UR47, R7 ;  /* 0x00000000072f72ca */ /* 0x000fe200000e0000 */
[----:B------:R-:W-:-:S02]  /*12ed0*/  IMAD.MOV.U32 R7, RZ, RZ, 0x40000040 ;  /* 0x40000040ff077424 */ /* 0x000fc400078e00ff */
[----:B------:R-:W-:Y:S01]  /*12ee0*/  VIADD R2, R2, 0x806 ;  /* 0x0000080602027836 */ /* 0x000fe20000000000 */
[----:B------:R-:W-:Y:S02]  /*12ef0*/  R2UR UR42, R6 ;  /* 0x00000000062a72ca */ /* 0x000fe400000e0000 */
[----:B------:R-:W-:Y:S02]  /*12f00*/  R2UR UR43, R7 ;  /* 0x00000000072b72ca */ /* 0x000fe400000e0000 */
[----:B------:R-:W-:Y:S02]  /*12f10*/  R2UR UR38, R2 ;  /* 0x00000000022672ca */ /* 0x000fe400000e0000 */
[----:B------:R-:W1:Y:S02]  /*12f20*/  LDC R2, c[0x0][0x448] ;  /* 0x00011200ff027b82 */ /* 0x000e640000000800 */
[----:B-1----:R-:W-:Y:S01]  /*12f30*/  ISETP.NE.AND P2, PT, R2, 0x1, PT ;  /* 0x000000010200780c */ /* 0x002fe20003f45270 */
[----:B------:R-:W-:-:S12]  /*12f40*/  IMAD.IADD R2, R205, 0x1, R200 ;  /* 0x00000001cd027824 */ /* 0x000fd800078e02c8 */
[----:B0-----:R-:W0:Y:S02]  /*12f50*/  @P2 LDC R9, c[0x0][0x44c] ;  /* 0x00011300ff092b82 */ /* 0x001e240000000800 */
[----:B0-----:R-:W-:Y:S01]  /*12f60*/  @P2 IMAD.HI.U32 R9, R2, R9, RZ ;  /* 0x0000000902092227 */ /* 0x001fe200078e00ff */
        /* <DEDUP_REMOVED lines=15> */
[----:B------:R-:W-:Y:S01]  /*13060*/  ULDC UR42, c[0x0][0x988] ;  /* 0x00026200002a7ab9 */ /* 0x000fe20000000800 */
[----:B------:R-:W-:Y:S01]  /*13070*/  ULDC UR43, c[0x0][0x988] ;  /* 0x00026200002b7ab9 */ /* 0x000fe20000000800 */
[----:B------:R-:W-:Y:S02]  /*13080*/  WARPGROUP.DEPBAR.LE gsb0, 0x0 ;  /* 0x00008000000079c5 */ /* 0x000fe40000010000 */
[----:B------:R-:W-:-:S07]  /*13090*/  WARPGROUP.ARRIVE ;  /* 0x00000000000079c5 */ /* 0x000fce0000000000 */
[----:B------:R-:W-:Y:S01]  /*130a0*/  HGMMA.64x128x16.F32.BF16 R24, gdesc[UR36], R24, gsb0 ;  /* 0x01e00000241879f0 */ /* 0x000fe20008001818 */
[----:B------:R-:W-:Y:S01]  /*130b0*/  ULDC UR38, c[0x0][0x9d8] ;  /* 0x0002760000267ab9 */ /* 0x000fe20000000800 */
[----:B------:R-:W-:Y:S01]  /*130c0*/  ULDC UR39, c[0x0][0x9d8] ;  /* 0x0002760000277ab9 */ /* 0x000fe20000000800 */
        /* <DEDUP_REMOVED lines=14> */
[----:B0-----:R-:W0:Y:S01]  /*131b0*/  @P2 LDC R26, c[0x0][0x450] ;  /* 0x00011400ff1a2b82 */ /* 0x001e220000000800 */
        /* <DEDUP_REMOVED lines=23> */
[----:B0-----:R-:W-:Y:S01]  /*13330*/  @P2 SHF.R.U32.HI R2, RZ, R26, R9 ;  /* 0x0000001aff022219 */ /* 0x001fe20000011609 */
[----:B------:R-:W-:-:S02]  /*13340*/  IMAD.MOV.U32 R9, RZ, RZ, -0x80 ;  /* 0xffffff80ff097424 */ /* 0x000fc400078e00ff */
[----:B------:R-:W-:Y:S01]  /*13350*/  FMUL.FTZ R4, R24, UR4 ;  /* 0x0000000418047c20 */ /* 0x000fe20008410000 */
[----:B------:R-:W-:Y:S01]  /*13360*/  FMUL.FTZ R24, R40, UR4 ;  /* 0x0000000428187c20 */ /* 0x000fe20008410000 */
[----:B------:R-:W-:Y:S01]  /*13370*/  FMUL.FTZ R78, R78, UR4 ;  /* 0x000000044e4e7c20 */ /* 0x000fe20008410000 */
[----:B------:R-:W0:Y:S01]  /*13380*/  SHFL.IDX PT, R26, R2, 0x1, 0x1c1f ;  /* 0x003c1f00021a7f89 */ /* 0x000e2200000e0000 */
[----:B------:R-:W-:Y:S01]  /*13390*/  IMAD R9, R150, R9, 0x80 ;  /* 0x0000008096097424 */ /* 0x000fe200078e0209 */
[----:B------:R-:W4:Y:S01]  /*133a0*/  MUFU.TANH R35, R35 ;  /* 0x0000002300237308 */ /* 0x000f220000002400 */
[----:B------:R-:W-:Y:S01]  /*133b0*/  FMUL.FTZ R79, R79, UR4 ;  /* 0x000000044f4f7c20 */ /* 0x000fe20008410000 */
[----:B------:R-:W-:Y:S01]  /*133c0*/  FMUL.FTZ R82, R82, UR4 ;  /* 0x0000000452527c20 */ /* 0x000fe20008410000 */
[----:B------:R-:W-:Y:S02]  /*133d0*/  VIADD R21, R9, 0x1 ;  /* 0x0000000109157836 */ /* 0x000fe40000000000 */
[----:B------:R-:W-:Y:S01]  /*133e0*/  FMUL.FTZ R83, R83, UR4 ;  /* 0x0000000453537c20 */ /* 0x000fe20008410000 */
[----:B--2---:R-:W-:-:S02]  /*133f0*/  IMAD.IADD R31, R202, 0x1, R9 ;  /* 0x00000001ca1f7824 */ /* 0x004fc400078e0209 */
[----:B------:R-:W-:Y:S01]  /*13400*/  FMUL.FTZ R11, R36, UR4 ;  /* 0x00000004240b7c20 */ /* 0x000fe20008410000 */
[C---:B------:R-:W-:Y:S01]  /*13410*/  IMAD R21, R204.reuse, -0x2, R21 ;  /* 0xfffffffecc157824 */ /* 0x040fe200078e0215 */
[----:B------:R-:W2:Y:S01]  /*13420*/  MUFU.TANH R38, R38 ;  /* 0x0000002600267308 */ /* 0x000ea20000002400 */
[----:B------:R-:W-:Y:S02]  /*13430*/  IMAD R31, R204, -0x2, R31 ;  /* 0xfffffffecc1f7824 */ /* 0x000fe400078e021f */
[----:B------:R-:W-:Y:S01]  /*13440*/  FMUL.FTZ R86, R86, UR4 ;  /* 0x0000000456567c20 */ /* 0x000fe20008410000 */
[----:B------:R-:W-:Y:S01]  /*13450*/  FMUL.FTZ R87, R87, UR4 ;  /* 0x0000000457577c20 */ /* 0x000fe20008410000 */
[----:B------:R-:W-:Y:S01]  /*13460*/  IADD3 R108, -R201, R21, R202 ;  /* 0x00000015c96c7210 */ /* 0x000fe20007ffe1ca */
[----:B------:R-:W2:Y:S01]  /*13470*/  SHFL.IDX PT, R2, R2, RZ, 0x1c1f ;  /* 0x001c1fff02027589 */ /* 0x000ea200000e0000 */
[----:B------:R-:W-:Y:S01]  /*13480*/  FMUL.FTZ R3, R25, UR4 ;  /* 0x0000000419037c20 */ /* 0x000fe20008410000 */
[----:B------:R-:W-:Y:S01]  /*13490*/  FMUL.FTZ R7, R29, UR4 ;  /* 0x000000041d077c20 */ /* 0x000fe20008410000 */
[----:B------:R-:W2:Y:S01]  /*134a0*/  MUFU.TANH R39, R39 ;  /* 0x0000002700277308 */ /* 0x000ea20000002400 */
[----:B------:R-:W-:Y:S01]  /*134b0*/  FMUL.FTZ R12, R33, UR4 ;  /* 0x00000004210c7c20 */ /* 0x000fe20008410000 */
        /* <DEDUP_REMOVED lines=10> */
[----:B------:R-:W-:Y:S01]  /*13560*/  ISETP.GT.AND P4, PT, R9, 0x1, PT ;  /* 0x000000010900780c */ /* 0x000fe20003f84270 */
[----:B------:R-:W-:Y:S01]  /*13570*/  FMUL.FTZ R13, R57, UR4 ;  /* 0x00000004390d7c20 */ /* 0x000fe20008410000 */
[----:B------:R-:W-:Y:S01]  /*13580*/  ISETP.GT.AND P5, PT, R9, 0x8, PT ;  /* 0x000000080900780c */ /* 0x000fe20003fa4270 */
[----:B------:R-:W-:Y:S01]  /*13590*/  FMUL.FTZ R45, R61, UR4 ;  /* 0x000000043d2d7c20 */ /* 0x000fe20008410000 */
[----:B-1----:R-:W-:Y:S01]  /*135a0*/  FSEL R114, R114, -INF , P3 ;  /* 0xff80000072727808 */ /* 0x002fe20001800000 */
[----:B------:R-:W1:Y:S01]  /*135b0*/  MUFU.TANH R43, R43 ;  /* 0x0000002b002b7308 */ /* 0x000e620000002400 */
[----:B---3--:R-:W-:Y:S01]  /*135c0*/  FSEL R112, R27, -INF , P4 ;  /* 0xff8000001b707808 */ /* 0x008fe20002000000 */
[----:B------:R-:W-:Y:S01]  /*135d0*/  FMUL.FTZ R57, R65, UR4 ;  /* 0x0000000441397c20 */ /* 0x000fe20008410000 */
[----:B------:R-:W-:Y:S01]  /*135e0*/  ISETP.GT.AND P3, PT, R9, 0x9, PT ;  /* 0x000000090900780c */ /* 0x000fe20003f64270 */
[----:B------:R-:W-:Y:S01]  /*135f0*/  FMUL.FTZ R49, R69, UR4 ;  /* 0x0000000445317c20 */ /* 0x000fe20008410000 */
[----:B----4-:R-:W-:Y:S01]  /*13600*/  FSEL R110, R30, -INF , P5 ;  /* 0xff8000001e6e7808 */ /* 0x010fe20002800000 */
[----:B------:R-:W-:Y:S01]  /*13610*/  FMUL.FTZ R41, R81, UR4 ;  /* 0x0000000451297c20 */ /* 0x000fe20008410000 */
[----:B------:R-:W-:Y:S01]  /*13620*/  FMNMX.FTZ R21, R114, R112, !PT ;  /* 0x0000007072157209 */ /* 0x000fe20007810000 */
[----:B------:R-:W3:Y:S01]  /*13630*/  MUFU.TANH R46, R46 ;  /* 0x0000002e002e7308 */ /* 0x000ee20000002400 */
[----:B------:R-:W-:Y:S01]  /*13640*/  ISETP.GT.AND P4, PT, R9, 0x10, PT ;  /* 0x000000100900780c */ /* 0x000fe20003f84270 */
[----:B------:R-:W-:Y:S01]  /*13650*/  FMUL.FTZ R61, R85, UR4 ;  /* 0x00000004553d7c20 */ /* 0x000fe20008410000 */
[----:B------:R-:W-:Y:S01]  /*13660*/  FSEL R106, R106, -INF , P3 ;  /* 0xff8000006a6a7808 */ /* 0x000fe20001800000 */
[----:B------:R4:W-:Y:S01]  /*13670*/  @!P1 SYNCS.ARRIVE.TRANS64.RED.A1T0 RZ, [R0+URZ], RZ ;  /* 0x000000ff00ff99a7 */ /* 0x0009e2000810043f */
[----:B------:R-:W-:-:S02]  /*13680*/  FMNMX.FTZ R21, R110, R21, !PT ;  /* 0x000000156e157209 */ /* 0x000fc40007810000 */
[C---:B------:R-:W-:Y:S01]  /*13690*/  ISETP.GT.AND P3, PT, R9.reuse, 0x11, PT ;  /* 0x000000110900780c */ /* 0x040fe20003f64270 */
[----:B------:R-:W4:Y:S01]  /*136a0*/  MUFU.TANH R47, R47 ;  /* 0x0000002f002f7308 */ /* 0x000f220000002400 */
[----:B------:R-:W-:Y:S02]  /*136b0*/  FSEL R104, R34, -INF , P4 ;  /* 0xff80000022687808 */ /* 0x000fe40002000000 */
[----:B------:R-:W-:Y:S02]  /*136c0*/  FMNMX.FTZ R21, R106, R21, !PT ;  /* 0x000000156a157209 */ /* 0x000fe40007810000 */
[----:B------:R-:W-:Y:S02]  /*136d0*/  ISETP.GT.AND P4, PT, R9, 0x18, PT ;  /* 0x000000180900780c */ /* 0x000fe40003f84270 */
[----:B------:R-:W-:Y:S01]  /*136e0*/  FSEL R102, R35, -INF , P3 ;  /* 0xff80000023667808 */ /* 0x000fe20001800000 */
[----:B------:R-:W4:Y:S01]  /*136f0*/  MUFU.TANH R50, R50 ;  /* 0x0000003200327308 */ /* 0x000f220000002400 */
[----:B------:R-:W-:Y:S01]  /*13700*/  FMNMX.FTZ R21, R104, R21, !PT ;  /* 0x0000001568157209 */ /* 0x000fe20007810000 */
[----:B------:R-:W-:Y:S01]  /*13710*/  FMUL.FTZ R35, R60, UR4 ;  /* 0x000000043c237c20 */ /* 0x000fe20008410000 */
[----:B------:R-:W-:-:S02]  /*13720*/  ISETP.GT.AND P3, PT, R9, 0x19, PT ;  /* 0x000000190900780c */ /* 0x000fc40003f64270 */
[----:B--2---:R-:W-:Y:S02]  /*13730*/  FSEL R100, R38, -INF , P4 ;  /* 0xff80000026647808 */ /* 0x004fe40002000000 */
[----:B------:R-:W-:Y:S01]  /*13740*/  FMNMX.FTZ R21, R102, R21, !PT ;  /* 0x0000001566157209 */ /* 0x000fe20007810000 */
[----:B------:R-:W2:Y:S01]  /*13750*/  MUFU.TANH R51, R51 ;  /* 0x0000003300337308 */ /* 0x000ea20000002400 */
[----:B------:R-:W-:Y:S02]  /*13760*/  ISETP.GT.AND P4, PT, R9, 0x20, PT ;  /* 0x000000200900780c */ /* 0x000fe40003f84270 */
[----:B------:R-:W-:Y:S01]  /*13770*/  FSEL R98, R39, -INF , P3 ;  /* 0xff80000027627808 */ /* 0x000fe20001800000 */
[----:B------:R-:W-:Y:S01]  /*13780*/  FMUL.FTZ R39, R80, UR4 ;  /* 0x0000000450277c20 */ /* 0x000fe20008410000 */
[----:B------:R-:W-:Y:S02]  /*13790*/  FMNMX.FTZ R21, R100, R21, !PT ;  /* 0x0000001564157209 */ /* 0x000fe40007810000 */
[----:B------:R-:W-:Y:S01]  /*137a0*/  ISETP.GT.AND P3, PT, R9, 0x21, PT ;  /* 0x000000210900780c */ /* 0x000fe20003f64270 */
[----:B------:R-:W2:Y:S01]  /*137b0*/  MUFU.TANH R54, R54 ;  /* 0x0000003600367308 */ /* 0x000ea20000002400 */
[----:B0-----:R-:W-:-:S02]  /*137c0*/  FSEL R96, R42, -INF , P4 ;  /* 0xff8000002a607808 */ /* 0x001fc40002000000 */
[----:B------:R-:W-:Y:S02]  /*137d0*/  FMNMX.FTZ R21, R98, R21, !PT ;  /* 0x0000001562157209 */ /* 0x000fe40007810000 */
[----:B------:R-:W-:Y:S02]  /*137e0*/  ISETP.GT.AND P4, PT, R9, 0x28, PT ;  /* 0x000000280900780c */ /* 0x000fe40003f84270 */
[----:B-1----:R-:W-:Y:S01]  /*137f0*/  FSEL R94, R43, -INF , P3 ;  /* 0xff8000002b5e7808 */ /* 0x002fe20001800000 */
[----:B------:R-:W-:Y:S01]  /*13800*/  MUFU.TANH R55, R55 ;  /* 0x0000003700377308 */ /* 0x000fe20000002400 */
[----:B------:R-:W-:Y:S01]  /*13810*/  FMNMX.FTZ R21, R96, R21, !PT ;  /* 0x0000001560157209 */ /* 0x000fe20007810000 */
[----:B------:R-:W-:Y:S01]  /*13820*/  FMUL.FTZ R43, R77, UR4 ;  /* 0x000000044d2b7c20 */ /* 0x000fe20008410000 */
[----:B------:R-:W-:Y:S02]  /*13830*/  ISETP.GT.AND P3, PT, R9, 0x29, PT ;  /* 0x000000290900780c */ /* 0x000fe40003f64270 */
[----:B---3--:R-:W-:-:S02]  /*13840*/  FSEL R92, R46, -INF , P4 ;  /* 0xff8000002e5c7808 */ /* 0x008fc40002000000 */
[----:B------:R-:W-:Y:S01]  /*13850*/  FMNMX.FTZ R21, R94, R21, !PT ;  /* 0x000000155e157209 */ /* 0x000fe20007810000 */
[----:B------:R-:W0:Y:S01]  /*13860*/  MUFU.TANH R58, R58 ;  /* 0x0000003a003a7308 */ /* 0x000e220000002400 */
[----:B------:R-:W-:Y:S02]  /*13870*/  ISETP.GT.AND P4, PT, R9, 0x30, PT ;  /* 0x000000300900780c */ /* 0x000fe40003f84270 */
[----:B----4-:R-:W-:Y:S01]  /*13880*/  FSEL R90, R47, -INF , P3 ;  /* 0xff8000002f5a7808 */ /* 0x010fe20001800000 */
[----:B------:R-:W-:Y:S01]  /*13890*/  FMUL.FTZ R47, R68, UR4 ;  /* 0x00000004442f7c20 */ /* 0x000fe20008410000 */
[----:B------:R-:W-:Y:S01]  /*138a0*/  FMNMX.FTZ R27, R92, R21, !PT ;  /* 0x000000155c1b7209 */ /* 0x000fe20007810000 */
[----:B------:R-:W-:Y:S01]  /*138b0*/  FMUL.FTZ R21, R74, UR4 ;  /* 0x000000044a157c20 */ /* 0x000fe20008410000 */
[----:B------:R-:W-:Y:S01]  /*138c0*/  ISETP.GT.AND P3, PT, R9, 0x31, PT ;  /* 0x000000310900780c */ /* 0x000fe20003f64270 */
[----:B------:R-:W-:Y:S01]  /*138d0*/  MUFU.TANH R59, R59 ;  /* 0x0000003b003b7308 */ /* 0x000fe20000002400 */
[----:B------:R-:W-:-:S02]  /*138e0*/  FSEL R88, R50, -INF , P4 ;  /* 0xff80000032587808 */ /* 0x000fc40002000000 */
[----:B------:R-:W-:Y:S02]  /*138f0*/  FMNMX.FTZ R27, R90, R27, !PT ;  /* 0x0000001b5a1b7209 */ /* 0x000fe40007810000 */
[----:B------:R-:W-:Y:S02]  /*13900*/  ISETP.GT.AND P4, PT, R9, 0x38, PT ;  /* 0x000000380900780c */ /* 0x000fe40003f84270 */
[----:B--2---:R-:W-:Y:S01]  /*13910*/  FSEL R74, R51, -INF , P3 ;  /* 0xff800000334a7808 */ /* 0x004fe20001800000 */
[----:B------:R-:W1:Y:S01]  /*13920*/  MUFU.TANH R26, R62 ;  /* 0x0000003e001a7308 */ /* 0x000e620000002400 */
[----:B------:R-:W-:Y:S01]  /*13930*/  FMNMX.FTZ R27, R88, R27, !PT ;  /* 0x0000001b581b7209 */ /* 0x000fe20007810000 */
[----:B------:R-:W-:Y:S01]  /*13940*/  FMUL.FTZ R51, R76, UR4 ;  /* 0x000000044c337c20 */ /* 0x000fe20008410000 */
        /* <DEDUP_REMOVED lines=15> */
[----:B0-----:R-:W-:Y:S01]  /*13a40*/  FSEL R66, R55, -INF , P3 ;  /* 0xff80000037427808 */ /* 0x001fe20001800000 */
[----:B------:R-:W-:Y:S01]  /*13a50*/  FMUL.FTZ R55, R73, UR4 ;  /* 0x0000000449377c20 */ /* 0x000fe20008410000 */
[----:B------:R-:W-:Y:S02]  /*13a60*/  ISETP.GT.AND P3, PT, R9, 0x41, PT ;  /* 0x000000410900780c */ /* 0x000fe40003f64270 */
[----:B------:R-:W-:Y:S02]  /*13a70*/  FMNMX.FTZ R27, R66, R27, !PT ;  /* 0x0000001b421b7209 */ /* 0x000fe40007810000 */
[----:B------:R-:W-:Y:S01]  /*13a80*/  FSEL R58, R59, -INF , P3 ;  /* 0xff8000003b3a7808 */ /* 0x000fe20001800000 */
[----:B------:R-:W0:Y:S01]  /*13a90*/  MUFU.TANH R52, R71 ;  /* 0x0000004700347308 */ /* 0x000e220000002400 */
[----:B------:R-:W-:Y:S01]  /*13aa0*/  FMNMX.FTZ R27, R62, R27, !PT ;  /* 0x0000001b3e1b7209 */ /* 0x000fe20007810000 */
[----:B------:R-:W-:Y:S01]  /*13ab0*/  FMUL.FTZ R59, R84, UR4 ;  /* 0x00000004543b7c20 */ /* 0x000fe20008410000 */
[----:B------:R-:W-:-:S02]  /*13ac0*/  ISETP.GT.AND P3, PT, R9, 0x49, PT ;  /* 0x000000490900780c */ /* 0x000fc40003f64270 */
[----:B------:R-:W-:Y:S02]  /*13ad0*/  FMNMX.FTZ R27, R58, R27, !PT ;  /* 0x0000001b3a1b7209 */ /* 0x000fe40007810000 */
[----:B---3--:R-:W-:Y:S01]  /*13ae0*/  FSEL R56, R56, -INF , P3 ;  /* 0xff80000038387808 */ /* 0x008fe20001800000 */
[----:B------:R-:W3:Y:S01]  /*13af0*/  MUFU.TANH R21, R21 ;  /* 0x0000001500157308 */ /* 0x000ee20000002400 */
[----:B------:R-:W-:Y:S02]  /*13b00*/  FMNMX.FTZ R27, R46, R27, !PT ;  /* 0x0000001b2e1b7209 */ /* 0x000fe40007810000 */
[C---:B------:R-:W-:Y:S02]  /*13b10*/  ISETP.GT.AND P3, PT, R9.reuse, 0x51, PT ;  /* 0x000000510900780c */ /* 0x040fe40003f64270 */
[----:B--2---:R-:W-:Y:S02]  /*13b20*/  FSEL R48, R48, -INF , P4 ;  /* 0xff80000030307808 */ /* 0x004fe40002000000 */
[----:B------:R-:W-:Y:S01]  /*13b30*/  FMNMX.FTZ R27, R56, R27, !PT ;  /* 0x0000001b381b7209 */ /* 0x000fe20007810000 */
[----:B------:R-:W2:Y:S01]  /*13b40*/  MUFU.TANH R40, R75 ;  /* 0x0000004b00287308 */ /* 0x000ea20000002400 */
[----:B------:R-:W-:-:S02]  /*13b50*/  ISETP.GT.AND P4, PT, R9, 0x58, PT ;  /* 0x000000580900780c */ /* 0x000fc40003f84270 */
[----:B-1----:R-:W-:Y:S02]  /*13b60*/  FSEL R54, R67, -INF , P3 ;  /* 0xff80000043367808 */ /* 0x002fe40001800000 */
[----:B------:R-:W-:Y:S02]  /*13b70*/  FMNMX.FTZ R27, R48, R27, !PT ;  /* 0x0000001b301b7209 */ /* 0x000fe40007810000 */
[C---:B------:R-:W-:Y:S01]  /*13b80*/  ISETP.GT.AND P3, PT, R9.reuse, 0x59, PT ;  /* 0x000000590900780c */ /* 0x040fe20003f64270 */
[----:B------:R-:W1:Y:S01]  /*13b90*/  MUFU.TANH R42, R78 ;  /* 0x0000004e002a7308 */ /* 0x000e620000002400 */
[----:B------:R-:W-:Y:S02]  /*13ba0*/  FSEL R44, R44, -INF , P4 ;  /* 0xff8000002c2c7808 */ /* 0x000fe40002000000 */
[----:B------:R-:W-:Y:S02]  /*13bb0*/  FMNMX.FTZ R27, R54, R27, !PT ;  /* 0x0000001b361b7209 */ /* 0x000fe40007810000 */
[----:B------:R-:W-:-:S02]  /*13bc0*/  ISETP.GT.AND P4, PT, R9, 0x60, PT ;  /* 0x000000600900780c */ /* 0x000fc40003f84270 */
[----:B0-----:R-:W-:Y:S01]  /*13bd0*/  FSEL R52, R52, -INF , P3 ;  /* 0xff80000034347808 */ /* 0x001fe20001800000 */
[----:B------:R-:W0:Y:S01]  /*13be0*/  MUFU.TANH R38, R79 ;  /* 0x0000004f00267308 */ /* 0x000e220000002400 */
[----:B------:R-:W-:Y:S02]  /*13bf0*/  FMNMX.FTZ R27, R44, R27, !PT ;  /* 0x0000001b2c1b7209 */ /* 0x000fe40007810000 */
[----:B------:R-:W-:Y:S02]  /*13c00*/  ISETP.GT.AND P3, PT, R9, 0x61, PT ;  /* 0x000000610900780c */ /* 0x000fe40003f64270 */
[----:B---3--:R-:W-:Y:S02]  /*13c10*/  FSEL R50, R21, -INF , P4 ;  /* 0xff80000015327808 */ /* 0x008fe40002000000 */
[----:B------:R-:W-:Y:S01]  /*13c20*/  FMNMX.FTZ R27, R52, R27, !PT ;  /* 0x0000001b341b7209 */ /* 0x000fe20007810000 */
[----:B------:R-:W3:Y:S01]  /*13c30*/  MUFU.TANH R26, R82 ;  /* 0x00000052001a7308 */ /* 0x000ee20000002400 */
[----:B------:R-:W-:-:S02]  /*13c40*/  ISETP.GT.AND P4, PT, R9, 0x68, PT ;  /* 0x000000680900780c */ /* 0x000fc40003f84270 */
[----:B--2---:R-:W-:Y:S02]  /*13c50*/  FSEL R40, R40, -INF , P3 ;  /* 0xff80000028287808 */ /* 0x004fe40001800000 */
[----:B------:R-:W-:Y:S02]  /*13c60*/  FMNMX.FTZ R27, R50, R27, !PT ;  /* 0x0000001b321b7209 */ /* 0x000fe40007810000 */
[C---:B------:R-:W-:Y:S01]  /*13c70*/  ISETP.GT.AND P3, PT, R9.reuse, 0x69, PT ;  /* 0x000000690900780c */ /* 0x040fe20003f64270 */
[----:B------:R-:W2:Y:S01]  /*13c80*/  MUFU.TANH R36, R83 ;  /* 0x0000005300247308 */ /* 0x000ea20000002400 */
[----:B-1----:R-:W-:Y:S02]  /*13c90*/  FSEL R42, R42, -INF , P4 ;  /* 0xff8000002a2a7808 */ /* 0x002fe40002000000 */
[----:B------:R-:W-:Y:S02]  /*13ca0*/  FMNMX.FTZ R27, R40, R27, !PT ;  /* 0x0000001b281b7209 */ /* 0x000fe40007810000 */
[----:B------:R-:W-:-:S02]  /*13cb0*/  ISETP.GT.AND P4, PT, R9, 0x70, PT ;  /* 0x000000700900780c */ /* 0x000fc40003f84270 */
[----:B0-----:R-:W-:Y:S01]  /*13cc0*/  FSEL R38, R38, -INF , P3 ;  /* 0xff80000026267808 */ /* 0x001fe20001800000 */
[----:B------:R-:W0:Y:S01]  /*13cd0*/  MUFU.TANH R34, R86 ;  /* 0x0000005600227308 */ /* 0x000e220000002400 */
[----:B------:R-:W-:Y:S02]  /*13ce0*/  FMNMX.FTZ R27, R42, R27, !PT ;  /* 0x0000001b2a1b7209 */ /* 0x000fe40007810000 */
[C---:B------:R-:W-:Y:S02]  /*13cf0*/  ISETP.GT.AND P3, PT, R9.reuse, 0x71, PT ;  /* 0x000000710900780c */ /* 0x040fe40003f64270 */
[----:B---3--:R-:W-:Y:S02]  /*13d00*/  FSEL R26, R26, -INF , P4 ;  /* 0xff8000001a1a7808 */ /* 0x008fe40002000000 */
[----:B------:R-:W-:Y:S01]  /*13d10*/  FMNMX.FTZ R27, R38, R27, !PT ;  /* 0x0000001b261b7209 */ /* 0x000fe20007810000 */
[----:B------:R-:W1:Y:S01]  /*13d20*/  MUFU.TANH R30, R87 ;  /* 0x00000057001e7308 */ /* 0x000e620000002400 */
[----:B------:R-:W-:-:S02]  /*13d30*/  ISETP.GT.AND P4, PT, R9, 0x78, PT ;  /* 0x000000780900780c */ /* 0x000fc40003f84270 */
[----:B--2---:R-:W-:Y:S02]  /*13d40*/  FSEL R36, R36, -INF , P3 ;  /* 0xff80000024247808 */ /* 0x004fe40001800000 */
[----:B------:R-:W-:Y:S02]  /*13d50*/  FMNMX.FTZ R27, R26, R27, !PT ;  /* 0x0000001b1a1b7209 */ /* 0x000fe40007810000 */
[----:B------:R-:W-:Y:S01]  /*13d60*/  ISETP.GT.AND P3, PT, R9, 0x79, PT ;  /* 0x000000790900780c */ /* 0x000fe20003f64270 */
[----:B------:R-:W-:Y:S01]  /*13d70*/  MUFU.TANH R4, R4 ;  /* 0x0000000400047308 */ /* 0x000fe20000002400 */
[----:B0-----:R-:W-:Y:S01]  /*13d80*/  FSEL R34, R34, -INF , P4 ;  /* 0xff80000022227808 */ /* 0x001fe20002000000 */
[----:B------:R-:W-:Y:S01]  /*13d90*/  IMAD.U32 R9, RZ, RZ, UR5 ;  /* 0x00000005ff097e24 */ /* 0x000fe2000f8e00ff */
[----:B------:R-:W-:Y:S02]  /*13da0*/  FMNMX.FTZ R27, R36, R27, !PT ;  /* 0x0000001b241b7209 */ /* 0x000fe40007810000 */
[----:B------:R-:W-:-:S02]  /*13db0*/  ISETP.GT.AND P4, PT, R31, 0x1, PT ;  /* 0x000000011f00780c */ /* 0x000fc40003f84270 */
[----:B------:R-:W-:Y:S01]  /*13dc0*/  FMNMX.FTZ R27, R34, R27, !PT ;  /* 0x0000001b221b7209 */ /* 0x000fe20007810000 */
[----:B------:R-:W0:Y:S01]  /*13dd0*/  MUFU.TANH R3, R3 ;  /* 0x0000000300037308 */ /* 0x000e220000002400 */
[----:B-1----:R-:W-:-:S04]  /*13de0*/  FSEL R30, R30, -INF , P3 ;  /* 0xff8000001e1e7808 */ /* 0x002fc80001800000 */
[----:B------:R-:W-:-:S03]  /*13df0*/  FMNMX.FTZ R27, R30, R27, !PT ;  /* 0x0000001b1e1b7209 */ /* 0x000fc60007810000 */
[----:B------:R-:W1:Y:S02]  /*13e00*/  MUFU.TANH R6, R6 ;  /* 0x0000000600067308 */ /* 0x000e640000002400 */
[----:B------:R-:W2:Y:S06]  /*13e10*/  SHFL.BFLY PT, R60, R27, 0x2, 0x1f ;  /* 0x0c401f001b3c7f89 */ /* 0x000eac00000e0000 */
[----:B------:R-:W-:Y:S01]  /*13e20*/  MUFU.TANH R7, R7 ;  /* 0x0000000700077308 */ /* 0x000fe20000002400 */
[----:B0-----:R-:W-:Y:S02]  /*13e30*/  FSEL R3, R3, -INF , P4 ;  /* 0xff80000003037808 */ /* 0x001fe40002000000 */
[----:B------:R-:W-:-:S05]  /*13e40*/  ISETP.GT.AND P4, PT, R31, 0x10, PT ;  /* 0x000000101f00780c */ /* 0x000fca0003f84270 */
[----:B------:R-:W0:Y:S01]  /*13e50*/  MUFU.TANH R8, R8 ;  /* 0x0000000800087308 */ /* 0x000e220000002400 */
[----:B-1----:R-:W-:-:S07]  /*13e60*/  FSEL R64, R6, -INF , P5 ;  /* 0xff80000006407808 */ /* 0x002fce0002800000 */
[----:B------:R-:W-:Y:S01]  /*13e70*/  MUFU.TANH R12, R12 ;  /* 0x0000000c000c7308 */ /* 0x000fe20000002400 */
[----:B--2---:R-:W-:-:S05]  /*13e80*/  FMNMX.FTZ R60, R27, R60, !PT ;  /* 0x0000003c1b3c7209 */ /* 0x004fca0007810000 */
[----:B------:R-:W1:Y:S02]  /*13e90*/  SHFL.BFLY PT, R21, R60, 0x1, 0x1f ;  /* 0x0c201f003c157f89 */ /* 0x000e6400000e0000 */
[----:B------:R-:W2:Y:S01]  /*13ea0*/  MUFU.TANH R11, R11 ;  /* 0x0000000b000b7308 */ /* 0x000ea20000002400 */
[----:B0-----:R-:W-:Y:S02]  /*13eb0*/  FSEL R72, R8, -INF , P4 ;  /* 0xff80000008487808 */ /* 0x001fe40002000000 */
[----:B------:R-:W-:-:S05]  /*13ec0*/  ISETP.GT.AND P4, PT, R31, 0x18, PT ;  /* 0x000000181f00780c */ /* 0x000fca0003f84270 */
[----:B------:R-:W-:Y:S08]  /*13ed0*/  MUFU.TANH R15, R15 ;  /* 0x0000000f000f7308 */ /* 0x000ff00000002400 */
[----:B------:R-:W0:Y:S01]  /*13ee0*/  MUFU.TANH R24, R24 ;  /* 0x0000001800187308 */ /* 0x000e220000002400 */
[----:B--2---:R-:W-:Y:S02]  /*13ef0*/  FSEL R76, R11, -INF , P4 ;  /* 0xff8000000b4c7808 */ /* 0x004fe40002000000 */
[----:B------:R-:W-:-:S02]  /*13f00*/  ISETP.GT.AND P4, PT, R31, 0x20, PT ;  /* 0x000000201f00780c */ /* 0x000fc40003f84270 */
[----:B-1----:R-:W-:-:S03]  /*13f10*/  FMNMX.FTZ R21, R60, R21, !PT ;  /* 0x000000153c157209 */ /* 0x002fc60007810000 */
[----:B------:R-:W1:Y:S01]  /*13f20*/  MUFU.TANH R25, R25 ;  /* 0x0000001900197308 */ /* 0x000e620000002400 */
[C---:B------:R-:W-:Y:S01]  /*13f30*/  FSETP.NEU.FTZ.AND P3, PT, R21.reuse, -INF , PT ;  /* 0xff8000001500780b */ /* 0x040fe20003f7d000 */
[----:B------:R-:W-:-:S06]  /*13f40*/  FMUL.FTZ R27, R21, R9 ;  /* 0x00000009151b7220 */ /* 0x000fcc0000410000 */
[----:B------:R-:W2:Y:S01]  /*13f50*/  MUFU.TANH R28, R28 ;  /* 0x0000001c001c7308 */ /* 0x000ea20000002400 */
[----:B------:R-:W-:Y:S02]  /*13f60*/  FSEL R27, R27, RZ, P3 ;  /* 0x000000ff1b1b7208 */ /* 0x000fe40001800000 */
[C---:B------:R-:W-:Y:S02]  /*13f70*/  ISETP.GT.AND P3, PT, R31.reuse, RZ, PT ;  /* 0x000000ff1f00720c */ /* 0x040fe40003f64270 */
[----:B0-----:R-:W-:Y:S01]  /*13f80*/  FSEL R24, R24, -INF , P4 ;  /* 0xff80000018187808 */ /* 0x001fe20002000000 */
[-CC-:B------:R-:W-:Y:S01]  /*13f90*/  FFMA.FTZ R175, R92, R9.reuse, -R27.reuse ;  /* 0x000000095caf7223 */ /* 0x180fe2000001081b */
[----:B------:R-:W-:Y:S01]  /*13fa0*/  FSEL R60, R4, -INF , P3 ;  /* 0xff800000043c7808 */ /* 0x000fe20001800000 */
[----:B------:R-:W0:Y:S01]  /*13fb0*/  MUFU.TANH R29, R29 ;  /* 0x0000001d001d7308 */ /* 0x000e220000002400 */
[----:B------:R-:W-:Y:S01]  /*13fc0*/  ISETP.GT.AND P3, PT, R31, 0x9, PT ;  /* 0x000000091f00780c */ /* 0x000fe20003f64270 */
[--C-:B------:R-:W-:Y:S01]  /*13fd0*/  FFMA.FTZ R173, R96, R9, -R27.reuse ;  /* 0x0000000960ad7223 */ /* 0x100fe2000001081b */
[----:B------:R-:W-:Y:S01]  /*13fe0*/  FMNMX.FTZ R63, R60, R3, !PT ;  /* 0x000000033c3f7209 */ /* 0x000fe20007810000 */
[-CC-:B------:R-:W-:Y:S01]  /*13ff0*/  FFMA.FTZ R8, R98, R9.reuse, -R27.reuse ;  /* 0x0000000962087223 */ /* 0x180fe2000001081b */
[----:B------:R-:W-:Y:S01]  /*14000*/  FSEL R68, R7, -INF , P3 ;  /* 0xff80000007447808 */ /* 0x000fe20001800000 */
[--C-:B------:R-:W-:Y:S01]  /*14010*/  FFMA.FTZ R7, R94, R9, -R27.reuse ;  /* 0x000000095e077223 */ /* 0x100fe2000001081b */
[----:B------:R-:W-:Y:S01]  /*14020*/  FMNMX.FTZ R63, R64, R63, !PT ;  /* 0x0000003f403f7209 */ /* 0x000fe20007810000 */
[----:B------:R-:W3:Y:S01]  /*14030*/  MUFU.TANH R32, R32 ;  /* 0x0000002000207308 */ /* 0x000ee20000002400 */
[C---:B------:R-:W-:Y:S01]  /*14040*/  ISETP.GT.AND P3, PT, R31.reuse, 0x11, PT ;  /* 0x000000111f00780c */ /* 0x040fe20003f64270 */
[--C-:B------:R-:W-:Y:S01]  /*14050*/  FFMA.FTZ R169, R88, R9, -R27.reuse ;  /* 0x0000000958a97223 */ /* 0x100fe2000001081b */
[----:B------:R-:W-:Y:S01]  /*14060*/  FMNMX.FTZ R63, R68, R63, !PT ;  /* 0x0000003f443f7209 */ /* 0x000fe20007810000 */
[-CC-:B------:R-:W-:Y:S01]  /*14070*/  FFMA.FTZ R179, R100, R9.reuse, -R27.reuse ;  /* 0x0000000964b37223 */ /* 0x180fe2000001081b */
[----:B------:R-:W-:Y:S01]  /*14080*/  FSEL R12, R12, -INF , P3 ;  /* 0xff8000000c0c7808 */ /* 0x000fe20001800000 */
[--C-:B------:R-:W-:Y:S01]  /*14090*/  FFMA.FTZ R6, R102, R9, -R27.reuse ;  /* 0x0000000966067223 */ /* 0x100fe2000001081b */
[----:B------:R-:W-:Y:S01]  /*140a0*/  FMNMX.FTZ R63, R72, R63, !PT ;  /* 0x0000003f483f7209 */ /* 0x000fe20007810000 */
[----:B------:R-:W4:Y:S01]  /*140b0*/  MUFU.TANH R33, R33 ;  /* 0x0000002100217308 */ /* 0x000f220000002400 */
[----:B------:R-:W-:Y:S01]  /*140c0*/  ISETP.GT.AND P3, PT, R31, 0x19, PT ;  /* 0x000000191f00780c */ /* 0x000fe20003f64270 */
[--C-:B------:R-:W-:Y:S01]  /*140d0*/  FFMA.FTZ R177, R104, R9, -R27.reuse ;  /* 0x0000000968b17223 */ /* 0x100fe2000001081b */
[----:B------:R-:W-:Y:S01]  /*140e0*/  FMNMX.FTZ R63, R12, R63, !PT ;  /* 0x0000003f0c3f7209 */ /* 0x000fe20007810000 */
[-CC-:B------:R-:W-:Y:S01]  /*140f0*/  FFMA.FTZ R171, R70, R9.reuse, -R27.reuse ;  /* 0x0000000946ab7223 */ /* 0x180fe2000001081b */
[----:B------:R-:W-:Y:S01]  /*14100*/  FSEL R78, R15, -INF , P3 ;  /* 0xff8000000f4e7808 */ /* 0x000fe20001800000 */
[--C-:B------:R-:W-:Y:S01]  /*14110*/  FFMA.FTZ R4, R106, R9, -R27.reuse ;  /* 0x000000096a047223 */ /* 0x100fe2000001081b */
[----:B------:R-:W-:Y:S01]  /*14120*/  FMNMX.FTZ R63, R76, R63, !PT ;  /* 0x0000003f4c3f7209 */ /* 0x000fe20007810000 */
[----:B------:R-:W4:Y:S01]  /*14130*/  MUFU.TANH R20, R20 ;  /* 0x0000001400147308 */ /* 0x000f220000002400 */
[C---:B------:R-:W-:Y:S01]  /*14140*/  ISETP.GT.AND P3, PT, R31.reuse, 0x21, PT ;  /* 0x000000211f00780c */ /* 0x040fe20003f64270 */
[--C-:B------:R-:W-:Y:S01]  /*14150*/  FFMA.FTZ R183, R110, R9, -R27.reuse ;  /* 0x000000096eb77223 */ /* 0x100fe2000001081b */
[----:B------:R-:W-:Y:S01]  /*14160*/  FMNMX.FTZ R63, R78, R63, !PT ;  /* 0x0000003f4e3f7209 */ /* 0x000fe20007810000 */
[-CC-:B------:R-:W-:Y:S01]  /*14170*/  FFMA.FTZ R112, R112, R9.reuse, -R27.reuse ;  /* 0x0000000970707223 */ /* 0x180fe2000001081b */
[----:B------:R-:W-:Y:S01]  /*14180*/  ISETP.GT.AND P4, PT, R31, 0x28, PT ;  /* 0x000000281f00780c */ /* 0x000fe20003f84270 */
[--C-:B------:R-:W-:Y:S01]  /*14190*/  FFMA.FTZ R165, R62, R9, -R27.reuse ;  /* 0x000000093ea57223 */ /* 0x100fe2000001081b */
[----:B-1----:R-:W-:Y:S01]  /*141a0*/  FSEL R80, R25, -INF , P3 ;  /* 0xff80000019507808 */ /* 0x002fe20001800000 */
[----:B------:R-:W1:Y:S01]  /*141b0*/  MUFU.TANH R14, R14 ;  /* 0x0000000e000e7308 */ /* 0x000e620000002400 */
[----:B------:R-:W-:Y:S01]  /*141c0*/  FMNMX.FTZ R63, R24, R63, !PT ;  /* 0x0000003f183f7209 */ /* 0x000fe20007810000 */
[-CC-:B------:R-:W-:Y:S01]  /*141d0*/  FFMA.FTZ R181, R114, R9.reuse, -R27.reuse ;  /* 0x0000000972b57223 */ /* 0x180fe2000001081b */
[C---:B------:R-:W-:Y:S01]  /*141e0*/  ISETP.GT.AND P3, PT, R31.reuse, 0x29, PT ;  /* 0x000000291f00780c */ /* 0x040fe20003f64270 */
[-CC-:B------:R-:W-:Y:S01]  /*141f0*/  FFMA.FTZ R167, R46, R9.reuse, -R27.reuse ;  /* 0x000000092ea77223 */ /* 0x180fe2000001081b */
[----:B--2---:R-:W-:Y:S01]  /*14200*/  FSEL R28, R28, -INF , P4 ;  /* 0xff8000001c1c7808 */ /* 0x004fe20002000000 */
[--C-:B------:R-:W-:Y:S01]  /*14210*/  FFMA.FTZ R46, R56, R9, -R27.reuse ;  /* 0x00000009382e7223 */ /* 0x100fe2000001081b */
[----:B------:R-:W-:Y:S01]  /*14220*/  FMNMX.FTZ R63, R80, R63, !PT ;  /* 0x0000003f503f7209 */ /* 0x000fe20007810000 */
[----:B------:R-:W2:Y:S01]  /*14230*/  MUFU.TANH R10, R10 ;  /* 0x0000000a000a7308 */ /* 0x000ea20000002400 */
[----:B------:R-:W-:Y:S01]  /*14240*/  ISETP.GT.AND P4, PT, R31, 0x30, PT ;  /* 0x000000301f00780c */ /* 0x000fe20003f84270 */
[-CC-:B------:R-:W-:Y:S01]  /*14250*/  FFMA.FTZ R161, R48, R9.reuse, -R27.reuse ;  /* 0x0000000930a17223 */ /* 0x180fe2000001081b */
[----:B0-----:R-:W-:Y:S01]  /*14260*/  FSEL R82, R29, -INF , P3 ;  /* 0xff8000001d527808 */ /* 0x001fe20001800000 */
[--C-:B------:R-:W-:Y:S01]  /*14270*/  FFMA.FTZ R163, R44, R9, -R27.reuse ;  /* 0x000000092ca37223 */ /* 0x100fe2000001081b */
[----:B------:R-:W-:Y:S01]  /*14280*/  FMNMX.FTZ R63, R28, R63, !PT ;  /* 0x0000003f1c3f7209 */ /* 0x000fe20007810000 */
[-CC-:B------:R-:W-:Y:S01]  /*14290*/  FFMA.FTZ R153, R26, R9.reuse, -R27.reuse ;  /* 0x000000091a997223 */ /* 0x180fe2000001081b */
[C---:B------:R-:W-:Y:S01]  /*142a0*/  ISETP.GT.AND P3, PT, R31.reuse, 0x31, PT ;  /* 0x000000311f00780c */ /* 0x040fe20003f64270 */
[----:B------:R-:W0:Y:S01]  /*142b0*/  MUFU.TANH R13, R13 ;  /* 0x0000000d000d7308 */ /* 0x000e220000002400 */
[----:B---3--:R-:W-:Y:S01]  /*142c0*/  FSEL R32, R32, -INF , P4 ;  /* 0xff80000020207808 */ /* 0x008fe20002000000 */
[--C-:B------:R-:W-:Y:S01]  /*142d0*/  FFMA.FTZ R74, R74, R9, -R27.reuse ;  /* 0x000000094a4a7223 */ /* 0x100fe2000001081b */
[----:B------:R-:W-:Y:S01]  /*142e0*/  FMNMX.FTZ R63, R82, R63, !PT ;  /* 0x0000003f523f7209 */ /* 0x000fe20007810000 */
[-CC-:B------:R-:W-:Y:S01]  /*142f0*/  FFMA.FTZ R66, R66, R9.reuse, -R27.reuse ;  /* 0x0000000942427223 */ /* 0x180fe2000001081b */
[----:B------:R-:W-:Y:S01]  /*14300*/  ISETP.GT.AND P4, PT, R31, 0x38, PT ;  /* 0x000000381f00780c */ /* 0x000fe20003f84270 */
[--C-:B------:R-:W-:Y:S01]  /*14310*/  FFMA.FTZ R58, R58, R9, -R27.reuse ;  /* 0x000000093a3a7223 */ /* 0x100fe2000001081b */
[----:B----4-:R-:W-:Y:S01]  /*14320*/  FSEL R84, R33, -INF , P3 ;  /* 0xff80000021547808 */ /* 0x010fe20001800000 */
[----:B------:R-:W3:Y:S01]  /*14330*/  MUFU.TANH R35, R35 ;  /* 0x0000002300237308 */ /* 0x000ee20000002400 */
[----:B------:R-:W-:Y:S01]  /*14340*/  FMNMX.FTZ R63, R32, R63, !PT ;  /* 0x0000003f203f7209 */ /* 0x000fe20007810000 */
[-CC-:B------:R-:W-:Y:S01]  /*14350*/  FFMA.FTZ R48, R54, R9.reuse, -R27.reuse ;  /* 0x0000000936307223 */ /* 0x180fe2000001081b */
[C---:B------:R-:W-:Y:S01]  /*14360*/  ISETP.GT.AND P3, PT, R31.reuse, 0x39, PT ;  /* 0x000000391f00780c */ /* 0x040fe20003f64270 */
[-CC-:B------:R-:W-:Y:S01]  /*14370*/  FFMA.FTZ R44, R52, R9.reuse, -R27.reuse ;  /* 0x00000009342c7223 */ /* 0x180fe2000001081b */
[----:B------:R-:W-:Y:S01]  /*14380*/  FSEL R20, R20, -INF , P4 ;  /* 0xff80000014147808 */ /* 0x000fe20002000000 */
[--C-:B------:R-:W-:Y:S01]  /*14390*/  FFMA.FTZ R157, R50, R9, -R27.reuse ;  /* 0x00000009329d7223 */ /* 0x100fe2000001081b */
[----:B------:R-:W-:Y:S01]  /*143a0*/  FMNMX.FTZ R63, R84, R63, !PT ;  /* 0x0000003f543f7209 */ /* 0x000fe20007810000 */
[----:B------:R-:W4:Y:S01]  /*143b0*/  MUFU.TANH R45, R45 ;  /* 0x0000002d002d7308 */ /* 0x000f220000002400 */
[C---:B------:R-:W-:Y:S01]  /*143c0*/  ISETP.GT.AND P4, PT, R31.reuse, 0x40, PT ;  /* 0x000000401f00780c */ /* 0x040fe20003f84270 */
[-CC-:B------:R-:W-:Y:S01]  /*143d0*/  FFMA.FTZ R40, R40, R9.reuse, -R27.reuse ;  /* 0x0000000928287223 */ /* 0x180fe2000001081b */
[----:B-1----:R-:W-:Y:S01]  /*143e0*/  FSEL R86, R14, -INF , P3 ;  /* 0xff8000000e567808 */ /* 0x002fe20001800000 */
[--C-:B------:R-:W-:Y:S01]  /*143f0*/  FFMA.FTZ R159, R42, R9, -R27.reuse ;  /* 0x000000092a9f7223 */ /* 0x100fe2000001081b */
[----:B------:R-:W-:Y:S01]  /*14400*/  FMNMX.FTZ R63, R20, R63, !PT ;  /* 0x0000003f143f7209 */ /* 0x000fe20007810000 */
[-CC-:B------:R-:W-:Y:S01]  /*14410*/  FFMA.FTZ R38, R38, R9.reuse, -R27.reuse ;  /* 0x0000000926267223 */ /* 0x180fe2000001081b */
[C---:B------:R-:W-:Y:S01]  /*14420*/  ISETP.GT.AND P3, PT, R31.reuse, 0x41, PT ;  /* 0x000000411f00780c */ /* 0x040fe20003f64270 */
[----:B------:R-:W1:Y:S01]  /*14430*/  MUFU.TANH R53, R53 ;  /* 0x0000003500357308 */ /* 0x000e620000002400 */
[----:B--2---:R-:W-:Y:S01]  /*14440*/  FSEL R94, R10, -INF , P4 ;  /* 0xff8000000a5e7808 */ /* 0x004fe20002000000 */
[--C-:B------:R-:W-:Y:S01]  /*14450*/  FFMA.FTZ R10, R90, R9, -R27.reuse ;  /* 0x000000095a0a7223 */ /* 0x100fe2000001081b */
[----:B------:R-:W-:Y:S01]  /*14460*/  FMNMX.FTZ R63, R86, R63, !PT ;  /* 0x0000003f563f7209 */ /* 0x000fe20007810000 */
[-CC-:B------:R-:W-:Y:S01]  /*14470*/  FFMA.FTZ R26, R36, R9.reuse, -R27.reuse ;  /* 0x00000009241a7223 */ /* 0x180fe2000001081b */
[----:B------:R-:W-:Y:S01]  /*14480*/  ISETP.GT.AND P4, PT, R31, 0x48, PT ;  /* 0x000000481f00780c */ /* 0x000fe20003f84270 */
[--C-:B------:R-:W-:Y:S01]  /*14490*/  FFMA.FTZ R155, R34, R9, -R27.reuse ;  /* 0x00000009229b7223 */ /* 0x100fe2000001081b */
[----:B0-----:R-:W-:Y:S01]  /*144a0*/  FSEL R92, R13, -INF , P3 ;  /* 0xff8000000d5c7808 */ /* 0x001fe20001800000 */
[----:B------:R-:W0:Y:S01]  /*144b0*/  MUFU.TANH R57, R57 ;  /* 0x0000003900397308 */ /* 0x000e220000002400 */
[----:B------:R-:W-:Y:S01]  /*144c0*/  FMNMX.FTZ R63, R94, R63, !PT ;  /* 0x0000003f5e3f7209 */ /* 0x000fe20007810000 */
[----:B------:R-:W-:Y:S01]  /*144d0*/  FFMA.FTZ R30, R30, R9, -R27 ;  /* 0x000000091e1e7223 */ /* 0x000fe2000001081b */
[----:B------:R-:W-:-:S02]  /*144e0*/  ISETP.GT.AND P3, PT, R31, 0x49, PT ;  /* 0x000000491f00780c */ /* 0x000fc40003f64270 */
[----:B---3--:R-:W-:Y:S02]  /*144f0*/  FSEL R96, R35, -INF , P4 ;  /* 0xff80000023607808 */ /* 0x008fe40002000000 */
[----:B------:R-:W-:Y:S01]  /*14500*/  FMNMX.FTZ R63, R92, R63, !PT ;  /* 0x0000003f5c3f7209 */ /* 0x000fe20007810000 */
[----:B------:R-:W2:Y:S01]  /*14510*/  MUFU.TANH R47, R47 ;  /* 0x0000002f002f7308 */ /* 0x000ea20000002400 */
[----:B------:R-:W-:Y:S02]  /*14520*/  ISETP.GT.AND P4, PT, R31, 0x50, PT ;  /* 0x000000501f00780c */ /* 0x000fe40003f84270 */
[----:B----4-:R-:W-:Y:S02]  /*14530*/  FSEL R90, R45, -INF , P3 ;  /* 0xff8000002d5a7808 */ /* 0x010fe40001800000 */
[----:B------:R-:W-:Y:S02]  /*14540*/  FMNMX.FTZ R63, R96, R63, !PT ;  /* 0x0000003f603f7209 */ /* 0x000fe40007810000 */
[----:B------:R-:W-:Y:S01]  /*14550*/  ISETP.GT.AND P3, PT, R31, 0x51, PT ;  /* 0x000000511f00780c */ /* 0x000fe20003f64270 */
[----:B------:R-:W3:Y:S01]  /*14560*/  MUFU.TANH R49, R49 ;  /* 0x0000003100317308 */ /* 0x000ee20000002400 */
[----:B-1----:R-:W-:-:S02]  /*14570*/  FSEL R98, R53, -INF , P4 ;  /* 0xff80000035627808 */ /* 0x002fc40002000000 */
[----:B------:R-:W-:Y:S02]  /*14580*/  FMNMX.FTZ R63, R90, R63, !PT ;  /* 0x0000003f5a3f7209 */ /* 0x000fe40007810000 */
[----:B------:R-:W-:Y:S02]  /*14590*/  ISETP.GT.AND P4, PT, R31, 0x58, PT ;  /* 0x000000581f00780c */ /* 0x000fe40003f84270 */
[----:B0-----:R-:W-:Y:S01]  /*145a0*/  FSEL R88, R57, -INF , P3 ;  /* 0xff80000039587808 */ /* 0x001fe20001800000 */
[----:B------:R-:W0:Y:S01]  /*145b0*/  MUFU.TANH R37, R37 ;  /* 0x0000002500257308 */ /* 0x000e220000002400 */
[----:B------:R-:W-:Y:S02]  /*145c0*/  FMNMX.FTZ R63, R98, R63, !PT ;  /* 0x0000003f623f7209 */ /* 0x000fe40007810000 */
[----:B------:R-:W-:Y:S02]  /*145d0*/  ISETP.GT.AND P3, PT, R31, 0x59, PT ;  /* 0x000000591f00780c */ /* 0x000fe40003f64270 */
[----:B--2---:R-:W-:-:S02]  /*145e0*/  FSEL R100, R47, -INF , P4 ;  /* 0xff8000002f647808 */ /* 0x004fc40002000000 */
[----:B------:R-:W-:Y:S01]  /*145f0*/  FMNMX.FTZ R63, R88, R63, !PT ;  /* 0x0000003f583f7209 */ /* 0x000fe20007810000 */
[----:B------:R-:W1:Y:S01]  /*14600*/  MUFU.TANH R55, R55 ;  /* 0x0000003700377308 */ /* 0x000e620000002400 */
[----:B------:R-:W-:Y:S02]  /*14610*/  ISETP.GT.AND P4, PT, R31, 0x60, PT ;  /* 0x000000601f00780c */ /* 0x000fe40003f84270 */
[----:B---3--:R-:W-:Y:S02]  /*14620*/  FSEL R102, R49, -INF , P3 ;  /* 0xff80000031667808 */ /* 0x008fe40001800000 */
[----:B------:R-:W-:Y:S02]  /*14630*/  FMNMX.FTZ R63, R100, R63, !PT ;  /* 0x0000003f643f7209 */ /* 0x000fe40007810000 */
[----:B------:R-:W-:Y:S01]  /*14640*/  ISETP.GT.AND P3, PT, R31, 0x61, PT ;  /* 0x000000611f00780c */ /* 0x000fe20003f64270 */
[----:B------:R-:W2:Y:S01]  /*14650*/  MUFU.TANH R51, R51 ;  /* 0x0000003300337308 */ /* 0x000ea20000002400 */
[----:B0-----:R-:W-:-:S02]  /*14660*/  FSEL R104, R37, -INF , P4 ;  /* 0xff80000025687808 */ /* 0x001fc40002000000 */
[----:B------:R-:W-:Y:S02]  /*14670*/  FMNMX.FTZ R63, R102, R63, !PT ;  /* 0x0000003f663f7209 */ /* 0x000fe40007810000 */
[----:B------:R-:W-:Y:S02]  /*14680*/  ISETP.GT.AND P4, PT, R31, 0x68, PT ;  /* 0x000000681f00780c */ /* 0x000fe40003f84270 */
[----:B------:R-:W-:Y:S01]  /*14690*/  FMNMX.FTZ R63, R104, R63, !PT ;  /* 0x0000003f683f7209 */ /* 0x000fe20007810000 */
[----:B------:R-:W0:Y:S01]  /*146a0*/  MUFU.TANH R43, R43 ;  /* 0x0000002b002b7308 */ /* 0x000e220000002400 */
[----:B-1----:R-:W-:Y:S02]  /*146b0*/  FSEL R70, R55, -INF , P3 ;  /* 0xff80000037467808 */ /* 0x002fe40001800000 */
[----:B------:R-:W-:Y:S02]  /*146c0*/  ISETP.GT.AND P3, PT, R31, 0x69, PT ;  /* 0x000000691f00780c */ /* 0x000fe40003f64270 */
[----:B------:R-:W-:-:S03]  /*146d0*/  FMNMX.FTZ R63, R70, R63, !PT ;  /* 0x0000003f463f7209 */ /* 0x000fc60007810000 */
[----:B------:R-:W1:Y:S01]  /*146e0*/  MUFU.TANH R39, R39 ;  /* 0x0000002700277308 */ /* 0x000e620000002400 */
[----:B--2---:R-:W-:Y:S02]  /*146f0*/  FSEL R106, R51, -INF , P4 ;  /* 0xff800000336a7808 */ /* 0x004fe40002000000 */
[----:B------:R-:W-:Y:S02]  /*14700*/  ISETP.GT.AND P4, PT, R31, 0x70, PT ;  /* 0x000000701f00780c */ /* 0x000fe40003f84270 */
[----:B------:R-:W-:-:S03]  /*14710*/  FMNMX.FTZ R63, R106, R63, !PT ;  /* 0x0000003f6a3f7209 */ /* 0x000fc60007810000 */
[----:B------:R-:W2:Y:S01]  /*14720*/  MUFU.TANH R41, R41 ;  /* 0x0000002900297308 */ /* 0x000ea20000002400 */
[----:B0-----:R-:W-:Y:S02]  /*14730*/  FSEL R108, R43, -INF , P3 ;  /* 0xff8000002b6c7808 */ /* 0x001fe40001800000 */
[----:B------:R-:W-:Y:S01]  /*14740*/  ISETP.GT.AND P3, PT, R31, 0x71, PT ;  /* 0x000000711f00780c */ /* 0x000fe20003f64270 */
[----:B------:R-:W0:Y:S01]  /*14750*/  @P2 LDC R43, c[0x0][0x450] ;  /* 0x00011400ff2b2b82 */ /* 0x000e220000000800 */
[----:B------:R-:W-:-:S03]  /*14760*/  FMNMX.FTZ R63, R108, R63, !PT ;  /* 0x0000003f6c3f7209 */ /* 0x000fc60007810000 */
[----:B------:R-:W3:Y:S01]  /*14770*/  MUFU.TANH R59, R59 ;  /* 0x0000003b003b7308 */ /* 0x000ee20000002400 */
[----:B-1----:R-:W-:Y:S02]  /*14780*/  FSEL R110, R39, -INF , P4 ;  /* 0xff800000276e7808 */ /* 0x002fe40002000000 */
[----:B------:R-:W-:Y:S02]  /*14790*/  ISETP.GT.AND P4, PT, R31, 0x78, PT ;  /* 0x000000781f00780c */ /* 0x000fe40003f84270 */
[----:B------:R-:W-:-:S03]  /*147a0*/  FMNMX.FTZ R63, R110, R63, !PT ;  /* 0x0000003f6e3f7209 */ /* 0x000fc60007810000 */
[----:B------:R-:W1:Y:S01]  /*147b0*/  MUFU.TANH R61, R61 ;  /* 0x0000003d003d7308 */ /* 0x000e620000002400 */
[----:B--2---:R-:W-:Y:S02]  /*147c0*/  FSEL R62, R41, -INF , P3 ;  /* 0xff800000293e7808 */ /* 0x004fe40001800000 */
[----:B------:R-:W-:Y:S01]  /*147d0*/  ISETP.GT.AND P3, PT, R31, 0x79, PT ;  /* 0x000000791f00780c */ /* 0x000fe20003f64270 */
[----:B------:R-:W2:Y:S01]  /*147e0*/  @P2 LDC R41, c[0x0][0x44c] ;  /* 0x00011300ff292b82 */ /* 0x000ea20000000800 */
[----:B------:R-:W-:-:S03]  /*147f0*/  FMNMX.FTZ R63, R62, R63, !PT ;  /* 0x0000003f3e3f7209 */ /* 0x000fc60007810000 */
[----:B------:R3:W-:Y:S08]  /*14800*/  MUFU.EX2 R2, R112 ;  /* 0x0000007000027308 */ /* 0x0007f00000000800 */
[----:B------:R-:W4:Y:S01]  /*14810*/  MUFU.EX2 R181, R181 ;  /* 0x000000b500b57308 */ /* 0x000f220000000800 */
[----:B---3--:R-:W-:Y:S02]  /*14820*/  FSEL R112, R59, -INF , P4 ;  /* 0xff8000003b707808 */ /* 0x008fe40002000000 */
[----:B-1----:R-:W-:-:S02]  /*14830*/  FSEL R114, R61, -INF , P3 ;  /* 0xff8000003d727808 */ /* 0x002fc40001800000 */
[----:B------:R-:W-:-:S03]  /*14840*/  FMNMX.FTZ R63, R112, R63, !PT ;  /* 0x0000003f703f7209 */ /* 0x000fc60007810000 */
[----:B------:R1:W-:Y:S01]  /*14850*/  MUFU.EX2 R14, R7 ;  /* 0x00000007000e7308 */ /* 0x0003e20000000800 */
[----:B------:R-:W-:-:S05]  /*14860*/  FMNMX.FTZ R63, R114, R63, !PT ;  /* 0x0000003f723f7209 */ /* 0x000fca0007810000 */
[----:B------:R-:W3:Y:S02]  /*14870*/  SHFL.BFLY PT, R56, R63, 0x2, 0x1f ;  /* 0x0c401f003f387f89 */ /* 0x000ee400000e0000 */
[----:B------:R-:W0:Y:S08]  /*14880*/  MUFU.EX2 R183, R183 ;  /* 0x000000b700b77308 */ /* 0x000e300000000800 */
[----:B------:R-:W2:Y:S08]  /*14890*/  MUFU.EX2 R4, R4 ;  /* 0x0000000400047308 */ /* 0x000eb00000000800 */
[----:B------:R-:W2:Y:S01]  /*148a0*/  MUFU.EX2 R177, R177 ;  /* 0x000000b100b17308 */ /* 0x000ea20000000800 */
[----:B---3--:R-:W-:-:S07]  /*148b0*/  FMNMX.FTZ R56, R63, R56, !PT ;  /* 0x000000383f387209 */ /* 0x008fce0007810000 */
[----:B------:R-:W3:Y:S01]  /*148c0*/  MUFU.EX2 R6, R6 ;  /* 0x0000000600067308 */ /* 0x000ee20000000800 */
[----:B------:R-:W1:Y:S07]  /*148d0*/  SHFL.BFLY PT, R213, R56, 0x1, 0x1f ;  /* 0x0c201f0038d57f89 */ /* 0x000e6e00000e0000 */
[----:B------:R-:W3:Y:S08]  /*148e0*/  MUFU.EX2 R179, R179 ;  /* 0x000000b300b37308 */ /* 0x000ef00000000800 */
[----:B------:R-:W3:Y:S08]  /*148f0*/  MUFU.EX2 R8, R8 ;  /* 0x0000000800087308 */ /* 0x000ef00000000800 */
[----:B------:R-:W-:Y:S01]  /*14900*/  MUFU.EX2 R173, R173 ;  /* 0x000000ad00ad7308 */ /* 0x000fe20000000800 */
[----:B-1----:R-:W-:-:S04]  /*14910*/  FMNMX.FTZ R213, R56, R213, !PT ;  /* 0x000000d538d57209 */ /* 0x002fc80007810000 */
[C---:B------:R-:W-:Y:S01]  /*14920*/  FSETP.NEU.FTZ.AND P3, PT, R213.reuse, -INF , PT ;  /* 0xff800000d500780b */ /* 0x040fe20003f7d000 */
[----:B------:R-:W-:Y:S02]  /*14930*/  FMUL.FTZ R7, R213, R9 ;  /* 0x00000009d5077220 */ /* 0x000fe40000410000 */
[----:B------:R-:W-:Y:S03]  /*14940*/  MUFU.EX2 R175, R175 ;  /* 0x000000af00af7308 */ /* 0x000fe60000000800 */
[----:B------:R-:W-:-:S05]  /*14950*/  FSEL R7, R7, RZ, P3 ;  /* 0x000000ff07077208 */ /* 0x000fca0001800000 */
[----:B------:R-:W-:Y:S01]  /*14960*/  MUFU.EX2 R10, R10 ;  /* 0x0000000a000a7308 */ /* 0x000fe20000000800 */
[-CC-:B------:R-:W-:Y:S01]  /*14970*/  FFMA.FTZ R180, R60, R9.reuse, -R7.reuse ;  /* 0x000000093cb47223 */ /* 0x180fe20000010807 */
[-CC-:B------:R-:W-:Y:S01]  /*14980*/  FFMA.FTZ R11, R3, R9.reuse, -R7.reuse ;  /* 0x00000009030b7223 */ /* 0x180fe20000010807 */
[-CC-:B------:R-:W-:Y:S01]  /*14990*/  FFMA.FTZ R182, R64, R9.reuse, -R7.reuse ;  /* 0x0000000940b67223 */ /* 0x180fe20000010807 */
[-CC-:B------:R-:W-:Y:S01]  /*149a0*/  FFMA.FTZ R15, R12, R9.reuse, -R7.reuse ;  /* 0x000000090c0f7223 */ /* 0x180fe20000010807 */
[----:B----4-:R-:W-:Y:S01]  /*149b0*/  FADD.FTZ R12, R181, R2 ;  /* 0x00000002b50c7221 */ /* 0x010fe20000010000 */
[-CC-:B------:R-:W-:Y:S01]  /*149c0*/  FFMA.FTZ R13, R68, R9.reuse, -R7.reuse ;  /* 0x00000009440d7223 */ /* 0x180fe20000010807 */
[-CC-:B------:R-:W-:Y:S01]  /*149d0*/  FFMA.FTZ R176, R72, R9.reuse, -R7.reuse ;  /* 0x0000000948b07223 */ /* 0x180fe20000010807 */
[----:B------:R-:W-:Y:S01]  /*149e0*/  MUFU.EX2 R180, R180 ;  /* 0x000000b400b47308 */ /* 0x000fe20000000800 */
[----:B0-----:R-:W-:Y:S01]  /*149f0*/  FADD.FTZ R3, R183, R12 ;  /* 0x0000000cb7037221 */ /* 0x001fe20000010000 */
[-CC-:B------:R-:W-:Y:S01]  /*14a00*/  FFMA.FTZ R178, R76, R9.reuse, -R7.reuse ;  /* 0x000000094cb27223 */ /* 0x180fe20000010807 */
[-CC-:B------:R-:W-:Y:S01]  /*14a10*/  FFMA.FTZ R25, R78, R9.reuse, -R7.reuse ;  /* 0x000000094e197223 */ /* 0x180fe20000010807 */
[-C--:B------:R-:W-:Y:S01]  /*14a20*/  FFMA.FTZ R172, R24, R9.reuse, -R7 ;  /* 0x0000000918ac7223 */ /* 0x080fe20000010807 */
[----:B--2---:R-:W-:Y:S01]  /*14a30*/  FADD.FTZ R12, R4, R3 ;  /* 0x00000003040c7221 */ /* 0x004fe20000010000 */
[-CC-:B------:R-:W-:Y:S01]  /*14a40*/  FFMA.FTZ R170, R20, R9.reuse, -R7.reuse ;  /* 0x0000000914aa7223 */ /* 0x180fe20000010807 */
[-CC-:B------:R-:W-:Y:S01]  /*14a50*/  FFMA.FTZ R27, R80, R9.reuse, -R7.reuse ;  /* 0x00000009501b7223 */ /* 0x180fe20000010807 */
[----:B------:R-:W0:Y:S01]  /*14a60*/  MUFU.EX2 R11, R11 ;  /* 0x0000000b000b7308 */ /* 0x000e220000000800 */
[----:B------:R-:W-:Y:S01]  /*14a70*/  FADD.FTZ R3, R177, R12 ;  /* 0x0000000cb1037221 */ /* 0x000fe20000010000 */
[-CC-:B------:R-:W-:Y:S01]  /*14a80*/  FFMA.FTZ R174, R28, R9.reuse, -R7.reuse ;  /* 0x000000091cae7223 */ /* 0x180fe20000010807 */
[-CC-:B------:R-:W-:Y:S01]  /*14a90*/  FFMA.FTZ R29, R82, R9.reuse, -R7.reuse ;  /* 0x00000009521d7223 */ /* 0x180fe20000010807 */
[-C--:B------:R-:W-:Y:S01]  /*14aa0*/  FFMA.FTZ R168, R32, R9.reuse, -R7 ;  /* 0x0000000920a87223 */ /* 0x080fe20000010807 */
[----:B---3--:R-:W-:Y:S01]  /*14ab0*/  FADD.FTZ R12, R6, R3 ;  /* 0x00000003060c7221 */ /* 0x008fe20000010000 */
[--C-:B------:R-:W-:Y:S01]  /*14ac0*/  FFMA.FTZ R31, R84, R9, -R7.reuse ;  /* 0x00000009541f7223 */ /* 0x100fe20000010807 */
[----:B------:R-:W-:Y:S01]  /*14ad0*/  @P2 IMAD.HI.U32 R24, R200, R41, RZ ;  /* 0x00000029c8182227 */ /* 0x000fe200078e00ff */
[----:B------:R-:W1:Y:S03]  /*14ae0*/  MUFU.EX2 R182, R182 ;  /* 0x000000b600b67308 */ /* 0x000e660000000800 */
[----:B------:R-:W-:Y:S01]  /*14af0*/  FADD.FTZ R37, R179, R12 ;  /* 0x0000000cb3257221 */ /* 0x000fe20000010000 */
[-CC-:B------:R-:W-:Y:S01]  /*14b00*/  FFMA.FTZ R33, R86, R9.reuse, -R7.reuse ;  /* 0x0000000956217223 */ /* 0x180fe20000010807 */
[-CC-:B------:R-:W-:Y:S01]  /*14b10*/  FFMA.FTZ R164, R94, R9.reuse, -R7.reuse ;  /* 0x000000095ea47223 */ /* 0x180fe20000010807 */
[-C--:B------:R-:W-:Y:S01]  /*14b20*/  FFMA.FTZ R35, R92, R9.reuse, -R7 ;  /* 0x000000095c237223 */ /* 0x080fe20000010807 */
[----:B------:R-:W-:Y:S01]  /*14b30*/  FADD.FTZ R20, R8, R37 ;  /* 0x0000002508147221 */ /* 0x000fe20000010000 */
[-CC-:B------:R-:W-:Y:S01]  /*14b40*/  FFMA.FTZ R166, R96, R9.reuse, -R7.reuse ;  /* 0x0000000960a67223 */ /* 0x180fe20000010807 */
[----:B------:R-:W-:Y:S01]  /*14b50*/  FFMA.FTZ R37, R90, R9, -R7 ;  /* 0x000000095a257223 */ /* 0x000fe20000010807 */
[----:B------:R-:W2:Y:S01]  /*14b60*/  MUFU.EX2 R13, R13 ;  /* 0x0000000d000d7308 */ /* 0x000ea20000000800 */
[----:B0-----:R-:W-:Y:S01]  /*14b70*/  FADD.FTZ R3, R180, R11 ;  /* 0x0000000bb4037221 */ /* 0x001fe20000010000 */
[----:B------:R-:W-:Y:S01]  /*14b80*/  FADD.FTZ R39, R173, R20 ;  /* 0x00000014ad277221 */ /* 0x000fe20000010000 */
[----:B------:R-:W-:Y:S01]  /*14b90*/  IMAD.MOV.U32 R20, RZ, RZ, R200 ;  /* 0x000000ffff147224 */ /* 0x000fe200078e00c8 */
[----:B------:R-:W-:Y:S01]  /*14ba0*/  @P2 SHF.R.U32.HI R20, RZ, R43, R24 ;  /* 0x0000002bff142219 */ /* 0x000fe20000011618 */
[-CC-:B------:R-:W-:Y:S01]  /*14bb0*/  FFMA.FTZ R160, R98, R9.reuse, -R7.reuse ;  /* 0x0000000962a07223 */ /* 0x180fe20000010807 */
[-CC-:B------:R-:W-:Y:S01]  /*14bc0*/  FFMA.FTZ R100, R100, R9.reuse, -R7.reuse ;  /* 0x0000000964647223 */ /* 0x180fe20000010807 */
[-C--:B------:R-:W-:Y:S01]  /*14bd0*/  FFMA.FTZ R102, R102, R9.reuse, -R7 ;  /* 0x0000000966667223 */ /* 0x080fe20000010807 */
[----:B------:R-:W0:Y:S01]  /*14be0*/  MUFU.EX2 R176, R176 ;  /* 0x000000b000b07308 */ /* 0x000e220000000800 */
[----:B-1----:R-:W-:Y:S01]  /*14bf0*/  FADD.FTZ R12, R182, R3 ;  /* 0x00000003b60c7221 */ /* 0x002fe20000010000 */
[----:B------:R-:W-:Y:S01]  /*14c00*/  IADD3 R20, R20, R202, -R201 ;  /* 0x000000ca14147210 */ /* 0x000fe20007ffe8c9 */
[--C-:B------:R-:W-:Y:S01]  /*14c10*/  FFMA.FTZ R104, R104, R9, -R7.reuse ;  /* 0x0000000968687223 */ /* 0x100fe20000010807 */
[----:B------:R-:W-:Y:S01]  /*14c20*/  F2FP.BF16.F32.PACK_AB R181, R2, R181 ;  /* 0x000000b502b5723e */ /* 0x000fe200000010ff */
[-CC-:B------:R-:W-:Y:S01]  /*14c30*/  FFMA.FTZ R70, R70, R9.reuse, -R7.reuse ;  /* 0x0000000946467223 */ /* 0x180fe20000010807 */
[----:B------:R-:W-:Y:S01]  /*14c40*/  SHF.R.S32.HI R47, RZ, 0x1f, R20 ;  /* 0x0000001fff2f7819 */ /* 0x000fe20000011414 */
[-C--:B------:R-:W-:Y:S01]  /*14c50*/  FFMA.FTZ R106, R106, R9.reuse, -R7 ;  /* 0x000000096a6a7223 */ /* 0x080fe20000010807 */
[----:B------:R-:W1:Y:S01]  /*14c60*/  MUFU.EX2 R15, R15 ;  /* 0x0000000f000f7308 */ /* 0x000e620000000800 */
[----:B--2---:R-:W-:Y:S01]  /*14c70*/  FADD.FTZ R3, R13, R12 ;  /* 0x0000000c0d037221 */ /* 0x004fe20000010000 */
[----:B------:R-:W-:Y:S01]  /*14c80*/  FADD.FTZ R12, R14, R39 ;  /* 0x000000270e0c7221 */ /* 0x000fe20000010000 */
[-CC-:B------:R-:W-:Y:S01]  /*14c90*/  FFMA.FTZ R108, R108, R9.reuse, -R7.reuse ;  /* 0x000000096c6c7223 */ /* 0x180fe20000010807 */
[-CC-:B------:R-:W-:Y:S01]  /*14ca0*/  FFMA.FTZ R110, R110, R9.reuse, -R7.reuse ;  /* 0x000000096e6e7223 */ /* 0x180fe20000010807 */
[-CC-:B------:R-:W-:Y:S01]  /*14cb0*/  FFMA.FTZ R62, R62, R9.reuse, -R7.reuse ;  /* 0x000000093e3e7223 */ /* 0x180fe20000010807 */
[----:B------:R-:W-:Y:S01]  /*14cc0*/  FADD.FTZ R39, R175, R12 ;  /* 0x0000000caf277221 */ /* 0x000fe20000010000 */
[-C--:B------:R-:W-:Y:S01]  /*14cd0*/  FFMA.FTZ R112, R112, R9.reuse, -R7 ;  /* 0x0000000970707223 */ /* 0x080fe20000010807 */
[----:B------:R-:W2:Y:S01]  /*14ce0*/  MUFU.EX2 R178, R178 ;  /* 0x000000b200b27308 */ /* 0x000ea20000000800 */
[----:B0-----:R-:W-:Y:S01]  /*14cf0*/  FADD.FTZ R0, R176, R3 ;  /* 0x00000003b0007221 */ /* 0x001fe20000010000 */
[----:B------:R-:W-:Y:S01]  /*14d00*/  FADD.FTZ R12, R10, R39 ;  /* 0x000000270a0c7221 */ /* 0x000fe20000010000 */
[-CC-:B------:R-:W-:Y:S01]  /*14d10*/  FFMA.FTZ R39, R88, R9.reuse, -R7.reuse ;  /* 0x0000000958277223 */ /* 0x180fe20000010807 */
[----:B------:R-:W-:Y:S01]  /*14d20*/  FFMA.FTZ R114, R114, R9, -R7 ;  /* 0x0000000972727223 */ /* 0x000fe20000010807 */
[----:B------:R-:W-:-:S02]  /*14d30*/  LEA.HI R7, R47, R20, RZ, 0x7 ;  /* 0x000000142f077211 */ /* 0x000fc400078f38ff */
[----:B------:R-:W-:Y:S02]  /*14d40*/  CS2R R98, SRZ ;  /* 0x0000000000627805 */ /* 0x000fe4000001ff00 */
[----:B------:R-:W-:Y:S01]  /*14d50*/  F2FP.BF16.F32.PACK_AB R182, R13, R182 ;  /* 0x000000b60db6723e */ /* 0x000fe200000010ff */
[----:B------:R-:W0:Y:S01]  /*14d60*/  MUFU.EX2 R25, R25 ;  /* 0x0000001900197308 */ /* 0x000e220000000800 */
[----:B-1----:R-:W-:Y:S01]  /*14d70*/  FADD.FTZ R3, R15, R0 ;  /* 0x000000000f037221 */ /* 0x002fe20000010000 */
[----:B------:R-:W-:Y:S02]  /*14d80*/  F2FP.BF16.F32.PACK_AB R177, R6, R177 ;  /* 0x000000b106b1723e */ /* 0x000fe400000010ff */
[----:B------:R-:W-:Y:S02]  /*14d90*/  CS2R R96, SRZ ;  /* 0x0000000000607805 */ /* 0x000fe4000001ff00 */
[----:B------:R-:W-:Y:S02]  /*14da0*/  SHF.R.S32.HI R6, RZ, 0x7, R7 ;  /* 0x00000007ff067819 */ /* 0x000fe40000011407 */
[----:B------:R-:W-:-:S02]  /*14db0*/  CS2R R94, SRZ ;  /* 0x00000000005e7805 */ /* 0x000fc4000001ff00 */
[----:B------:R-:W-:Y:S02]  /*14dc0*/  F2FP.BF16.F32.PACK_AB R183, R4, R183 ;  /* 0x000000b704b7723e */ /* 0x000fe400000010ff */
[----:B------:R-:W-:Y:S01]  /*14dd0*/  CS2R R92, SRZ ;  /* 0x00000000005c7805 */ /* 0x000fe2000001ff00 */
[----:B------:R-:W1:Y:S01]  /*14de0*/  MUFU.EX2 R169, R169 ;  /* 0x000000a900a97308 */ /* 0x000e620000000800 */
[----:B--2---:R-:W-:Y:S01]  /*14df0*/  FADD.FTZ R0, R178, R3 ;  /* 0x00000003b2007221 */ /* 0x004fe20000010000 */
[----:B------:R-:W-:Y:S02]  /*14e00*/  F2FP.BF16.F32.PACK_AB R180, R11, R180 ;  /* 0x000000b40bb4723e */ /* 0x000fe400000010ff */
[----:B------:R-:W-:Y:S02]  /*14e10*/  CS2R R90, SRZ ;  /* 0x00000000005a7805 */ /* 0x000fe4000001ff00 */
[----:B------:R-:W-:Y:S02]  /*14e20*/  VIMNMX R6, RZ, R6, !PT ;  /* 0x00000006ff067248 */ /* 0x000fe40007fe0100 */
[----:B------:R-:W-:-:S02]  /*14e30*/  CS2R R88, SRZ ;  /* 0x0000000000587805 */ /* 0x000fc4000001ff00 */
        /* <DEDUP_REMOVED lines=8> */
[----:B------:R-:W-:-:S06]  /*14ec0*/  F2FP.BF16.F32.PACK_AB R178, R25, R178 ;  /* 0x000000b219b2723e */ /* 0x000fcc00000010ff */
        /* <DEDUP_REMOVED lines=74> */
[----:B------:R-:W-:Y:S02]  /*15370*/  F2FP.BF16.F32.PACK_AB R159, R38, R159 ;  /* 0x0000009f269f723e */ /* 0x000fe400000010ff */
[----:B--2---:R-:W-:-:S04]  /*15380*/  CS2R R102, SRZ ;  /* 0x0000000000667805 */ /* 0x004fc8000001ff00 */
        /* <DEDUP_REMOVED lines=11> */
[----:B------:R2:W3:Y:S01]  /*15440*/  MUFU.EX2 R45, R108 ;  /* 0x0000006c002d7308 */ /* 0x0004e20000000800 */
[C---:B0-----:R-:W-:Y:S01]  /*15450*/  FADD.FTZ R49, R43.reuse, R0 ;  /* 0x000000002b317221 */ /* 0x041fe20000010000 */
[----:B------:R-:W-:Y:S02]  /*15460*/  F2FP.BF16.F32.PACK_AB R156, R43, R104 ;  /* 0x000000682b9c723e */ /* 0x000fe400000010ff */
[----:B------:R-:W-:-:S04]  /*15470*/  CS2R R104, SRZ ;  /* 0x0000000000687805 */ /* 0x000fc8000001ff00 */
[----:B------:R-:W0:Y:S01]  /*15480*/  MUFU.EX2 R110, R110 ;  /* 0x0000006e006e7308 */ /* 0x000e220000000800 */
[----:B-1----:R-:W-:Y:S01]  /*15490*/  FADD.FTZ R0, R106, R49 ;  /* 0x000000316a007221 */ /* 0x002fe20000010000 */
[----:B--2---:R-:W-:-:S06]  /*154a0*/  CS2R R108, SRZ ;  /* 0x00000000006c7805 */ /* 0x004fcc000001ff00 */
[----:B------:R-:W1:Y:S01]  /*154b0*/  MUFU.EX2 R47, R62 ;  /* 0x0000003e002f7308 */ /* 0x000e620000000800 */
[C---:B---3--:R-:W-:Y:S01]  /*154c0*/  FADD.FTZ R13, R45.reuse, R0 ;  /* 0x000000002d0d7221 */ /* 0x048fe20000010000 */
        /* <DEDUP_REMOVED lines=8> */
[----:B------:R-:W-:-:S04]  /*15550*/  CS2R R110, SRZ ;  /* 0x00000000006e7805 */ /* 0x000fc8000001ff00 */
[----:B------:R1:W3:Y:S01]  /*15560*/  MUFU.EX2 R11, R114 ;  /* 0x00000072000b7308 */ /* 0x0002e20000000800 */
[----:B--2---:R-:W-:Y:S01]  /*15570*/  FADD.FTZ R4, R112, R13 ;  /* 0x0000000d70047221 */ /* 0x004fe20000010000 */
[----:B------:R-:W-:Y:S01]  /*15580*/  VIADD R13, R150, 0xfffffffe ;  /* 0xfffffffe960d7836 */ /* 0x000fe20000000000 */
[----:B------:R-:W-:-:S04]  /*15590*/  CS2R R150, SRZ ;  /* 0x0000000000967805 */ /* 0x000fc8000001ff00 */
[----:B------:R-:W-:Y:S01]  /*155a0*/  ISETP.GE.AND P3, PT, R13, R6, PT ;  /* 0x000000060d00720c */ /* 0x000fe20003f66270 */
[----:B------:R-:W2:Y:S01]  /*155b0*/  MUFU.EX2 R30, R30 ;  /* 0x0000001e001e7308 */ /* 0x000ea20000000800 */
[----:B0-----:R-:W-:Y:S01]  /*155c0*/  FADD.FTZ R3, R155, R2 ;  /* 0x000000029b037221 */ /* 0x001fe20000010000 */
[----:B------:R-:W-:Y:S01]  /*155d0*/  IMAD.MOV.U32 R2, RZ, RZ, 0x3f800000 ;  /* 0x3f800000ff027424 */ /* 0x000fe200078e00ff */
[----:B-1----:R-:W-:Y:S02]  /*155e0*/  CS2R R114, SRZ ;  /* 0x0000000000727805 */ /* 0x002fe4000001ff00 */
[C---:B---3--:R-:W-:Y:S01]  /*155f0*/  F2FP.BF16.F32.PACK_AB R154, R11.reuse, R112 ;  /* 0x000000700b9a723e */ /* 0x048fe200000010ff */
[----:B------:R-:W-:Y:S01]  /*15600*/  FADD.FTZ R4, R11, R4 ;  /* 0x000000040b047221 */ /* 0x000fe20000010000 */
[----:B------:R-:W-:Y:S01]  /*15610*/  CS2R R112, SRZ ;  /* 0x0000000000707805 */ /* 0x000fe2000001ff00 */
[C---:B--2---:R-:W-:Y:S01]  /*15620*/  FADD.FTZ R3, R30.reuse, R3 ;  /* 0x000000031e037221 */ /* 0x044fe20000010000 */
[----:B------:R-:W-:-:S03]  /*15630*/  F2FP.BF16.F32.PACK_AB R155, R30, R155 ;  /* 0x0000009b1e9b723e */ /* 0x000fc600000010ff */
[----:B------:R-:W-:Y:S05]  /*15640*/  @!P3 BRA `(.L_x_2875) ;  /* 0x0000003400acb947 */ /* 0x000fea0003800000 */
[----:B------:R-:W-:Y:S01]  /*15650*/  BSSY B1, `(.L_x_2875) ;  /* 0x000036a000017945 */ /* 0x000fe20003800000 */
[----:B------:R-:W-:Y:S02]  /*15660*/  IMAD.MOV.U32 R7, RZ, RZ, R21 ;  /* 0x000000ffff077224 */ /* 0x000fe400078e0015 */
[----:B------:R-:W-:Y:S02]  /*15670*/  IMAD.MOV.U32 R12, RZ, RZ, R213 ;  /* 0x000000ffff0c7224 */ /* 0x000fe400078e00d5 */
[----:B------:R-:W-:Y:S02]  /*15680*/  IMAD.MOV.U32 R15, RZ, RZ, R188 ;  /* 0x000000ffff0f7224 */ /* 0x000fe400078e00bc */
[----:B------:R-:W-:Y:S02]  /*15690*/  IMAD.MOV.U32 R20, RZ, RZ, R185 ;  /* 0x000000ffff147224 */ /* 0x000fe400078e00b9 */
[----:B------:R-:W-:Y:S02]  /*156a0*/  IMAD.MOV.U32 R0, RZ, RZ, 0x3f800000 ;  /* 0x3f800000ff007424 */ /* 0x000fe400078e00ff */
[----:B------:R-:W-:-:S07]  /*156b0*/  IMAD.MOV.U32 R151, RZ, RZ, RZ ;  /* 0x000000ffff977224 */ /* 0x000fce00078e00ff */
.L_x_2886:
[----:B------:R-:W-:-:S05]  /*156c0*/  VIADD R8, R20, 0x1 ;  /* 0x0000000114087836 */ /* 0x000fca0000000000 */
[----:B------:R-:W-:-:S04]  /*156d0*/  ISETP.NE.AND P3, PT, R8, 0x2, PT ;  /* 0x000000020800780c */ /* 0x000fc80003f65270 */
[----:B------:R-:W-:Y:S02]  /*156e0*/  SEL R188, RZ, 0x1, P3 ;  /* 0x00000001ffbc7807 */ /* 0x000fe40001800000 */
[----:B------:R-:W-:Y:S02]  /*156f0*/  SEL R185, R8, RZ, P3 ;  /* 0x000000ff08b97207 */ /* 0x000fe40001800000 */
[----:B------:R-:W-:Y:S01]  /*15700*/  LOP3.LUT R188, R15, R188, RZ, 0x3c, !PT ;  /* 0x000000bc0fbc7212 */ /* 0x000fe200078e3cff */
[----:B------:R-:W-:Y:S06]  /*15710*/  @!P0 BRA `(.L_x_2876) ;  /* 0x0000000000048947 */ /* 0x000fec0003800000 */
[----:B------:R-:W-:Y:S01]  /*15720*/  BPT.TRAP 0x1 ;  /* 0x000000040000795c */ /* 0x000fe20000300000 */
.L_x_2876:
[----:B------:R-:W-:Y:S01]  /*15730*/  IMAD R14, R185, 0x8, R16 ;  /* 0x00000008b90e7824 */ /* 0x000fe200078e0210 */
[----:B------:R-:W-:-:S04]  /*15740*/  SHF.L.U32 R11, R188, 0x1f, RZ ;  /* 0x0000001fbc0b7819 */ /* 0x000fc800000006ff */
[----:B------:R0:W1:Y:S01]  /*15750*/  SYNCS.PHASECHK.TRANS64.TRYWAIT P3, [R14+URZ+0x34830], R11 ;  /* 0x0348300b0e0075a7 */ /* 0x000062000806017f */
[----:B------:R-:W-:Y:S05]  /*15760*/  @!P0 BRA `(.L_x_2877) ;  /* 0x0000000000048947 */ /* 0x000fea0003800000 */
[----:B------:R-:W-:Y:S01]  /*15770*/  BPT.TRAP 0x1 ;  /* 0x000000040000795c */ /* 0x000fe20000300000 */
.L_x_2877:
[----:B------:R-:W-:Y:S01]  /*15780*/  BSSY B2, `(.L_x_2878) ;  /* 0x0000006000027945 */ /* 0x000fe20003800000 */
[----:B------:R-:W-:Y:S02]  /*15790*/  IMAD R8, R185, 0xc00, R5 ;  /* 0x00000c00b9087824 */ /* 0x000fe400078e0205 */
[----:B------:R-:W-:Y:S01]  /*157a0*/  IMAD.MOV.U32 R9, RZ, RZ, 0x40000040 ;  /* 0x40000040ff097424 */ /* 0x000fe200078e00ff */
[----:B-1----:R-:W-:Y:S06]  /*157b0*/  @P3 BRA `(.L_x_2879) ;  /* 0x0000000000083947 */ /* 0x002fec0003800000 */
[----:B------:R-:W1:Y:S02]  /*157c0*/  SYNCS.PHASECHK.TRANS64.TRYWAIT P3, [R14+URZ+0x34830], R11 ;  /* 0x0348300b0e0075a7 */ /* 0x000e64000806017f */
[----:B-1----:R-:W-:Y:S05]  /*157d0*/  @!P3 BRA `(.L_x_2880) ;  /* 0x0000011400d8b947 */ /* 0x002fea0003800000 */
.L_x_2879:
[----:B------:R-:W-:Y:S05]  /*157e0*/  BSYNC B2 ;  /* 0x0000000000027941 */ /* 0x000fea0003800000 */
.L_x_2878:
[----:B------:R-:W2:Y:S04]  /*157f0*/  LDL.64 R24, [R1+0x38] ;  /* 0x0000380001187983 */ /* 0x000ea80000100a00 */
[----:B------:R3:W-:Y:S04]  /*15800*/  STL.64 [R1+0x70], R12 ;  /* 0x0000700c01007387 */ /* 0x0007e80000100a00 */
[----:B---3--:R-:W3:Y:S04]  /*15810*/  LDL.64 R12, [R1+0x30] ;  /* 0x00003000010c7983 */ /* 0x008ee80000100a00 */
[----:B------:R4:W-:Y:S04]  /*15820*/  STL.64 [R1+0x68], R6 ;  /* 0x0000680601007387 */ /* 0x0009e80000100a00 */
[----:B----4-:R-:W4:Y:S01]  /*15830*/  LDL.64 R6, [R1+0x28] ;  /* 0x0000280001067983 */ /* 0x010f220000100a00 */
[----:B------:R-:W-:-:S02]  /*15840*/  R2UR UR6, R8 ;  /* 0x00000000080672ca */ /* 0x000fc400000e0000 */
[----:B------:R-:W-:Y:S01]  /*15850*/  R2UR UR7, R9 ;  /* 0x00000000090772ca */ /* 0x000fe200000e0000 */
[----:B------:R0:W-:Y:S04]  /*15860*/  STL.64 [R1+0x60], R4 ;  /* 0x0000600401007387 */ /* 0x0001e80000100a00 */
[----:B0-----:R-:W4:Y:S01]  /*15870*/  LDL.64 R4, [R1+0x18] ;  /* 0x0000180001047983 */ /* 0x001f220000100a00 */
[----:B------:R-:W-:Y:S02]  /*15880*/  VIADD R10, R8, 0x2 ;  /* 0x00000002080a7836 */ /* 0x000fe40000000000 */
[----:B-1----:R-:W-:Y:S01]  /*15890*/  IMAD.MOV.U32 R11, RZ, RZ, 0x40000040 ;  /* 0x40000040ff0b7424 */ /* 0x002fe200078e00ff */
[----:B--2---:R-:W-:Y:S02]  /*158a0*/  R2UR UR4, R24 ;  /* 0x00000000180472ca */ /* 0x004fe400000e0000 */
[----:B------:R-:W-:-:S02]  /*158b0*/  R2UR UR5, R25 ;  /* 0x00000000190572ca */ /* 0x000fc400000e0000 */
[----:B------:R-:W-:-:S11]  /*158c0*/  WARPGROUP.ARRIVE ;  /* 0x00000000000079c5 */ /* 0x000fd60000000000 */
[----:B------:R-:W-:Y:S01]  /*158d0*/  HGMMA.64x128x16.F32.BF16 R24, gdesc[UR4], RZ, !UPT, gsb0 ;  /* 0x01e00000041879f0 */ /* 0x000fe2000c0018ff */
[----:B------:R-:W-:Y:S02]  /*158e0*/  R2UR UR6, R10 ;  /* 0x000000000a0672ca */ /* 0x000fe400000e0000 */
[----:B------:R-:W-:Y:S02]  /*158f0*/  R2UR UR7, R11 ;  /* 0x000000000b0772ca */ /* 0x000fe400000e0000 */
[----:B---3--:R-:W-:Y:S02]  /*15900*/  R2UR UR4, R12 ;  /* 0x000000000c0472ca */ /* 0x008fe400000e0000 */
[----:B------:R-:W-:Y:S02]  /*15910*/  R2UR UR5, R13 ;  /* 0x000000000d0572ca */ /* 0x000fe400000e0000 */
[----:B------:R-:W2:Y:S01]  /*15920*/  LDL.64 R12, [R1+0x10] ;  /* 0x00001000010c7983 */ /* 0x000ea20000100a00 */
[----:B------:R-:W-:-:S02]  /*15930*/  VIADD R10, R8, 0x4 ;  /* 0x00000004080a7836 */ /* 0x000fc40000000000 */
[----:B------:R-:W-:Y:S01]  /*15940*/  IMAD.MOV.U32 R11, RZ, RZ, 0x40000040 ;  /* 0x40000040ff0b7424 */ /* 0x000fe200078e00ff */
[----:B------:R-:W-:Y:S02]  /*15950*/  WARPGROUP.DEPBAR.LE gsb0, 0x0 ;  /* 0x00008000000079c5 */ /* 0x000fe40000010000 */
[----:B------:R-:W-:-:S06]  /*15960*/  WARPGROUP.ARRIVE ;  /* 0x00000000000079c5 */ /* 0x000fcc0000000000 */
[----:B------:R-:W-:Y:S01]  /*15970*/  HGMMA.64x128x16.F32.BF16 R24, gdesc[UR4], R24, gsb0 ;  /* 0x01e00000041879f0 */ /* 0x000fe20008001818 */
[----:B------:R-:W-:Y:S02]  /*15980*/  R2UR UR6, R10 ;  /* 0x000000000a0672ca */ /* 0x000fe400000e0000 */
[----:B------:R-:W-:Y:S02]  /*15990*/  R2UR UR7, R11 ;  /* 0x000000000b0772ca */ /* 0x000fe400000e0000 */
[----:B----4-:R-:W-:Y:S02]  /*159a0*/  R2UR UR4, R6 ;  /* 0x00000000060472ca */ /* 0x010fe400000e0000 */
[----:B------:R-:W-:Y:S02]  /*159b0*/  R2UR UR5, R7 ;  /* 0x00000000070572ca */ /* 0x000fe400000e0000 */
[----:B------:R-:W3:Y:S01]  /*159c0*/  LDL.64 R6, [R1+0x8] ;  /* 0x0000080001067983 */ /* 0x000ee20000100a00 */
[----:B------:R-:W-:-:S02]  /*159d0*/  VIADD R10, R8, 0x6 ;  /* 0x00000006080a7836 */ /* 0x000fc40000000000 */
[----:B------:R-:W-:Y:S01]  /*159e0*/  IMAD.MOV.U32 R11, RZ, RZ, 0x40000040 ;  /* 0x40000040ff0b7424 */ /* 0x000fe200078e00ff */
[----:B------:R-:W-:Y:S02]  /*159f0*/  WARPGROUP.DEPBAR.LE gsb0, 0x0 ;  /* 0x00008000000079c5 */ /* 0x000fe40000010000 */
[----:B------:R-:W-:-:S06]  /*15a00*/  WARPGROUP.ARRIVE ;  /* 0x00000000000079c5 */ /* 0x000fcc0000000000 */
[----:B------:R-:W-:Y:S01]  /*15a10*/  HGMMA.64x128x16.F32.BF16 R24, gdesc[UR4], R24, gsb0 ;  /* 0x01e00000041879f0 */ /* 0x000fe20008001818 */
[----:B------:R-:W-:Y:S02]  /*15a20*/  R2UR UR6, R10 ;  /* 0x000000000a0672ca */ /* 0x000fe400000e0000 */
[----:B------:R-:W-:Y:S02]  /*15a30*/  R2UR UR7, R11 ;  /* 0x000000000b0772ca */ /* 0x000fe400000e0000 */
[----:B------:R-:W-:Y:S02]  /*15a40*/  R2UR UR4, R4 ;  /* 0x00000000040472ca */ /* 0x000fe400000e0000 */
[----:B------:R-:W-:Y:S02]  /*15a50*/  R2UR UR5, R5 ;  /* 0x00000000050572ca */ /* 0x000fe400000e0000 */
[----:B------:R-:W4:Y:S01]  /*15a60*/  LDL.64 R4, [R1] ;  /* 0x0000000001047983 */ /* 0x000f220000100a00 */
[----:B------:R-:W-:-:S02]  /*15a70*/  VIADD R10, R8, 0x400 ;  /* 0x00000400080a7836 */ /* 0x000fc40000000000 */
[----:B------:R-:W-:Y:S01]  /*15a80*/  IMAD.MOV.U32 R11, RZ, RZ, 0x40000040 ;  /* 0x40000040ff0b7424 */ /* 0x000fe200078e00ff */
[----:B------:R-:W-:Y:S02]  /*15a90*/  WARPGROUP.DEPBAR.LE gsb0, 0x0 ;  /* 0x00008000000079c5 */ /* 0x000fe40000010000 */
[----:B------:R-:W-:-:S06]  /*15aa0*/  WARPGROUP.ARRIVE ;  /* 0x00000000000079c5 */ /* 0x000fcc0000000000 */
[----:B------:R-:W-:Y:S01]  /*15ab0*/  HGMMA.64x128x16.F32.BF16 R24, gdesc[UR4], R24, gsb0 ;  /* 0x01e00000041879f0 */ /* 0x000fe20008001818 */
[----:B------:R-:W-:Y:S02]  /*15ac0*/  R2UR UR6, R10 ;  /* 0x000000000a0672ca */ /* 0x000fe400000e0000 */
[----:B------:R-:W-:Y:S02]  /*15ad0*/  R2UR UR7, R11 ;  /* 0x000000000b0772ca */ /* 0x000fe400000e0000 */
[----:B--2---:R-:W-:Y:S02]  /*15ae0*/  R2UR UR4, R12 ;  /* 0x000000000c0472ca */ /* 0x004fe400000e0000 */
[----:B------:R-:W-:Y:S01]  /*15af0*/  R2UR UR5, R13 ;  /* 0x000000000d0572ca */ /* 0x000fe200000e0000 */
[----:B------:R-:W-:Y:S01]  /*15b00*/  VIADD R10, R8, 0x402 ;  /* 0x00000402080a7836 */ /* 0x000fe20000000000 */
[----:B------:R0:W5:Y:S01]  /*15b10*/  LDL.LU.64 R12, [R1+0x70] ;  /* 0x00007000010c7983 */ /* 0x0001620000300a00 */
[----:B------:R-:W-:Y:S01]  /*15b20*/  IMAD.MOV.U32 R11, RZ, RZ, 0x40000040 ;  /* 0x40000040ff0b7424 */ /* 0x000fe200078e00ff */
[----:B------:R-:W-:-:S02]  /*15b30*/  WARPGROUP.DEPBAR.LE gsb0, 0x0 ;  /* 0x00008000000079c5 */ /* 0x000fc40000010000 */
[----:B------:R-:W-:-:S07]  /*15b40*/  WARPGROUP.ARRIVE ;  /* 0x00000000000079c5 */ /* 0x000fce0000000000 */
[----:B------:R-:W-:Y:S01]  /*15b50*/  HGMMA.64x128x16.F32.BF16 R24, gdesc[UR4], R24, gsb0 ;  /* 0x01e00000041879f0 */ /* 0x000fe20008001818 */
[----:B------:R-:W-:Y:S02]  /*15b60*/  R2UR UR6, R10 ;  /* 0x000000000a0672ca */ /* 0x000fe400000e0000 */
[----:B------:R-:W-:Y:S02]  /*15b70*/  R2UR UR7, R11 ;  /* 0x000000000b0772ca */ /* 0x000fe400000e0000 */
[----:B---3--:R-:W-:Y:S02]  /*15b80*/  R2UR UR4, R6 ;  /* 0x00000000060472ca */ /* 0x008fe400000e0000 */
        /* <DEDUP_REMOVED lines=9> */
[----:B----4-:R-:W-:Y:S02]  /*15c20*/  R2UR UR4, R4 ;  /* 0x00000000040472ca */ /* 0x010fe400000e0000 */
        /* <DEDUP_REMOVED lines=117> */
.L_x_2881:
[----:B------:R-:W-:Y:S01]  /*16380*/  SHF.L.U32 R0, R15, 0x1f, RZ ;  /* 0x0000001f0f007819 */ /* 0x000fe200000006ff */
[----:B------:R-:W-:-:S04]  /*16390*/  IMAD R15, R20, 0x8, R16 ;  /* 0x00000008140f7824 */ /* 0x000fc800078e0210 */
[----:B------:R0:W1:Y:S01]  /*163a0*/  SYNCS.PHASECHK.TRANS64.TRYWAIT P3, [R15+URZ+0x34850], R0 ;  /* 0x034850000f0075a7 */ /* 0x000062000806017f */
[----:B------:R-:W-:Y:S05]  /*163b0*/  @!P0 BRA `(.L_x_2882) ;  /* 0x0000000000048947 */ /* 0x000fea0003800000 */
[----:B------:R-:W-:Y:S01]  /*163c0*/  BPT.TRAP 0x1 ;  /* 0x000000040000795c */ /* 0x000fe20000300000 */
.L_x_2882:
[----:B------:R-:W-:Y:S04]  /*163d0*/  BSSY B2, `(.L_x_2883) ;  /* 0x0000004000027945 */ /* 0x000fe80003800000 */
[----:B-1----:R-:W-:Y:S05]  /*163e0*/  @P3 BRA `(.L_x_2884) ;  /* 0x0000000000083947 */ /* 0x002fea0003800000 */
[----:B------:R-:W1:Y:S02]  /*163f0*/  SYNCS.PHASECHK.TRANS64.TRYWAIT P3, [R15+URZ+0x34850], R0 ;  /* 0x034850000f0075a7 */ /* 0x000e64000806017f */
[----:B-1----:R-:W-:Y:S05]  /*16400*/  @!P3 BRA `(.L_x_2885) ;  /* 0x0000010800e0b947 */ /* 0x002fea0003800000 */
.L_x_2884:
[----:B------:R-:W-:Y:S05]  /*16410*/  BSYNC B2 ;  /* 0x0000000000027941 */ /* 0x000fea0003800000 */
.L_x_2883:
        /* <DEDUP_REMOVED lines=10> */
[----:B------:R-:W-:Y:S01]  /*164c0*/  FMUL.FTZ R25, R31, UR39 ;  /* 0x000000271f197c20 */ /* 0x000fe20008410000 */
        /* <DEDUP_REMOVED lines=14> */
[----:B------:R-:W-:Y:S01]  /*165b0*/  FMUL.FTZ R37, R43, UR39 ;  /* 0x000000272b257c20 */ /* 0x000fe20008410000 */
[----:B------:R-:W-:Y:S01]  /*165c0*/  FMUL.FTZ R43, R50, UR39 ;  /* 0x00000027322b7c20 */ /* 0x000fe20008410000 */
[----:B------:R-:W-:Y:S02]  /*165d0*/  IMAD.IADD R50, R205, 0x1, R200 ;  /* 0x00000001cd327824 */ /* 0x000fe400078e02c8 */
[----:B------:R-:W-:Y:S01]  /*165e0*/  FMUL.FTZ R46, R48, UR39 ;  /* 0x00000027302e7c20 */ /* 0x000fe20008410000 */
[----:B------:R-:W-:Y:S01]  /*165f0*/  FMUL.FTZ R48, R49, UR39 ;  /* 0x0000002731307c20 */ /* 0x000fe20008410000 */
[----:B------:R-:W-:Y:S01]  /*16600*/  FMUL.FTZ R49, R52, UR39 ;  /* 0x0000002734317c20 */ /* 0x000fe20008410000 */
[----:B------:R-:W-:Y:S01]  /*16610*/  IMAD.MOV.U32 R52, RZ, RZ, -0x80 ;  /* 0xffffff80ff347424 */ /* 0x000fe200078e00ff */
[----:B------:R-:W0:Y:S01]  /*16620*/  MUFU.TANH R0, R0 ;  /* 0x0000000000007308 */ /* 0x000e220000002400 */
[----:B------:R-:W-:Y:S01]  /*16630*/  FMUL.FTZ R2, R26, UR39 ;  /* 0x000000271a027c20 */ /* 0x000fe20008410000 */
[----:B------:R-:W-:Y:S01]  /*16640*/  FMUL.FTZ R26, R29, UR39 ;  /* 0x000000271d1a7c20 */ /* 0x000fe20008410000 */
[----:B-----5:R-:W-:Y:S01]  /*16650*/  IMAD R52, R13, R52, 0x1 ;  /* 0x000000010d347424 */ /* 0x020fe200078e0234 */
[----:B------:R-:W-:Y:S01]  /*16660*/  HGMMA.64x128x16.F32.BF16 R88, R180, gdesc[UR4].tnspB, R88, gsb0 ;  /* 0x41e00004b4587df0 */ /* 0x000fe20008001858 */
[----:B------:R-:W-:Y:S01]  /*16670*/  R2UR UR6, R10 ;  /* 0x000000000a0672ca */ /* 0x000fe200000e0000 */
[----:B------:R-:W-:Y:S01]  /*16680*/  VIADD R10, R8, 0x100 ;  /* 0x00000100080a7836 */ /* 0x000fe20000000000 */
[----:B------:R-:W-:Y:S01]  /*16690*/  R2UR UR7, R11 ;  /* 0x000000000b0772ca */ /* 0x000fe200000e0000 */
[----:B------:R-:W-:Y:S01]  /*166a0*/  IMAD.MOV.U32 R11, RZ, RZ, 0x40000040 ;  /* 0x40000040ff0b7424 */ /* 0x000fe200078e00ff */
[----:B------:R-:W-:Y:S01]  /*166b0*/  MUFU.TANH R9, R9 ;  /* 0x0000000900097308 */ /* 0x000fe20000002400 */
[----:B------:R-:W-:-:S02]  /*166c0*/  IMAD R52, R204, -0x2, R52 ;  /* 0xfffffffecc347824 */ /* 0x000fc400078e0234 */
[----:B------:R-:W-:Y:S01]  /*166d0*/  FMUL.FTZ R20, R27, UR39 ;  /* 0x000000271b147c20 */ /* 0x000fe20008410000 */
[----:B------:R-:W-:Y:S01]  /*166e0*/  FMUL.FTZ R27, R32, UR39 ;  /* 0x00000027201b7c20 */ /* 0x000fe20008410000 */
[----:B------:R-:W-:Y:S01]  /*166f0*/  FMUL.FTZ R32, R36, UR39 ;  /* 0x0000002724207c20 */ /* 0x000fe20008410000 */
[----:B------:R-:W-:Y:S01]  /*16700*/  FMUL.FTZ R36, R40, UR39 ;  /* 0x0000002728247c20 */ /* 0x000fe20008410000 */
[----:B------:R-:W-:Y:S01]  /*16710*/  IADD3 R52, -R201, R52, R202 ;  /* 0x00000034c9347210 */ /* 0x000fe20007ffe1ca */
        /* <DEDUP_REMOVED lines=40> */
[----:B------:R-:W-:Y:S01]  /*169a0*/  @!P1 VIADD R14, R14, 0x34840 ;  /* 0x000348400e0e9836 */ /* 0x000fe20000000000 */
[----:B------:R-:W-:Y:S01]  /*169b0*/  MUFU.TANH R34, R34 ;  /* 0x0000002200227308 */ /* 0x000fe20000002400 */
[----:B------:R-:W-:-:S03]  /*169c0*/  @!P1 VIADD R15, R15, 0x34860 ;  /* 0x000348600f0f9836 */ /* 0x000fc60000000000 */
[----:B------:R-:W-:Y:S02]  /*169d0*/  @!P1 PRMT R14, RZ, 0x654, R14 ;  /* 0x00000654ff0e9816 */ /* 0x000fe4000000000e */
[----:B------:R-:W-:Y:S02]  /*169e0*/  @!P1 PRMT R15, RZ, 0x654, R15 ;  /* 0x00000654ff0f9816 */ /* 0x000fe4000000000f */
[----:B------:R-:W4:Y:S08]  /*169f0*/  MUFU.TANH R36, R36 ;  /* 0x0000002400247308 */ /* 0x000f300000002400 */
[----:B------:R-:W-:Y:S08]  /*16a00*/  MUFU.TANH R38, R38 ;  /* 0x0000002600267308 */ /* 0x000ff00000002400 */
[----:B------:R-:W4:Y:S08]  /*16a10*/  MUFU.TANH R40, R40 ;  /* 0x0000002800287308 */ /* 0x000f300000002400 */
[----:B------:R-:W-:Y:S08]  /*16a20*/  MUFU.TANH R42, R42 ;  /* 0x0000002a002a7308 */ /* 0x000ff00000002400 */
[----:B------:R-:W4:Y:S08]  /*16a30*/  MUFU.TANH R46, R46 ;  /* 0x0000002e002e7308 */ /* 0x000f300000002400 */
[----:B------:R-:W-:Y:S08]  /*16a40*/  MUFU.TANH R48, R48 ;  /* 0x0000003000307308 */ /* 0x000ff00000002400 */
[----:B------:R-:W4:Y:S08]  /*16a50*/  MUFU.TANH R49, R49 ;  /* 0x0000003100317308 */ /* 0x000f300000002400 */
[----:B------:R-:W4:Y:S08]  /*16a60*/  MUFU.TANH R51, R51 ;  /* 0x0000003300337308 */ /* 0x000f300000002400 */
[----:B------:R-:W-:Y:S08]  /*16a70*/  MUFU.TANH R59, R59 ;  /* 0x0000003b003b7308 */ /* 0x000ff00000002400 */
[----:B------:R-:W-:Y:S08]  /*16a80*/  MUFU.TANH R60, R60 ;  /* 0x0000003c003c7308 */ /* 0x000ff00000002400 */
[----:B------:R-:W-:Y:S01]  /*16a90*/  MUFU.TANH R61, R61 ;  /* 0x0000003d003d7308 */ /* 0x000fe20000002400 */
[----:B------:R-:W-:-:S02]  /*16aa0*/  WARPGROUP.DEPBAR.LE gsb0, 0x0 ;  /* 0x00008000000079c5 */ /* 0x000fc40000010000 */
[----:B------:R-:W-:-:S05]  /*16ab0*/  WARPGROUP.ARRIVE ;  /* 0x00000000000079c5 */ /* 0x000fca0000000000 */
[----:B------:R-:W-:Y:S01]  /*16ac0*/  MUFU.TANH R64, R64 ;  /* 0x0000004000407308 */ /* 0x000fe20000002400 */
[----:B------:R-:W-:Y:S01]  /*16ad0*/  HGMMA.64x128x16.F32.BF16 R88, R176, gdesc[UR4].tnspB, R88, gsb0 ;  /* 0x41e00004b0587df0 */ /* 0x000fe20008001858 */
[----:B------:R-:W-:Y:S02]  /*16ae0*/  R2UR UR7, R11 ;  /* 0x000000000b0772ca */ /* 0x000fe400000e0000 */
[----:B------:R-:W0:Y:S01]  /*16af0*/  @P2 LDC R11, c[0x0][0x44c] ;  /* 0x00011300ff0b2b82 */ /* 0x000e220000000800 */
[----:B------:R-:W-:-:S03]  /*16b00*/  R2UR UR6, R10 ;  /* 0x000000000a0672ca */ /* 0x000fc600000e0000 */
[----:B------:R-:W-:Y:S04]  /*16b10*/  MUFU.TANH R65, R65 ;  /* 0x0000004100417308 */ /* 0x000fe80000002400 */
[----:B------:R-:W1:Y:S04]  /*16b20*/  @P2 LDC R10, c[0x0][0x450] ;  /* 0x00011400ff0a2b82 */ /* 0x000e680000000800 */
[----:B------:R-:W-:Y:S08]  /*16b30*/  MUFU.TANH R68, R68 ;  /* 0x0000004400447308 */ /* 0x000ff00000002400 */
[----:B------:R-:W-:Y:S01]  /*16b40*/  MUFU.TANH R69, R69 ;  /* 0x0000004500457308 */ /* 0x000fe20000002400 */
[----:B0-----:R-:W-:-:S07]  /*16b50*/  @P2 IMAD.HI.U32 R11, R50, R11, RZ ;  /* 0x0000000b320b2227 */ /* 0x001fce00078e00ff */
[----:B------:R-:W-:Y:S01]  /*16b60*/  MUFU.TANH R72, R72 ;  /* 0x0000004800487308 */ /* 0x000fe20000002400 */
[----:B-1----:R-:W-:Y:S01]  /*16b70*/  @P2 SHF.R.U32.HI R50, RZ, R10, R11 ;  /* 0x0000000aff322219 */ /* 0x002fe2000001160b */
[----:B------:R-:W-:Y:S02]  /*16b80*/  VIADD R10, R8, 0x180 ;  /* 0x00000180080a7836 */ /* 0x000fe40000000000 */
[----:B------:R-:W-:-:S04]  /*16b90*/  IMAD.MOV.U32 R11, RZ, RZ, 0x40000040 ;  /* 0x40000040ff0b7424 */ /* 0x000fc800078e00ff */
[----:B------:R-:W-:Y:S01]  /*16ba0*/  MUFU.TANH R73, R73 ;  /* 0x0000004900497308 */ /* 0x000fe20000002400 */
[----:B------:R-:W0:Y:S07]  /*16bb0*/  SHFL.IDX PT, R55, R50, RZ, 0x1c1f ;  /* 0x001c1fff32377589 */ /* 0x000e2e00000e0000 */
[----:B------:R-:W-:Y:S08]  /*16bc0*/  MUFU.TANH R76, R76 ;  /* 0x0000004c004c7308 */ /* 0x000ff00000002400 */
[----:B------:R-:W-:Y:S08]  /*16bd0*/  MUFU.TANH R77, R77 ;  /* 0x0000004d004d7308 */ /* 0x000ff00000002400 */
[----:B------:R-:W-:Y:S01]  /*16be0*/  MUFU.TANH R80, R80 ;  /* 0x0000005000507308 */ /* 0x000fe20000002400 */
[----:B0-----:R-:W-:-:S05]  /*16bf0*/  IMAD.IADD R55, R52, 0x1, R55 ;  /* 0x0000000134377824 */ /* 0x001fca00078e0237 */
[C---:B------:R-:W-:Y:S02]  /*16c00*/  ISETP.GT.AND P3, PT, R55.reuse, RZ, PT ;  /* 0x000000ff3700720c */ /* 0x040fe40003f64270 */
[C---:B------:R-:W-:Y:S01]  /*16c10*/  ISETP.GT.AND P4, PT, R55.reuse, 0x1, PT ;  /* 0x000000013700780c */ /* 0x040fe20003f84270 */
[----:B------:R-:W-:Y:S01]  /*16c20*/  MUFU.TANH R2, R2 ;  /* 0x0000000200027308 */ /* 0x000fe20000002400 */
[----:B------:R-:W-:Y:S02]  /*16c30*/  FSEL R0, R0, -INF , P3 ;  /* 0xff80000000007808 */ /* 0x000fe40001800000 */
[----:B------:R-:W-:-:S04]  /*16c40*/  ISETP.GT.AND P3, PT, R55, 0x8, PT ;  /* 0x000000083700780c */ /* 0x000fc80003f64270 */
[----:B------:R-:W-:Y:S01]  /*16c50*/  FSEL R24, R24, -INF , P3 ;  /* 0xff80000018187808 */ /* 0x000fe20001800000 */
[----:B------:R-:W-:Y:S01]  /*16c60*/  MUFU.TANH R20, R20 ;  /* 0x0000001400147308 */ /* 0x000fe20000002400 */
[----:B------:R-:W-:-:S04]  /*16c70*/  ISETP.GT.AND P3, PT, R55, 0x10, PT ;  /* 0x000000103700780c */ /* 0x000fc80003f64270 */
[----:B--2---:R-:W-:Y:S02]  /*16c80*/  FSEL R27, R27, -INF , P3 ;  /* 0xff8000001b1b7808 */ /* 0x004fe40001800000 */
[C---:B------:R-:W-:Y:S01]  /*16c90*/  ISETP.GT.AND P3, PT, R55.reuse, 0x18, PT ;  /* 0x000000183700780c */ /* 0x040fe20003f64270 */
[----:B------:R-:W-:Y:S03]  /*16ca0*/  MUFU.TANH R21, R21 ;  /* 0x0000001500157308 */ /* 0x000fe60000002400 */
[----:B---3--:R-:W-:Y:S02]  /*16cb0*/  FSEL R32, R32, -INF , P3 ;  /* 0xff80000020207808 */ /* 0x008fe40001800000 */
[----:B------:R-:W-:-:S03]  /*16cc0*/  ISETP.GT.AND P3, PT, R55, 0x20, PT ;  /* 0x000000203700780c */ /* 0x000fc60003f64270 */
[----:B------:R-:W-:Y:S01]  /*16cd0*/  MUFU.TANH R25, R25 ;  /* 0x0000001900197308 */ /* 0x000fe20000002400 */
[----:B----4-:R-:W-:Y:S02]  /*16ce0*/  FSEL R36, R36, -INF , P3 ;  /* 0xff80000024247808 */ /* 0x010fe40001800000 */
[----:B------:R-:W-:-:S04]  /*16cf0*/  ISETP.GT.AND P3, PT, R55, 0x28, PT ;  /* 0x000000283700780c */ /* 0x000fc80003f64270 */
[----:B------:R-:W-:Y:S01]  /*16d00*/  FSEL R40, R40, -INF , P3 ;  /* 0xff80000028287808 */ /* 0x000fe20001800000 */
[----:B------:R-:W-:Y:S01]  /*16d10*/  MUFU.TANH R28, R28 ;  /* 0x0000001c001c7308 */ /* 0x000fe20000002400 */
[----:B------:R-:W-:-:S04]  /*16d20*/  ISETP.GT.AND P3, PT, R55, 0x30, PT ;  /* 0x000000303700780c */ /* 0x000fc80003f64270 */
[----:B------:R-:W-:Y:S02]  /*16d30*/  FSEL R46, R46, -INF , P3 ;  /* 0xff8000002e2e7808 */ /* 0x000fe40001800000 */
[----:B------:R-:W-:Y:S01]  /*16d40*/  ISETP.GT.AND P3, PT, R55, 0x38, PT ;  /* 0x000000383700780c */ /* 0x000fe20003f64270 */
[----:B------:R-:W-:Y:S03]  /*16d50*/  MUFU.TANH R29, R29 ;  /* 0x0000001d001d7308 */ /* 0x000fe60000002400 */
[----:B------:R-:W-:Y:S02]  /*16d60*/  FSEL R49, R49, -INF , P3 ;  /* 0xff80000031317808 */ /* 0x000fe40001800000 */
[----:B------:R-:W-:-:S03]  /*16d70*/  ISETP.GT.AND P3, PT, R55, 0x40, PT ;  /* 0x000000403700780c */ /* 0x000fc60003f64270 */
[----:B------:R-:W-:Y:S08]  /*16d80*/  MUFU.TANH R31, R31 ;  /* 0x0000001f001f7308 */ /* 0x000ff00000002400 */
[----:B------:R-:W-:Y:S08]  /*16d90*/  MUFU.TANH R33, R33 ;  /* 0x0000002100217308 */ /* 0x000ff00000002400 */
[----:B------:R-:W-:Y:S01]  /*16da0*/  MUFU.TANH R35, R35 ;  /* 0x0000002300237308 */ /* 0x000fe20000002400 */
[----:B------:R-:W-:-:S02]  /*16db0*/  WARPGROUP.DEPBAR.LE gsb0, 0x0 ;  /* 0x00008000000079c5 */ /* 0x000fc40000010000 */
[----:B------:R-:W-:-:S05]  /*16dc0*/  WARPGROUP.ARRIVE ;  /* 0x00000000000079c5 */ /* 0x000fca0000000000 */
[----:B------:R-:W-:Y:S01]  /*16dd0*/  MUFU.TANH R37, R37 ;  /* 0x0000002500257308 */ /* 0x000fe20000002400 */
[----:B------:R-:W-:Y:S01]  /*16de0*/  HGMMA.64x128x16.F32.BF16 R88, R172, gdesc[UR4].tnspB, R88, gsb0 ;  /* 0x41e00004ac587df0 */ /* 0x000fe20008001858 */
[----:B------:R-:W-:Y:S01]  /*16df0*/  R2UR UR6, R10 ;  /* 0x000000000a0672ca */ /* 0x000fe200000e0000 */
[----:B------:R-:W-:Y:S01]  /*16e00*/  FMUL.FTZ R10, R56, UR39 ;  /* 0x00000027380a7c20 */ /* 0x000fe20008410000 */
[----:B------:R-:W-:-:S04]  /*16e10*/  FSEL R56, R9, -INF , P4 ;  /* 0xff80000009387808 */ /* 0x000fc80002000000 */
[----:B------:R-:W-:Y:S01]  /*16e20*/  MUFU.TANH R39, R39 ;  /* 0x0000002700277308 */ /* 0x000fe20000002400 */
[----:B------:R-:W-:Y:S02]  /*16e30*/  FMNMX.FTZ R9, R0, R12, !PT ;  /* 0x0000000c00097209 */ /* 0x000fe40007810000 */
[C---:B------:R-:W-:Y:S02]  /*16e40*/  ISETP.GT.AND P4, PT, R55.reuse, 0x9, PT ;  /* 0x000000093700780c */ /* 0x040fe40003f84270 */
[----:B------:R-:W-:Y:S02]  /*16e50*/  FMNMX.FTZ R9, R56, R9, !PT ;  /* 0x0000000938097209 */ /* 0x000fe40007810000 */
[----:B------:R-:W-:Y:S01]  /*16e60*/  FSEL R26, R26, -INF , P4 ;  /* 0xff8000001a1a7808 */ /* 0x000fe20002000000 */
[----:B------:R-:W0:Y:S01]  /*16e70*/  MUFU.TANH R10, R10 ;  /* 0x0000000a000a7308 */ /* 0x000e220000002400 */
[----:B------:R-:W-:Y:S02]  /*16e80*/  FMNMX.FTZ R9, R24, R9, !PT ;  /* 0x0000000918097209 */ /* 0x000fe40007810000 */
[----:B------:R-:W-:-:S02]  /*16e90*/  ISETP.GT.AND P4, PT, R55, 0x11, PT ;  /* 0x000000113700780c */ /* 0x000fc40003f84270 */
[----:B------:R-:W-:Y:S02]  /*16ea0*/  FMNMX.FTZ R9, R26, R9, !PT ;  /* 0x000000091a097209 */ /* 0x000fe40007810000 */
[----:B------:R-:W-:Y:S01]  /*16eb0*/  FSEL R30, R30, -INF , P4 ;  /* 0xff8000001e1e7808 */ /* 0x000fe20002000000 */
[----:B------:R-:W-:Y:S01]  /*16ec0*/  MUFU.TANH R41, R41 ;  /* 0x0000002900297308 */ /* 0x000fe20000002400 */
[----:B------:R-:W-:Y:S02]  /*16ed0*/  FMNMX.FTZ R9, R27, R9, !PT ;  /* 0x000000091b097209 */ /* 0x000fe40007810000 */
[----:B------:R-:W-:Y:S02]  /*16ee0*/  ISETP.GT.AND P4, PT, R55, 0x19, PT ;  /* 0x000000193700780c */ /* 0x000fe40003f84270 */
[----:B------:R-:W-:Y:S02]  /*16ef0*/  FMNMX.FTZ R9, R30, R9, !PT ;  /* 0x000000091e097209 */ /* 0x000fe40007810000 */
[----:B------:R-:W-:Y:S01]  /*16f00*/  FSEL R34, R34, -INF , P4 ;  /* 0xff80000022227808 */ /* 0x000fe20002000000 */
[----:B------:R-:W-:Y:S01]  /*16f10*/  MUFU.TANH R43, R43 ;  /* 0x0000002b002b7308 */ /* 0x000fe20000002400 */
[----:B------:R-:W-:-:S02]  /*16f20*/  FMNMX.FTZ R9, R32, R9, !PT ;  /* 0x0000000920097209 */ /* 0x000fc40007810000 */
[C---:B------:R-:W-:Y:S02]  /*16f30*/  ISETP.GT.AND P4, PT, R55.reuse, 0x21, PT ;  /* 0x000000213700780c */ /* 0x040fe40003f84270 */
[----:B------:R-:W-:Y:S02]  /*16f40*/  FMNMX.FTZ R9, R34, R9, !PT ;  /* 0x0000000922097209 */ /* 0x000fe40007810000 */
[----:B------:R-:W-:Y:S01]  /*16f50*/  FSEL R38, R38, -INF , P4 ;  /* 0xff80000026267808 */ /* 0x000fe20002000000 */
[----:B------:R-:W-:Y:S01]  /*16f60*/  MUFU.TANH R44, R44 ;  /* 0x0000002c002c7308 */ /* 0x000fe20000002400 */
[----:B------:R-:W-:Y:S02]  /*16f70*/  FMNMX.FTZ R9, R36, R9, !PT ;  /* 0x0000000924097209 */ /* 0x000fe40007810000 */
[----:B------:R-:W-:Y:S02]  /*16f80*/  ISETP.GT.AND P4, PT, R55, 0x29, PT ;  /* 0x000000293700780c */ /* 0x000fe40003f84270 */
[----:B------:R-:W-:-:S02]  /*16f90*/  FMNMX.FTZ R9, R38, R9, !PT ;  /* 0x0000000926097209 */ /* 0x000fc40007810000 */
[----:B------:R-:W-:Y:S01]  /*16fa0*/  R2UR UR7, R11 ;  /* 0x000000000b0772ca */ /* 0x000fe200000e0000 */
[----:B------:R-:W-:Y:S01]  /*16fb0*/  FMUL.FTZ R11, R57, UR39 ;  /* 0x00000027390b7c20 */ /* 0x000fe20008410000 */
[----:B------:R-:W-:Y:S01]  /*16fc0*/  FSEL R42, R42, -INF , P4 ;  /* 0xff8000002a2a7808 */ /* 0x000fe20002000000 */
[----:B------:R-:W-:Y:S01]  /*16fd0*/  MUFU.TANH R45, R45 ;  /* 0x0000002d002d7308 */ /* 0x000fe20000002400 */
[----:B------:R-:W-:Y:S02]  /*16fe0*/  FMNMX.FTZ R9, R40, R9, !PT ;  /* 0x0000000928097209 */ /* 0x000fe40007810000 */
[----:B------:R-:W-:Y:S02]  /*16ff0*/  ISETP.GT.AND P4, PT, R55, 0x31, PT ;  /* 0x000000313700780c */ /* 0x000fe40003f84270 */
[----:B------:R-:W-:Y:S02]  /*17000*/  FMNMX.FTZ R9, R42, R9, !PT ;  /* 0x000000092a097209 */ /* 0x000fe40007810000 */
[----:B------:R-:W-:Y:S01]  /*17010*/  FSEL R48, R48, -INF , P4 ;  /* 0xff80000030307808 */ /* 0x000fe20002000000 */
[----:B------:R-:W1:Y:S01]  /*17020*/  MUFU.TANH R11, R11 ;  /* 0x0000000b000b7308 */ /* 0x000e620000002400 */
[----:B------:R-:W-:-:S02]  /*17030*/  FMNMX.FTZ R9, R46, R9, !PT ;  /* 0x000000092e097209 */ /* 0x000fc40007810000 */
[----:B------:R-:W-:Y:S02]  /*17040*/  ISETP.GT.AND P4, PT, R55, 0x39, PT ;  /* 0x000000393700780c */ /* 0x000fe40003f84270 */
[----:B------:R-:W-:Y:S02]  /*17050*/  FMNMX.FTZ R9, R48, R9, !PT ;  /* 0x0000000930097209 */ /* 0x000fe40007810000 */
[----:B------:R-:W-:Y:S01]  /*17060*/  FSEL R51, R51, -INF , P4 ;  /* 0xff80000033337808 */ /* 0x000fe20002000000 */
[----:B------:R-:W-:Y:S01]  /*17070*/  MUFU.TANH R47, R47 ;  /* 0x0000002f002f7308 */ /* 0x000fe20000002400 */
[----:B------:R-:W-:Y:S02]  /*17080*/  FMNMX.FTZ R9, R49, R9, !PT ;  /* 0x0000000931097209 */ /* 0x000fe40007810000 */
[----:B------:R-:W-:Y:S02]  /*17090*/  ISETP.GT.AND P4, PT, R55, 0x41, PT ;  /* 0x000000413700780c */ /* 0x000fe40003f84270 */
[----:B0-----:R-:W-:-:S02]  /*170a0*/  FSEL R57, R10, -INF , P3 ;  /* 0xff8000000a397808 */ /* 0x001fc40001800000 */
[----:B------:R-:W-:Y:S01]  /*170b0*/  FMNMX.FTZ R9, R51, R9, !PT ;  /* 0x0000000933097209 */ /* 0x000fe20007810000 */
[----:B------:R-:W-:Y:S01]  /*170c0*/  MUFU.TANH R53, R53 ;  /* 0x0000003500357308 */ /* 0x000fe20000002400 */
[----:B------:R-:W-:Y:S02]  /*170d0*/  ISETP.GT.AND P3, PT, R55, 0x48, PT ;  /* 0x000000483700780c */ /* 0x000fe40003f64270 */
[----:B-1----:R-:W-:Y:S02]  /*170e0*/  FSEL R58, R11, -INF , P4 ;  /* 0xff8000000b3a7808 */ /* 0x002fe40002000000 */
[----:B------:R-:W-:Y:S02]  /*170f0*/  FMNMX.FTZ R9, R57, R9, !PT ;  /* 0x0000000939097209 */ /* 0x000fe40007810000 */
[----:B------:R-:W-:Y:S01]  /*17100*/  ISETP.GT.AND P4, PT, R55, 0x49, PT ;  /* 0x000000493700780c */ /* 0x000fe20003f84270 */
[----:B------:R-:W-:Y:S01]  /*17110*/  MUFU.TANH R54, R54 ;  /* 0x0000003600367308 */ /* 0x000fe20000002400 */
[----:B------:R-:W-:-:S02]  /*17120*/  FSEL R59, R59, -INF , P3 ;  /* 0xff8000003b3b7808 */ /* 0x000fc40001800000 */
[----:B------:R-:W-:Y:S02]  /*17130*/  FMNMX.FTZ R9, R58, R9, !PT ;  /* 0x000000093a097209 */ /* 0x000fe40007810000 */
[----:B------:R-:W-:Y:S02]  /*17140*/  ISETP.GT.AND P3, PT, R55, 0x50, PT ;  /* 0x000000503700780c */ /* 0x000fe40003f64270 */
[----:B------:R-:W-:Y:S01]  /*17150*/  FSEL R60, R60, -INF , P4 ;  /* 0xff8000003c3c7808 */ /* 0x000fe20002000000 */
[----:B------:R-:W-:Y:S01]  /*17160*/  MUFU.TANH R62, R62 ;  /* 0x0000003e003e7308 */ /* 0x000fe20000002400 */
[----:B------:R-:W-:Y:S02]  /*17170*/  FMNMX.FTZ R9, R59, R9, !PT ;  /* 0x000000093b097209 */ /* 0x000fe40007810000 */
[----:B------:R-:W-:Y:S02]  /*17180*/  ISETP.GT.AND P4, PT, R55, 0x51, PT ;  /* 0x000000513700780c */ /* 0x000fe40003f84270 */
[----:B------:R-:W-:-:S02]  /*17190*/  FSEL R61, R61, -INF , P3 ;  /* 0xff8000003d3d7808 */ /* 0x000fc40001800000 */
[----:B------:R-:W-:Y:S01]  /*171a0*/  FMNMX.FTZ R9, R60, R9, !PT ;  /* 0x000000093c097209 */ /* 0x000fe20007810000 */
[----:B------:R-:W-:Y:S01]  /*171b0*/  MUFU.TANH R81, R81 ;  /* 0x0000005100517308 */ /* 0x000fe20000002400 */
[----:B------:R-:W-:Y:S02]  /*171c0*/  ISETP.GT.AND P3, PT, R55, 0x58, PT ;  /* 0x000000583700780c */ /* 0x000fe40003f64270 */
[----:B------:R-:W-:Y:S02]  /*171d0*/  FSEL R64, R64, -INF , P4 ;  /* 0xff80000040407808 */ /* 0x000fe40002000000 */
        /* <DEDUP_REMOVED lines=17> */
[----:B------:R0:W1:Y:S01]  /*172f0*/  MUFU.TANH R9, R84 ;  /* 0x0000005400097308 */ /* 0x0000620000002400 */
[----:B------:R-:W-:-:S02]  /*17300*/  FSEL R73, R73, -INF , P3 ;  /* 0xff80000049497808 */ /* 0x000fc40001800000 */
[----:B------:R-:W-:Y:S02]  /*17310*/  FMNMX.FTZ R11, R72, R10, !PT ;  /* 0x0000000a480b7209 */ /* 0x000fe40007810000 */
[----:B------:R-:W-:Y:S02]  /*17320*/  ISETP.GT.AND P3, PT, R55, 0x70, PT ;  /* 0x000000703700780c */ /* 0x000fe40003f64270 */
[----:B------:R-:W-:Y:S01]  /*17330*/  FSEL R76, R76, -INF , P4 ;  /* 0xff8000004c4c7808 */ /* 0x000fe20002000000 */
[----:B------:R2:W3:Y:S01]  /*17340*/  MUFU.TANH R10, R85 ;  /* 0x00000055000a7308 */ /* 0x0004e20000002400 */
[----:B------:R-:W-:Y:S01]  /*17350*/  FMNMX.FTZ R11, R73, R11, !PT ;  /* 0x0000000b490b7209 */ /* 0x000fe20007810000 */
[----:B0-----:R-:W-:Y:S01]  /*17360*/  FMUL.FTZ R84, R86, UR39 ;  /* 0x0000002756547c20 */ /* 0x001fe20008410000 */
[----:B------:R-:W-:Y:S02]  /*17370*/  ISETP.GT.AND P4, PT, R55, 0x71, PT ;  /* 0x000000713700780c */ /* 0x000fe40003f84270 */
[----:B------:R-:W-:-:S02]  /*17380*/  FSEL R77, R77, -INF , P3 ;  /* 0xff8000004d4d7808 */ /* 0x000fc40001800000 */
[----:B------:R-:W-:Y:S01]  /*17390*/  FMNMX.FTZ R11, R76, R11, !PT ;  /* 0x0000000b4c0b7209 */ /* 0x000fe20007810000 */
[----:B------:R-:W-:Y:S02]  /*173a0*/  WARPGROUP.DEPBAR.LE gsb0, 0x0 ;  /* 0x00008000000079c5 */ /* 0x000fe40000010000 */
[----:B------:R-:W-:Y:S01]  /*173b0*/  WARPGROUP.ARRIVE ;  /* 0x00000000000079c5 */ /* 0x000fe20000000000 */
[----:B------:R-:W-:Y:S01]  /*173c0*/  ISETP.GT.AND P3, PT, R55, 0x78, PT ;  /* 0x000000783700780c */ /* 0x000fe20003f64270 */
[----:B--2---:R0:W2:Y:S01]  /*173d0*/  SHFL.IDX PT, R85, R50, 0x1, 0x1c1f ;  /* 0x003c1f0032557f89 */ /* 0x0040a200000e0000 */
[----:B------:R-:W-:Y:S01]  /*173e0*/  FSEL R80, R80, -INF , P4 ;  /* 0xff80000050507808 */ /* 0x000fe20002000000 */
[----:B------:R-:W4:Y:S01]  /*173f0*/  MUFU.TANH R71, R71 ;  /* 0x0000004700477308 */ /* 0x000f220000002400 */
[----:B------:R-:W-:Y:S01]  /*17400*/  FMNMX.FTZ R11, R77, R11, !PT ;  /* 0x0000000b4d0b7209 */ /* 0x000fe20007810000 */
[----:B------:R-:W-:Y:S01]  /*17410*/  HGMMA.64x128x16.F32.BF16 R88, R168, gdesc[UR4].tnspB, R88, gsb0 ;  /* 0x41e00004a8587df0 */ /* 0x000fe20008001858 */
[----:B------:R-:W-:-:S02]  /*17420*/  ISETP.GT.AND P4, PT, R55, 0x79, PT ;  /* 0x000000793700780c */ /* 0x000fc40003f84270 */
[----:B-1----:R-:W-:Y:S01]  /*17430*/  FSEL R55, R9, -INF , P3 ;  /* 0xff80000009377808 */ /* 0x002fe20001800000 */
[----:B0-----:R-:W-:Y:S01]  /*17440*/  FMUL.FTZ R50, R87, UR39 ;  /* 0x0000002757327c20 */ /* 0x001fe20008410000 */
[----:B------:R-:W-:Y:S01]  /*17450*/  FMNMX.FTZ R11, R80, R11, !PT ;  /* 0x0000000b500b7209 */ /* 0x000fe20007810000 */
[----:B------:R-:W0:Y:S01]  /*17460*/  MUFU.TANH R74, R74 ;  /* 0x0000004a004a7308 */ /* 0x000e220000002400 */
[----:B---3--:R-:W-:Y:S01]  /*17470*/  FSEL R63, R10, -INF , P4 ;  /* 0xff8000000a3f7808 */ /* 0x008fe20002000000 */
[----:B------:R-:W-:Y:S01]  /*17480*/  VIADD R10, R8, 0x200 ;  /* 0x00000200080a7836 */ /* 0x000fe20000000000 */
[----:B------:R-:W-:-:S04]  /*17490*/  FMNMX.FTZ R11, R55, R11, !PT ;  /* 0x0000000b370b7209 */ /* 0x000fc80007810000 */
[----:B------:R-:W-:Y:S01]  /*174a0*/  FMNMX.FTZ R213, R63, R11, !PT ;  /* 0x0000000b3fd57209 */ /* 0x000fe20007810000 */
[----:B------:R-:W-:Y:S01]  /*174b0*/  IMAD.MOV.U32 R11, RZ, RZ, 0x40000040 ;  /* 0x40000040ff0b7424 */ /* 0x000fe200078e00ff */
[----:B------:R-:W-:Y:S01]  /*174c0*/  R2UR UR6, R10 ;  /* 0x000000000a0672ca */ /* 0x000fe200000e0000 */
[----:B------:R-:W-:Y:S01]  /*174d0*/  VIADD R10, R8, 0x280 ;  /* 0x00000280080a7836 */ /* 0x000fe20000000000 */
[----:B------:R-:W1:Y:S01]  /*174e0*/  MUFU.TANH R75, R75 ;  /* 0x0000004b004b7308 */ /* 0x000e620000002400 */
[----:B------:R-:W3:Y:S01]  /*174f0*/  SHFL.BFLY PT, R9, R213, 0x2, 0x1f ;  /* 0x0c401f00d5097f89 */ /* 0x000ee200000e0000 */
[----:B------:R-:W-:Y:S01]  /*17500*/  R2UR UR7, R11 ;  /* 0x000000000b0772ca */ /* 0x000fe200000e0000 */
[----:B--2---:R-:W-:Y:S01]  /*17510*/  IMAD.IADD R52, R52, 0x1, R85 ;  /* 0x0000000134347824 */ /* 0x004fe200078e0255 */
[----:B------:R-:W-:Y:S01]  /*17520*/  R2UR UR10, R10 ;  /* 0x000000000a0a72ca */ /* 0x000fe200000e0000 */
[----:B------:R-:W-:-:S03]  /*17530*/  IMAD.MOV.U32 R11, RZ, RZ, 0x40000040 ;  /* 0x40000040ff0b7424 */ /* 0x000fc600078e00ff */
[C---:B------:R-:W-:Y:S01]  /*17540*/  ISETP.GT.AND P4, PT, R52.reuse, RZ, PT ;  /* 0x000000ff3400720c */ /* 0x040fe20003f84270 */
[----:B------:R-:W2:Y:S01]  /*17550*/  MUFU.TANH R78, R78 ;  /* 0x0000004e004e7308 */ /* 0x000ea20000002400 */
[----:B------:R-:W-:Y:S02]  /*17560*/  ISETP.GT.AND P5, PT, R52, 0x1, PT ;  /* 0x000000013400780c */ /* 0x000fe40003fa4270 */
[----:B------:R-:W-:Y:S02]  /*17570*/  FSEL R2, R2, -INF , P4 ;  /* 0xff80000002027808 */ /* 0x000fe40002000000 */
[----:B------:R-:W-:Y:S02]  /*17580*/  R2UR UR11, R11 ;  /* 0x000000000b0b72ca */ /* 0x000fe400000e0000 */
[----:B------:R-:W-:Y:S01]  /*17590*/  ISETP.GT.AND P4, PT, R52, 0x8, PT ;  /* 0x000000083400780c */ /* 0x000fe20003f84270 */
[----:B------:R-:W2:Y:S01]  /*175a0*/  MUFU.TANH R79, R79 ;  /* 0x0000004f004f7308 */ /* 0x000ea20000002400 */
[----:B------:R-:W-:-:S02]  /*175b0*/  FSEL R20, R20, -INF , P5 ;  /* 0xff80000014147808 */ /* 0x000fc40002800000 */
[----:B------:R-:W-:Y:S02]  /*175c0*/  FMNMX.FTZ R11, R2, R7, !PT ;  /* 0x00000007020b7209 */ /* 0x000fe40007810000 */
[----:B------:R-:W-:Y:S02]  /*175d0*/  ISETP.GT.AND P5, PT, R52, 0x9, PT ;  /* 0x000000093400780c */ /* 0x000fe40003fa4270 */
[----:B------:R-:W-:Y:S01]  /*175e0*/  FMNMX.FTZ R11, R20, R11, !PT ;  /* 0x0000000b140b7209 */ /* 0x000fe20007810000 */
[----:B------:R-:W2:Y:S01]  /*175f0*/  MUFU.TANH R82, R82 ;  /* 0x0000005200527308 */ /* 0x000ea20000002400 */
[----:B---3--:R-:W-:Y:S02]  /*17600*/  FMNMX.FTZ R213, R213, R9, !PT ;  /* 0x00000009d5d57209 */ /* 0x008fe40007810000 */
[----:B------:R-:W-:Y:S02]  /*17610*/  FSEL R25, R25, -INF , P5 ;  /* 0xff80000019197808 */ /* 0x000fe40002800000 */
[----:B------:R-:W-:Y:S01]  /*17620*/  ISETP.GT.AND P5, PT, R52, 0x11, PT ;  /* 0x000000113400780c */ /* 0x000fe20003fa4270 */
[----:B------:R-:W3:Y:S02]  /*17630*/  SHFL.BFLY PT, R9, R213, 0x1, 0x1f ;  /* 0x0c201f00d5097f89 */ /* 0x000ee400000e0000 */
[----:B------:R-:W2:Y:S01]  /*17640*/  MUFU.TANH R83, R83 ;  /* 0x0000005300537308 */ /* 0x000ea20000002400 */
[----:B------:R-:W-:-:S02]  /*17650*/  FSEL R29, R29, -INF , P5 ;  /* 0xff8000001d1d7808 */ /* 0x000fc40002800000 */
[----:B------:R-:W-:-:S04]  /*17660*/  ISETP.GT.AND P5, PT, R52, 0x19, PT ;  /* 0x000000193400780c */ /* 0x000fc80003fa4270 */
[----:B------:R-:W-:Y:S01]  /*17670*/  FSEL R33, R33, -INF , P5 ;  /* 0xff80000021217808 */ /* 0x000fe20002800000 */
[----:B------:R-:W2:Y:S01]  /*17680*/  MUFU.TANH R84, R84 ;  /* 0x0000005400547308 */ /* 0x000ea20000002400 */
[----:B------:R-:W-:-:S04]  /*17690*/  ISETP.GT.AND P5, PT, R52, 0x21, PT ;  /* 0x000000213400780c */ /* 0x000fc80003fa4270 */
[----:B------:R-:W-:Y:S02]  /*176a0*/  FSEL R37, R37, -INF , P5 ;  /* 0xff80000025257808 */ /* 0x000fe40002800000 */
[C---:B------:R-:W-:Y:S01]  /*176b0*/  ISETP.GT.AND P5, PT, R52.reuse, 0x29, PT ;  /* 0x000000293400780c */ /* 0x040fe20003fa4270 */
[----:B------:R-:W2:Y:S03]  /*176c0*/  MUFU.TANH R50, R50 ;  /* 0x0000003200327308 */ /* 0x000ea60000002400 */
[----:B------:R-:W-:Y:S02]  /*176d0*/  FSEL R41, R41, -INF , P5 ;  /* 0xff80000029297808 */ /* 0x000fe40002800000 */
[----:B------:R-:W-:Y:S02]  /*176e0*/  ISETP.GT.AND P5, PT, R52, 0x31, PT ;  /* 0x000000313400780c */ /* 0x000fe40003fa4270 */
[----:B---3--:R-:W-:Y:S01]  /*176f0*/  FMNMX.FTZ R213, R213, R9, !PT ;  /* 0x00000009d5d57209 */ /* 0x008fe20007810000 */
[----:B------:R-:W-:Y:S01]  /*17700*/  IMAD.U32 R9, RZ, RZ, UR43 ;  /* 0x0000002bff097e24 */ /* 0x000fe2000f8e00ff */
[----:B------:R-:W-:-:S02]  /*17710*/  FSEL R44, R44, -INF , P5 ;  /* 0xff8000002c2c7808 */ /* 0x000fc40002800000 */
[C---:B------:R-:W-:Y:S01]  /*17720*/  FSETP.NEU.FTZ.AND P3, PT, R213.reuse, -INF , PT ;  /* 0xff800000d500780b */ /* 0x040fe20003f7d000 */
[----:B------:R-:W-:Y:S01]  /*17730*/  FMUL.FTZ R86, R213, R9 ;  /* 0x00000009d5567220 */ /* 0x000fe20000410000 */
[----:B------:R-:W-:-:S04]  /*17740*/  ISETP.GT.AND P5, PT, R52, 0x39, PT ;  /* 0x000000393400780c */ /* 0x000fc80003fa4270 */
[----:B------:R-:W-:Y:S02]  /*17750*/  FSEL R86, R86, RZ, P3 ;  /* 0x000000ff56567208 */ /* 0x000fe40001800000 */
[----:B------:R-:W-:Y:S02]  /*17760*/  FSEL R47, R47, -INF , P5 ;  /* 0xff8000002f2f7808 */ /* 0x000fe40002800000 */
[----:B------:R-:W-:Y:S01]  /*17770*/  ISETP.GT.AND P5, PT, R52, 0x41, PT ;  /* 0x000000413400780c */ /* 0x000fe20003fa4270 */
[-CC-:B------:R-:W-:Y:S01]  /*17780*/  FFMA.FTZ R180, R0, R9.reuse, -R86.reuse ;  /* 0x0000000900b47223 */ /* 0x180fe20000010856 */
[----:B------:R-:W-:Y:S01]  /*17790*/  FSEL R0, R21, -INF , P4 ;  /* 0xff80000015007808 */ /* 0x000fe20002000000 */
[-CC-:B------:R-:W-:Y:S01]  /*177a0*/  FFMA.FTZ R182, R24, R9.reuse, -R86.reuse ;  /* 0x0000000918b67223 */ /* 0x180fe20000010856 */
[----:B------:R-:W-:Y:S01]  /*177b0*/  ISETP.GT.AND P4, PT, R52, 0x10, PT ;  /* 0x000000103400780c */ /* 0x000fe20003f84270 */
[--C-:B------:R-:W-:Y:S01]  /*177c0*/  FFMA.FTZ R10, R26, R9, -R86.reuse ;  /* 0x000000091a0a7223 */ /* 0x100fe20000010856 */
[----:B------:R-:W-:Y:S01]  /*177d0*/  FMNMX.FTZ R24, R0, R11, !PT ;  /* 0x0000000b00187209 */ /* 0x000fe20007810000 */
[-CC-:B------:R-:W-:Y:S01]  /*177e0*/  FFMA.FTZ R176, R27, R9.reuse, -R86.reuse ;  /* 0x000000091bb07223 */ /* 0x180fe20000010856 */
[----:B------:R-:W-:Y:S01]  /*177f0*/  FSEL R28, R28, -INF , P4 ;  /* 0xff8000001c1c7808 */ /* 0x000fe20002000000 */
[----:B------:R-:W-:Y:S01]  /*17800*/  IMAD.MOV.U32 R27, RZ, RZ, 0x40000040 ;  /* 0x40000040ff1b7424 */ /* 0x000fe200078e00ff */
[----:B------:R-:W-:Y:S01]  /*17810*/  FMNMX.FTZ R11, R25, R24, !PT ;  /* 0x00000018190b7209 */ /* 0x000fe20007810000 */
[--C-:B------:R-:W-:Y:S01]  /*17820*/  FFMA.FTZ R56, R56, R9, -R86.reuse ;  /* 0x0000000938387223 */ /* 0x100fe20000010856 */
[----:B------:R-:W-:Y:S01]  /*17830*/  ISETP.GT.AND P4, PT, R52, 0x18, PT ;  /* 0x000000183400780c */ /* 0x000fe20003f84270 */
[----:B------:R-:W-:Y:S01]  /*17840*/  MUFU.EX2 R180, R180 ;  /* 0x000000b400b47308 */ /* 0x000fe20000000800 */
[----:B------:R-:W-:Y:S01]  /*17850*/  FMNMX.FTZ R24, R28, R11, !PT ;  /* 0x0000000b1c187209 */ /* 0x000fe20007810000 */
[-CC-:B------:R-:W-:Y:S01]  /*17860*/  FFMA.FTZ R30, R30, R9.reuse, -R86.reuse ;  /* 0x000000091e1e7223 */ /* 0x180fe20000010856 */
[----:B------:R-:W-:Y:S01]  /*17870*/  FSEL R31, R31, -INF , P4 ;  /* 0xff8000001f1f7808 */ /* 0x000fe20002000000 */
[-CC-:B------:R-:W-:Y:S01]  /*17880*/  FFMA.FTZ R178, R32, R9.reuse, -R86.reuse ;  /* 0x0000000920b27223 */ /* 0x180fe20000010856 */
[----:B------:R-:W-:Y:S01]  /*17890*/  FMNMX.FTZ R24, R29, R24, !PT ;  /* 0x000000181d187209 */ /* 0x000fe20007810000 */
[-CC-:B------:R-:W-:Y:S01]  /*178a0*/  FFMA.FTZ R34, R34, R9.reuse, -R86.reuse ;  /* 0x0000000922227223 */ /* 0x180fe20000010856 */
        /* <DEDUP_REMOVED lines=21> */
[----:B------:R-:W-:Y:S01]  /*17a00*/  FFMA.FTZ R55, R55, R9, -R86 ;  /* 0x0000000937377223 */ /* 0x000fe20000010856 */
[----:B------:R-:W-:-:S02]  /*17a10*/  FMNMX.FTZ R26, R41, R26, !PT ;  /* 0x0000001a291a7209 */ /* 0x000fc40007810000 */
[----:B------:R-:W-:Y:S01]  /*17a20*/  ISETP.GT.AND P4, PT, R52, 0x38, PT ;  /* 0x000000383400780c */ /* 0x000fe20003f84270 */
[----:B------:R-:W-:Y:S01]  /*17a30*/  MUFU.EX2 R176, R176 ;  /* 0x000000b000b07308 */ /* 0x000fe20000000800 */
[----:B------:R-:W-:Y:S02]  /*17a40*/  FMNMX.FTZ R21, R43, R26, !PT ;  /* 0x0000001a2b157209 */ /* 0x000fe40007810000 */
[----:B------:R-:W-:Y:S02]  /*17a50*/  FSEL R45, R45, -INF , P4 ;  /* 0xff8000002d2d7808 */ /* 0x000fe40002000000 */
[----:B------:R-:W-:Y:S02]  /*17a60*/  FMNMX.FTZ R26, R44, R21, !PT ;  /* 0x000000152c1a7209 */ /* 0x000fe40007810000 */
[----:B------:R-:W-:Y:S01]  /*17a70*/  ISETP.GT.AND P4, PT, R52, 0x40, PT ;  /* 0x000000403400780c */ /* 0x000fe20003f84270 */
[----:B------:R3:W-:Y:S01]  /*17a80*/  MUFU.EX2 R11, R30 ;  /* 0x0000001e000b7308 */ /* 0x0007e20000000800 */
[----:B------:R-:W-:Y:S01]  /*17a90*/  FMNMX.FTZ R26, R45, R26, !PT ;  /* 0x0000001a2d1a7209 */ /* 0x000fe20007810000 */
[----:B------:R-:W-:-:S02]  /*17aa0*/  WARPGROUP.DEPBAR.LE gsb0, 0x0 ;  /* 0x00008000000079c5 */ /* 0x000fc40000010000 */
[----:B------:R-:W-:Y:S01]  /*17ab0*/  WARPGROUP.ARRIVE ;  /* 0x00000000000079c5 */ /* 0x000fe20000000000 */
[----:B------:R-:W-:Y:S01]  /*17ac0*/  FSEL R53, R53, -INF , P4 ;  /* 0xff80000035357808 */ /* 0x000fe20002000000 */
[-CC-:B------:R-:W-:Y:S01]  /*17ad0*/  FFMA.FTZ R170, R49, R9.reuse, -R86.reuse ;  /* 0x0000000931aa7223 */ /* 0x180fe20000010856 */
[----:B------:R-:W-:Y:S01]  /*17ae0*/  FMNMX.FTZ R26, R47, R26, !PT ;  /* 0x0000001a2f1a7209 */ /* 0x000fe20007810000 */
[-CC-:B------:R-:W-:Y:S01]  /*17af0*/  FFMA.FTZ R49, R60, R9.reuse, -R86.reuse ;  /* 0x000000093c317223 */ /* 0x180fe20000010856 */
[----:B------:R-:W-:Y:S01]  /*17b00*/  ISETP.GT.AND P4, PT, R52, 0x48, PT ;  /* 0x000000483400780c */ /* 0x000fe20003f84270 */
[----:B------:R-:W-:Y:S01]  /*17b10*/  HGMMA.64x128x16.F32.BF16 R88, R164, gdesc[UR4].tnspB, R88, gsb0 ;  /* 0x41e00004a4587df0 */ /* 0x000fe20008001858 */
[----:B------:R-:W-:Y:S01]  /*17b20*/  FSEL R54, R54, -INF , P5 ;  /* 0xff80000036367808 */ /* 0x000fe20002800000 */
[----:B------:R-:W-:Y:S01]  /*17b30*/  MUFU.EX2 R178, R178 ;  /* 0x000000b200b27308 */ /* 0x000fe20000000800 */
[----:B------:R-:W-:Y:S01]  /*17b40*/  FMNMX.FTZ R21, R53, R26, !PT ;  /* 0x0000001a35157209 */ /* 0x000fe20007810000 */
[-CC-:B---3--:R-:W-:Y:S01]  /*17b50*/  FFMA.FTZ R30, R38, R9.reuse, -R86.reuse ;  /* 0x00000009261e7223 */ /* 0x188fe20000010856 */
[----:B------:R-:W-:Y:S01]  /*17b60*/  ISETP.GT.AND P5, PT, R52, 0x49, PT ;  /* 0x000000493400780c */ /* 0x000fe20003fa4270 */
[-CC-:B------:R-:W-:Y:S01]  /*17b70*/  FFMA.FTZ R168, R46, R9.reuse, -R86.reuse ;  /* 0x000000092ea87223 */ /* 0x180fe20000010856 */
[----:B------:R-:W-:Y:S01]  /*17b80*/  FSEL R62, R62, -INF , P4 ;  /* 0xff8000003e3e7808 */ /* 0x000fe20002000000 */
[--C-:B------:R-:W-:Y:S01]  /*17b90*/  FFMA.FTZ R38, R58, R9, -R86.reuse ;  /* 0x000000093a267223 */ /* 0x100fe20000010856 */
[----:B------:R-:W-:Y:S01]  /*17ba0*/  FMNMX.FTZ R21, R54, R21, !PT ;  /* 0x0000001536157209 */ /* 0x000fe20007810000 */
[----:B------:R3:W-:Y:S01]  /*17bb0*/  MUFU.EX2 R24, R34 ;  /* 0x0000002200187308 */ /* 0x0007e20000000800 */
[----:B------:R-:W-:Y:S01]  /*17bc0*/  ISETP.GT.AND P4, PT, R52, 0x50, PT ;  /* 0x000000503400780c */ /* 0x000fe20003f84270 */
[-CC-:B------:R-:W-:Y:S01]  /*17bd0*/  FFMA.FTZ R46, R72, R9.reuse, -R86.reuse ;  /* 0x00000009482e7223 */ /* 0x180fe20000010856 */
[----:B------:R-:W-:Y:S01]  /*17be0*/  FSEL R81, R81, -INF , P5 ;  /* 0xff80000051517808 */ /* 0x000fe20002800000 */
[----:B------:R-:W-:Y:S01]  /*17bf0*/  FFMA.FTZ R58, R63, R9, -R86 ;  /* 0x000000093f3a7223 */ /* 0x000fe20000010856 */
[----:B------:R-:W-:-:S02]  /*17c00*/  FMNMX.FTZ R26, R62, R21, !PT ;  /* 0x000000153e1a7209 */ /* 0x000fc40007810000 */
[----:B------:R-:W-:Y:S01]  /*17c10*/  ISETP.GT.AND P5, PT, R52, 0x51, PT ;  /* 0x000000513400780c */ /* 0x000fe20003fa4270 */
[----:B------:R-:W-:Y:S01]  /*17c20*/  MUFU.EX2 R172, R172 ;  /* 0x000000ac00ac7308 */ /* 0x000fe20000000800 */
[----:B------:R-:W-:Y:S01]  /*17c30*/  FSEL R66, R66, -INF , P4 ;  /* 0xff80000042427808 */ /* 0x000fe20002000000 */
[-CC-:B---3--:R-:W-:Y:S01]  /*17c40*/  FFMA.FTZ R34, R48, R9.reuse, -R86.reuse ;  /* 0x0000000930227223 */ /* 0x188fe20000010856 */
[----:B------:R-:W-:Y:S01]  /*17c50*/  FMNMX.FTZ R21, R81, R26, !PT ;  /* 0x0000001a51157209 */ /* 0x000fe20007810000 */
[----:B------:R-:W-:Y:S01]  /*17c60*/  FFMA.FTZ R48, R64, R9, -R86 ;  /* 0x0000000940307223 */ /* 0x000fe20000010856 */
        /* <DEDUP_REMOVED lines=9> */
[----:B----4-:R-:W-:Y:S02]  /*17d00*/  FSEL R71, R71, -INF , P5 ;  /* 0xff80000047477808 */ /* 0x010fe40002800000 */
[----:B------:R-:W-:-:S02]  /*17d10*/  FMNMX.FTZ R26, R70, R21, !PT ;  /* 0x00000015461a7209 */ /* 0x000fc40007810000 */
[----:B------:R-:W-:Y:S01]  /*17d20*/  ISETP.GT.AND P5, PT, R52, 0x61, PT ;  /* 0x000000613400780c */ /* 0x000fe20003fa4270 */
[----:B------:R-:W-:Y:S01]  /*17d30*/  MUFU.EX2 R32, R32 ;  /* 0x0000002000207308 */ /* 0x000fe20000000800 */
[----:B0-----:R-:W-:Y:S02]  /*17d40*/  FSEL R74, R74, -INF , P4 ;  /* 0xff8000004a4a7808 */ /* 0x001fe40002000000 */
[----:B------:R-:W-:Y:S02]  /*17d50*/  FMNMX.FTZ R21, R71, R26, !PT ;  /* 0x0000001a47157209 */ /* 0x000fe40007810000 */
[----:B------:R-:W-:Y:S02]  /*17d60*/  ISETP.GT.AND P4, PT, R52, 0x68, PT ;  /* 0x000000683400780c */ /* 0x000fe40003f84270 */
[----:B-1----:R-:W-:Y:S01]  /*17d70*/  FSEL R75, R75, -INF , P5 ;  /* 0xff8000004b4b7808 */ /* 0x002fe20002800000 */
[----:B------:R-:W-:Y:S01]  /*17d80*/  MUFU.EX2 R168, R168 ;  /* 0x000000a800a87308 */ /* 0x000fe20000000800 */
[----:B------:R-:W-:-:S02]  /*17d90*/  FMNMX.FTZ R26, R74, R21, !PT ;  /* 0x000000154a1a7209 */ /* 0x000fc40007810000 */
[----:B------:R-:W-:Y:S02]  /*17da0*/  ISETP.GT.AND P5, PT, R52, 0x69, PT ;  /* 0x000000693400780c */ /* 0x000fe40003fa4270 */
[----:B--2---:R-:W-:Y:S02]  /*17db0*/  FSEL R78, R78, -INF , P4 ;  /* 0xff8000004e4e7808 */ /* 0x004fe40002000000 */
        /* <DEDUP_REMOVED lines=13> */
[----:B------:R-:W-:Y:S01]  /*17e90*/  ISETP.GT.AND P5, PT, R52, 0x79, PT ;  /* 0x000000793400780c */ /* 0x000fe20003fa4270 */
[-CC-:B------:R-:W-:Y:S01]  /*17ea0*/  FFMA.FTZ R52, R77, R9.reuse, -R86.reuse ;  /* 0x000000094d347223 */ /* 0x180fe20000010856 */
[----:B------:R-:W-:Y:S02]  /*17eb0*/  FSEL R84, R84, -INF , P4 ;  /* 0xff80000054547808 */ /* 0x000fe40002000000 */
[----:B------:R-:W-:Y:S01]  /*17ec0*/  FMNMX.FTZ R21, R83, R26, !PT ;  /* 0x0000001a53157209 */ /* 0x000fe20007810000 */
[----:B------:R-:W-:Y:S01]  /*17ed0*/  MUFU.EX2 R38, R38 ;  /* 0x0000002600267308 */ /* 0x000fe20000000800 */
[----:B------:R-:W-:Y:S01]  /*17ee0*/  FSEL R85, R50, -INF , P5 ;  /* 0xff80000032557808 */ /* 0x000fe20002800000 */
[----:B------:R-:W-:Y:S01]  /*17ef0*/  FFMA.FTZ R50, R73, R9, -R86 ;  /* 0x0000000949327223 */ /* 0x000fe20000010856 */
[----:B------:R-:W-:Y:S02]  /*17f00*/  FMNMX.FTZ R26, R84, R21, !PT ;  /* 0x00000015541a7209 */ /* 0x000fe40007810000 */
[----:B------:R-:W-:-:S02]  /*17f10*/  R2UR UR7, R27 ;  /* 0x000000001b0772ca */ /* 0x000fc400000e0000 */
[----:B------:R-:W-:Y:S01]  /*17f20*/  FMNMX.FTZ R21, R85, R26, !PT ;  /* 0x0000001a55157209 */ /* 0x000fe20007810000 */
[----:B------:R-:W-:Y:S01]  /*17f30*/  MUFU.EX2 R49, R49 ;  /* 0x0000003100317308 */ /* 0x000fe20000000800 */
[----:B------:R-:W-:Y:S02]  /*17f40*/  FSEL R27, R213, RZ, P3 ;  /* 0x000000ffd51b7208 */ /* 0x000fe40001800000 */
[C---:B------:R-:W-:Y:S01]  /*17f50*/  ISETP.GT.AND P3, PT, R13.reuse, R6, PT ;  /* 0x000000060d00720c */ /* 0x040fe20003f64270 */
[----:B------:R-:W0:Y:S01]  /*17f60*/  SHFL.BFLY PT, R26, R21, 0x2, 0x1f ;  /* 0x0c401f00151a7f89 */ /* 0x000e2200000e0000 */
[----:B------:R-:W-:-:S03]  /*17f70*/  VIADD R13, R13, 0xffffffff ;  /* 0xffffffff0d0d7836 */ /* 0x000fc60000000000 */
[----:B------:R-:W-:Y:S08]  /*17f80*/  MUFU.EX2 R48, R48 ;  /* 0x0000003000307308 */ /* 0x000ff00000000800 */
[----:B------:R-:W-:Y:S08]  /*17f90*/  MUFU.EX2 R42, R42 ;  /* 0x0000002a002a7308 */ /* 0x000ff00000000800 */
[----:B------:R-:W-:Y:S01]  /*17fa0*/  MUFU.EX2 R40, R40 ;  /* 0x0000002800287308 */ /* 0x000fe20000000800 */
[----:B0-----:R-:W-:-:S07]  /*17fb0*/  FMNMX.FTZ R26, R21, R26, !PT ;  /* 0x0000001a151a7209 */ /* 0x001fce0007810000 */
[----:B------:R-:W-:Y:S01]  /*17fc0*/  MUFU.EX2 R46, R46 ;  /* 0x0000002e002e7308 */ /* 0x000fe20000000800 */
[----:B------:R-:W0:Y:S07]  /*17fd0*/  SHFL.BFLY PT, R21, R26, 0x1, 0x1f ;  /* 0x0c201f001a157f89 */ /* 0x000e2e00000e0000 */
[----:B------:R-:W-:Y:S08]  /*17fe0*/  MUFU.EX2 R50, R50 ;  /* 0x0000003200327308 */ /* 0x000ff00000000800 */
[----:B------:R-:W-:Y:S01]  /*17ff0*/  MUFU.EX2 R51, R51 ;  /* 0x0000003300337308 */ /* 0x000fe20000000800 */
[----:B------:R-:W-:-:S02]  /*18000*/  WARPGROUP.DEPBAR.LE gsb0, 0x0 ;  /* 0x00008000000079c5 */ /* 0x000fc40000010000 */
[----:B------:R-:W-:Y:S01]  /*18010*/  WARPGROUP.ARRIVE ;  /* 0x00000000000079c5 */ /* 0x000fe20000000000 */
[-CC-:B------:R-:W-:Y:S01]  /*18020*/  FFMA.FTZ R166, R59, R9.reuse, -R86.reuse ;  /* 0x000000093ba67223 */ /* 0x180fe20000010856 */
[--C-:B------:R-:W-:Y:S01]  /*18030*/  FFMA.FTZ R164, R57, R9, -R86.reuse ;  /* 0x0000000939a47223 */ /* 0x100fe20000010856 */
[----:B0-----:R-:W-:Y:S01]  /*18040*/  FMNMX.FTZ R21, R26, R21, !PT ;  /* 0x000000151a157209 */ /* 0x001fe20007810000 */
[----:B------:R-:W-:Y:S02]  /*18050*/  VIADD R26, R8, 0x300 ;  /* 0x00000300081a7836 */ /* 0x000fe40000000000 */
[-C--:B------:R-:W-:Y:S01]  /*18060*/  FFMA.FTZ R57, R80, R9.reuse, -R86 ;  /* 0x0000000950397223 */ /* 0x080fe20000010856 */
[----:B------:R-:W-:Y:S01]  /*18070*/  HGMMA.64x128x16.F32.BF16 R88, R160, gdesc[UR8].tnspB, R88, gsb0 ;  /* 0x41e00008a0587df0 */ /* 0x000fe20008001858 */
[C---:B------:R-:W-:Y:S01]  /*18080*/  FSETP.NEU.FTZ.AND P4, PT, R21.reuse, -INF , PT ;  /* 0xff8000001500780b */ /* 0x040fe20003f9d000 */
[C---:B------:R-:W-:Y:S01]  /*18090*/  FMUL.FTZ R60, R21.reuse, R9 ;  /* 0x00000009153c7220 */ /* 0x040fe20000410000 */
[----:B------:R-:W-:Y:S01]  /*180a0*/  R2UR UR6, R26 ;  /* 0x000000001a0672ca */ /* 0x000fe200000e0000 */
[----:B------:R-:W-:Y:S01]  /*180b0*/  MUFU.EX2 R164, R164 ;  /* 0x000000a400a47308 */ /* 0x000fe20000000800 */
[----:B------:R-:W-:-:S02]  /*180c0*/  FSEL R26, R21, RZ, P4 ;  /* 0x000000ff151a7208 */ /* 0x000fc40002000000 */
[----:B------:R-:W-:-:S05]  /*180d0*/  FSEL R60, R60, RZ, P4 ;  /* 0x000000ff3c3c7208 */ /* 0x000fca0002000000 */
[-C--:B------:R-:W-:Y:S01]  /*180e0*/  FFMA.FTZ R183, R0, R9.reuse, -R60 ;  /* 0x0000000900b77223 */ /* 0x080fe2000001083c */
[----:B------:R-:W-:Y:S01]  /*180f0*/  FADD.FTZ R0, -R27, R12 ;  /* 0x0000000c1b007221 */ /* 0x000fe20000010100 */
[-CC-:B------:R-:W-:Y:S01]  /*18100*/  FFMA.FTZ R181, R2, R9.reuse, -R60.reuse ;  /* 0x0000000902b57223 */ /* 0x180fe2000001083c */
[----:B------:R-:W-:Y:S02]  /*18110*/  IMAD.MOV.U32 R27, RZ, RZ, 0x40000040 ;  /* 0x40000040ff1b7424 */ /* 0x000fe400078e00ff */
[-CC-:B------:R-:W-:Y:S01]  /*18120*/  FFMA.FTZ R20, R20, R9.reuse, -R60.reuse ;  /* 0x0000000914147223 */ /* 0x180fe2000001083c */
[-C--:B------:R-:W-:Y:S01]  /*18130*/  FMUL.FTZ R2, R0, R9.reuse ;  /* 0x0000000900027220 */ /* 0x080fe20000410000 */
[----:B------:R-:W-:Y:S01]  /*18140*/  FADD.FTZ R0, -R26, R7 ;  /* 0x000000071a007221 */ /* 0x000fe20000010100 */
[----:B------:R-:W-:Y:S01]  /*18150*/  VIADD R26, R8, 0x380 ;  /* 0x00000380081a7836 */ /* 0x000fe20000000000 */
[----:B------:R-:W-:Y:S01]  /*18160*/  MUFU.EX2 R181, R181 ;  /* 0x000000b500b57308 */ /* 0x000fe20000000800 */
[-CC-:B------:R-:W-:Y:S01]  /*18170*/  FFMA.FTZ R59, R25, R9.reuse, -R60.reuse ;  /* 0x00000009193b7223 */ /* 0x180fe2000001083c */
[-C--:B------:R-:W-:Y:S01]  /*18180*/  FMUL.FTZ R0, R0, R9.reuse ;  /* 0x0000000900007220 */ /* 0x080fe20000410000 */
        /* <DEDUP_REMOVED lines=24> */
[----:B------:R-:W-:-:S05]  /*18310*/  FFMA.FTZ R84, R84, R9, -R60 ;  /* 0x0000000954547223 */ /* 0x000fca000001083c */
[----:B------:R-:W2:Y:S01]  /*18320*/  MUFU.EX2 R183, R183 ;  /* 0x000000b700b77308 */ /* 0x000ea20000000800 */
[----:B0-----:R-:W-:-:S07]  /*18330*/  FFMA.FTZ R3, R0, R3, R181 ;  /* 0x0000000300037223 */ /* 0x001fce00000100b5 */
[----:B------:R-:W0:Y:S01]  /*18340*/  MUFU.EX2 R59, R59 ;  /* 0x0000003b003b7308 */ /* 0x000e220000000800 */
[C---:B-1----:R-:W-:Y:S01]  /*18350*/  FADD.FTZ R8, R20.reuse, R3 ;  /* 0x0000000314087221 */ /* 0x042fe20000010000 */
[----:B------:R-:W-:-:S06]  /*18360*/  F2FP.BF16.F32.PACK_AB R181, R20, R181 ;  /* 0x000000b514b5723e */ /* 0x000fcc00000010ff */
[----:B------:R-:W-:Y:S01]  /*18370*/  MUFU.EX2 R177, R177 ;  /* 0x000000b100b17308 */ /* 0x000fe20000000800 */
[----:B--2---:R-:W-:-:S07]  /*18380*/  FADD.FTZ R8, R183, R8 ;  /* 0x00000008b7087221 */ /* 0x004fce0000010000 */
        /* <DEDUP_REMOVED lines=16> */
[-C--:B------:R-:W-:Y:S01]  /*18490*/  FFMA.FTZ R163, R70, R9.reuse, -R60 ;  /* 0x0000000946a37223 */ /* 0x080fe2000001083c */
[----:B------:R-:W-:Y:S01]  /*184a0*/  HGMMA.64x128x16.F32.BF16 R88, R156, gdesc[UR4].tnspB, R88, gsb0 ;  /* 0x41e000049c587df0 */ /* 0x000fe20008001858 */
[----:B------:R-:W-:Y:S02]  /*184b0*/  R2UR UR6, R26 ;  /* 0x000000001a0672ca */ /* 0x000fe400000e0000 */
[----:B------:R-:W-:Y:S01]  /*184c0*/  R2UR UR7, R27 ;  /* 0x000000001b0772ca */ /* 0x000fe200000e0000 */
[----:B------:R-:W-:Y:S01]  /*184d0*/  FFMA.FTZ R27, R2, R4, R180 ;  /* 0x00000004021b7223 */ /* 0x000fe200000100b4 */
[----:B------:R-:W-:Y:S01]  /*184e0*/  FFMA.FTZ R4, R81, R9, -R60 ;  /* 0x0000000951047223 */ /* 0x000fe2000001083c */
[----:B------:R-:W-:Y:S01]  /*184f0*/  MUFU.EX2 R12, R47 ;  /* 0x0000002f000c7308 */ /* 0x000fe20000000800 */
[C---:B------:R-:W-:Y:S01]  /*18500*/  F2FP.BF16.F32.PACK_AB R180, R56.reuse, R180 ;  /* 0x000000b438b4723e */ /* 0x040fe200000010ff */
[----:B------:R-:W-:-:S04]  /*18510*/  FADD.FTZ R27, R56, R27 ;  /* 0x0000001b381b7221 */ /* 0x000fc80000010000 */
[----:B------:R-:W-:Y:S01]  /*18520*/  FADD.FTZ R27, R182, R27 ;  /* 0x0000001bb61b7221 */ /* 0x000fe20000010000 */
[C---:B------:R-:W-:Y:S01]  /*18530*/  F2FP.BF16.F32.PACK_AB R182, R10.reuse, R182 ;  /* 0x000000b60ab6723e */ /* 0x040fe200000010ff */
[----:B------:R-:W-:Y:S02]  /*18540*/  MUFU.EX2 R165, R165 ;  /* 0x000000a500a57308 */ /* 0x000fe40000000800 */
[----:B------:R-:W-:-:S04]  /*18550*/  FADD.FTZ R27, R10, R27 ;  /* 0x0000001b0a1b7221 */ /* 0x000fc80000010000 */
[----:B------:R-:W-:Y:S01]  /*18560*/  FADD.FTZ R26, R176, R27 ;  /* 0x0000001bb01a7221 */ /* 0x000fe20000010000 */
[C---:B------:R-:W-:Y:S01]  /*18570*/  F2FP.BF16.F32.PACK_AB R176, R11.reuse, R176 ;  /* 0x000000b00bb0723e */ /* 0x040fe200000010ff */
[----:B------:R-:W-:Y:S02]  /*18580*/  MUFU.EX2 R7, R7 ;  /* 0x0000000700077308 */ /* 0x000fe40000000800 */
[----:B------:R-:W-:-:S04]  /*18590*/  FADD.FTZ R3, R11, R26 ;  /* 0x0000001a0b037221 */ /* 0x000fc80000010000 */
[----:B------:R-:W-:Y:S01]  /*185a0*/  FADD.FTZ R3, R178, R3 ;  /* 0x00000003b2037221 */ /* 0x000fe20000010000 */
[C---:B------:R-:W-:Y:S01]  /*185b0*/  F2FP.BF16.F32.PACK_AB R178, R24.reuse, R178 ;  /* 0x000000b218b2723e */ /* 0x040fe200000010ff */
[----:B------:R-:W0:Y:S02]  /*185c0*/  MUFU.EX2 R166, R166 ;  /* 0x000000a600a67308 */ /* 0x000e240000000800 */
        /* <DEDUP_REMOVED lines=21> */
[----:B0-----:R-:W-:Y:S01]  /*18720*/  FADD.FTZ R20, R166, R3 ;  /* 0x00000003a6147221 */ /* 0x001fe20000010000 */
[----:B------:R-:W-:Y:S01]  /*18730*/  F2FP.BF16.F32.PACK_AB R166, R49, R166 ;  /* 0x000000a631a6723e */ /* 0x000fe200000010ff */
[----:B------:R-:W-:Y:S08]  /*18740*/  MUFU.EX2 R163, R163 ;  /* 0x000000a300a37308 */ /* 0x000ff00000000800 */
[----:B------:R-:W-:Y:S08]  /*18750*/  MUFU.EX2 R74, R74 ;  /* 0x0000004a004a7308 */ /* 0x000ff00000000800 */
[----:B------:R-:W0:Y:S08]  /*18760*/  MUFU.EX2 R75, R75 ;  /* 0x0000004b004b7308 */ /* 0x000e300000000800 */
[----:B------:R-:W-:Y:S08]  /*18770*/  MUFU.EX2 R78, R78 ;  /* 0x0000004e004e7308 */ /* 0x000ff00000000800 */
[----:B------:R-:W1:Y:S08]  /*18780*/  MUFU.EX2 R79, R79 ;  /* 0x0000004f004f7308 */ /* 0x000e700000000800 */
[----:B------:R-:W-:Y:S08]  /*18790*/  MUFU.EX2 R52, R52 ;  /* 0x0000003400347308 */ /* 0x000ff00000000800 */
[----:B------:R-:W2:Y:S08]  /*187a0*/  MUFU.EX2 R57, R57 ;  /* 0x0000003900397308 */ /* 0x000eb00000000800 */
[----:B------:R-:W-:Y:S01]  /*187b0*/  MUFU.EX2 R83, R83 ;  /* 0x0000005300537308 */ /* 0x000fe20000000800 */
[----:B------:R-:W-:-:S02]  /*187c0*/  WARPGROUP.DEPBAR.LE gsb0, 0x0 ;  /* 0x00008000000079c5 */ /* 0x000fc40000010000 */
[----:B------:R-:W-:-:S05]  /*187d0*/  WARPGROUP.ARRIVE ;  /* 0x00000000000079c5 */ /* 0x000fca0000000000 */
[----:B------:R-:W-:Y:S01]  /*187e0*/  MUFU.EX2 R55, R55 ;  /* 0x0000003700377308 */ /* 0x000fe20000000800 */
[----:B------:R-:W-:Y:S02]  /*187f0*/  F2FP.BF16.F32.PACK_AB R156, R46, R40 ;  /* 0x000000282e9c723e */ /* 0x000fe400000010ff */
[----:B0-----:R-:W-:Y:S01]  /*18800*/  F2FP.BF16.F32.PACK_AB R157, R75, R74 ;  /* 0x0000004a4b9d723e */ /* 0x001fe200000010ff */
[----:B------:R-:W-:Y:S01]  /*18810*/  HGMMA.64x128x16.F32.BF16 R88, R152, gdesc[UR4].tnspB, R88, gsb0 ;  /* 0x41e0000498587df0 */ /* 0x000fe20008001858 */
[----:B------:R-:W-:-:S03]  /*18820*/  F2FP.BF16.F32.PACK_AB R158, R51, R50 ;  /* 0x00000032339e723e */ /* 0x000fc600000010ff */
[----:B------:R-:W0:Y:S01]  /*18830*/  MUFU.EX2 R58, R58 ;  /* 0x0000003a003a7308 */ /* 0x000e220000000800 */
[----:B-1----:R-:W-:Y:S01]  /*18840*/  F2FP.BF16.F32.PACK_AB R159, R79, R78 ;  /* 0x0000004e4f9f723e */ /* 0x002fe200000010ff */
[----:B------:R-:W-:Y:S02]  /*18850*/  WARPGROUP.DEPBAR.LE gsb0, 0x0 ;  /* 0x00008000000079c5 */ /* 0x000fe40000010000 */
[----:B------:R1:W-:Y:S04]  /*18860*/  @!P1 SYNCS.ARRIVE.TRANS64.RED.A1T0 RZ, [R14+URZ], RZ ;  /* 0x000000ff0eff99a7 */ /* 0x0003e8000810043f */
[----:B------:R-:W-:Y:S01]  /*18870*/  MUFU.EX2 R153, R82 ;  /* 0x0000005200997308 */ /* 0x000fe20000000800 */
[----:B--2---:R-:W-:Y:S02]  /*18880*/  F2FP.BF16.F32.PACK_AB R152, R57, R52 ;  /* 0x000000343998723e */ /* 0x004fe400000010ff */
[----:B0-----:R-:W-:Y:S01]  /*18890*/  F2FP.BF16.F32.PACK_AB R154, R58, R55 ;  /* 0x000000373a9a723e */ /* 0x001fe200000010ff */
[----:B-1----:R-:W-:Y:S01]  /*188a0*/  FADD.FTZ R14, R59, R8 ;  /* 0x000000083b0e7221 */ /* 0x002fe20000010000 */
[----:B------:R0:W-:Y:S01]  /*188b0*/  @!P1 SYNCS.ARRIVE.TRANS64.RED.A1T0 RZ, [R15+URZ], RZ ;  /* 0x000000ff0fff99a7 */ /* 0x0001e2000810043f */
[----:B------:R-:W-:-:S02]  /*188c0*/  FFMA.FTZ R8, R67, R9, -R60 ;  /* 0x0000000943087223 */ /* 0x000fc4000001083c */
[----:B------:R-:W-:Y:S01]  /*188d0*/  MUFU.EX2 R155, R84 ;  /* 0x00000054009b7308 */ /* 0x000fe20000000800 */
[----:B------:R-:W-:Y:S01]  /*188e0*/  FADD.FTZ R14, R177, R14 ;  /* 0x0000000eb10e7221 */ /* 0x000fe20000010000 */
[----:B------:R-:W-:-:S03]  /*188f0*/  F2FP.BF16.F32.PACK_AB R177, R25, R177 ;  /* 0x000000b119b1723e */ /* 0x000fc600000010ff */
[----:B------:R-:W-:Y:S01]  /*18900*/  FADD.FTZ R26, R25, R14 ;  /* 0x0000000e191a7221 */ /* 0x000fe20000010000 */
[-CC-:B------:R-:W-:Y:S01]  /*18910*/  FFMA.FTZ R14, R71, R9.reuse, -R60.reuse ;  /* 0x00000009470e7223 */ /* 0x180fe2000001083c */
[----:B------:R-:W-:Y:S01]  /*18920*/  FFMA.FTZ R60, R85, R9, -R60 ;  /* 0x00000009553c7223 */ /* 0x000fe2000001083c */
[----:B------:R-:W1:Y:S01]  /*18930*/  MUFU.EX2 R8, R8 ;  /* 0x0000000800087308 */ /* 0x000e620000000800 */
[----:B------:R-:W-:Y:S01]  /*18940*/  FADD.FTZ R26, R179, R26 ;  /* 0x0000001ab31a7221 */ /* 0x000fe20000010000 */
[----:B------:R-:W-:-:S03]  /*18950*/  F2FP.BF16.F32.PACK_AB R179, R29, R179 ;  /* 0x000000b31db3723e */ /* 0x000fc600000010ff */
[----:B------:R-:W-:-:S03]  /*18960*/  FADD.FTZ R26, R29, R26 ;  /* 0x0000001a1d1a7221 */ /* 0x000fc60000010000 */
[----:B------:R-:W2:Y:S01]  /*18970*/  MUFU.EX2 R14, R14 ;  /* 0x0000000e000e7308 */ /* 0x000ea20000000800 */
[----:B------:R-:W-:Y:S01]  /*18980*/  FADD.FTZ R26, R173, R26 ;  /* 0x0000001aad1a7221 */ /* 0x000fe20000010000 */
[----:B------:R-:W-:-:S03]  /*18990*/  F2FP.BF16.F32.PACK_AB R173, R33, R173 ;  /* 0x000000ad21ad723e */ /* 0x000fc600000010ff */
[----:B------:R-:W-:-:S03]  /*189a0*/  FADD.FTZ R26, R33, R26 ;  /* 0x0000001a211a7221 */ /* 0x000fc60000010000 */
[----:B------:R-:W3:Y:S01]  /*189b0*/  MUFU.EX2 R60, R60 ;  /* 0x0000003c003c7308 */ /* 0x000ee20000000800 */
[----:B0-----:R-:W-:Y:S01]  /*189c0*/  FADD.FTZ R15, R175, R26 ;  /* 0x0000001aaf0f7221 */ /* 0x001fe20000010000 */
[----:B------:R-:W-:-:S03]  /*189d0*/  F2FP.BF16.F32.PACK_AB R175, R28, R175 ;  /* 0x000000af1caf723e */ /* 0x000fc600000010ff */
[----:B------:R-:W-:Y:S01]  /*189e0*/  FADD.FTZ R26, R28, R15 ;  /* 0x0000000f1c1a7221 */ /* 0x000fe20000010000 */
[----:B------:R-:W-:-:S03]  /*189f0*/  IMAD.MOV.U32 R15, RZ, RZ, R188 ;  /* 0x000000ffff0f7224 */ /* 0x000fc600078e00bc */
[----:B------:R-:W-:Y:S01]  /*18a00*/  FADD.FTZ R26, R169, R26 ;  /* 0x0000001aa91a7221 */ /* 0x000fe20000010000 */
[----:B------:R-:W-:-:S03]  /*18a10*/  F2FP.BF16.F32.PACK_AB R169, R31, R169 ;  /* 0x000000a91fa9723e */ /* 0x000fc600000010ff */
[----:B------:R-:W-:-:S04]  /*18a20*/  FADD.FTZ R26, R31, R26 ;  /* 0x0000001a1f1a7221 */ /* 0x000fc80000010000 */
[----:B------:R-:W-:Y:S01]  /*18a30*/  FADD.FTZ R11, R171, R26 ;  /* 0x0000001aab0b7221 */ /* 0x000fe20000010000 */
[----:B------:R-:W-:-:S03]  /*18a40*/  F2FP.BF16.F32.PACK_AB R171, R12, R171 ;  /* 0x000000ab0cab723e */ /* 0x000fc600000010ff */
[----:B------:R-:W-:Y:S01]  /*18a50*/  FADD.FTZ R10, R12, R11 ;  /* 0x0000000b0c0a7221 */ /* 0x000fe20000010000 */
[----:B------:R-:W-:Y:S01]  /*18a60*/  FADD.FTZ R11, R49, R20 ;  /* 0x00000014310b7221 */ /* 0x000fe20000010000 */
[----:B------:R-:W-:Y:S02]  /*18a70*/  IMAD.MOV.U32 R20, RZ, RZ, R185 ;  /* 0x000000ffff147224 */ /* 0x000fe400078e00b9 */
[----:B------:R-:W-:Y:S01]  /*18a80*/  FADD.FTZ R10, R165, R10 ;  /* 0x0000000aa50a7221 */ /* 0x000fe20000010000 */
[----:B------:R-:W-:Y:S01]  /*18a90*/  FADD.FTZ R11, R160, R11 ;  /* 0x0000000ba00b7221 */ /* 0x000fe20000010000 */
[C---:B------:R-:W-:Y:S01]  /*18aa0*/  F2FP.BF16.F32.PACK_AB R165, R7.reuse, R165 ;  /* 0x000000a507a5723e */ /* 0x040fe200000010ff */
[----:B------:R-:W-:Y:S02]  /*18ab0*/  IMAD.MOV.U32 R12, RZ, RZ, R213 ;  /* 0x000000ffff0c7224 */ /* 0x000fe400078e00d5 */
[----:B------:R-:W-:Y:S01]  /*18ac0*/  FADD.FTZ R10, R7, R10 ;  /* 0x0000000a070a7221 */ /* 0x000fe20000010000 */
[C---:B------:R-:W-:Y:S01]  /*18ad0*/  FADD.FTZ R11, R48.reuse, R11 ;  /* 0x0000000b300b7221 */ /* 0x040fe20000010000 */
[----:B------:R-:W-:Y:S01]  /*18ae0*/  F2FP.BF16.F32.PACK_AB R160, R48, R160 ;  /* 0x000000a030a0723e */ /* 0x000fe200000010ff */
[----:B------:R-:W-:-:S02]  /*18af0*/  IMAD.MOV.U32 R7, RZ, RZ, R21 ;  /* 0x000000ffff077224 */ /* 0x000fc400078e0015 */
        /* <DEDUP_REMOVED lines=8> */
[----:B-1----:R-:W-:-:S02]  /*18b80*/  F2FP.BF16.F32.PACK_AB R161, R8, R161 ;  /* 0x000000a108a1723e */ /* 0x002fc400000010ff */
[----:B------:R-:W-:Y:S01]  /*18b90*/  FADD.FTZ R10, R8, R3 ;  /* 0x00000003080a7221 */ /* 0x000fe20000010000 */
[----:B------:R-:W-:-:S03]  /*18ba0*/  FADD.FTZ R11, R46, R11 ;  /* 0x0000000b2e0b7221 */ /* 0x000fc60000010000 */
[----:B------:R-:W-:Y:S01]  /*18bb0*/  FADD.FTZ R3, R163, R10 ;  /* 0x0000000aa3037221 */ /* 0x000fe20000010000 */
[----:B--2---:R-:W-:-:S03]  /*18bc0*/  F2FP.BF16.F32.PACK_AB R163, R14, R163 ;  /* 0x000000a30ea3723e */ /* 0x004fc600000010ff */
[----:B------:R-:W-:-:S04]  /*18bd0*/  FADD.FTZ R3, R14, R3 ;  /* 0x000000030e037221 */ /* 0x000fc80000010000 */
[----:B------:R-:W-:-:S04]  /*18be0*/  FADD.FTZ R4, R74, R3 ;  /* 0x000000034a047221 */ /* 0x000fc80000010000 */
        /* <DEDUP_REMOVED lines=13> */
[C---:B---3--:R-:W-:Y:S02]  /*18cc0*/  F2FP.BF16.F32.PACK_AB R155, R60.reuse, R155 ;  /* 0x0000009b3c9b723e */ /* 0x048fe400000010ff */
[----:B------:R-:W-:Y:S01]  /*18cd0*/  FADD.FTZ R3, R60, R8 ;  /* 0x000000083c037221 */ /* 0x000fe20000010000 */
[----:B------:R-:W-:Y:S06]  /*18ce0*/  @P3 BRA `(.L_x_2886) ;  /* 0xffffffc800743947 */ /* 0x000fec000383ffff */
[----:B------:R-:W-:Y:S05]  /*18cf0*/  BSYNC B1 ;  /* 0x0000000000017941 */ /* 0x000fea0003800000 */
.L_x_2875:
[----:B------:R-:W-:Y:S05]  /*18d00*/  BSYNC B0 ;  /* 0x0000000000007941 */ /* 0x000fea0003800000 */
.L_x_2874:
[----:B------:R-:W-:Y:S01]  /*18d10*/  ISETP.GE.AND P2, PT, R13, RZ, PT ;  /* 0x000000ff0d00720c */ /* 0x000fe20003f46270 */
[----:B------:R-:W-:-:S12]  /*18d20*/  BSSY B0, `(.L_x_2887) ;  /* 0x00002d6000007945 */ /* 0x000fd80003800000 */
[----:B------:R-:W-:Y:S05]  /*18d30*/  @!P2 BRA `(.L_x_2888) ;  /* 0x0000002c0050a947 */ /* 0x000fea0003800000 */
[----:B------:R-:W-:Y:S02]  /*18d40*/  IMAD.MOV.U32 R11, RZ, RZ, R21 ;  /* 0x000000ffff0b7224 */ /* 0x000fe400078e0015 */
[----:B------:R-:W-:Y:S02]  /*18d50*/  IMAD.MOV.U32 R10, RZ, RZ, R213 ;  /* 0x000000ffff0a7224 */ /* 0x000fe400078e00d5 */
[----:B------:R-:W-:Y:S02]  /*18d60*/  IMAD.MOV.U32 R14, RZ, RZ, R188 ;  /* 0x000000ffff0e7224 */ /* 0x000fe400078e00bc */
[----:B------:R-:W-:-:S07]  /*18d70*/  IMAD.MOV.U32 R15, RZ, RZ, R185 ;  /* 0x000000ffff0f7224 */ /* 0x000fce00078e00b9 */
.L_x_2899:
        /* <DEDUP_REMOVED lines=8> */
.L_x_2889:
[----:B------:R-:W-:Y:S01]  /*18e00*/  IMAD R8, R185, 0x8, R16 ;  /* 0x00000008b9087824 */ /* 0x000fe200078e0210 */
[----:B------:R-:W-:-:S04]  /*18e10*/  SHF.L.U32 R9, R188, 0x1f, RZ ;  /* 0x0000001fbc097819 */ /* 0x000fc800000006ff */
[----:B------:R0:W1:Y:S01]  /*18e20*/  SYNCS.PHASECHK.TRANS64.TRYWAIT P2, [R8+URZ+0x34830], R9 ;  /* 0x03483009080075a7 */ /* 0x000062000804017f */
[----:B------:R-:W-:Y:S05]  /*18e30*/  @!P0 BRA `(.L_x_2890) ;  /* 0x0000000000048947 */ /* 0x000fea0003800000 */
[----:B------:R-:W-:Y:S01]  /*18e40*/  BPT.TRAP 0x1 ;  /* 0x000000040000795c */ /* 0x000fe20000300000 */
.L_x_2890:
[----:B------:R-:W-:Y:S01]  /*18e50*/  BSSY B1, `(.L_x_2891) ;  /* 0x0000006000017945 */ /* 0x000fe20003800000 */
[----:B------:R-:W-:Y:S02]  /*18e60*/  IMAD R6, R185, 0xc00, R5 ;  /* 0x00000c00b9067824 */ /* 0x000fe400078e0205 */
[----:B------:R-:W-:Y:S01]  /*18e70*/  IMAD.MOV.U32 R7, RZ, RZ, 0x40000040 ;  /* 0x40000040ff077424 */ /* 0x000fe200078e00ff */
[----:B-1----:R-:W-:Y:S06]  /*18e80*/  @P2 BRA `(.L_x_2892) ;  /* 0x0000000000082947 */ /* 0x002fec0003800000 */
[----:B------:R-:W1:Y:S02]  /*18e90*/  SYNCS.PHASECHK.TRANS64.TRYWAIT P2, [R8+URZ+0x34830], R9 ;  /* 0x03483009080075a7 */ /* 0x000e64000804017f */
[----:B-1----:R-:W-:Y:S05]  /*18ea0*/  @!P2 BRA `(.L_x_2893) ;  /* 0x000000e0004ca947 */ /* 0x002fea0003800000 */
.L_x_2892:
[----:B------:R-:W-:Y:S05]  /*18eb0*/  BSYNC B1 ;  /* 0x0000000000017941 */ /* 0x000fea0003800000 */
.L_x_2891:
[----:B------:R-:W2:Y:S04]  /*18ec0*/  LDL.64 R20, [R1+0x38] ;  /* 0x0000380001147983 */ /* 0x000ea80000100a00 */
[----:B------:R3:W-:Y:S04]  /*18ed0*/  STL.64 [R1+0x68], R10 ;  /* 0x0000680a01007387 */ /* 0x0007e80000100a00 */
[----:B---3--:R-:W3:Y:S04]  /*18ee0*/  LDL.64 R10, [R1+0x30] ;  /* 0x00003000010a7983 */ /* 0x008ee80000100a00 */
[----:B------:R4:W-:Y:S04]  /*18ef0*/  STL.64 [R1+0x60], R4 ;  /* 0x0000600401007387 */ /* 0x0009e80000100a00 */
[----:B----4-:R-:W4:Y:S01]  /*18f00*/  LDL.64 R4, [R1+0x28] ;  /* 0x0000280001047983 */ /* 0x010f220000100a00 */
[----:B------:R-:W-:-:S02]  /*18f10*/  R2UR UR6, R6 ;  /* 0x00000000060672ca */ /* 0x000fc400000e0000 */
[----:B------:R-:W-:Y:S01]  /*18f20*/  R2UR UR7, R7 ;  /* 0x00000000070772ca */ /* 0x000fe200000e0000 */
[----:B------:R-:W-:Y:S01]  /*18f30*/  WARPGROUP.ARRIVE ;  /* 0x00000000000079c5 */ /* 0x000fe20000000000 */
[----:B01----:R-:W-:Y:S02]  /*18f40*/  VIADD R8, R6, 0x2 ;  /* 0x0000000206087836 */ /* 0x003fe40000000000 */
[----:B------:R-:W-:Y:S01]  /*18f50*/  IMAD.MOV.U32 R9, RZ, RZ, 0x40000040 ;  /* 0x40000040ff097424 */ /* 0x000fe200078e00ff */
[----:B--2---:R-:W-:Y:S02]  /*18f60*/  R2UR UR4, R20 ;  /* 0x00000000140472ca */ /* 0x004fe400000e0000 */
[----:B------:R-:W-:Y:S02]  /*18f70*/  R2UR UR5, R21 ;  /* 0x00000000150572ca */ /* 0x000fe400000e0000 */
[----:B------:R-:W2:Y:S11]  /*18f80*/  LDL.64 R20, [R1+0x18] ;  /* 0x0000180001147983 */ /* 0x000eb60000100a00 */
[----:B------:R-:W-:Y:S01]  /*18f90*/  HGMMA.64x128x16.F32.BF16 R24, gdesc[UR4], RZ, !UPT, gsb0 ;  /* 0x01e00000041879f0 */ /* 0x000fe2000c0018ff */
[----:B------:R-:W-:-:S02]  /*18fa0*/  R2UR UR6, R8 ;  /* 0x00000000080672ca */ /* 0x000fc400000e0000 */
[----:B------:R-:W-:Y:S02]  /*18fb0*/  R2UR UR7, R9 ;  /* 0x00000000090772ca */ /* 0x000fe400000e0000 */
[----:B---3--:R-:W-:Y:S02]  /*18fc0*/  R2UR UR4, R10 ;  /* 0x000000000a0472ca */ /* 0x008fe400000e0000 */
[----:B------:R-:W-:Y:S02]  /*18fd0*/  R2UR UR5, R11 ;  /* 0x000000000b0572ca */ /* 0x000fe400000e0000 */
[----:B------:R-:W3:Y:S01]  /*18fe0*/  LDL.64 R10, [R1+0x10] ;  /* 0x00001000010a7983 */ /* 0x000ee20000100a00 */
[----:B------:R-:W-:Y:S02]  /*18ff0*/  VIADD R8, R6, 0x4 ;  /* 0x0000000406087836 */ /* 0x000fe40000000000 */
[----:B------:R-:W-:Y:S01]  /*19000*/  IMAD.MOV.U32 R9, RZ, RZ, 0x40000040 ;  /* 0x40000040ff097424 */ /* 0x000fe200078e00ff */
[----:B------:R-:W-:-:S02]  /*19010*/  WARPGROUP.DEPBAR.LE gsb0, 0x0 ;  /* 0x00008000000079c5 */ /* 0x000fc40000010000 */
[----:B------:R-:W-:-:S06]  /*19020*/  WARPGROUP.ARRIVE ;  /* 0x00000000000079c5 */ /* 0x000fcc0000000000 */
[----:B------:R-:W-:Y:S01]  /*19030*/  HGMMA.64x128x16.F32.BF16 R24, gdesc[UR4], R24, gsb0 ;  /* 0x01e00000041879f0 */ /* 0x000fe20008001818 */
[----:B------:R-:W-:Y:S02]  /*19040*/  R2UR UR6, R8 ;  /* 0x00000000080672ca */ /* 0x000fe400000e0000 */
[----:B------:R-:W-:Y:S02]  /*19050*/  R2UR UR7, R9 ;  /* 0x00000000090772ca */ /* 0x000fe400000e0000 */
[----:B----4-:R-:W-:Y:S02]  /*19060*/  R2UR UR4, R4 ;  /* 0x00000000040472ca */ /* 0x010fe400000e0000 */
[----:B------:R-:W-:Y:S02]  /*19070*/  R2UR UR5, R5 ;  /* 0x00000000050572ca */ /* 0x000fe400000e0000 */
[----:B------:R-:W4:Y:S01]  /*19080*/  LDL.64 R4, [R1+0x8] ;  /* 0x0000080001047983 */ /* 0x000f220000100a00 */
        /* <DEDUP_REMOVED lines=8> */
[----:B------:R-:W-:Y:S02]  /*19110*/  R2UR UR5, R21 ;  /* 0x00000000150572ca */ /* 0x000fe400000e0000 */
[----:B------:R-:W2:Y:S01]  /*19120*/  LDL.64 R20, [R1] ;  /* 0x0000000001147983 */ /* 0x000ea20000100a00 */
[----:B------:R-:W-:-:S02]  /*19130*/  VIADD R8, R6, 0x400 ;  /* 0x0000040006087836 */ /* 0x000fc40000000000 */
[----:B------:R-:W-:Y:S01]  /*19140*/  IMAD.MOV.U32 R9, RZ, RZ, 0x40000040 ;  /* 0x40000040ff097424 */ /* 0x000fe200078e00ff */
[----:B------:R-:W-:Y:S02]  /*19150*/  WARPGROUP.DEPBAR.LE gsb0, 0x0 ;  /* 0x00008000000079c5 */ /* 0x000fe40000010000 */
[----:B------:R-:W-:-:S06]  /*19160*/  WARPGROUP.ARRIVE ;  /* 0x00000000000079c5 */ /* 0x000fcc0000000000 */
        /* <DEDUP_REMOVED lines=23> */
[----:B--2---:R-:W-:Y:S02]  /*192e0*/  R2UR UR4, R20 ;  /* 0x00000000140472ca */ /* 0x004fe400000e0000 */
[----:B------:R-:W-:Y:S01]  /*192f0*/  R2UR UR5, R21 ;  /* 0x00000000150572ca */ /* 0x000fe200000e0000 */
[----:B------:R-:W-:Y:S02]  /*19300*/  VIADD R8, R6, 0x406 ;  /* 0x0000040606087836 */ /* 0x000fe40000000000 */
        /* <DEDUP_REMOVED lines=114> */
.L_x_2894:
[----:B------:R-:W-:Y:S01]  /*19a30*/  SHF.L.U32 R0, R14, 0x1f, RZ ;  /* 0x0000001f0e007819 */ /* 0x000fe200000006ff */
[----:B------:R-:W-:-:S04]  /*19a40*/  IMAD R14, R15, 0x8, R16 ;  /* 0x000000080f0e7824 */ /* 0x000fc800078e0210 */
[----:B------:R0:W1:Y:S01]  /*19a50*/  SYNCS.PHASECHK.TRANS64.TRYWAIT P2, [R14+URZ+0x34850], R0 ;  /* 0x034850000e0075a7 */ /* 0x000062000804017f */
[----:B------:R-:W-:Y:S05]  /*19a60*/  @!P0 BRA `(.L_x_2895) ;  /* 0x0000000000048947 */ /* 0x000fea0003800000 */
[----:B------:R-:W-:Y:S01]  /*19a70*/  BPT.TRAP 0x1 ;  /* 0x000000040000795c */ /* 0x000fe20000300000 */
.L_x_2895:
[----:B------:R-:W-:Y:S04]  /*19a80*/  BSSY B1, `(.L_x_2896) ;  /* 0x0000004000017945 */ /* 0x000fe80003800000 */
[----:B-1----:R-:W-:Y:S05]  /*19a90*/  @P2 BRA `(.L_x_2897) ;  /* 0x0000000000082947 */ /* 0x002fea0003800000 */
[----:B------:R-:W1:Y:S02]  /*19aa0*/  SYNCS.PHASECHK.TRANS64.TRYWAIT P2, [R14+URZ+0x34850], R0 ;  /* 0x034850000e0075a7 */ /* 0x000e64000804017f */
[----:B-1----:R-:W-:Y:S05]  /*19ab0*/  @!P2 BRA `(.L_x_2898) ;  /* 0x000000d4005ca947 */ /* 0x002fea0003800000 */
.L_x_2897:
[----:B------:R-:W-:Y:S05]  /*19ac0*/  BSYNC B1 ;  /* 0x0000000000017941 */ /* 0x000fea0003800000 */
.L_x_2896:
        /* <DEDUP_REMOVED lines=20> */
[----:B------:R-:W-:Y:S01]  /*19c10*/  MUFU.TANH R21, R21 ;  /* 0x0000001500157308 */ /* 0x000fe20000002400 */
[----:B------:R-:W-:Y:S01]  /*19c20*/  FMUL.FTZ R15, R27, UR38 ;  /* 0x000000261b0f7c20 */ /* 0x000fe20008410000 */
[C---:B------:R-:W-:Y:S01]  /*19c30*/  VIADD R8, R6.reuse, 0x80 ;  /* 0x0000008006087836 */ /* 0x040fe20000000000 */
[----:B------:R-:W-:Y:S01]  /*19c40*/  R2UR UR6, R6 ;  /* 0x00000000060672ca */ /* 0x000fe200000e0000 */
        /* <DEDUP_REMOVED lines=14> */
[----:B------:R-:W1:Y:S01]  /*19d30*/  MUFU.TANH R26, R26 ;  /* 0x0000001a001a7308 */ /* 0x000e620000002400 */
[----:B------:R-:W-:Y:S01]  /*19d40*/  R2UR UR7, R9 ;  /* 0x00000000090772ca */ /* 0x000fe200000e0000 */
[----:B------:R-:W-:-:S02]  /*19d50*/  VIADD R8, R6, 0x100 ;  /* 0x0000010006087836 */ /* 0x000fc40000000000 */
[----:B------:R-:W-:Y:S01]  /*19d60*/  FMUL.FTZ R45, R50, UR38 ;  /* 0x00000026322d7c20 */ /* 0x000fe20008410000 */
[----:B------:R-:W-:Y:S02]  /*19d70*/  IMAD.MOV.U32 R9, RZ, RZ, 0x40000040 ;  /* 0x40000040ff097424 */ /* 0x000fe400078e00ff */
[----:B------:R-:W-:Y:S01]  /*19d80*/  FMUL.FTZ R50, R52, UR38 ;  /* 0x0000002634327c20 */ /* 0x000fe20008410000 */
[----:B------:R-:W-:Y:S01]  /*19d90*/  FMUL.FTZ R44, R47, UR38 ;  /* 0x000000262f2c7c20 */ /* 0x000fe20008410000 */
[----:B0----5:R-:W-:Y:S01]  /*19da0*/  FMNMX.FTZ R2, R0, R10, !PT ;  /* 0x0000000a00027209 */ /* 0x021fe20007810000 */
[----:B------:R-:W0:Y:S01]  /*19db0*/  MUFU.TANH R28, R28 ;  /* 0x0000001c001c7308 */ /* 0x000e220000002400 */
[----:B------:R-:W-:Y:S01]  /*19dc0*/  FMUL.FTZ R47, R51, UR38 ;  /* 0x00000026332f7c20 */ /* 0x000fe20008410000 */
[----:B------:R-:W-:Y:S01]  /*19dd0*/  FMUL.FTZ R51, R53, UR38 ;  /* 0x0000002635337c20 */ /* 0x000fe20008410000 */
[----:B------:R-:W-:Y:S01]  /*19de0*/  FMNMX.FTZ R2, R20, R2, !PT ;  /* 0x0000000214027209 */ /* 0x000fe20007810000 */
[----:B------:R-:W-:Y:S01]  /*19df0*/  FMUL.FTZ R49, R54, UR38 ;  /* 0x0000002636317c20 */ /* 0x000fe20008410000 */
[----:B------:R-:W-:Y:S01]  /*19e00*/  FMUL.FTZ R54, R56, UR38 ;  /* 0x0000002638367c20 */ /* 0x000fe20008410000 */
[----:B------:R-:W-:Y:S01]  /*19e10*/  FMUL.FTZ R52, R55, UR38 ;  /* 0x0000002637347c20 */ /* 0x000fe20008410000 */
[----:B------:R-:W-:Y:S01]  /*19e20*/  FMNMX.FTZ R2, R21, R2, !PT ;  /* 0x0000000215027209 */ /* 0x000fe20007810000 */
[----:B------:R-:W2:Y:S01]  /*19e30*/  MUFU.TANH R29, R29 ;  /* 0x0000001d001d7308 */ /* 0x000ea20000002400 */
[----:B------:R-:W-:Y:S01]  /*19e40*/  FMUL.FTZ R55, R57, UR38 ;  /* 0x0000002639377c20 */ /* 0x000fe20008410000 */
[----:B------:R-:W-:Y:S01]  /*19e50*/  FMUL.FTZ R57, R60, UR38 ;  /* 0x000000263c397c20 */ /* 0x000fe20008410000 */
[----:B-1----:R-:W-:Y:S01]  /*19e60*/  FMNMX.FTZ R2, R26, R2, !PT ;  /* 0x000000021a027209 */ /* 0x002fe20007810000 */
[----:B------:R-:W-:Y:S01]  /*19e70*/  FMUL.FTZ R56, R59, UR38 ;  /* 0x000000263b387c20 */ /* 0x000fe20008410000 */
[----:B------:R-:W-:Y:S01]  /*19e80*/  FMUL.FTZ R59, R61, UR38 ;  /* 0x000000263d3b7c20 */ /* 0x000fe20008410000 */
[----:B------:R-:W-:Y:S01]  /*19e90*/  FMUL.FTZ R60, R64, UR38 ;  /* 0x00000026403c7c20 */ /* 0x000fe20008410000 */
[----:B------:R-:W-:Y:S01]  /*19ea0*/  FMUL.FTZ R61, R65, UR38 ;  /* 0x00000026413d7c20 */ /* 0x000fe20008410000 */
[----:B------:R-:W1:Y:S01]  /*19eb0*/  MUFU.TANH R32, R32 ;  /* 0x0000002000207308 */ /* 0x000e620000002400 */
        /* <DEDUP_REMOVED lines=21> */
[----:B------:R-:W-:-:S02]  /*1a010*/  IMAD.MOV.U32 R39, RZ, RZ, 0x40000040 ;  /* 0x40000040ff277424 */ /* 0x000fc400078e00ff */
        /* <DEDUP_REMOVED lines=13> */
[----:B------:R-:W-:Y:S01]  /*1a0f0*/  @!P1 VIADD R14, R14, 0x34860 ;  /* 0x000348600e0e9836 */ /* 0x000fe20000000000 */
[C---:B------:R-:W-:Y:S01]  /*1a100*/  ISETP.GT.AND P2, PT, R13.reuse, RZ, PT ;  /* 0x000000ff0d00720c */ /* 0x040fe20003f44270 */
[----:B------:R-:W-:-:S02]  /*1a110*/  VIADD R13, R13, 0xffffffff ;  /* 0xffffffff0d0d7836 */ /* 0x000fc40000000000 */
[----:B------:R-:W4:Y:S01]  /*1a120*/  MUFU.TANH R43, R43 ;  /* 0x0000002b002b7308 */ /* 0x000f220000002400 */
[----:B------:R-:W-:-:S07]  /*1a130*/  @!P1 PRMT R14, RZ, 0x654, R14 ;  /* 0x00000654ff0e9816 */ /* 0x000fce000000000e */
[----:B------:R-:W4:Y:S08]  /*1a140*/  MUFU.TANH R46, R46 ;  /* 0x0000002e002e7308 */ /* 0x000f300000002400 */
[----:B------:R-:W4:Y:S08]  /*1a150*/  MUFU.TANH R48, R48 ;  /* 0x0000003000307308 */ /* 0x000f300000002400 */
[----:B------:R-:W4:Y:S08]  /*1a160*/  MUFU.TANH R50, R50 ;  /* 0x0000003200327308 */ /* 0x000f300000002400 */
[----:B------:R-:W4:Y:S08]  /*1a170*/  MUFU.TANH R51, R51 ;  /* 0x0000003300337308 */ /* 0x000f300000002400 */
[----:B------:R-:W4:Y:S08]  /*1a180*/  MUFU.TANH R54, R54 ;  /* 0x0000003600367308 */ /* 0x000f300000002400 */
[----:B------:R-:W4:Y:S08]  /*1a190*/  MUFU.TANH R55, R55 ;  /* 0x0000003700377308 */ /* 0x000f300000002400 */
[----:B------:R-:W4:Y:S08]  /*1a1a0*/  MUFU.TANH R57, R57 ;  /* 0x0000003900397308 */ /* 0x000f300000002400 */
[----:B------:R-:W4:Y:S08]  /*1a1b0*/  MUFU.TANH R59, R59 ;  /* 0x0000003b003b7308 */ /* 0x000f300000002400 */
[----:B------:R-:W4:Y:S01]  /*1a1c0*/  MUFU.TANH R60, R60 ;  /* 0x0000003c003c7308 */ /* 0x000f220000002400 */
[----:B------:R-:W-:-:S02]  /*1a1d0*/  WARPGROUP.DEPBAR.LE gsb0, 0x0 ;  /* 0x00008000000079c5 */ /* 0x000fc40000010000 */
[----:B------:R-:W-:-:S05]  /*1a1e0*/  WARPGROUP.ARRIVE ;  /* 0x00000000000079c5 */ /* 0x000fca0000000000 */
[----:B------:R-:W4:Y:S01]  /*1a1f0*/  MUFU.TANH R61, R61 ;  /* 0x0000003d003d7308 */ /* 0x000f220000002400 */
[----:B------:R-:W-:Y:S01]  /*1a200*/  HGMMA.64x128x16.F32.BF16 R88, R176, gdesc[UR4].tnspB, R88, gsb0 ;  /* 0x41e00004b0587df0 */ /* 0x000fe20008001858 */
[----:B------:R-:W-:Y:S01]  /*1a210*/  R2UR UR6, R8 ;  /* 0x00000000080672ca */ /* 0x000fe200000e0000 */
[----:B------:R-:W-:Y:S01]  /*1a220*/  VIADD R8, R6, 0x180 ;  /* 0x0000018006087836 */ /* 0x000fe20000000000 */
[----:B------:R-:W-:-:S04]  /*1a230*/  R2UR UR7, R9 ;  /* 0x00000000090772ca */ /* 0x000fc800000e0000 */
[----:B------:R-:W4:Y:S01]  /*1a240*/  MUFU.TANH R62, R62 ;  /* 0x0000003e003e7308 */ /* 0x000f220000002400 */
[----:B-1----:R-:W-:-:S04]  /*1a250*/  FMNMX.FTZ R9, R32, R2, !PT ;  /* 0x0000000220097209 */ /* 0x002fc80007810000 */
[----:B0-----:R-:W-:-:S03]  /*1a260*/  FMNMX.FTZ R9, R34, R9, !PT ;  /* 0x0000000922097209 */ /* 0x001fc60007810000 */
[----:B------:R-:W0:Y:S01]  /*1a270*/  MUFU.TANH R64, R64 ;  /* 0x0000004000407308 */ /* 0x000e220000002400 */
[----:B--2---:R-:W-:-:S04]  /*1a280*/  FMNMX.FTZ R2, R36, R9, !PT ;  /* 0x0000000924027209 */ /* 0x004fc80007810000 */
[----:B---3--:R-:W-:-:S03]  /*1a290*/  FMNMX.FTZ R9, R37, R2, !PT ;  /* 0x0000000225097209 */ /* 0x008fc60007810000 */
[----:B------:R-:W1:Y:S01]  /*1a2a0*/  MUFU.TANH R65, R65 ;  /* 0x0000004100417308 */ /* 0x000e620000002400 */
[----:B----4-:R-:W-:-:S04]  /*1a2b0*/  FMNMX.FTZ R2, R42, R9, !PT ;  /* 0x000000092a027209 */ /* 0x010fc80007810000 */
[----:B------:R-:W-:-:S03]  /*1a2c0*/  FMNMX.FTZ R9, R43, R2, !PT ;  /* 0x000000022b097209 */ /* 0x000fc60007810000 */
[----:B------:R-:W2:Y:S01]  /*1a2d0*/  MUFU.TANH R68, R68 ;  /* 0x0000004400447308 */ /* 0x000ea20000002400 */
[----:B------:R-:W-:-:S04]  /*1a2e0*/  FMNMX.FTZ R9, R46, R9, !PT ;  /* 0x000000092e097209 */ /* 0x000fc80007810000 */
[----:B------:R-:W-:-:S03]  /*1a2f0*/  FMNMX.FTZ R9, R48, R9, !PT ;  /* 0x0000000930097209 */ /* 0x000fc60007810000 */
[----:B------:R-:W3:Y:S01]  /*1a300*/  MUFU.TANH R69, R69 ;  /* 0x0000004500457308 */ /* 0x000ee20000002400 */
[----:B------:R-:W-:-:S04]  /*1a310*/  FMNMX.FTZ R2, R50, R9, !PT ;  /* 0x0000000932027209 */ /* 0x000fc80007810000 */
[----:B------:R-:W-:-:S03]  /*1a320*/  FMNMX.FTZ R9, R51, R2, !PT ;  /* 0x0000000233097209 */ /* 0x000fc60007810000 */
[----:B------:R-:W4:Y:S01]  /*1a330*/  MUFU.TANH R72, R72 ;  /* 0x0000004800487308 */ /* 0x000f220000002400 */
        /* <DEDUP_REMOVED lines=10> */
[----:B0-----:R-:W-:-:S03]  /*1a3e0*/  FMNMX.FTZ R2, R64, R9, !PT ;  /* 0x0000000940027209 */ /* 0x001fc60007810000 */
[----:B------:R-:W0:Y:S01]  /*1a3f0*/  MUFU.TANH R77, R77 ;  /* 0x0000004d004d7308 */ /* 0x000e220000002400 */
[----:B-1----:R-:W-:-:S04]  /*1a400*/  FMNMX.FTZ R9, R65, R2, !PT ;  /* 0x0000000241097209 */ /* 0x002fc80007810000 */
[----:B--2---:R-:W-:Y:S01]  /*1a410*/  FMNMX.FTZ R2, R68, R9, !PT ;  /* 0x0000000944027209 */ /* 0x004fe20007810000 */
[----:B------:R-:W-:Y:S02]  /*1a420*/  IMAD.MOV.U32 R9, RZ, RZ, 0x40000040 ;  /* 0x40000040ff097424 */ /* 0x000fe400078e00ff */
[----:B------:R-:W1:Y:S01]  /*1a430*/  MUFU.TANH R7, R7 ;  /* 0x0000000700077308 */ /* 0x000e620000002400 */
[----:B---3--:R-:W-:-:S04]  /*1a440*/  FMNMX.FTZ R2, R69, R2, !PT ;  /* 0x0000000245027209 */ /* 0x008fc80007810000 */
[----:B----4-:R-:W-:-:S03]  /*1a450*/  FMNMX.FTZ R2, R72, R2, !PT ;  /* 0x0000000248027209 */ /* 0x010fc60007810000 */
[----:B------:R-:W2:Y:S08]  /*1a460*/  MUFU.TANH R15, R15 ;  /* 0x0000000f000f7308 */ /* 0x000eb00000002400 */
[----:B------:R-:W3:Y:S08]  /*1a470*/  MUFU.TANH R24, R24 ;  /* 0x0000001800187308 */ /* 0x000ef00000002400 */
        /* <DEDUP_REMOVED lines=9> */
[----:B------:R-:W-:Y:S02]  /*1a510*/  R2UR UR6, R8 ;  /* 0x00000000080672ca */ /* 0x000fe400000e0000 */
[----:B------:R-:W-:Y:S02]  /*1a520*/  R2UR UR7, R9 ;  /* 0x00000000090772ca */ /* 0x000fe400000e0000 */
[----:B------:R-:W-:Y:S02]  /*1a530*/  FMNMX.FTZ R9, R73, R2, !PT ;  /* 0x0000000249097209 */ /* 0x000fe40007810000 */
[----:B------:R-:W-:Y:S02]  /*1a540*/  MUFU.TANH R8, R63 ;  /* 0x0000003f00087308 */ /* 0x000fe40000002400 */
[----:B------:R-:W-:-:S04]  /*1a550*/  FMNMX.FTZ R9, R80, R9, !PT ;  /* 0x0000000950097209 */ /* 0x000fc80007810000 */
[----:B------:R-:W-:Y:S02]  /*1a560*/  FMNMX.FTZ R2, R76, R9, !PT ;  /* 0x000000094c027209 */ /* 0x000fe40007810000 */
[----:B------:R1:W-:Y:S02]  /*1a570*/  MUFU.TANH R63, R38 ;  /* 0x00000026003f7308 */ /* 0x0003e40000002400 */
[----:B0-----:R-:W-:-:S05]  /*1a580*/  FMNMX.FTZ R9, R77, R2, !PT ;  /* 0x000000024d097209 */ /* 0x001fca0007810000 */
[----:B------:R-:W0:Y:S01]  /*1a590*/  SHFL.BFLY PT, R2, R9, 0x2, 0x1f ;  /* 0x0c401f0009027f89 */ /* 0x000e2200000e0000 */
[----:B-1----:R-:W-:Y:S01]  /*1a5a0*/  VIADD R38, R6, 0x200 ;  /* 0x0000020006267836 */ /* 0x002fe20000000000 */
[----:B------:R-:W1:Y:S08]  /*1a5b0*/  MUFU.TANH R40, R40 ;  /* 0x0000002800287308 */ /* 0x000e700000002400 */
[----:B------:R-:W1:Y:S08]  /*1a5c0*/  MUFU.TANH R41, R41 ;  /* 0x0000002900297308 */ /* 0x000e700000002400 */
[----:B------:R-:W1:Y:S01]  /*1a5d0*/  MUFU.TANH R44, R44 ;  /* 0x0000002c002c7308 */ /* 0x000e620000002400 */
[----:B0-----:R-:W-:Y:S01]  /*1a5e0*/  FMNMX.FTZ R2, R9, R2, !PT ;  /* 0x0000000209027209 */ /* 0x001fe20007810000 */
[----:B------:R-:W-:-:S06]  /*1a5f0*/  IMAD.U32 R9, RZ, RZ, UR42 ;  /* 0x0000002aff097e24 */ /* 0x000fcc000f8e00ff */
[----:B------:R-:W0:Y:S01]  /*1a600*/  MUFU.TANH R45, R45 ;  /* 0x0000002d002d7308 */ /* 0x000e220000002400 */
[----:B------:R-:W2:Y:S07]  /*1a610*/  SHFL.BFLY PT, R213, R2, 0x1, 0x1f ;  /* 0x0c201f0002d57f89 */ /* 0x000eae00000e0000 */
[----:B------:R-:W0:Y:S08]  /*1a620*/  MUFU.TANH R47, R47 ;  /* 0x0000002f002f7308 */ /* 0x000e300000002400 */
[----:B------:R-:W0:Y:S08]  /*1a630*/  MUFU.TANH R49, R49 ;  /* 0x0000003100317308 */ /* 0x000e300000002400 */
[----:B------:R-:W0:Y:S01]  /*1a640*/  MUFU.TANH R52, R52 ;  /* 0x0000003400347308 */ /* 0x000e220000002400 */
[----:B--2---:R-:W-:-:S05]  /*1a650*/  FMNMX.FTZ R213, R2, R213, !PT ;  /* 0x000000d502d57209 */ /* 0x004fca0007810000 */
[C---:B------:R-:W-:Y:S01]  /*1a660*/  FADD.FTZ R2, -R213.reuse, R10 ;  /* 0x0000000ad5027221 */ /* 0x040fe20000010100 */
[-C--:B------:R-:W-:Y:S01]  /*1a670*/  FMUL.FTZ R10, R213, R9.reuse ;  /* 0x00000009d50a7220 */ /* 0x080fe20000410000 */
[----:B------:R-:W2:Y:S02]  /*1a680*/  MUFU.TANH R53, R53 ;  /* 0x0000003500357308 */ /* 0x000ea40000002400 */
[-C--:B------:R-:W-:Y:S01]  /*1a690*/  FMUL.FTZ R2, R2, R9.reuse ;  /* 0x0000000902027220 */ /* 0x080fe20000410000 */
[--C-:B------:R-:W-:Y:S01]  /*1a6a0*/  FFMA.FTZ R180, R0, R9, -R10.reuse ;  /* 0x0000000900b47223 */ /* 0x100fe2000001080a */
[----:B------:R-:W-:Y:S01]  /*1a6b0*/  FMNMX.FTZ R0, R7, R11, !PT ;  /* 0x0000000b07007209 */ /* 0x000fe20007810000 */
[-CC-:B------:R-:W-:Y:S01]  /*1a6c0*/  FFMA.FTZ R182, R21, R9.reuse, -R10.reuse ;  /* 0x0000000915b67223 */ /* 0x180fe2000001080a */
[-CC-:B------:R-:W-:Y:S01]  /*1a6d0*/  FFMA.FTZ R84, R20, R9.reuse, -R10.reuse ;  /* 0x0000000914547223 */ /* 0x180fe2000001080a */
[----:B------:R-:W-:Y:S01]  /*1a6e0*/  VIADD R20, R6, 0x280 ;  /* 0x0000028006147836 */ /* 0x000fe20000000000 */
[----:B------:R-:W-:Y:S01]  /*1a6f0*/  FMNMX.FTZ R21, R15, R0, !PT ;  /* 0x000000000f157209 */ /* 0x000fe20007810000 */
[----:B------:R-:W2:Y:S01]  /*1a700*/  MUFU.TANH R56, R56 ;  /* 0x0000003800387308 */ /* 0x000ea20000002400 */
[----:B------:R-:W-:Y:S01]  /*1a710*/  FFMA.FTZ R176, R28, R9, -R10 ;  /* 0x000000091cb07223 */ /* 0x000fe2000001080a */
[----:B------:R-:W-:Y:S01]  /*1a720*/  VIADD R28, R6, 0x300 ;  /* 0x00000300061c7836 */ /* 0x000fe20000000000 */
[----:B---3--:R-:W-:Y:S01]  /*1a730*/  FMNMX.FTZ R0, R24, R21, !PT ;  /* 0x0000001518007209 */ /* 0x008fe20007810000 */
[----:B------:R-:W-:-:S02]  /*1a740*/  VIADD R6, R6, 0x380 ;  /* 0x0000038006067836 */ /* 0x000fc40000000000 */
[-CC-:B------:R-:W-:Y:S01]  /*1a750*/  FFMA.FTZ R26, R26, R9.reuse, -R10.reuse ;  /* 0x000000091a1a7223 */ /* 0x180fe2000001080a */
[-CC-:B------:R-:W-:Y:S01]  /*1a760*/  FFMA.FTZ R178, R32, R9.reuse, -R10.reuse ;  /* 0x0000000920b27223 */ /* 0x180fe2000001080a */
[----:B----4-:R-:W-:Y:S01]  /*1a770*/  FMNMX.FTZ R0, R25, R0, !PT ;  /* 0x0000000019007209 */ /* 0x010fe20007810000 */
[----:B------:R-:W3:Y:S01]  /*1a780*/  MUFU.TANH R58, R58 ;  /* 0x0000003a003a7308 */ /* 0x000ee20000002400 */
[-CC-:B------:R-:W-:Y:S01]  /*1a790*/  FFMA.FTZ R32, R43, R9.reuse, -R10.reuse ;  /* 0x000000092b207223 */ /* 0x180fe2000001080a */
[----:B------:R-:W-:Y:S01]  /*1a7a0*/  FFMA.FTZ R43, R64, R9, -R10 ;  /* 0x00000009402b7223 */ /* 0x000fe2000001080a */
[----:B------:R-:W-:-:S04]  /*1a7b0*/  FMNMX.FTZ R21, R27, R0, !PT ;  /* 0x000000001b157209 */ /* 0x000fc80007810000 */
[----:B------:R-:W-:Y:S01]  /*1a7c0*/  FMNMX.FTZ R0, R30, R21, !PT ;  /* 0x000000151e007209 */ /* 0x000fe20007810000 */
[----:B------:R-:W4:Y:S03]  /*1a7d0*/  MUFU.TANH R66, R66 ;  /* 0x0000004200427308 */ /* 0x000f260000002400 */
[----:B------:R-:W-:-:S04]  /*1a7e0*/  FMNMX.FTZ R0, R31, R0, !PT ;  /* 0x000000001f007209 */ /* 0x000fc80007810000 */
[----:B------:R-:W-:Y:S01]  /*1a7f0*/  FMNMX.FTZ R0, R33, R0, !PT ;  /* 0x0000000021007209 */ /* 0x000fe20007810000 */
[----:B------:R-:W4:Y:S03]  /*1a800*/  MUFU.TANH R67, R67 ;  /* 0x0000004300437308 */ /* 0x000f260000002400 */
[----:B------:R-:W-:-:S04]  /*1a810*/  FMNMX.FTZ R21, R35, R0, !PT ;  /* 0x0000000023157209 */ /* 0x000fc80007810000 */
[----:B-1----:R-:W-:Y:S01]  /*1a820*/  FMNMX.FTZ R0, R40, R21, !PT ;  /* 0x0000001528007209 */ /* 0x002fe20007810000 */
[----:B------:R-:W1:Y:S03]  /*1a830*/  MUFU.TANH R70, R70 ;  /* 0x0000004600467308 */ /* 0x000e660000002400 */
[----:B------:R-:W-:-:S04]  /*1a840*/  FMNMX.FTZ R21, R41, R0, !PT ;  /* 0x0000000029157209 */ /* 0x000fc80007810000 */
[----:B------:R-:W-:Y:S01]  /*1a850*/  FMNMX.FTZ R0, R44, R21, !PT ;  /* 0x000000152c007209 */ /* 0x000fe20007810000 */
[----:B------:R-:W1:Y:S03]  /*1a860*/  MUFU.TANH R71, R71 ;  /* 0x0000004700477308 */ /* 0x000e660000002400 */
[----:B0-----:R-:W-:-:S04]  /*1a870*/  FMNMX.FTZ R0, R45, R0, !PT ;  /* 0x000000002d007209 */ /* 0x001fc80007810000 */
[----:B------:R-:W-:Y:S01]  /*1a880*/  FMNMX.FTZ R0, R47, R0, !PT ;  /* 0x000000002f007209 */ /* 0x000fe20007810000 */
[----:B------:R-:W0:Y:S01]  /*1a890*/  MUFU.TANH R74, R74 ;  /* 0x0000004a004a7308 */ /* 0x000e220000002400 */
[----:B------:R-:W-:Y:S02]  /*1a8a0*/  WARPGROUP.DEPBAR.LE gsb0, 0x0 ;  /* 0x00008000000079c5 */ /* 0x000fe40000010000 */
[----:B------:R-:W-:Y:S01]  /*1a8b0*/  WARPGROUP.ARRIVE ;  /* 0x00000000000079c5 */ /* 0x000fe20000000000 */
[----:B------:R-:W-:Y:S01]  /*1a8c0*/  FMNMX.FTZ R21, R49, R0, !PT ;  /* 0x0000000031157209 */ /* 0x000fe20007810000 */
[----:B------:R-:W-:-:S03]  /*1a8d0*/  FFMA.FTZ R172, R36, R9, -R10 ;  /* 0x0000000924ac7223 */ /* 0x000fc6000001080a */
[----:B------:R-:W0:Y:S01]  /*1a8e0*/  MUFU.TANH R75, R75 ;  /* 0x0000004b004b7308 */ /* 0x000e220000002400 */
[--C-:B------:R-:W-:Y:S01]  /*1a8f0*/  FFMA.FTZ R174, R42, R9, -R10.reuse ;  /* 0x000000092aae7223 */ /* 0x100fe2000001080a */
[----:B------:R-:W-:Y:S01]  /*1a900*/  FMNMX.FTZ R0, R52, R21, !PT ;  /* 0x0000001534007209 */ /* 0x000fe20007810000 */
[----:B------:R-:W-:Y:S01]  /*1a910*/  HGMMA.64x128x16.F32.BF16 R88, R168, gdesc[UR4].tnspB, R88, gsb0 ;  /* 0x41e00004a8587df0 */ /* 0x000fe20008001858 */
[----:B------:R-:W-:Y:S01]  /*1a920*/  R2UR UR6, R38 ;  /* 0x00000000260672ca */ /* 0x000fe200000e0000 */
[-CC-:B------:R-:W-:Y:S01]  /*1a930*/  FFMA.FTZ R38, R29, R9.reuse, -R10.reuse ;  /* 0x000000091d267223 */ /* 0x180fe2000001080a */
[----:B------:R-:W-:Y:S01]  /*1a940*/  R2UR UR7, R39 ;  /* 0x00000000270772ca */ /* 0x000fe200000e0000 */
[-CC-:B------:R-:W-:Y:S01]  /*1a950*/  FFMA.FTZ R39, R34, R9.reuse, -R10.reuse ;  /* 0x0000000922277223 */ /* 0x180fe2000001080a */
[----:B--2---:R-:W-:Y:S01]  /*1a960*/  FMNMX.FTZ R21, R53, R0, !PT ;  /* 0x0000000035157209 */ /* 0x004fe20007810000 */
[----:B------:R-:W2:Y:S01]  /*1a970*/  MUFU.TANH R78, R78 ;  /* 0x0000004e004e7308 */ /* 0x000ea20000002400 */
[-CC-:B------:R-:W-:Y:S01]  /*1a980*/  FFMA.FTZ R34, R37, R9.reuse, -R10.reuse ;  /* 0x0000000925227223 */ /* 0x180fe2000001080a */
[--C-:B------:R-:W-:Y:S01]  /*1a990*/  FFMA.FTZ R36, R48, R9, -R10.reuse ;  /* 0x0000000930247223 */ /* 0x100fe2000001080a */
[----:B------:R-:W-:Y:S01]  /*1a9a0*/  FMNMX.FTZ R21, R56, R21, !PT ;  /* 0x0000001538157209 */ /* 0x000fe20007810000 */
[-CC-:B------:R-:W-:Y:S01]  /*1a9b0*/  FFMA.FTZ R42, R55, R9.reuse, -R10.reuse ;  /* 0x00000009372a7223 */ /* 0x180fe2000001080a */
[-CC-:B------:R-:W-:Y:S01]  /*1a9c0*/  FFMA.FTZ R48, R61, R9.reuse, -R10.reuse ;  /* 0x000000093d307223 */ /* 0x180fe2000001080a */
[--C-:B------:R-:W-:Y:S01]  /*1a9d0*/  FFMA.FTZ R37, R65, R9, -R10.reuse ;  /* 0x0000000941257223 */ /* 0x100fe2000001080a */
[----:B---3--:R-:W-:Y:S01]  /*1a9e0*/  FMNMX.FTZ R21, R58, R21, !PT ;  /* 0x000000153a157209 */ /* 0x008fe20007810000 */
[----:B------:R-:W3:Y:S01]  /*1a9f0*/  MUFU.TANH R79, R79 ;  /* 0x0000004f004f7308 */ /* 0x000ee20000002400 */
[----:B------:R-:W-:-:S02]  /*1aa00*/  FFMA.FTZ R55, R73, R9, -R10 ;  /* 0x0000000949377223 */ /* 0x000fc4000001080a */
[----:B------:R-:W-:-:S04]  /*1aa10*/  FMNMX.FTZ R0, R8, R21, !PT ;  /* 0x0000001508007209 */ /* 0x000fc80007810000 */
[----:B------:R-:W-:Y:S01]  /*1aa20*/  FMNMX.FTZ R21, R63, R0, !PT ;  /* 0x000000003f157209 */ /* 0x000fe20007810000 */
[----:B------:R-:W3:Y:S03]  /*1aa30*/  MUFU.TANH R81, R81 ;  /* 0x0000005100517308 */ /* 0x000ee60000002400 */
[----:B----4-:R-:W-:Y:S01]  /*1aa40*/  FMNMX.FTZ R0, R66, R21, !PT ;  /* 0x0000001542007209 */ /* 0x010fe20007810000 */
[----:B------:R-:W-:-:S03]  /*1aa50*/  IMAD.MOV.U32 R21, RZ, RZ, 0x40000040 ;  /* 0x40000040ff157424 */ /* 0x000fc600078e00ff */
[----:B------:R-:W-:Y:S01]  /*1aa60*/  FMNMX.FTZ R29, R67, R0, !PT ;  /* 0x00000000431d7209 */ /* 0x000fe20007810000 */
[----:B------:R-:W4:Y:S03]  /*1aa70*/  MUFU.TANH R82, R82 ;  /* 0x0000005200527308 */ /* 0x000f260000002400 */
[----:B-1----:R-:W-:Y:S01]  /*1aa80*/  FMNMX.FTZ R0, R70, R29, !PT ;  /* 0x0000001d46007209 */ /* 0x002fe20007810000 */
[----:B------:R-:W-:-:S04]  /*1aa90*/  IMAD.MOV.U32 R29, RZ, RZ, 0x40000040 ;  /* 0x40000040ff1d7424 */ /* 0x000fc800078e00ff */
[----:B------:R-:W1:Y:S08]  /*1aaa0*/  MUFU.TANH R83, R83 ;  /* 0x0000005300537308 */ /* 0x000e700000002400 */
[----:B------:R-:W-:Y:S08]  /*1aab0*/  MUFU.EX2 R2, R2 ;  /* 0x0000000200027308 */ /* 0x000ff00000000800 */
[----:B------:R-:W1:Y:S08]  /*1aac0*/  MUFU.EX2 R180, R180 ;  /* 0x000000b400b47308 */ /* 0x000e700000000800 */
[----:B------:R-:W1:Y:S08]  /*1aad0*/  MUFU.EX2 R84, R84 ;  /* 0x0000005400547308 */ /* 0x000e700000000800 */
[----:B------:R-:W1:Y:S08]  /*1aae0*/  MUFU.EX2 R182, R182 ;  /* 0x000000b600b67308 */ /* 0x000e700000000800 */
[----:B------:R-:W1:Y:S08]  /*1aaf0*/  MUFU.EX2 R26, R26 ;  /* 0x0000001a001a7308 */ /* 0x000e700000000800 */
        /* <DEDUP_REMOVED lines=11> */
[-CC-:B------:R-:W-:Y:S01]  /*1abb0*/  FFMA.FTZ R170, R50, R9.reuse, -R10.reuse ;  /* 0x0000000932aa7223 */ /* 0x180fe2000001080a */
[-CC-:B------:R-:W-:Y:S01]  /*1abc0*/  FFMA.FTZ R50, R59, R9.reuse, -R10.reuse ;  /* 0x000000093b327223 */ /* 0x180fe2000001080a */
[-CC-:B------:R-:W-:Y:S01]  /*1abd0*/  FFMA.FTZ R46, R68, R9.reuse, -R10.reuse ;  /* 0x00000009442e7223 */ /* 0x180fe2000001080a */
[----:B------:R-:W-:Y:S01]  /*1abe0*/  HGMMA.64x128x16.F32.BF16 R88, R164, gdesc[UR4].tnspB, R88, gsb0 ;  /* 0x41e00004a4587df0 */ /* 0x000fe20008001858 */
[----:B------:R-:W-:Y:S01]  /*1abf0*/  R2UR UR6, R20 ;  /* 0x00000000140672ca */ /* 0x000fe200000e0000 */
[-CC-:B------:R-:W-:Y:S01]  /*1ac00*/  FFMA.FTZ R20, R51, R9.reuse, -R10.reuse ;  /* 0x0000000933147223 */ /* 0x180fe2000001080a */
[----:B------:R-:W-:Y:S01]  /*1ac10*/  R2UR UR7, R21 ;  /* 0x00000000150772ca */ /* 0x000fe200000e0000 */
[----:B------:R-:W-:Y:S01]  /*1ac20*/  MUFU.EX2 R168, R168 ;  /* 0x000000a800a87308 */ /* 0x000fe20000000800 */
[----:B------:R-:W-:Y:S01]  /*1ac30*/  FMNMX.FTZ R21, R71, R0, !PT ;  /* 0x0000000047157209 */ /* 0x000fe20007810000 */
[-CC-:B------:R-:W-:Y:S01]  /*1ac40*/  FFMA.FTZ R51, R69, R9.reuse, -R10.reuse ;  /* 0x0000000945337223 */ /* 0x180fe2000001080a */
[----:B------:R-:W-:-:S02]  /*1ac50*/  FFMA.FTZ R59, R76, R9, -R10 ;  /* 0x000000094c3b7223 */ /* 0x000fc4000001080a */
[----:B0-----:R-:W-:-:S03]  /*1ac60*/  FMNMX.FTZ R0, R74, R21, !PT ;  /* 0x000000154a007209 */ /* 0x001fc60007810000 */
[----:B------:R-:W-:Y:S01]  /*1ac70*/  MUFU.EX2 R36, R36 ;  /* 0x0000002400247308 */ /* 0x000fe20000000800 */
[----:B------:R-:W-:-:S04]  /*1ac80*/  FMNMX.FTZ R21, R75, R0, !PT ;  /* 0x000000004b157209 */ /* 0x000fc80007810000 */
[----:B--2---:R-:W-:-:S03]  /*1ac90*/  FMNMX.FTZ R0, R78, R21, !PT ;  /* 0x000000154e007209 */ /* 0x004fc60007810000 */
[----:B------:R-:W-:Y:S01]  /*1aca0*/  MUFU.EX2 R170, R170 ;  /* 0x000000aa00aa7308 */ /* 0x000fe20000000800 */
[----:B---3--:R-:W-:-:S04]  /*1acb0*/  FMNMX.FTZ R0, R79, R0, !PT ;  /* 0x000000004f007209 */ /* 0x008fc80007810000 */
[----:B------:R-:W-:-:S03]  /*1acc0*/  FMNMX.FTZ R21, R81, R0, !PT ;  /* 0x0000000051157209 */ /* 0x000fc60007810000 */
[----:B------:R-:W-:Y:S01]  /*1acd0*/  MUFU.EX2 R20, R20 ;  /* 0x0000001400147308 */ /* 0x000fe20000000800 */
[----:B----4-:R-:W-:-:S04]  /*1ace0*/  FMNMX.FTZ R0, R82, R21, !PT ;  /* 0x0000001552007209 */ /* 0x010fc80007810000 */
[----:B-1----:R-:W-:-:S03]  /*1acf0*/  FMNMX.FTZ R0, R83, R0, !PT ;  /* 0x0000000053007209 */ /* 0x002fc60007810000 */
        /* <DEDUP_REMOVED lines=10> */
[----:B0-----:R-:W-:-:S07]  /*1ada0*/  FMNMX.FTZ R21, R21, R0, !PT ;  /* 0x0000000015157209 */ /* 0x001fce0007810000 */
[----:B------:R-:W-:Y:S01]  /*1adb0*/  MUFU.EX2 R55, R55 ;  /* 0x0000003700377308 */ /* 0x000fe20000000800 */
[----:B------:R-:W-:-:S04]  /*1adc0*/  FADD.FTZ R0, -R21, R11 ;  /* 0x0000000b15007221 */ /* 0x000fc80000010100 */
[----:B------:R-:W-:-:S03]  /*1add0*/  FMUL.FTZ R0, R0, R9 ;  /* 0x0000000900007220 */ /* 0x000fc60000410000 */
        /* <DEDUP_REMOVED lines=14> */
[----:B------:R-:W-:Y:S02]  /*1aec0*/  IMAD.MOV.U32 R7, RZ, RZ, 0x40000040 ;  /* 0x40000040ff077424 */ /* 0x000fe400078e00ff */
[-CC-:B------:R-:W-:Y:S01]  /*1aed0*/  FFMA.FTZ R11, R15, R9.reuse, -R28.reuse ;  /* 0x000000090f0b7223 */ /* 0x180fe2000001081c */
[-CC-:B------:R-:W-:Y:S01]  /*1aee0*/  FFMA.FTZ R183, R24, R9.reuse, -R28.reuse ;  /* 0x0000000918b77223 */ /* 0x180fe2000001081c */
[-CC-:B------:R-:W-:Y:S01]  /*1aef0*/  FFMA.FTZ R15, R25, R9.reuse, -R28.reuse ;  /* 0x00000009190f7223 */ /* 0x180fe2000001081c */
[-CC-:B------:R-:W-:Y:S01]  /*1af00*/  FFMA.FTZ R177, R27, R9.reuse, -R28.reuse ;  /* 0x000000091bb17223 */ /* 0x180fe2000001081c */
[----:B------:R-:W0:Y:S01]  /*1af10*/  MUFU.EX2 R181, R181 ;  /* 0x000000b500b57308 */ /* 0x000e220000000800 */
[-CC-:B------:R-:W-:Y:S01]  /*1af20*/  FFMA.FTZ R24, R30, R9.reuse, -R28.reuse ;  /* 0x000000091e187223 */ /* 0x180fe2000001081c */
[-C--:B------:R-:W-:Y:S01]  /*1af30*/  FFMA.FTZ R25, R33, R9.reuse, -R28 ;  /* 0x0000000921197223 */ /* 0x080fe2000001081c */
[----:B------:R-:W-:Y:S01]  /*1af40*/  FFMA.FTZ R33, R2, R4, R180 ;  /* 0x0000000402217223 */ /* 0x000fe200000100b4 */
[-CC-:B------:R-:W-:Y:S01]  /*1af50*/  FFMA.FTZ R179, R31, R9.reuse, -R28.reuse ;  /* 0x000000091fb37223 */ /* 0x180fe2000001081c */
[-CC-:B------:R-:W-:Y:S01]  /*1af60*/  FFMA.FTZ R173, R35, R9.reuse, -R28.reuse ;  /* 0x0000000923ad7223 */ /* 0x180fe2000001081c */
[-CC-:B------:R-:W-:Y:S01]  /*1af70*/  FFMA.FTZ R27, R40, R9.reuse, -R28.reuse ;  /* 0x00000009281b7223 */ /* 0x180fe2000001081c */
[----:B------:R-:W-:Y:S01]  /*1af80*/  FADD.FTZ R33, R84, R33 ;  /* 0x0000002154217221 */ /* 0x000fe20000010000 */
[----:B------:R-:W1:Y:S01]  /*1af90*/  MUFU.EX2 R11, R11 ;  /* 0x0000000b000b7308 */ /* 0x000e620000000800 */
[-CC-:B------:R-:W-:Y:S01]  /*1afa0*/  FFMA.FTZ R175, R41, R9.reuse, -R28.reuse ;  /* 0x0000000929af7223 */ /* 0x180fe2000001081c */
[-CC-:B------:R-:W-:Y:S01]  /*1afb0*/  FFMA.FTZ R29, R44, R9.reuse, -R28.reuse ;  /* 0x000000092c1d7223 */ /* 0x180fe2000001081c */
[----:B------:R-:W-:Y:S01]  /*1afc0*/  FADD.FTZ R33, R182, R33 ;  /* 0x00000021b6217221 */ /* 0x000fe20000010000 */
[-CC-:B------:R-:W-:Y:S01]  /*1afd0*/  FFMA.FTZ R169, R45, R9.reuse, -R28.reuse ;  /* 0x000000092da97223 */ /* 0x180fe2000001081c */
[-CC-:B------:R-:W-:Y:S01]  /*1afe0*/  FFMA.FTZ R30, R47, R9.reuse, -R28.reuse ;  /* 0x000000092f1e7223 */ /* 0x180fe2000001081c */
[--C-:B------:R-:W-:Y:S01]  /*1aff0*/  FFMA.FTZ R171, R49, R9, -R28.reuse ;  /* 0x0000000931ab7223 */ /* 0x100fe2000001081c */
[----:B------:R-:W-:Y:S01]  /*1b000*/  FADD.FTZ R33, R26, R33 ;  /* 0x000000211a217221 */ /* 0x000fe20000010000 */
[----:B------:R-:W2:Y:S01]  /*1b010*/  MUFU.EX2 R183, R183 ;  /* 0x000000b700b77308 */ /* 0x000ea20000000800 */
[----:B0-----:R-:W-:Y:S01]  /*1b020*/  FFMA.FTZ R4, R0, R3, R181 ;  /* 0x0000000300047223 */ /* 0x001fe200000100b5 */
[-CC-:B------:R-:W-:Y:S01]  /*1b030*/  FFMA.FTZ R31, R52, R9.reuse, -R28.reuse ;  /* 0x00000009341f7223 */ /* 0x180fe2000001081c */
[----:B------:R-:W-:Y:S01]  /*1b040*/  FADD.FTZ R33, R176, R33 ;  /* 0x00000021b0217221 */ /* 0x000fe20000010000 */
[-CC-:B------:R-:W-:Y:S01]  /*1b050*/  FFMA.FTZ R165, R53, R9.reuse, -R28.reuse ;  /* 0x0000000935a57223 */ /* 0x180fe2000001081c */
[-CC-:B------:R-:W-:Y:S01]  /*1b060*/  FFMA.FTZ R56, R56, R9.reuse, -R28.reuse ;  /* 0x0000000938387223 */ /* 0x180fe2000001081c */
[-CC-:B------:R-:W-:Y:S01]  /*1b070*/  FFMA.FTZ R167, R58, R9.reuse, -R28.reuse ;  /* 0x000000093aa77223 */ /* 0x180fe2000001081c */
[----:B------:R-:W-:Y:S01]  /*1b080*/  FADD.FTZ R33, R38, R33 ;  /* 0x0000002126217221 */ /* 0x000fe20000010000 */
[----:B------:R-:W0:Y:S01]  /*1b090*/  MUFU.EX2 R15, R15 ;  /* 0x0000000f000f7308 */ /* 0x000e220000000800 */
[-CC-:B------:R-:W-:Y:S01]  /*1b0a0*/  FFMA.FTZ R71, R71, R9.reuse, -R28.reuse ;  /* 0x0000000947477223 */ /* 0x180fe2000001081c */
[-CC-:B------:R-:W-:Y:S01]  /*1b0b0*/  FFMA.FTZ R74, R74, R9.reuse, -R28.reuse ;  /* 0x000000094a4a7223 */ /* 0x180fe2000001081c */
[----:B------:R-:W-:Y:S01]  /*1b0c0*/  FADD.FTZ R40, R178, R33 ;  /* 0x00000021b2287221 */ /* 0x000fe20000010000 */
[-CC-:B------:R-:W-:Y:S01]  /*1b0d0*/  FFMA.FTZ R75, R75, R9.reuse, -R28.reuse ;  /* 0x000000094b4b7223 */ /* 0x180fe2000001081c */
[-CC-:B------:R-:W-:Y:S01]  /*1b0e0*/  FFMA.FTZ R78, R78, R9.reuse, -R28.reuse ;  /* 0x000000094e4e7223 */ /* 0x180fe2000001081c */
[-CC-:B------:R-:W-:Y:S01]  /*1b0f0*/  FFMA.FTZ R79, R79, R9.reuse, -R28.reuse ;  /* 0x000000094f4f7223 */ /* 0x180fe2000001081c */
[-CC-:B------:R-:W-:Y:S01]  /*1b100*/  FFMA.FTZ R81, R81, R9.reuse, -R28.reuse ;  /* 0x0000000951517223 */ /* 0x180fe2000001081c */
[----:B------:R-:W3:Y:S01]  /*1b110*/  MUFU.EX2 R177, R177 ;  /* 0x000000b100b17308 */ /* 0x000ee20000000800 */
[----:B------:R-:W-:Y:S01]  /*1b120*/  FFMA.FTZ R82, R82, R9, -R28 ;  /* 0x0000000952527223 */ /* 0x000fe2000001081c */
[----:B-1----:R-:W-:-:S02]  /*1b130*/  F2FP.BF16.F32.PACK_AB R181, R11, R181 ;  /* 0x000000b50bb5723e */ /* 0x002fc400000010ff */
[----:B------:R-:W-:Y:S02]  /*1b140*/  F2FP.BF16.F32.PACK_AB R180, R84, R180 ;  /* 0x000000b454b4723e */ /* 0x000fe400000010ff */
[----:B------:R-:W-:Y:S02]  /*1b150*/  F2FP.BF16.F32.PACK_AB R182, R26, R182 ;  /* 0x000000b61ab6723e */ /* 0x000fe400000010ff */
[----:B------:R-:W1:Y:S01]  /*1b160*/  MUFU.EX2 R24, R24 ;  /* 0x0000001800187308 */ /* 0x000e620000000800 */
[----:B------:R-:W-:Y:S02]  /*1b170*/  F2FP.BF16.F32.PACK_AB R176, R38, R176 ;  /* 0x000000b026b0723e */ /* 0x000fe400000010ff */
[----:B------:R-:W-:-:S05]  /*1b180*/  F2FP.BF16.F32.PACK_AB R178, R39, R178 ;  /* 0x000000b227b2723e */ /* 0x000fca00000010ff */
        /* <DEDUP_REMOVED lines=19> */
[----:B------:R-:W-:Y:S01]  /*1b2c0*/  R2UR UR6, R6 ;  /* 0x00000000060672ca */ /* 0x000fe200000e0000 */
[----:B------:R-:W-:Y:S01]  /*1b2d0*/  @!P1 IMAD R6, R12, 0x8, R16 ;  /* 0x000000080c069824 */ /* 0x000fe200078e0210 */
[----:B------:R-:W-:Y:S01]  /*1b2e0*/  R2UR UR7, R7 ;  /* 0x00000000070772ca */ /* 0x000fe200000e0000 */
[----:B------:R-:W-:Y:S01]  /*1b2f0*/  FADD.FTZ R12, R11, R4 ;  /* 0x000000040b0c7221 */ /* 0x000fe20000010000 */
[-C--:B------:R-:W-:Y:S01]  /*1b300*/  FFMA.FTZ R4, R8, R9.reuse, -R28 ;  /* 0x0000000908047223 */ /* 0x080fe2000001081c */
[----:B------:R-:W-:Y:S01]  /*1b310*/  @!P1 VIADD R6, R6, 0x34840 ;  /* 0x0003484006069836 */ /* 0x000fe20000000000 */
[----:B------:R-:W-:Y:S01]  /*1b320*/  MUFU.EX2 R167, R167 ;  /* 0x000000a700a77308 */ /* 0x000fe20000000800 */
[----:B--2---:R-:W-:Y:S01]  /*1b330*/  FADD.FTZ R12, R183, R12 ;  /* 0x0000000cb70c7221 */ /* 0x004fe20000010000 */
[-C--:B------:R-:W-:Y:S01]  /*1b340*/  FFMA.FTZ R8, R66, R9.reuse, -R28 ;  /* 0x0000000942087223 */ /* 0x080fe2000001081c */
[----:B------:R-:W-:Y:S01]  /*1b350*/  FFMA.FTZ R10, R77, R9, -R10 ;  /* 0x000000094d0a7223 */ /* 0x000fe2000001080a */
[----:B------:R-:W-:Y:S01]  /*1b360*/  @!P1 PRMT R7, RZ, 0x654, R6 ;  /* 0x00000654ff079816 */ /* 0x000fe20000000006 */
[C---:B0-----:R-:W-:Y:S01]  /*1b370*/  FADD.FTZ R12, R15.reuse, R12 ;  /* 0x0000000c0f0c7221 */ /* 0x041fe20000010000 */
[----:B------:R-:W-:Y:S01]  /*1b380*/  F2FP.BF16.F32.PACK_AB R183, R15, R183 ;  /* 0x000000b70fb7723e */ /* 0x000fe200000010ff */
[----:B------:R-:W-:Y:S01]  /*1b390*/  IMAD.MOV.U32 R15, RZ, RZ, R185 ;  /* 0x000000ffff0f7224 */ /* 0x000fe200078e00b9 */
[----:B------:R-:W-:Y:S01]  /*1b3a0*/  MUFU.EX2 R6, R56 ;  /* 0x0000003800067308 */ /* 0x000fe20000000800 */
[----:B---3--:R-:W-:Y:S01]  /*1b3b0*/  FADD.FTZ R3, R177, R12 ;  /* 0x0000000cb1037221 */ /* 0x008fe20000010000 */
[--C-:B------:R-:W-:Y:S01]  /*1b3c0*/  FFMA.FTZ R12, R70, R9, -R28.reuse ;  /* 0x00000009460c7223 */ /* 0x100fe2000001081c */
[----:B-1----:R-:W-:Y:S01]  /*1b3d0*/  F2FP.BF16.F32.PACK_AB R177, R24, R177 ;  /* 0x000000b118b1723e */ /* 0x002fe200000010ff */
[----:B------:R-:W-:Y:S01]  /*1b3e0*/  FFMA.FTZ R28, R83, R9, -R28 ;  /* 0x00000009531c7223 */ /* 0x000fe2000001081c */
[----:B------:R-:W-:-:S03]  /*1b3f0*/  IMAD.MOV.U32 R11, RZ, RZ, R21 ;  /* 0x000000ffff0b7224 */ /* 0x000fc600078e0015 */
        /* <DEDUP_REMOVED lines=10> */
[----:B------:R-:W1:Y:S08]  /*1b4a0*/  MUFU.EX2 R54, R54 ;  /* 0x0000003600367308 */ /* 0x000e700000000800 */
[----:B------:R-:W2:Y:S08]  /*1b4b0*/  MUFU.EX2 R78, R78 ;  /* 0x0000004e004e7308 */ /* 0x000eb00000000800 */
[----:B------:R-:W-:Y:S08]  /*1b4c0*/  MUFU.EX2 R57, R57 ;  /* 0x0000003900397308 */ /* 0x000ff00000000800 */
[----:B------:R-:W-:Y:S08]  /*1b4d0*/  MUFU.EX2 R81, R81 ;  /* 0x0000005100517308 */ /* 0x000ff00000000800 */
[----:B------:R-:W-:Y:S01]  /*1b4e0*/  MUFU.EX2 R82, R82 ;  /* 0x0000005200527308 */ /* 0x000fe20000000800 */
[----:B------:R-:W-:-:S02]  /*1b4f0*/  WARPGROUP.DEPBAR.LE gsb0, 0x0 ;  /* 0x00008000000079c5 */ /* 0x000fc40000010000 */
[----:B------:R-:W-:-:S05]  /*1b500*/  WARPGROUP.ARRIVE ;  /* 0x00000000000079c5 */ /* 0x000fca0000000000 */
[----:B------:R-:W3:Y:S01]  /*1b510*/  MUFU.EX2 R10, R10 ;  /* 0x0000000a000a7308 */ /* 0x000ee20000000800 */
[----:B------:R-:W-:Y:S02]  /*1b520*/  F2FP.BF16.F32.PACK_AB R156, R46, R37 ;  /* 0x000000252e9c723e */ /* 0x000fe400000010ff */
[----:B0-----:R-:W-:Y:S01]  /*1b530*/  F2FP.BF16.F32.PACK_AB R157, R74, R71 ;  /* 0x000000474a9d723e */ /* 0x001fe200000010ff */
[----:B------:R-:W-:Y:S01]  /*1b540*/  HGMMA.64x128x16.F32.BF16 R88, R152, gdesc[UR4].tnspB, R88, gsb0 ;  /* 0x41e0000498587df0 */ /* 0x000fe20008001858 */
[----:B-1----:R-:W-:-:S03]  /*1b550*/  F2FP.BF16.F32.PACK_AB R158, R54, R51 ;  /* 0x00000033369e723e */ /* 0x002fc600000010ff */
[----:B------:R-:W0:Y:S01]  /*1b560*/  MUFU.EX2 R28, R28 ;  /* 0x0000001c001c7308 */ /* 0x000e220000000800 */
[----:B--2---:R-:W-:Y:S01]  /*1b570*/  F2FP.BF16.F32.PACK_AB R159, R78, R75 ;  /* 0x0000004b4e9f723e */ /* 0x004fe200000010ff */
[----:B------:R-:W-:Y:S02]  /*1b580*/  WARPGROUP.DEPBAR.LE gsb0, 0x0 ;  /* 0x00008000000079c5 */ /* 0x000fe40000010000 */
[----:B------:R-:W-:Y:S01]  /*1b590*/  @!P1 SYNCS.ARRIVE.TRANS64.RED.A1T0 RZ, [R7+URZ], RZ ;  /* 0x000000ff07ff99a7 */ /* 0x000fe2000810043f */
[----:B---3--:R-:W-:Y:S02]  /*1b5a0*/  F2FP.BF16.F32.PACK_AB R154, R10, R59 ;  /* 0x0000003b0a9a723e */ /* 0x008fe400000010ff */
[----:B------:R-:W-:Y:S02]  /*1b5b0*/  F2FP.BF16.F32.PACK_AB R152, R57, R55 ;  /* 0x000000373998723e */ /* 0x000fe400000010ff */
[----:B0-----:R-:W-:Y:S01]  /*1b5c0*/  F2FP.BF16.F32.PACK_AB R155, R28, R82 ;  /* 0x000000521c9b723e */ /* 0x001fe200000010ff */
[----:B------:R0:W-:Y:S02]  /*1b5d0*/  @!P1 SYNCS.ARRIVE.TRANS64.RED.A1T0 RZ, [R14+URZ], RZ ;  /* 0x000000ff0eff99a7 */ /* 0x0001e4000810043f */
[----:B0-----:R-:W-:Y:S01]  /*1b5e0*/  FADD.FTZ R14, R24, R3 ;  /* 0x00000003180e7221 */ /* 0x001fe20000010000 */
[----:B------:R-:W-:Y:S01]  /*1b5f0*/  FADD.FTZ R3, R39, R40 ;  /* 0x0000002827037221 */ /* 0x000fe20000010000 */
[----:B------:R-:W0:Y:S02]  /*1b600*/  MUFU.EX2 R24, R79 ;  /* 0x0000004f00187308 */ /* 0x000e240000000800 */
        /* <DEDUP_REMOVED lines=49> */
[C---:B------:R-:W-:Y:S01]  /*1b920*/  F2FP.BF16.F32.PACK_AB R163, R12.reuse, R163 ;  /* 0x000000a30ca3723e */ /* 0x040fe200000010ff */
[----:B------:R-:W-:Y:S01]  /*1b930*/  IMAD.MOV.U32 R14, RZ, RZ, R188 ;  /* 0x000000ffff0e7224 */ /* 0x000fe200078e00bc */
[----:B0-----:R-:W-:Y:S01]  /*1b940*/  F2FP.BF16.F32.PACK_AB R153, R81, R24 ;  /* 0x000000185199723e */ /* 0x001fe200000010ff */
        /* <DEDUP_REMOVED lines=19> */
.L_x_2888:
[----:B------:R-:W-:Y:S05]  /*1ba80*/  BSYNC B0 ;  /* 0x0000000000007941 */ /* 0x000fea0003800000 */
.L_x_2887:
        /* <DEDUP_REMOVED lines=67> */
.L_x_2900:
[----:B------:R-:W-:Y:S01]  /*1bec0*/  IMAD R11, R185, 0x8, R16 ;  /* 0x00000008b90b7824 */ /* 0x000fe200078e0210 */
[----:B------:R-:W-:-:S04]  /*1bed0*/  SHF.L.U32 R2, R188, 0x1f, RZ ;  /* 0x0000001fbc027819 */ /* 0x000fc800000006ff */
[----:B------:R0:W1:Y:S01]  /*1bee0*/  SYNCS.PHASECHK.TRANS64.TRYWAIT P2, [R11+URZ+0x34850], R2 ;  /* 0x034850020b0075a7 */ /* 0x000062000804017f */
[----:B------:R-:W-:Y:S05]  /*1bef0*/  @!P0 BRA `(.L_x_2901) ;  /* 0x0000000000048947 */ /* 0x000fea0003800000 */
[----:B------:R-:W-:Y:S01]  /*1bf00*/  BPT.TRAP 0x1 ;  /* 0x000000040000795c */ /* 0x000fe20000300000 */
.L_x_2901:
        /* <DEDUP_REMOVED lines=9> */
.L_x_2903:
[----:B------:R-:W-:Y:S05]  /*1bfa0*/  BSYNC B0 ;  /* 0x0000000000007941 */ /* 0x000fea0003800000 */
.L_x_2902:
[----:B------:R-:W-:Y:S01]  /*1bfb0*/  IMAD.MOV.U32 R6, RZ, RZ, R0 ;  /* 0x000000ffff067224 */ /* 0x000fe200078e0000 */
[----:B------:R-:W-:Y:S01]  /*1bfc0*/  WARPGROUP.ARRIVE ;  /* 0x00000000000079c5 */ /* 0x000fe20000000000 */
[----:B------:R-:W-:Y:S01]  /*1bfd0*/  IMAD.MOV.U32 R7, RZ, RZ, 0x40000040 ;  /* 0x40000040ff077424 */ /* 0x000fe200078e00ff */
[----:B------:R-:W2:Y:S01]  /*1bfe0*/  SHFL.BFLY PT, R5, R4, 0x2, 0x1f ;  /* 0x0c401f0004057f89 */ /* 0x000ea200000e0000 */
[----:B------:R-:W-:Y:S01]  /*1bff0*/  @!P1 VIADD R8, R11, 0x34860 ;  /* 0x000348600b089836 */ /* 0x000fe20000000000 */
[----:B------:R-:W-:Y:S01]  /*1c000*/  R2UR UR6, R6 ;  /* 0x00000000060672ca */ /* 0x000fe200000e0000 */
[----:B------:R-:W-:Y:S01]  /*1c010*/  VIADD R6, R0, 0x80 ;  /* 0x0000008000067836 */ /* 0x000fe20000000000 */
[----:B------:R-:W-:Y:S01]  /*1c020*/  R2UR UR7, R7 ;  /* 0x00000000070772ca */ /* 0x000fe200000e0000 */
[----:B------:R-:W-:Y:S01]  /*1c030*/  IMAD.MOV.U32 R7, RZ, RZ, 0x40000040 ;  /* 0x40000040ff077424 */ /* 0x000fe200078e00ff */
[----:B------:R-:W-:Y:S01]  /*1c040*/  @!P1 PRMT R8, RZ, 0x654, R8 ;  /* 0x00000654ff089816 */ /* 0x000fe20000000008 */
[----:B------:R-:W-:-:S02]  /*1c050*/  VIADD R185, R185, 0x1 ;  /* 0x00000001b9b97836 */ /* 0x000fc40000000000 */
[----:B------:R-:W-:Y:S02]  /*1c060*/  IMAD.MOV.U32 R88, RZ, RZ, -0x800000 ;  /* 0xff800000ff587424 */ /* 0x000fe400078e00ff */
[----:B------:R-:W-:Y:S01]  /*1c070*/  VIADD R212, R212, 0x1 ;  /* 0x00000001d4d47836 */ /* 0x000fe20000000000 */
[----:B------:R-:W-:-:S04]  /*1c080*/  ISETP.NE.AND P2, PT, R185, 0x2, PT ;  /* 0x00000002b900780c */ /* 0x000fc80003f45270 */
[----:B------:R-:W-:Y:S01]  /*1c090*/  SEL R185, R185, RZ, P2 ;  /* 0x000000ffb9b97207 */ /* 0x000fe20001000000 */
[----:B------:R-:W-:Y:S01]  /*1c0a0*/  HGMMA.64x128x16.F32.BF16 R24, R180, gdesc[UR4].tnspB, R24, gsb0 ;  /* 0x41e00004b4187df0 */ /* 0x000fe20008001818 */
[----:B------:R-:W-:Y:S01]  /*1c0b0*/  R2UR UR6, R6 ;  /* 0x00000000060672ca */ /* 0x000fe200000e0000 */
[----:B------:R-:W-:Y:S01]  /*1c0c0*/  VIADD R6, R0, 0x100 ;  /* 0x0000010000067836 */ /* 0x000fe20000000000 */
[----:B------:R-:W-:Y:S01]  /*1c0d0*/  R2UR UR7, R7 ;  /* 0x00000000070772ca */ /* 0x000fe200000e0000 */
[----:B------:R-:W-:Y:S02]  /*1c0e0*/  IMAD.MOV.U32 R7, RZ, RZ, 0x40000040 ;  /* 0x40000040ff077424 */ /* 0x000fe400078e00ff */
[----:B--2---:R-:W-:Y:S01]  /*1c0f0*/  FADD.FTZ R5, R5, R4 ;  /* 0x0000000405057221 */ /* 0x004fe20000010000 */
[----:B------:R-:W-:Y:S02]  /*1c100*/  WARPGROUP.DEPBAR.LE gsb0, 0x0 ;  /* 0x00008000000079c5 */ /* 0x000fe40000010000 */
[----:B------:R-:W-:-:S07]  /*1c110*/  WARPGROUP.ARRIVE ;  /* 0x00000000000079c5 */ /* 0x000fce0000000000 */
        /* <DEDUP_REMOVED lines=34> */
[----:B01----:R-:W-:Y:S01]  /*1c340*/  FADD.FTZ R2, R0, R3 ;  /* 0x0000000300027221 */ /* 0x003fe20000010000 */
[----:B------:R-:W-:Y:S01]  /*1c350*/  IMAD.MOV.U32 R3, RZ, RZ, RZ ;  /* 0x000000ffff037224 */ /* 0x000fe200078e00ff */
[----:B------:R-:W0:Y:S02]  /*1c360*/  SHFL.BFLY PT, R0, R5, 0x1, 0x1f ;  /* 0x0c201f0005007f89 */ /* 0x000e2400000e0000 */
[----:B0-----:R-:W-:Y:S01]  /*1c370*/  FADD.FTZ R10, R5, R0 ;  /* 0x00000000050a7221 */ /* 0x001fe20000010000 */
[----:B------:R-:W-:Y:S01]  /*1c380*/  SEL R5, RZ, 0x1, P2 ;  /* 0x00000001ff057807 */ /* 0x000fe20001000000 */
[----:B------:R-:W-:-:S03]  /*1c390*/  IMAD.MOV.U32 R0, RZ, RZ, -0x800000 ;  /* 0xff800000ff007424 */ /* 0x000fc600078e00ff */
[----:B------:R-:W-:Y:S02]  /*1c3a0*/  FSETP.NE.FTZ.AND P0, PT, R10, RZ, PT ;  /* 0x000000ff0a00720b */ /* 0x000fe40003f15000 */
[----:B------:R-:W-:-:S11]  /*1c3b0*/  LOP3.LUT R188, R188, R5, RZ, 0x3c, !PT ;  /* 0x00000005bcbc7212 */ /* 0x000fd600078e3cff */
        /* <DEDUP_REMOVED lines=89> */
.L_x_2811:
        /* <DEDUP_REMOVED lines=22> */
[----:B------:R-:W-:Y:S02]  /*1cab0*/  SHF.R.U64 R15, R15, 0x3, RZ ;  /* 0x000000030f0f7819 */ /* 0x000fe400000012ff */
[C---:B------:R-:W-:Y:S01]  /*1cac0*/  IADD3 R75, P5, R8.reuse, 0x40, RZ ;  /* 0x00000040084b7810 */ /* 0x040fe20007fbe0ff */
[--C-:B------:R-:W-:Y:S01]  /*1cad0*/  IMAD.X R5, RZ, RZ, R9.reuse, P6 ;  /* 0x000000ffff057224 */ /* 0x100fe200030e0609 */
[C---:B------:R-:W-:Y:S02]  /*1cae0*/  IADD3 R79, P4, R8.reuse, 0x60, RZ ;  /* 0x00000060084f7810 */ /* 0x040fe40007f9e0ff */
[C---:B------:R-:W-:Y:S01]  /*1caf0*/  IADD3 R101, P3, R8.reuse, 0x4000, RZ ;  /* 0x0000400008657810 */ /* 0x040fe20007f7e0ff */
[--C-:B------:R-:W-:Y:S01]  /*1cb00*/  IMAD.X R7, RZ, RZ, R9.reuse, P5 ;  /* 0x000000ffff077224 */ /* 0x100fe200028e0609 */
[C---:B------:R-:W-:Y:S01]  /*1cb10*/  IADD3 R103, P2, R8.reuse, 0x4020, RZ ;  /* 0x0000402008677810 */ /* 0x040fe20007f5e0ff */
[----:B------:R-:W-:Y:S01]  /*1cb20*/  IMAD.X R13, RZ, RZ, R9, P4 ;  /* 0x000000ffff0d7224 */ /* 0x000fe200020e0609 */
[----:B------:R-:W-:Y:S01]  /*1cb30*/  BAR.SYNC.DEFER_BLOCKING 0x1, 0x100 ;  /* 0x0044000000007b1d */ /* 0x000fe20000010000 */
[----:B------:R-:W-:-:S02]  /*1cb40*/  IADD3 R105, P1, R8, 0x4040, RZ ;  /* 0x0000404008697810 */ /* 0x000fc40007f3e0ff */
[----:B------:R-:W-:Y:S01]  /*1cb50*/  IADD3 R107, P0, R8, 0x4060, RZ ;  /* 0x00004060086b7810 */ /* 0x000fe20007f1e0ff */
[--C-:B------:R-:W-:Y:S01]  /*1cb60*/  IMAD.X R29, RZ, RZ, R9.reuse, P2 ;  /* 0x000000ffff1d7224 */ /* 0x100fe200010e0609 */
[----:B------:R-:W-:Y:S01]  /*1cb70*/  LOP3.LUT R8, R15, R8, RZ, 0x3c, !PT ;  /* 0x000000080f087212 */ /* 0x000fe200078e3cff */
[--C-:B------:R-:W-:Y:S01]  /*1cb80*/  IMAD.X R15, RZ, RZ, R9.reuse, P3 ;  /* 0x000000ffff0f7224 */ /* 0x100fe200018e0609 */
[----:B------:R-:W-:Y:S01]  /*1cb90*/  LOP3.LUT R4, R71, 0x380, RZ, 0xc0, !PT ;  /* 0x0000038047047812 */ /* 0x000fe200078ec0ff */
[--C-:B------:R-:W-:Y:S01]  /*1cba0*/  IMAD.X R31, RZ, RZ, R9.reuse, P1 ;  /* 0x000000ffff1f7224 */ /* 0x100fe200008e0609 */
[----:B------:R-:W-:Y:S01]  /*1cbb0*/  LOP3.LUT R6, R75, 0x380, RZ, 0xc0, !PT ;  /* 0x000003804b067812 */ /* 0x000fe200078ec0ff */
[----:B------:R-:W-:Y:S01]  /*1cbc0*/  IMAD.X R21, RZ, RZ, R9, P0 ;  /* 0x000000ffff157224 */ /* 0x000fe200000e0609 */
[----:B------:R-:W-:Y:S02]  /*1cbd0*/  MOV R94, R8 ;  /* 0x00000008005e7202 */ /* 0x000fe40000000f00 */
[----:B------:R-:W-:-:S02]  /*1cbe0*/  F2FP.BF16.F32.PACK_AB R8, R20, R11 ;  /* 0x0000000b1408723e */ /* 0x000fc400000010ff */
[----:B------:R-:W-:Y:S02]  /*1cbf0*/  LOP3.LUT R20, R103, 0x380, RZ, 0xc0, !PT ;  /* 0x0000038067147812 */ /* 0x000fe400078ec0ff */
[----:B------:R-:W-:Y:S02]  /*1cc00*/  LOP3.LUT R12, R79, 0x380, RZ, 0xc0, !PT ;  /* 0x000003804f0c7812 */ /* 0x000fe400078ec0ff */
[----:B------:R-:W-:Y:S02]  /*1cc10*/  LOP3.LUT R38, R107, 0x380, RZ, 0xc0, !PT ;  /* 0x000003806b267812 */ /* 0x000fe400078ec0ff */
[----:B------:R-:W-:Y:S02]  /*1cc20*/  SHF.R.U64 R4, R4, 0x3, RZ ;  /* 0x0000000304047819 */ /* 0x000fe400000012ff */
[----:B------:R-:W-:Y:S02]  /*1cc30*/  SHF.R.U64 R6, R6, 0x3, RZ ;  /* 0x0000000306067819 */ /* 0x000fe400000012ff */
[----:B------:R-:W-:-:S02]  /*1cc40*/  LOP3.LUT R14, R101, 0x380, RZ, 0xc0, !PT ;  /* 0x00000380650e7812 */ /* 0x000fc400078ec0ff */
[----:B------:R-:W-:Y:S02]  /*1cc50*/  SHF.R.U64 R20, R20, 0x3, RZ ;  /* 0x0000000314147819 */ /* 0x000fe400000012ff */
[----:B------:R-:W-:Y:S02]  /*1cc60*/  SHF.R.U64 R12, R12, 0x3, RZ ;  /* 0x000000030c0c7819 */ /* 0x000fe400000012ff */
[----:B-1----:R-:W-:Y:S02]  /*1cc70*/  LOP3.LUT R24, R105, 0x380, RZ, 0xc0, !PT ;  /* 0x0000038069187812 */ /* 0x002fe400078ec0ff */
[----:B------:R-:W-:Y:S02]  /*1cc80*/  SHF.R.U64 R38, R38, 0x3, RZ ;  /* 0x0000000326267819 */ /* 0x000fe400000012ff */
[----:B------:R-:W-:Y:S02]  /*1cc90*/  LOP3.LUT R4, R4, R71, RZ, 0x3c, !PT ;  /* 0x0000004704047212 */ /* 0x000fe400078e3cff */
[----:B------:R-:W-:-:S02]  /*1cca0*/  LOP3.LUT R6, R6, R75, RZ, 0x3c, !PT ;  /* 0x0000004b06067212 */ /* 0x000fc400078e3cff */
[----:B------:R-:W-:Y:S02]  /*1ccb0*/  F2FP.BF16.F32.PACK_AB R9, R72, R99 ;  /* 0x000000634809723e */ /* 0x000fe400000010ff */
[----:B------:R-:W-:Y:S02]  /*1ccc0*/  F2FP.BF16.F32.PACK_AB R11, R28, R97 ;  /* 0x000000611c0b723e */ /* 0x000fe400000010ff */
[----:B------:R-:W-:Y:S02]  /*1ccd0*/  SHF.R.U64 R14, R14, 0x3, RZ ;  /* 0x000000030e0e7819 */ /* 0x000fe400000012ff */
[----:B------:R-:W-:Y:S01]  /*1cce0*/  LOP3.LUT R28, R20, R103, RZ, 0x3c, !PT ;  /* 0x00000067141c7212 */ /* 0x000fe200078e3cff */
[----:B------:R1:W-:Y:S01]  /*1ccf0*/  STSM.16.M88.4 [R94], R8 ;  /* 0x000000085e007844 */ /* 0x0003e20000000200 */
[----:B------:R-:W-:Y:S02]  /*1cd00*/  LOP3.LUT R12, R12, R79, RZ, 0x3c, !PT ;  /* 0x0000004f0c0c7212 */ /* 0x000fe400078e3cff */
[----:B------:R-:W-:-:S02]  /*1cd10*/  SHF.R.U64 R24, R24, 0x3, RZ ;  /* 0x0000000318187819 */ /* 0x000fc400000012ff */
[----:B------:R-:W-:Y:S02]  /*1cd20*/  LOP3.LUT R20, R38, R107, RZ, 0x3c, !PT ;  /* 0x0000006b26147212 */ /* 0x000fe400078e3cff */
[----:B------:R-:W-:Y:S02]  /*1cd30*/  MOV R79, R4 ;  /* 0x00000004004f7202 */ /* 0x000fe40000000f00 */
[----:B------:R-:W-:Y:S02]  /*1cd40*/  MOV R38, R6 ;  /* 0x0000000600267202 */ /* 0x000fe40000000f00 */
[----:B------:R-:W-:Y:S02]  /*1cd50*/  F2FP.BF16.F32.PACK_AB R4, R92, R89 ;  /* 0x000000595c04723e */ /* 0x000fe400000010ff */
[----:B------:R-:W-:Y:S02]  /*1cd60*/  F2FP.BF16.F32.PACK_AB R5, R64, R95 ;  /* 0x0000005f4005723e */ /* 0x000fe400000010ff */
[----:B------:R-:W-:-:S02]  /*1cd70*/  F2FP.BF16.F32.PACK_AB R6, R90, R33 ;  /* 0x000000215a06723e */ /* 0x000fc400000010ff */
[----:B------:R-:W-:Y:S02]  /*1cd80*/  F2FP.BF16.F32.PACK_AB R7, R34, R93 ;  /* 0x0000005d2207723e */ /* 0x000fe400000010ff */
[----:B------:R-:W-:Y:S02]  /*1cd90*/  LOP3.LUT R14, R14, R101, RZ, 0x3c, !PT ;  /* 0x000000650e0e7212 */ /* 0x000fe400078e3cff */
[----:B-1----:R-:W-:Y:S01]  /*1cda0*/  F2FP.BF16.F32.PACK_AB R8, R41, R40 ;  /* 0x000000282908723e */ /* 0x002fe200000010ff */
[----:B------:R-:W-:Y:S01]  /*1cdb0*/  STSM.16.M88.4 [R79], R4 ;  /* 0x000000044f007844 */ /* 0x000fe20000000200 */
[----:B------:R-:W-:Y:S02]  /*1cdc0*/  F2FP.BF16.F32.PACK_AB R9, R43, R42 ;  /* 0x0000002a2b09723e */ /* 0x000fe400000010ff */
[----:B------:R-:W-:Y:S02]  /*1cdd0*/  F2FP.BF16.F32.PACK_AB R10, R45, R44 ;  /* 0x0000002c2d0a723e */ /* 0x000fe400000010ff */
[----:B------:R-:W-:-:S02]  /*1cde0*/  F2FP.BF16.F32.PACK_AB R11, R47, R46 ;  /* 0x0000002e2f0b723e */ /* 0x000fc400000010ff */
[----:B------:R-:W-:Y:S02]  /*1cdf0*/  LOP3.LUT R30, R24, R105, RZ, 0x3c, !PT ;  /* 0x00000069181e7212 */ /* 0x000fe400078e3cff */
[----:B------:R-:W-:Y:S01]  /*1ce00*/  MOV R75, R12 ;  /* 0x0000000c004b7202 */ /* 0x000fe20000000f00 */
[----:B------:R1:W-:Y:S01]  /*1ce10*/  STSM.16.M88.4 [R38], R8 ;  /* 0x0000000826007844 */ /* 0x0003e20000000200 */
[----:B------:R-:W-:Y:S02]  /*1ce20*/  MOV R72, R14 ;  /* 0x0000000e00487202 */ /* 0x000fe40000000f00 */
[----:B------:R-:W-:Y:S02]  /*1ce30*/  MOV R71, R28 ;  /* 0x0000001c00477202 */ /* 0x000fe40000000f00 */
[----:B------:R-:W-:Y:S02]  /*1ce40*/  MOV R24, R30 ;  /* 0x0000001e00187202 */ /* 0x000fe40000000f00 */
[----:B------:R-:W-:-:S02]  /*1ce50*/  F2FP.BF16.F32.PACK_AB R12, R49, R48 ;  /* 0x00000030310c723e */ /* 0x000fc400000010ff */
[----:B------:R-:W-:Y:S02]  /*1ce60*/  F2FP.BF16.F32.PACK_AB R13, R51, R50 ;  /* 0x00000032330d723e */ /* 0x000fe400000010ff */
[----:B------:R-:W-:Y:S02]  /*1ce70*/  F2FP.BF16.F32.PACK_AB R14, R53, R52 ;  /* 0x00000034350e723e */ /* 0x000fe400000010ff */
[----:B------:R-:W-:Y:S01]  /*1ce80*/  F2FP.BF16.F32.PACK_AB R15, R55, R54 ;  /* 0x00000036370f723e */ /* 0x000fe200000010ff */
[----:B------:R-:W2:Y:S01]  /*1ce90*/  LDC R53, c[0x0][0xbe8] ;  /* 0x0002fa00ff357b82 */ /* 0x000ea20000000800 */
[----:B------:R-:W-:Y:S02]  /*1cea0*/  F2FP.BF16.F32.PACK_AB R28, R57, R56 ;  /* 0x00000038391c723e */ /* 0x000fe400000010ff */
[----:B------:R-:W-:Y:S01]  /*1ceb0*/  F2FP.BF16.F32.PACK_AB R29, R59, R58 ;  /* 0x0000003a3b1d723e */ /* 0x000fe200000010ff */
[----:B------:R-:W-:Y:S01]  /*1cec0*/  STSM.16.M88.4 [R75], R12 ;  /* 0x0000000c4b007844 */ /* 0x000fe20000000200 */
[----:B------:R-:W-:-:S02]  /*1ced0*/  F2FP.BF16.F32.PACK_AB R30, R61, R60 ;  /* 0x0000003c3d1e723e */ /* 0x000fc400000010ff */
[----:B------:R-:W-:Y:S02]  /*1cee0*/  F2FP.BF16.F32.PACK_AB R31, R63, R62 ;  /* 0x0000003e3f1f723e */ /* 0x000fe400000010ff */
[----:B------:R-:W-:Y:S02]  /*1cef0*/  ISETP.NE.U32.AND P0, PT, RZ, UR4, PT ;  /* 0x00000004ff007c0c */ /* 0x000fe4000bf05070 */
[----:B-1----:R-:W-:Y:S01]  /*1cf00*/  IADD3 R10, P1, R209, UR4, RZ ;  /* 0x00000004d10a7c10 */ /* 0x002fe2000ff3e0ff */
[----:B------:R-:W-:Y:S01]  /*1cf10*/  STSM.16.M88.4 [R72], R28 ;  /* 0x0000001c48007844 */ /* 0x000fe20000000200 */
[----:B------:R-:W-:Y:S02]  /*1cf20*/  F2FP.BF16.F32.PACK_AB R33, R67, R66 ;  /* 0x000000424321723e */ /* 0x000fe400000010ff */
[----:B------:R-:W-:Y:S02]  /*1cf30*/  F2FP.BF16.F32.PACK_AB R34, R69, R68 ;  /* 0x000000444522723e */ /* 0x000fe400000010ff */
[----:B------:R-:W-:-:S02]  /*1cf40*/  F2FP.BF16.F32.PACK_AB R38, R77, R76 ;  /* 0x0000004c4d26723e */ /* 0x000fc400000010ff */
[----:B------:R-:W-:Y:S01]  /*1cf50*/  MOV R21, R20 ;  /* 0x0000001400157202 */ /* 0x000fe20000000f00 */
[----:B------:R-:W-:Y:S01]  /*1cf60*/  STSM.16.M88.4 [R71], R32 ;  /* 0x0000002047007844 */ /* 0x000fe20000000200 */
[----:B------:R-:W-:Y:S01]  /*1cf70*/  F2FP.BF16.F32.PACK_AB R4, R81, R80 ;  /* 0x000000505104723e */ /* 0x000fe200000010ff */
[----:B------:R-:W-:Y:S01]  /*1cf80*/  IMAD.MOV.U32 R20, RZ, RZ, RZ ;  /* 0x000000ffff147224 */ /* 0x000fe200078e00ff */
[----:B------:R-:W-:Y:S01]  /*1cf90*/  F2FP.BF16.F32.PACK_AB R5, R83, R82 ;  /* 0x000000525305723e */ /* 0x000fe200000010ff */
[----:B------:R-:W-:Y:S01]  /*1cfa0*/  STSM.16.M88.4 [R24], R36 ;  /* 0x0000002418007844 */ /* 0x000fe20000000200 */
[----:B------:R-:W-:Y:S02]  /*1cfb0*/  F2FP.BF16.F32.PACK_AB R6, R85, R84 ;  /* 0x000000545506723e */ /* 0x000fe400000010ff */
[----:B------:R-:W-:Y:S02]  /*1cfc0*/  F2FP.BF16.F32.PACK_AB R7, R87, R86 ;  /* 0x000000565707723e */ /* 0x000fe400000010ff */
[----:B------:R-:W-:-:S02]  /*1cfd0*/  ISETP.NE.AND.EX P0, PT, RZ, UR5, PT, P0 ;  /* 0x00000005ff007c0c */ /* 0x000fc4000bf05300 */
        /* <DEDUP_REMOVED lines=8> */
[----:B-1----:R-:W-:Y:S01]  /*1d060*/  IMAD.U32 R6, RZ, RZ, UR4 ;  /* 0x00000004ff067e24 */ /* 0x002fe2000f8e00ff */
[----:B------:R-:W-:Y:S01]  /*1d070*/  @P2 IADD3.X R9, R210, UR5, RZ, P3, !PT ;  /* 0x00000005d2092c10 */ /* 0x000fe20009ffe4ff */
[----:B------:R1:W5:Y:S01]  /*1d080*/  @P0 LDG.E R20, desc[UR60][R10.64] ;  /* 0x0000003c0a140981 */ /* 0x000362000c1e1900 */
[----:B--2---:R-:W-:-:S03]  /*1d090*/  ISETP.NE.AND P1, PT, R53, 0x1, PT ;  /* 0x000000013500780c */ /* 0x004fc60003f25270 */
[----:B------:R1:W5:Y:S10]  /*1d0a0*/  @P2 LDG.E R6, desc[UR60][R8.64] ;  /* 0x0000003c08062981 */ /* 0x000374000c1e1900 */
[----:B------:R-:W2:Y:S08]  /*1d0b0*/  @P1 LDC R12, c[0x0][0xbec] ;  /* 0x0002fb00ff0c1b82 */ /* 0x000eb00000000800 */
[----:B------:R-:W3:Y:S01]  /*1d0c0*/  @P1 LDC R13, c[0x0][0xbf0] ;  /* 0x0002fc00ff0d1b82 */ /* 0x000ee20000000800 */
[----:B-1----:R-:W-:Y:S05]  /*1d0d0*/  @P2 BRA `(.L_x_2907) ;  /* 0x0000000000102947 */ /* 0x002fea0003800000 */
[----:B------:R-:W-:Y:S05]  /*1d0e0*/  @!P0 BRA `(.L_x_2907) ;  /* 0x00000000000c8947 */ /* 0x000fea0003800000 */
[----:B------:R-:W4:Y:S04]  /*1d0f0*/  LDG.E R5, desc[UR60][R10.64] ;  /* 0x0000003c0a057981 */ /* 0x000f28000c1e1900 */
[----:B-----5:R-:W4:Y:S02]  /*1d100*/  LDG.E R6, desc[UR60][R10.64+0x4] ;  /* 0x0000043c0a067981 */ /* 0x020f24000c1e1900 */
[----:B----4-:R-:W-:-:S07]  /*1d110*/  IMAD.IADD R6, R6, 0x1, -R5 ;  /* 0x0000000106067824 */ /* 0x010fce00078e0a05 */
.L_x_2907:
[----:B------:R-:W-:Y:S01]  /*1d120*/  SHF.R.S32.HI R24, RZ, 0x1f, R208 ;  /* 0x0000001fff187819 */ /* 0x000fe200000114d0 */
[----:B------:R-:W-:Y:S01]  /*1d130*/  IMAD.IADD R15, R205, 0x1, R200 ;  /* 0x00000001cd0f7824 */ /* 0x000fe200078e02c8 */
[----:B------:R-:W-:Y:S01]  /*1d140*/  ULDC.64 UR4, c[0x0][0xb90] ;  /* 0x0002e40000047ab9 */ /* 0x000fe20000000a00 */
[----:B-----5:R-:W-:Y:S01]  /*1d150*/  SHF.R.S32.HI R21, RZ, 0x1f, R20 ;  /* 0x0000001fff157819 */ /* 0x020fe20000011414 */
[----:B------:R-:W-:Y:S01]  /*1d160*/  IMAD R9, R216, 0x40, R203 ;  /* 0x00000040d8097824 */ /* 0x000fe200078e02cb */
        /* <DEDUP_REMOVED lines=42> */
[----:B------:R-:W-:Y:S01]  /*1d410*/  VIADD R4, R14, 0x8 ;  /* 0x000000080e047836 */ /* 0x000fe20000000000 */
[----:B------:R-:W-:Y:S01]  /*1d420*/  LOP3.LUT R12, R12, R13, RZ, 0x3c, !PT ;  /* 0x0000000d0c0c7212 */ /* 0x000fe200078e3cff */
[----:B------:R-:W-:Y:S01]  /*1d430*/  SHFL.IDX PT, R50, R10, 0x1, 0x1c1f ;  /* 0x003c1f000a327f89 */ /* 0x000fe200000e0000 */
[--C-:B------:R-:W-:Y:S01]  /*1d440*/  IMAD.X R29, RZ, RZ, R3.reuse, P2 ;  /* 0x000000ffff1d7224 */ /* 0x100fe200010e0603 */
[-C--:B------:R-:W-:Y:S01]  /*1d450*/  ISETP.GE.OR P2, PT, R14, R55.reuse, P0 ;  /* 0x000000370e00720c */ /* 0x080fe20000746670 */
[----:B------:R-:W-:Y:S01]  /*1d460*/  IMAD.X R13, RZ, RZ, R3, P3 ;  /* 0x000000ffff0d7224 */ /* 0x000fe200018e0603 */
[----:B------:R-:W2:Y:S01]  /*1d470*/  SHFL.IDX PT, R49, R11, RZ, 0x1c1f ;  /* 0x001c1fff0b317589 */ /* 0x000ea200000e0000 */
[----:B------:R-:W-:Y:S01]  /*1d480*/  ISETP.GE.OR P0, PT, R4, R55, P0 ;  /* 0x000000370400720c */ /* 0x000fe20000706670 */
[----:B------:R-:W-:Y:S01]  /*1d490*/  ULDC.64 UR4, c[0x0][0xaa0] ;  /* 0x0002a80000047ab9 */ /* 0x000fe20000000a00 */
[C---:B------:R-:W-:Y:S01]  /*1d4a0*/  IADD3 R5, P3, R2.reuse, 0x7000, RZ ;  /* 0x0000700002057810 */ /* 0x040fe20007f7e0ff */
[----:B------:R-:W3:Y:S01]  /*1d4b0*/  SHFL.IDX PT, R51, R11, 0x1, 0x1c1f ;  /* 0x003c1f000b337f89 */ /* 0x000ee200000e0000 */
[----:B------:R-:W-:-:S02]  /*1d4c0*/  IADD3 R33, P6, R2, 0x4000, RZ ;  /* 0x0000400002217810 */ /* 0x000fc40007fde0ff */
[C---:B------:R-:W-:Y:S02]  /*1d4d0*/  IADD3 R37, P5, R2.reuse, 0x5000, RZ ;  /* 0x0000500002257810 */ /* 0x040fe40007fbe0ff */
[C---:B------:R-:W-:Y:S02]  /*1d4e0*/  IADD3 R41, P4, R2.reuse, 0x6000, RZ ;  /* 0x0000600002297810 */ /* 0x040fe40007f9e0ff */
[----:B------:R-:W-:Y:S01]  /*1d4f0*/  LOP3.LUT R7, R2, 0x380, RZ, 0xc0, !PT ;  /* 0x0000038002077812 */ /* 0x000fe200078ec0ff */
[----:B------:R-:W-:Y:S01]  /*1d500*/  IMAD R21, R21, UR4, RZ ;  /* 0x0000000415157c24 */ /* 0x000fe2000f8e02ff */
[----:B------:R-:W-:Y:S01]  /*1d510*/  LOP3.LUT R4, R5, 0x380, RZ, 0xc0, !PT ;  /* 0x0000038005047812 */ /* 0x000fe200078ec0ff */
[----:B------:R-:W-:Y:S01]  /*1d520*/  IMAD.X R45, RZ, RZ, R3, P3 ;  /* 0x000000ffff2d7224 */ /* 0x000fe200018e0603 */
[----:B------:R-:W-:Y:S02]  /*1d530*/  LOP3.LUT R32, R33, 0x380, RZ, 0xc0, !PT ;  /* 0x0000038021207812 */ /* 0x000fe400078ec0ff */
[----:B------:R-:W-:-:S02]  /*1d540*/  LOP3.LUT R36, R37, 0x380, RZ, 0xc0, !PT ;  /* 0x0000038025247812 */ /* 0x000fc400078ec0ff */
[----:B------:R-:W-:Y:S02]  /*1d550*/  LOP3.LUT R40, R41, 0x380, RZ, 0xc0, !PT ;  /* 0x0000038029287812 */ /* 0x000fe400078ec0ff */
[----:B------:R-:W-:Y:S02]  /*1d560*/  SHF.R.U64 R7, R7, 0x3, RZ ;  /* 0x0000000307077819 */ /* 0x000fe400000012ff */
[----:B------:R-:W-:Y:S01]  /*1d570*/  SHF.R.U64 R4, R4, 0x3, RZ ;  /* 0x0000000304047819 */ /* 0x000fe200000012ff */
[----:B--2---:R-:W-:Y:S01]  /*1d580*/  @!P2 ST.E desc[UR60][R48.64], R88 ;  /* 0x000000583000a985 */ /* 0x004fe2000c10193c */
[----:B------:R-:W-:Y:S02]  /*1d590*/  SHF.R.U64 R32, R32, 0x3, RZ ;  /* 0x0000000320207819 */ /* 0x000fe400000012ff */
[----:B------:R-:W-:Y:S01]  /*1d5a0*/  SHF.R.U64 R36, R36, 0x3, RZ ;  /* 0x0000000324247819 */ /* 0x000fe200000012ff */
[----:B---3--:R2:W-:Y:S01]  /*1d5b0*/  @!P0 ST.E desc[UR60][R50.64], R0 ;  /* 0x0000000032008985 */ /* 0x0085e2000c10193c */
[----:B------:R-:W-:-:S02]  /*1d5c0*/  SHF.R.U64 R40, R40, 0x3, RZ ;  /* 0x0000000328287819 */ /* 0x000fc400000012ff */
[----:B------:R-:W-:Y:S01]  /*1d5d0*/  LOP3.LUT R2, R7, R2, RZ, 0x3c, !PT ;  /* 0x0000000207027212 */ /* 0x000fe200078e3cff */
[----:B------:R-:W-:Y:S01]  /*1d5e0*/  IMAD R21, R20, UR5, R21 ;  /* 0x0000000514157c24 */ /* 0x000fe2000f8e0215 */
[----:B------:R-:W-:Y:S01]  /*1d5f0*/  LOP3.LUT R32, R32, R33, RZ, 0x3c, !PT ;  /* 0x0000002120207212 */ /* 0x000fe200078e3cff */
[--C-:B------:R-:W-:Y:S01]  /*1d600*/  IMAD.X R33, RZ, RZ, R3.reuse, P6 ;  /* 0x000000ffff217224 */ /* 0x100fe200030e0603 */
[----:B------:R-:W-:Y:S01]  /*1d610*/  LOP3.LUT R36, R36, R37, RZ, 0x3c, !PT ;  /* 0x0000002524247212 */ /* 0x000fe200078e3cff */
[--C-:B------:R-:W-:Y:S01]  /*1d620*/  IMAD.X R37, RZ, RZ, R3.reuse, P5 ;  /* 0x000000ffff257224 */ /* 0x100fe200028e0603 */
[----:B------:R-:W-:Y:S01]  /*1d630*/  LOP3.LUT R40, R40, R41, RZ, 0x3c, !PT ;  /* 0x0000002928287212 */ /* 0x000fe200078e3cff */
[----:B------:R-:W-:Y:S01]  /*1d640*/  IMAD.X R41, RZ, RZ, R3, P4 ;  /* 0x000000ffff297224 */ /* 0x000fe200020e0603 */
[----:B------:R-:W-:Y:S01]  /*1d650*/  LOP3.LUT R44, R4, R5, RZ, 0x3c, !PT ;  /* 0x00000005042c7212 */ /* 0x000fe200078e3cff */
[----:B--2---:R-:W2:Y:S01]  /*1d660*/  @P1 LDC R51, c[0x0][0xbf0] ;  /* 0x0002fc00ff331b82 */ /* 0x004ea20000000800 */
[----:B------:R3:W5:Y:S01]  /*1d670*/  LD.E.128 R4, desc[UR60][R2.64] ;  /* 0x0000003c02047980 */ /* 0x000762000c101d00 */
[----:B------:R-:W-:-:S03]  /*1d680*/  LOP3.LUT R8, R15, 0x380, RZ, 0xc0, !PT ;  /* 0x000003800f087812 */ /* 0x000fc600078ec0ff */
[----:B------:R-:W5:Y:S01]  /*1d690*/  LD.E.128 R28, desc[UR60][R28.64] ;  /* 0x0000003c1c1c7980 */ /* 0x000f62000c101d00 */
[----:B------:R-:W-:-:S03]  /*1d6a0*/  SHF.R.U64 R8, R8, 0x3, RZ ;  /* 0x0000000308087819 */ /* 0x000fc600000012ff */
[----:B------:R-:W5:Y:S01]  /*1d6b0*/  LD.E.128 R32, desc[UR60][R32.64] ;  /* 0x0000003c20207980 */ /* 0x000f62000c101d00 */
[----:B------:R-:W-:Y:S01]  /*1d6c0*/  LOP3.LUT R8, R8, R15, RZ, 0x3c, !PT ;  /* 0x0000000f08087212 */ /* 0x000fe200078e3cff */
[----:B---3--:R-:W-:Y:S01]  /*1d6d0*/  IMAD.WIDE.U32 R2, R20, UR4, RZ ;  /* 0x0000000414027c25 */ /* 0x008fe2000f8e00ff */
[----:B------:R-:W-:Y:S01]  /*1d6e0*/  ULDC.64 UR4, c[0x0][0xae8] ;  /* 0x0002ba0000047ab9 */ /* 0x000fe20000000a00 */
[----:B------:R-:W5:Y:S02]  /*1d6f0*/  LD.E.128 R12, desc[UR60][R12.64] ;  /* 0x0000003c0c0c7980 */ /* 0x000f64000c101d00 */
[----:B------:R-:W-:Y:S02]  /*1d700*/  IMAD.IADD R3, R3, 0x1, R21 ;  /* 0x0000000103037824 */ /* 0x000fe400078e0215 */
        /* <DEDUP_REMOVED lines=54> */
[----:B------:R-:W-:Y:S02]  /*1da70*/  ULDC UR4, c[0x0][0xac8] ;  /* 0x0002b20000047ab9 */ /* 0x000fe40000000800 */
        /* <DEDUP_REMOVED lines=8> */
.L_x_2909:
[----:B------:R-:W-:Y:S05]  /*1db00*/  BSYNC B1 ;  /* 0x0000000000017941 */ /* 0x000fea0003800000 */
.L_x_2908:
[----:B-1----:R1:W0:Y:S01]  /*1db10*/  SHFL.IDX PT, R0, R48, 0x1, 0x181f ;  /* 0x00381f0030007f89 */ /* 0x00222200000e0000 */
[----:B------:R-:W-:Y:S03]  /*1db20*/  BSSY B1, `(.L_x_2910) ;  /* 0x000000c000017945 */ /* 0x000fe60003800000 */
[----:B----45:R1:W4:Y:S01]  /*1db30*/  SHFL.IDX PT, R4, R24, 0x1, 0x181f ;  /* 0x00381f0018047f89 */ /* 0x03032200000e0000 */
        /* <DEDUP_REMOVED lines=10> */
.L_x_2911:
[----:B------:R-:W-:Y:S05]  /*1dbe0*/  BSYNC B1 ;  /* 0x0000000000017941 */ /* 0x000fea0003800000 */
.L_x_2910:
[----:B0-----:R0:W0:Y:S01]  /*1dbf0*/  SHFL.IDX PT, R0, R48, 0x2, 0x181f ;  /* 0x00581f0030007f89 */ /* 0x00102200000e0000 */
[----:B------:R-:W-:Y:S03]  /*1dc00*/  BSSY B1, `(.L_x_2912) ;  /* 0x000000c000017945 */ /* 0x000fe60003800000 */
[----:B----4-:R4:W0:Y:S01]  /*1dc10*/  SHFL.IDX PT, R4, R24, 0x2, 0x181f ;  /* 0x00581f0018047f89 */ /* 0x01082200000e0000 */
        /* <DEDUP_REMOVED lines=10> */
.L_x_2913:
[----:B------:R-:W-:Y:S05]  /*1dcc0*/  BSYNC B1 ;  /* 0x0000000000017941 */ /* 0x000fea0003800000 */
.L_x_2912:
[----:B0-----:R-:W-:Y:S01]  /*1dcd0*/  VIADD R0, R200, 0x60 ;  /* 0x00000060c8007836 */ /* 0x001fe20000000000 */
[----:B-12---:R-:W0:Y:S04]  /*1dce0*/  SHFL.IDX PT, R48, R48, 0x3, 0x181f ;  /* 0x00781f0030307f89 */ /* 0x006e2800000e0000 */
[----:B------:R-:W-:Y:S01]  /*1dcf0*/  ISETP.GE.AND P0, PT, R0, R55, PT ;  /* 0x000000370000720c */ /* 0x000fe20003f06270 */
[----:B----4-:R-:W1:-:S12]  /*1dd00*/  SHFL.IDX PT, R24, R24, 0x3, 0x181f ;  /* 0x00781f0018187f89 */ /* 0x010e5800000e0000 */
[----:B------:R-:W-:Y:S05]  /*1dd10*/  @P0 BRA `(.L_x_2914) ;  /* 0x0000000800e00947 */ /* 0x000fea0003800000 */
[----:B------:R-:W-:Y:S02]  /*1dd20*/  ULDC UR4, c[0x0][0xac8] ;  /* 0x0002b20000047ab9 */ /* 0x000fe40000000800 */
[----:B------:R-:W-:-:S13]  /*1dd30*/  ISETP.GE.AND P1, PT, R203, UR4, PT ;  /* 0x00000004cb007c0c */ /* 0x000fda000bf26270 */
[----:B-1----:R-:W-:-:S04]  /*1dd40*/  @!P1 LEA R2, P0, R203, R24, 0x1 ;  /* 0x00000018cb029211 */ /* 0x002fc800078008ff */
[----:B0-----:R-:W-:Y:S02]  /*1dd50*/  @!P1 LEA.HI.X R3, R203, R48, R237, 0x1, P0 ;  /* 0x00000030cb039211 */ /* 0x001fe400000f0ced */
[----:B------:R-:W-:-:S03]  /*1dd60*/  ISETP.GE.AND P0, PT, R206, UR4, PT ;  /* 0x00000004ce007c0c */ /* 0x000fc6000bf06270 */
[----:B------:R2:W-:Y:S10]  /*1dd70*/  @!P1 ST.E.128 desc[UR60][R2.64], R28 ;  /* 0x0000001c02009985 */ /* 0x0005f4000c101d3c */
[----:B------:R-:W-:Y:S05]  /*1dd80*/  @P0 BRA `(.L_x_2914) ;  /* 0x0000000800c40947 */ /* 0x000fea0003800000 */
[----:B--2---:R-:W-:-:S04]  /*1dd90*/  LEA R2, P0, R206, R24, 0x1 ;  /* 0x00000018ce027211 */ /* 0x004fc800078008ff */
[----:B------:R-:W-:-:S05]  /*1dda0*/  LEA.HI.X R3, R206, R48, R236, 0x1, P0 ;  /* 0x00000030ce037211 */ /* 0x000fca00000f0cec */
[----:B------:R4:W-:Y:S01]  /*1ddb0*/  ST.E.128 desc[UR60][R2.64], R44 ;  /* 0x0000002c02007985 */ /* 0x0009e2000c101d3c */
[----:B------:R-:W-:Y:S05]  /*1ddc0*/  BRA `(.L_x_2914) ;  /* 0x0000000800b47947 */ /* 0x000fea0003800000 */
.L_x_2906:
        /* <DEDUP_REMOVED lines=13> */
[----:B------:R-:W-:Y:S01]  /*1dea0*/  IMAD.U32 R0, RZ, RZ, UR4 ;  /* 0x00000004ff007e24 */ /* 0x000fe2000f8e00ff */
        /* <DEDUP_REMOVED lines=13> */
.L_x_2915:
[----:B------:R-:W-:Y:S01]  /*1df80*/  BSSY B1, `(.L_x_2916) ;  /* 0x000002d000017945 */ /* 0x000fe20003800000 */
[----:B------:R-:W-:Y:S02]  /*1df90*/  SHF.R.S32.HI R10, RZ, 0x1f, R208 ;  /* 0x0000001fff0a7819 */ /* 0x000fe400000114d0 */
[----:B------:R-:W-:Y:S02]  /*1dfa0*/  SEL R211, R211, RZ, !P0 ;  /* 0x000000ffd3d37207 */ /* 0x000fe40004000000 */
[----:B------:R-:W-:Y:S02]  /*1dfb0*/  SEL R217, R217, RZ, !P0 ;  /* 0x000000ffd9d97207 */ /* 0x000fe40004000000 */
[----:B-----5:R-:W-:Y:S01]  /*1dfc0*/  SHF.R.S32.HI R11, RZ, 0x1f, R6 ;  /* 0x0000001fff0b7819 */ /* 0x020fe20000011406 */
[----:B------:R-:W-:Y:S06]  /*1dfd0*/  @P3 BRA `(.L_x_2917) ;  /* 0x00000000009c3947 */ /* 0x000fec0003800000 */
[----:B------:R-:W2:Y:S01]  /*1dfe0*/  S2R R3, SR_TID.X ;  /* 0x0000000000037919 */ /* 0x000ea20000002100 */
[----:B------:R-:W3:Y:S02]  /*1dff0*/  LDC R9, c[0x0][0xbe8] ;  /* 0x0002fa00ff097b82 */ /* 0x000ee40000000800 */
[----:B---3--:R-:W-:Y:S01]  /*1e000*/  IMAD R2, R0, R9, RZ ;  /* 0x0000000900027224 */ /* 0x008fe200078e02ff */
        /* <DEDUP_REMOVED lines=36> */
.L_x_2917:
[----:B------:R-:W-:Y:S05]  /*1e250*/  BSYNC B1 ;  /* 0x0000000000017941 */ /* 0x000fea0003800000 */
.L_x_2916:
[----:B------:R-:W-:Y:S01]  /*1e260*/  ULDC.64 UR4, c[0x0][0xaa0] ;  /* 0x0002a80000047ab9 */ /* 0x000fe20000000a00 */
[----:B------:R-:W-:Y:S01]  /*1e270*/  IMAD R7, R207, 0x20, R216 ;  /* 0x00000020cf077824 */ /* 0x000fe200078e02d8 */
[----:B------:R-:W-:Y:S01]  /*1e280*/  BSSY B1, `(.L_x_2918) ;  /* 0x0000037000017945 */ /* 0x000fe20003800000 */
[----:B--2---:R-:W-:Y:S02]  /*1e290*/  IMAD R3, R11, UR4, RZ ;  /* 0x000000040b037c24 */ /* 0x004fe4000f8e02ff */
[----:B------:R-:W-:Y:S02]  /*1e2a0*/  IMAD.IADD R9, R200, 0x1, R7 ;  /* 0x00000001c8097824 */ /* 0x000fe400078e0207 */
[C---:B------:R-:W-:Y:S02]  /*1e2b0*/  IMAD R5, R6.reuse, UR5, R3 ;  /* 0x0000000506057c24 */ /* 0x040fe4000f8e0203 */
[----:B------:R-:W-:Y:S01]  /*1e2c0*/  IMAD.WIDE.U32 R2, R6, UR4, RZ ;  /* 0x0000000406027c25 */ /* 0x000fe2000f8e00ff */
[----:B------:R-:W-:-:S03]  /*1e2d0*/  ULDC.64 UR4, c[0x0][0xae8] ;  /* 0x0002ba0000047ab9 */ /* 0x000fc60000000a00 */
[----:B------:R-:W-:Y:S02]  /*1e2e0*/  IMAD.IADD R3, R3, 0x1, R5 ;  /* 0x0000000103037824 */ /* 0x000fe400078e0205 */
        /* <DEDUP_REMOVED lines=48> */
.L_x_2919:
[----:B------:R-:W-:Y:S05]  /*1e5f0*/  BSYNC B1 ;  /* 0x0000000000017941 */ /* 0x000fea0003800000 */
.L_x_2918:
        /* <DEDUP_REMOVED lines=13> */
.L_x_2921:
[----:B------:R-:W-:Y:S05]  /*1e6d0*/  BSYNC B1 ;  /* 0x0000000000017941 */ /* 0x000fea0003800000 */
.L_x_2920:
        /* <DEDUP_REMOVED lines=13> */
.L_x_2923:
[----:B------:R-:W-:Y:S05]  /*1e7b0*/  BSYNC B1 ;  /* 0x0000000000017941 */ /* 0x000fea0003800000 */
.L_x_2922:
        /* <DEDUP_REMOVED lines=14> */
.L_x_2914:
[----:B------:R-:W-:Y:S05]  /*1e8a0*/  BSYNC B0 ;  /* 0x0000000000007941 */ /* 0x000fea0003800000 */
.L_x_2905:
[----:B------:R-:W-:Y:S02]  /*1e8b0*/  ULDC UR4, c[0x0][0xc3c] ;  /* 0x00030f0000047ab9 */ /* 0x000fe40000000800 */
[----:B-1----:R-:W-:-:S13]  /*1e8c0*/  ISETP.GE.AND P0, PT, R27, UR4, PT ;  /* 0x000000041b007c0c */ /* 0x002fda000bf06270 */
[----:B------:R-:W-:Y:S05]  /*1e8d0*/  @!P0 BRA `(.L_x_2924) ;  /* 0xfffffe2800788947 */ /* 0x000fea000383ffff */
[----:B------:R-:W-:Y:S05]  /*1e8e0*/  BRA `(.L_x_2700) ;  /* 0x0000007c002c7947 */ /* 0x000fea0003800000 */
.L_x_2698:
        /* <DEDUP_REMOVED lines=18> */
.L_x_2925:
        /* <DEDUP_REMOVED lines=41> */
.L_x_2931:
        /* <DEDUP_REMOVED lines=12> */
.L_x_2930:
[----:B------:R-:W-:Y:S05]  /*1ed60*/  BSYNC B0 ;  /* 0x0000000000007941 */ /* 0x000fea0003800000 */
.L_x_2929:
        /* <DEDUP_REMOVED lines=21> */
.L_x_2927:
        /* <DEDUP_REMOVED lines=18> */
[----:B------:R-:W-:-:S06]  /*1efe0*/  VIADD R16, R7, 0xffffffff ;  /* 0xffffffff07107836 */ /* 0x000fcc0000000000 */
[----:B------:R2:W3:Y:S02]  /*1eff0*/  SHFL.IDX PT, R16, R5, R16, 0x1f ;  /* 0x00001f1005107589 */ /* 0x0004e400000e0000 */
.L_x_2932:
[----:B-12---:R-:W-:Y:S01]  /*1f000*/  IMAD.MOV R5, RZ, RZ, -R3 ;  /* 0x000000ffff057224 */ /* 0x006fe200078e0a03 */
[----:B------:R-:W-:Y:S01]  /*1f010*/  IABS R7, R9 ;  /* 0x0000000900077213 */ /* 0x000fe20000000000 */
        /* <DEDUP_REMOVED lines=23> */
[----:B------:R-:W-:Y:S01]  /*1f190*/  VIADDMNMX R11, R10, UR5, R11, PT ;  /* 0x000000050a0b7c46 */ /* 0x000fe2000b80010b */
[----:B------:R-:W-:-:S03]  /*1f1a0*/  IMAD.IADD R5, R8, 0x1, R5 ;  /* 0x0000000108057824 */ /* 0x000fc600078e0205 */
        /* <DEDUP_REMOVED lines=12> */
[----:B------:R-:W-:-:S03]  /*1f270*/  LOP3.LUT R3, R8, R11, RZ, 0x3c, !PT ;  /* 0x0000000b08037212 */ /* 0x000fc600078e3cff */
        /* <DEDUP_REMOVED lines=16> */
.L_x_2928:
[----:B------:R-:W-:Y:S02]  /*1f380*/  IMAD.MOV.U32 R17, RZ, RZ, RZ ;  /* 0x000000ffff117224 */ /* 0x000fe400078e00ff */
[----:B------:R-:W-:Y:S02]  /*1f390*/  IMAD.U32 R16, RZ, RZ, UR6 ;  /* 0x00000006ff107e24 */ /* 0x000fe4000f8e00ff */
[----:B------:R-:W-:-:S07]  /*1f3a0*/  IMAD.MOV.U32 R18, RZ, RZ, RZ ;  /* 0x000000ffff127224 */ /* 0x000fce00078e00ff */
.L_x_2933:
[----:B------:R-:W-:-:S13]  /*1f3b0*/  ISETP.NE.AND P0, PT, R0, RZ, PT ;  /* 0x000000ff0000720c */ /* 0x000fda0003f05270 */
[----:B------:R-:W1:Y:S01]  /*1f3c0*/  @!P0 S2R R3, SR_CgaCtaId ;  /* 0x0000000000038919 */ /* 0x000e620000008800 */
[----:B------:R-:W-:-:S04]  /*1f3d0*/  @!P0 MOV R0, 0x400 ;  /* 0x0000040000008802 */ /* 0x000fc80000000f00 */
[----:B-1----:R-:W-:-:S05]  /*1f3e0*/  @!P0 LEA R0, R3, R0, 0x18 ;  /* 0x0000000003008211 */ /* 0x002fca00078ec0ff */
[----:B------:R1:W-:Y:S01]  /*1f3f0*/  @!P0 STS.128 [R0+0x348d0], R16 ;  /* 0x0348d01000008388 */ /* 0x0003e20000000c00 */
[----:B------:R-:W-:Y:S06]  /*1f400*/  BAR.ARV 0x5, 0x180 ;  /* 0x0146000000007b1d */ /* 0x000fec0000002000 */
.L_x_2926:
[----:B-1----:R-:W-:Y:S01]  /*1f410*/  IMAD.MOV.U32 R0, RZ, RZ, 0x1 ;  /* 0x00000001ff007424 */ /* 0x002fe200078e00ff */
[----:B------:R1:W-:Y:S01]  /*1f420*/  STL [R1+0x50], RZ ;  /* 0x000050ff01007387 */ /* 0x0003e20000100800 */
[----:B------:R-:W-:Y:S02]  /*1f430*/  ULDC UR4, c[0x0][0xc3c] ;  /* 0x00030f0000047ab9 */ /* 0x000fe40000000800 */
[----:B--2---:R-:W-:Y:S01]  /*1f440*/  ISETP.GE.AND P0, PT, R19, UR4, PT ;  /* 0x0000000413007c0c */ /* 0x004fe2000bf06270 */
[----:B------:R1:W-:Y:S04]  /*1f450*/  STL [R1+0x18], R0 ;  /* 0x0000180001007387 */ /* 0x0003e80000100800 */
[----:B------:R1:W-:Y:S08]  /*1f460*/  STL [R1+0x8], RZ ;  /* 0x000008ff01007387 */ /* 0x0003f00000100800 */
[----:B-1----:R-:W-:Y:S05]  /*1f470*/  @P0 BRA `(.L_x_2934) ;  /* 0x0000006c00580947 */ /* 0x002fea0003800000 */
        /* <DEDUP_REMOVED lines=17> */
[----:B------:R0:W-:Y:S02]  /*1f590*/  STL [R1+0x4], R3 ;  /* 0x0000040301007387 */ /* 0x0001e40000100800 */
        /* <DEDUP_REMOVED lines=11> */
.L_x_3074:
[----:B0-----:R-:W0:Y:S02]  /*1f650*/  LDC.64 R2, c[0x0][0xc88] ;  /* 0x00032200ff027b82 */ /* 0x001e240000000a00 */
[----:B0-----:R-:W-:-:S05]  /*1f660*/  IMAD.WIDE R2, R19, 0x4, R2 ;  /* 0x0000000413027825 */ /* 0x001fca00078e0202 */
[----:B------:R-:W2:Y:S01]  /*1f670*/  LDG.E R4, desc[UR60][R2.64] ;  /* 0x0000003c02047981 */ /* 0x000ea2000c1e1900 */
[----:B------:R-:W-:Y:S05]  /*1f680*/  YIELD ;  /* 0x0000000000007946 */ /* 0x000fea0003800000 */
[----:B------:R-:W-:Y:S01]  /*1f690*/  ULDC.64 UR4, c[0x0][0xa28] ;  /* 0x00028a0000047ab9 */ /* 0x000fe20000000a00 */
[----:B----4-:R-:W-:Y:S01]  /*1f6a0*/  IMAD.MOV.U32 R0, RZ, RZ, RZ ;  /* 0x000000ffff007224 */ /* 0x010fe200078e00ff */
[----:B------:R-:W-:Y:S01]  /*1f6b0*/  ISETP.NE.U32.AND P0, PT, RZ, UR4, PT ;  /* 0x00000004ff007c0c */ /* 0x000fe2000bf05070 */
[----:B---3-5:R-:W-:Y:S01]  /*1f6c0*/  IMAD.MOV.U32 R8, RZ, RZ, RZ ;  /* 0x000000ffff087224 */ /* 0x028fe200078e00ff */
[----:B------:R-:W-:Y:S01]  /*1f6d0*/  ULDC.64 UR10, c[0x0][0xa18] ;  /* 0x00028600000a7ab9 */ /* 0x000fe20000000a00 */
[----:B------:R-:W-:Y:S01]  /*1f6e0*/  ULDC.64 UR8, c[0x0][0xa10] ;  /* 0x0002840000087ab9 */ /* 0x000fe20000000a00 */
[----:B------:R-:W-:Y:S01]  /*1f6f0*/  ISETP.NE.AND.EX P0, PT, RZ, UR5, PT, P0 ;  /* 0x00000005ff007c0c */ /* 0x000fe2000bf05300 */
[----:B------:R-:W-:Y:S01]  /*1f700*/  ULDC.64 UR6, c[0x0][0xa08] ;  /* 0x0002820000067ab9 */ /* 0x000fe20000000a00 */
[----:B--2---:R-:W-:Y:S01]  /*1f710*/  SHF.R.S32.HI R5, RZ, 0x1f, R4 ;  /* 0x0000001fff057819 */ /* 0x004fe20000011404 */
[----:B------:R-:W-:-:S10]  /*1f720*/  IMAD.SHL.U32 R15, R4, 0x4, RZ ;  /* 0x00000004040f7824 */ /* 0x000fd400078e00ff */
[C---:B------:R-:W-:Y:S01]  /*1f730*/  @P0 LEA R2, P1, R4.reuse, UR4, 0x2 ;  /* 0x0000000404020c11 */ /* 0x040fe2000f8210ff */
[----:B------:R0:W-:Y:S03]  /*1f740*/  STL [R1+0x30], R4 ;  /* 0x0000300401007387 */ /* 0x0001e60000100800 */
[C-C-:B------:R-:W-:Y:S01]  /*1f750*/  @P0 LEA.HI.X R3, R4.reuse, UR5, R5.reuse, 0x2, P1 ;  /* 0x0000000504030c11 */ /* 0x140fe200088f1405 */
[----:B------:R-:W-:Y:S01]  /*1f760*/  ULDC.64 UR4, c[0x0][0xa00] ;  /* 0x0002800000047ab9 */ /* 0x000fe20000000a00 */
[----:B------:R-:W-:Y:S01]  /*1f770*/  SHF.L.U64.HI R14, R4, 0x2, R5 ;  /* 0x00000002040e7819 */ /* 0x000fe20000010205 */
[----:B-1----:R1:W-:Y:S01]  /*1f780*/  STL [R1+0x44], R5 ;  /* 0x0000440501007387 */ /* 0x0023e20000100800 */
[----:B------:R-:W-:-:S03]  /*1f790*/  ISETP.NE.U32.AND P2, PT, RZ, UR4, PT ;  /* 0x00000004ff007c0c */ /* 0x000fc6000bf45070 */
[----:B------:R2:W5:Y:S01]  /*1f7a0*/  @P0 LDG.E R0, desc[UR60][R2.64] ;  /* 0x0000003c02000981 */ /* 0x000562000c1e1900 */
[----:B------:R-:W-:Y:S02]  /*1f7b0*/  ISETP.NE.AND.EX P2, PT, RZ, UR5, PT, P2 ;  /* 0x00000005ff007c0c */ /* 0x000fe4000bf45320 */
[----:B------:R-:W-:Y:S02]  /*1f7c0*/  CS2R R10, SRZ ;  /* 0x00000000000a7805 */ /* 0x000fe4000001ff00 */
[----:B------:R-:W-:Y:S01]  /*1f7d0*/  ISETP.NE.U32.AND P3, PT, RZ, UR10, PT ;  /* 0x0000000aff007c0c */ /* 0x000fe2000bf65070 */
[----:B------:R-:W-:Y:S01]  /*1f7e0*/  STL [R1], R15 ;  /* 0x0000000f01007387 */ /* 0x000fe20000100800 */
[----:B------:R-:W-:Y:S02]  /*1f7f0*/  ISETP.NE.U32.AND P0, PT, RZ, UR6, PT ;  /* 0x00000006ff007c0c */ /* 0x000fe4000bf05070 */
[----:B------:R-:W-:Y:S01]  /*1f800*/  ISETP.NE.AND.EX P3, PT, RZ, UR11, PT, P3 ;  /* 0x0000000bff007c0c */ /* 0x000fe2000bf65330 */
[----:B------:R-:W-:Y:S01]  /*1f810*/  STL [R1+0x10], R14 ;  /* 0x0000100e01007387 */ /* 0x000fe20000100800 */
[----:B------:R-:W-:-:S02]  /*1f820*/  ISETP.NE.U32.AND P1, PT, RZ, UR8, PT ;  /* 0x00000008ff007c0c */ /* 0x000fc4000bf25070 */
[C---:B--2---:R-:W-:Y:S02]  /*1f830*/  IADD3 R2, P4, R15.reuse, UR4, RZ ;  /* 0x000000040f027c10 */ /* 0x044fe4000ff9e0ff */
[----:B------:R-:W-:Y:S02]  /*1f840*/  ISETP.NE.AND.EX P0, PT, RZ, UR7, PT, P0 ;  /* 0x00000007ff007c0c */ /* 0x000fe4000bf05300 */
[C---:B------:R-:W-:Y:S02]  /*1f850*/  IADD3.X R3, R14.reuse, UR5, RZ, P4, !PT ;  /* 0x000000050e037c10 */ /* 0x040fe4000a7fe4ff */
[C---:B0-----:R-:W-:Y:S02]  /*1f860*/  IADD3 R4, P4, R15.reuse, UR8, RZ ;  /* 0x000000080f047c10 */ /* 0x041fe4000ff9e0ff */
[----:B------:R-:W-:Y:S01]  /*1f870*/  ISETP.NE.AND.EX P1, PT, RZ, UR9, PT, P1 ;  /* 0x00000009ff007c0c */ /* 0x000fe2000bf25310 */
[----:B------:R-:W2:Y:S01]  /*1f880*/  @P2 LDG.E R8, desc[UR60][R2.64] ;  /* 0x0000003c02082981 */ /* 0x000ea2000c1e1900 */
[----:B-1----:R-:W-:Y:S01]  /*1f890*/  IADD3.X R5, R14, UR9, RZ, P4, !PT ;  /* 0x000000090e057c10 */ /* 0x002fe2000a7fe4ff */
[----:B------:R-:W-:Y:S01]  /*1f8a0*/  ULDC UR4, c[0x0][0x288] ;  /* 0x0000a20000047ab9 */ /* 0x000fe20000000800 */
[----:B------:R-:W-:Y:S01]  /*1f8b0*/  IADD3 R6, P5, R15, UR6, RZ ;  /* 0x000000060f067c10 */ /* 0x000fe2000ffbe0ff */
[----:B------:R-:W-:Y:S01]  /*1f8c0*/  IMAD.U32 R12, RZ, RZ, UR4 ;  /* 0x00000004ff0c7e24 */ /* 0x000fe2000f8e00ff */
[----:B------:R-:W-:-:S02]  /*1f8d0*/  ULDC.64 UR4, c[0x0][0x418] ;  /* 0x0001060000047ab9 */ /* 0x000fc40000000a00 */
[----:B------:R-:W-:-:S05]  /*1f8e0*/  IADD3.X R7, R14, UR7, RZ, P5, !PT ;  /* 0x000000070e077c10 */ /* 0x000fca000affe4ff */
[----:B------:R0:W5:Y:S04]  /*1f8f0*/  @P0 LDG.E R11, desc[UR60][R6.64] ;  /* 0x0000003c060b0981 */ /* 0x000168000c1e1900 */
[----:B------:R0:W5:Y:S04]  /*1f900*/  @P1 LDG.E R10, desc[UR60][R4.64] ;  /* 0x0000003c040a1981 */ /* 0x000168000c1e1900 */
[----:B--2---:R1:W-:Y:S02]  /*1f910*/  STL [R1+0x3c], R8 ;  /* 0x00003c0801007387 */ /* 0x0043e40000100800 */
[----:B-1----:R-:W-:-:S04]  /*1f920*/  @P3 IADD3 R8, P4, R15, UR10, RZ ;  /* 0x0000000a0f083c10 */ /* 0x002fc8000ff9e0ff */
[----:B------:R-:W-:-:S05]  /*1f930*/  @P3 IADD3.X R9, R14, UR11, RZ, P4, !PT ;  /* 0x0000000b0e093c10 */ /* 0x000fca000a7fe4ff */
[----:B------:R-:W2:Y:S01]  /*1f940*/  @P3 LDG.E R12, desc[UR60][R8.64] ;  /* 0x0000003c080c3981 */ /* 0x000ea2000c1e1900 */
[----:B------:R-:W-:-:S03]  /*1f950*/  UISETP.NE.U32.AND UP0, UPT, UR4, URZ, UPT ;  /* 0x0000003f0400728c */ /* 0x000fc6000bf05070 */
[----:B------:R-:W-:Y:S01]  /*1f960*/  ULDC UR4, c[0x0][0x424] ;  /* 0x0001090000047ab9 */ /* 0x000fe20000000800 */
[----:B------:R-:W-:-:S03]  /*1f970*/  UISETP.NE.AND.EX UP0, UPT, UR5, URZ, UPT, UP0 ;  /* 0x0000003f0500728c */ /* 0x000fc6000bf05300 */
[----:B------:R-:W-:Y:S01]  /*1f980*/  ULDC UR5, c[0x0][0x2f0] ;  /* 0x0000bc0000057ab9 */ /* 0x000fe20000000800 */
[----:B------:R-:W-:Y:S01]  /*1f990*/  USEL UR4, UR4, 0x1, UP0 ;  /* 0x0000000104047887 */ /* 0x000fe20008000000 */
[----:B--2---:R0:W-:Y:S04]  /*1f9a0*/  STL [R1+0x40], R12 ;  /* 0x0000400c01007387 */ /* 0x0041e80000100800 */
[----:B------:R0:W5:Y:S01]  /*1f9b0*/  LDL R13, [R1+0x40] ;  /* 0x00004000010d7983 */ /* 0x0001620000100800 */
[----:B------:R-:W-:-:S03]  /*1f9c0*/  UIMAD UR4, UR4, UR5, URZ ;  /* 0x00000005040472a4 */ /* 0x000fc6000f8e023f */
[----:B------:R-:W-:Y:S02]  /*1f9d0*/  ULDC UR5, c[0x0][0x348] ;  /* 0x0000d20000057ab9 */ /* 0x000fe40000000800 */
[----:B------:R-:W-:Y:S02]  /*1f9e0*/  IMAD.U32 R8, RZ, RZ, UR5 ;  /* 0x00000005ff087e24 */ /* 0x000fe4000f8e00ff */
[----:B------:R-:W-:Y:S01]  /*1f9f0*/  IMAD.U32 R9, RZ, RZ, UR4 ;  /* 0x00000004ff097e24 */ /* 0x000fe2000f8e00ff */
[----:B0-----:R-:W-:Y:S06]  /*1fa00*/  @P3 BRA `(.L_x_2935) ;  /* 0x0000000000143947 */ /* 0x001fec0003800000 */
[----:B------:R-:W-:Y:S05]  /*1fa10*/  @!P2 BRA `(.L_x_2935) ;  /* 0x000000000010a947 */ /* 0x000fea0003800000 */
[----:B------:R-:W2:Y:S04]  /*1fa20*/  LDG.E R12, desc[UR60][R2.64] ;  /* 0x0000003c020c7981 */ /* 0x000ea8000c1e1900 */
[----:B------:R-:W2:Y:S02]  /*1fa30*/  LDG.E R2, desc[UR60][R2.64+0x4] ;  /* 0x0000043c02027981 */ /* 0x000ea4000c1e1900 */
[----:B--2--5:R-:W-:-:S05]  /*1fa40*/  IMAD.IADD R13, R2, 0x1, -R12 ;  /* 0x00000001020d7824 */ /* 0x024fca00078e0a0c */
[----:B------:R0:W-:Y:S02]  /*1fa50*/  STL [R1+0x40], R13 ;  /* 0x0000400d01007387 */ /* 0x0001e40000100800 */
.L_x_2935:
[----:B------:R-:W2:Y:S01]  /*1fa60*/  LDL R12, [R1+0x30] ;  /* 0x00003000010c7983 */ /* 0x000ea20000100800 */
[----:B-----5:R-:W-:Y:S01]  /*1fa70*/  IMAD.IADD R2, R11, 0x1, R0 ;  /* 0x000000010b027824 */ /* 0x020fe200078e0200 */
[----:B------:R-:W-:Y:S02]  /*1fa80*/  ULDC.64 UR4, c[0x0][0xa20] ;  /* 0x0002880000047ab9 */ /* 0x000fe40000000a00 */
[----:B------:R-:W-:Y:S02]  /*1fa90*/  ISETP.NE.U32.AND P2, PT, RZ, UR4, PT ;  /* 0x00000004ff007c0c */ /* 0x000fe4000bf45070 */
[----:B------:R1:W-:Y:S02]  /*1faa0*/  STL [R1+0x1c], R2 ;  /* 0x00001c0201007387 */ /* 0x0003e40000100800 */
[----:B------:R-:W-:Y:S02]  /*1fab0*/  ISETP.NE.AND.EX P2, PT, RZ, UR5, PT, P2 ;  /* 0x00000005ff007c0c */ /* 0x000fe4000bf45320 */
[----:B--2---:R1:W-:Y:S11]  /*1fac0*/  STL [R1+0x14], R12 ;  /* 0x0000140c01007387 */ /* 0x0043f60000100800 */
[----:B------:R-:W-:Y:S05]  /*1fad0*/  @!P2 BRA `(.L_x_2936) ;  /* 0x000000000010a947 */ /* 0x000fea0003800000 */
[----:B-1----:R-:W-:-:S04]  /*1fae0*/  IADD3 R2, P0, R15, UR4, RZ ;  /* 0x000000040f027c10 */ /* 0x002fc8000ff1e0ff */
[----:B------:R-:W-:-:S05]  /*1faf0*/  IADD3.X R3, R14, UR5, RZ, P0, !PT ;  /* 0x000000050e037c10 */ /* 0x000fca00087fe4ff */
[----:B------:R1:W5:Y:S01]  /*1fb00*/  LDG.E R9, desc[UR60][R2.64] ;  /* 0x0000003c02097981 */ /* 0x000362000c1e1900 */
[----:B------:R-:W-:Y:S05]  /*1fb10*/  BRA `(.L_x_2937) ;  /* 0x0000000000107947 */ /* 0x000fea0003800000 */
.L_x_2936:
[----:B------:R-:W-:Y:S05]  /*1fb20*/  @!P0 BRA `(.L_x_2937) ;  /* 0x00000000000c8947 */ /* 0x000fea0003800000 */
[----:B------:R-:W2:Y:S04]  /*1fb30*/  LDG.E R9, desc[UR60][R6.64] ;  /* 0x0000003c06097981 */ /* 0x000ea8000c1e1900 */
[----:B------:R-:W2:Y:S02]  /*1fb40*/  LDG.E R6, desc[UR60][R6.64+0x4] ;  /* 0x0000043c06067981 */ /* 0x000ea4000c1e1900 */
[----:B--2---:R-:W-:-:S07]  /*1fb50*/  IMAD.IADD R9, R6, 0x1, -R9 ;  /* 0x0000000106097824 */ /* 0x004fce00078e0a09 */
.L_x_2937:
[----:B-1----:R-:W2:Y:S01]  /*1fb60*/  @P1 LDG.E R2, desc[UR60][R4.64] ;  /* 0x0000003c04021981 */ /* 0x002ea2000c1e1900 */
[----:B------:R-:W1:Y:S01]  /*1fb70*/  LDC R3, c[0x0][0x448] ;  /* 0x00011200ff037b82 */ /* 0x000e620000000800 */
[----:B-----5:R-:W-:Y:S02]  /*1fb80*/  IMAD.IADD R0, R9, 0x1, -R0 ;  /* 0x0000000109007824 */ /* 0x020fe400078e0a00 */
[----:B------:R3:W2:Y:S01]  /*1fb90*/  @P1 LDG.E R4, desc[UR60][R4.64+0x4] ;  /* 0x0000043c04041981 */ /* 0x0006a2000c1e1900 */
[----:B-1----:R-:W-:-:S13]  /*1fba0*/  ISETP.NE.AND P0, PT, R3, 0x1, PT ;  /* 0x000000010300780c */ /* 0x002fda0003f05270 */
[----:B---3--:R-:W1:Y:S01]  /*1fbb0*/  @P0 LDC R5, c[0x0][0x450] ;  /* 0x00011400ff050b82 */ /* 0x008e620000000800 */
[----:B------:R-:W-:Y:S01]  /*1fbc0*/  BSSY B0, `(.L_x_2938) ;  /* 0x000015e000007945 */ /* 0x000fe20003800000 */
[----:B--2---:R-:W-:-:S06]  /*1fbd0*/  @P1 IMAD.IADD R8, R4, 0x1, -R2 ;  /* 0x0000000104081824 */ /* 0x004fcc00078e0a02 */
[----:B------:R-:W2:Y:S01]  /*1fbe0*/  @P0 LDC R4, c[0x0][0x44c] ;  /* 0x00011300ff040b82 */ /* 0x000ea20000000800 */
[----:B------:R-:W-:-:S04]  /*1fbf0*/  IMAD.SHL.U32 R2, R17, 0x80, RZ ;  /* 0x0000008011027824 */ /* 0x000fc800078e00ff */
[----:B------:R-:W-:-:S04]  /*1fc00*/  VIADD R2, R2, 0x7f ;  /* 0x0000007f02027836 */ /* 0x000fc80000000000 */
[----:B------:R-:W-:Y:S02]  /*1fc10*/  IMAD.MOV.U32 R3, RZ, RZ, R2 ;  /* 0x000000ffff037224 */ /* 0x000fe400078e0002 */
[----:B--2---:R-:W-:-:S04]  /*1fc20*/  @P0 IMAD.HI.U32 R4, R2, R4, RZ ;  /* 0x0000000402040227 */ /* 0x004fc800078e00ff */
[----:B------:R-:W-:Y:S01]  /*1fc30*/  IMAD.IADD R2, R0, 0x1, R8 ;  /* 0x0000000100027824 */ /* 0x000fe200078e0208 */
[----:B-1----:R-:W-:-:S03]  /*1fc40*/  @P0 SHF.R.U32.HI R3, RZ, R5, R4 ;  /* 0x00000005ff030219 */ /* 0x002fc60000011604 */
[C---:B------:R-:W-:Y:S01]  /*1fc50*/  VIADD R4, R2.reuse, 0x7f ;  /* 0x0000007f02047836 */ /* 0x040fe20000000000 */
[----:B------:R-:W-:-:S05]  /*1fc60*/  IADD3 R21, R2, 0x80, -R13 ;  /* 0x0000008002157810 */ /* 0x000fca0007ffe80d */
[----:B------:R-:W-:Y:S01]  /*1fc70*/  IMAD.IADD R2, R21, 0x1, R3 ;  /* 0x0000000115027824 */ /* 0x000fe200078e0203 */
[----:B------:R-:W-:-:S04]  /*1fc80*/  SHF.R.S32.HI R3, RZ, 0x1f, R4 ;  /* 0x0000001fff037819 */ /* 0x000fc80000011404 */
[----:B------:R-:W-:Y:S02]  /*1fc90*/  LEA.HI R20, R3, R4, RZ, 0x7 ;  /* 0x0000000403147211 */ /* 0x000fe400078f38ff */
[----:B------:R-:W-:-:S04]  /*1fca0*/  SHF.R.S32.HI R3, RZ, 0x1f, R2 ;  /* 0x0000001fff037819 */ /* 0x000fc80000011402 */
[----:B------:R-:W-:Y:S02]  /*1fcb0*/  LEA.HI R2, R3, R2, RZ, 0x7 ;  /* 0x0000000203027211 */ /* 0x000fe400078f38ff */
[----:B------:R-:W-:Y:S02]  /*1fcc0*/  SHF.R.S32.HI R20, RZ, 0x7, R20 ;  /* 0x00000007ff147819 */ /* 0x000fe40000011414 */
[----:B------:R-:W-:-:S04]  /*1fcd0*/  SHF.R.S32.HI R2, RZ, 0x7, R2 ;  /* 0x00000007ff027819 */ /* 0x000fc80000011402 */
[----:B------:R-:W-:Y:S01]  /*1fce0*/  VIMNMX R2, R20, R2, PT ;  /* 0x0000000214027248 */ /* 0x000fe20003fe0100 */
[----:B------:R-:W-:-:S04]  /*1fcf0*/  IMAD.MOV R3, RZ, RZ, -R0 ;  /* 0x000000ffff037224 */ /* 0x000fc800078e0a00 */
[----:B------:R-:W-:-:S05]  /*1fd00*/  IMAD R2, R2, 0x80, -R0 ;  /* 0x0000008002027824 */ /* 0x000fca00078e0a00 */
[----:B------:R-:W-:Y:S02]  /*1fd10*/  VIMNMX R0, R2, R8, PT ;  /* 0x0000000802007248 */ /* 0x000fe40003fe0100 */
[----:B------:R-:W-:-:S04]  /*1fd20*/  VIMNMX R2, RZ, R3, !PT ;  /* 0x00000003ff027248 */ /* 0x000fc80007fe0100 */
[----:B------:R-:W-:Y:S02]  /*1fd30*/  ISETP.GT.AND P0, PT, R0, R2, PT ;  /* 0x000000020000720c */ /* 0x000fe40003f04270 */
[----:B------:R-:W-:-:S11]  /*1fd40*/  SHF.R.U32.HI R2, RZ, 0x7, R2 ;  /* 0x00000007ff027819 */ /* 0x000fd60000011602 */
[----:B------:R-:W-:-:S05]  /*1fd50*/  @P0 VIADD R0, R0, 0x7f ;  /* 0x0000007f00000836 */ /* 0x000fca0000000000 */
[----:B------:R-:W-:Y:S01]  /*1fd60*/  @P0 SHF.R.S32.HI R3, RZ, 0x1f, R0 ;  /* 0x0000001fff030819 */ /* 0x000fe20000011400 */
[----:B------:R-:W-:-:S03]  /*1fd70*/  IMAD.MOV.U32 R7, RZ, RZ, R2 ;  /* 0x000000ffff077224 */ /* 0x000fc600078e0002 */
[----:B------:R-:W-:-:S04]  /*1fd80*/  @P0 LEA.HI R0, R3, R0, RZ, 0x7 ;  /* 0x0000000003000211 */ /* 0x000fc800078f38ff */
[----:B------:R-:W-:-:S04]  /*1fd90*/  @P0 SHF.R.S32.HI R7, RZ, 0x7, R0 ;  /* 0x00000007ff070819 */ /* 0x000fc80000011400 */
[----:B------:R-:W-:Y:S02]  /*1fda0*/  ISETP.GT.AND P2, PT, R7, R2, PT ;  /* 0x000000020700720c */ /* 0x000fe40003f44270 */
[----:B------:R-:W-:-:S11]  /*1fdb0*/  PLOP3.LUT P0, PT, PT, PT, PT, 0x80, 0x0 ;  /* 0x000000000000781c */ /* 0x000fd60003f0f070 */
        /* <DEDUP_REMOVED lines=8> */
.L_x_3117:
[----:B--2---:R-:W-:Y:S02]  /*1fe40*/  ISETP.NE.AND P0, PT, R14, RZ, PT ;  /* 0x000000ff0e00720c */ /* 0x004fe40003f05270 */
[----:B------:R-:W-:-:S11]  /*1fe50*/  PLOP3.LUT P6, PT, PT, PT, PT, 0x8, 0x0 ;  /* 0x000000000000781c */ /* 0x000fd60003fce170 */
[----:B------:R-:W-:Y:S05]  /*1fe60*/  @P0 BRA `(.L_x_2941) ;  /* 0x00000000000c0947 */ /* 0x000fea0003800000 */
[----:B------:R-:W-:-:S03]  /*1fe70*/  UMOV UR4, 0xffffffff ;  /* 0xffffffff00047882 */ /* 0x000fc60000000000 */
[----:B------:R-:W-:Y:S05]  /*1fe80*/  BRA.DIV UR4, `(.L_x_2942) ;  /* 0x0000007204c47947 */ /* 0x000fea000b800000 */
[----:B------:R-:W-:-:S13]  /*1fe90*/  ELECT P6, URZ, PT ;  /* 0x00000000003f782f */ /* 0x000fda00038c0000 */
.L_x_2941:
[----:B-1----:R-:W2:Y:S04]  /*1fea0*/  LDL R3, [R1+0x50] ;  /* 0x0000500001037983 */ /* 0x002ea80000100800 */
[----:B------:R-:W3:Y:S01]  /*1feb0*/  LDL R5, [R1+0x4] ;  /* 0x0000040001057983 */ /* 0x000ee20000100800 */
        /* <DEDUP_REMOVED lines=8> */
.L_x_3120:
[----:B------:R-:W-:Y:S05]  /*1ff40*/  BSYNC B1 ;  /* 0x0000000000017941 */ /* 0x000fea0003800000 */
.L_x_2943:
[----:B------:R-:W-:Y:S04]  /*1ff50*/  BSSY B1, `(.L_x_2945) ;  /* 0x0000087000017945 */ /* 0x000fe80003800000 */
[----:B------:R-:W-:Y:S05]  /*1ff60*/  @!P6 BRA `(.L_x_2946) ;  /* 0x000000080014e947 */ /* 0x000fea0003800000 */
[----:B------:R-:W2:Y:S04]  /*1ff70*/  LDL R8, [R1+0x4] ;  /* 0x0000040001087983 */ /* 0x000ea80000100800 */
        /* <DEDUP_REMOVED lines=10> */
.L_x_3121:
[----:B------:R-:W-:Y:S05]  /*20020*/  BSYNC B2 ;  /* 0x0000000000027941 */ /* 0x000fea0003800000 */
.L_x_2947:
        /* <DEDUP_REMOVED lines=9> */
.L_x_2950:
[----:B------:R-:W-:Y:S05]  /*200c0*/  BSYNC B2 ;  /* 0x0000000000027941 */ /* 0x000fea0003800000 */
.L_x_2949:
        /* <DEDUP_REMOVED lines=14> */
.L_x_2951:
        /* <DEDUP_REMOVED lines=16> */
.L_x_2952:
        /* <DEDUP_REMOVED lines=15> */
.L_x_2953:
        /* <DEDUP_REMOVED lines=13> */
.L_x_3122:
[----:B------:R-:W-:Y:S05]  /*20470*/  BSYNC B2 ;  /* 0x0000000000027941 */ /* 0x000fea0003800000 */
.L_x_2954:
[----:B------:R-:W-:Y:S01]  /*20480*/  BSSY B2, `(.L_x_2956) ;  /* 0x000000b000027945 */ /* 0x000fe20003800000 */
[----:B------:R-:W-:Y:S02]  /*20490*/  IMAD.MOV.U32 R8, RZ, RZ, 0x0 ;  /* 0x00000000ff087424 */ /* 0x000fe400078e00ff */
[----:B-12---:R-:W-:Y:S01]  /*204a0*/  IMAD.MOV.U32 R9, RZ, RZ, 0x12f00000 ;  /* 0x12f00000ff097424 */ /* 0x006fe200078e00ff */
        /* <DEDUP_REMOVED lines=8> */
.L_x_2957:
[----:B------:R-:W-:Y:S05]  /*20530*/  BSYNC B2 ;  /* 0x0000000000027941 */ /* 0x000fea0003800000 */
.L_x_2956:
        /* <DEDUP_REMOVED lines=11> */
.L_x_2958:
        /* <DEDUP_REMOVED lines=10> */
[----:B------:R-:W2:Y:S01]  /*20690*/  LDL R11, [R1+0xc] ;  /* 0x00000c00010b7983 */ /* 0x000ea20000100800 */
[----:B------:R-:W-:Y:S01]  /*206a0*/  IMAD.MOV.U32 R3, RZ, RZ, 0x6000 ;  /* 0x00006000ff037424 */ /* 0x000fe200078e00ff */
[----:B------:R-:W-:Y:S02]  /*206b0*/  R2UR UR10, R12 ;  /* 0x000000000c0a72ca */ /* 0x000fe400000e0000 */
[----:B------:R-:W-:Y:S02]  /*206c0*/  R2UR UR6, R8 ;  /* 0x00000000080672ca */ /* 0x000fe400000e0000 */
[----:B------:R-:W-:Y:S02]  /*206d0*/  R2UR UR7, R9 ;  /* 0x00000000090772ca */ /* 0x000fe400000e0000 */
[----:B------:R-:W-:Y:S01]  /*206e0*/  PLOP3.LUT P0, PT, PT, PT, PT, 0x80, 0x0 ;  /* 0x000000000000781c */ /* 0x000fe20003f0f070 */
[----:B--2---:R-:W-:-:S04]  /*206f0*/  IMAD R3, R11, R3, 0x2000 ;  /* 0x000020000b037424 */ /* 0x004fc800078e0203 */
[----:B------:R-:W-:-:S04]  /*20700*/  IMAD R3, R11, -0x2000, R3 ;  /* 0xffffe0000b037824 */ /* 0x000fc800078e0203 */
[----:B------:R-:W-:-:S07]  /*20710*/  IMAD R3, R3, 0x2, R6 ;  /* 0x0000000203037824 */ /* 0x000fce00078e0206 */
.L_x_2959:
        /* <DEDUP_REMOVED lines=10> */
.L_x_2946:
[----:B------:R-:W-:Y:S05]  /*207c0*/  BSYNC B1 ;  /* 0x0000000000017941 */ /* 0x000fea0003800000 */
.L_x_2945:
[----:B------:R-:W1:Y:S04]  /*207d0*/  LDL.LU R8, [R1+0xc] ;  /* 0x00000c0001087983 */ /* 0x000e680000300800 */
[----:B------:R-:W2:Y:S01]  /*207e0*/  LDL.LU R6, [R1+0x24] ;  /* 0x0000240001067983 */ /* 0x000ea20000300800 */
[----:B------:R-:W-:Y:S01]  /*207f0*/  PLOP3.LUT P0, PT, PT, PT, PT, 0x8, 0x0 ;  /* 0x000000000000781c */ /* 0x000fe20003f0e170 */
[----:B-1----:R-:W-:Y:S02]  /*20800*/  VIADD R3, R8, 0x1 ;  /* 0x0000000108037836 */ /* 0x002fe40000000000 */
        /* <DEDUP_REMOVED lines=9> */
.L_x_2975:
[----:B------:R-:W-:Y:S05]  /*208a0*/  YIELD ;  /* 0x0000000000007946 */ /* 0x000fea0003800000 */
[----:B------:R-:W-:Y:S04]  /*208b0*/  BSSY B1, `(.L_x_2960) ;  /* 0x0000082000017945 */ /* 0x000fe80003800000 */
[----:B--2---:R-:W-:Y:S05]  /*208c0*/  @!P6 BRA `(.L_x_2961) ;  /* 0x000000080000e947 */ /* 0x004fea0003800000 */
[----:B-1----:R-:W2:Y:S04]  /*208d0*/  LDL R6, [R1+0x4] ;  /* 0x0000040001067983 */ /* 0x002ea80000100800 */
[----:B------:R-:W2:Y:S04]  /*208e0*/  LDL R5, [R1+0xc] ;  /* 0x00000c0001057983 */ /* 0x000ea80000100800 */
[----:B------:R-:W3:Y:S01]  /*208f0*/  LDL R4, [R1+0x24] ;  /* 0x0000240001047983 */ /* 0x000ee20000100800 */
[----:B------:R-:W-:Y:S01]  /*20900*/  BSSY B2, `(.L_x_2962) ;  /* 0x0000008000027945 */ /* 0x000fe20003800000 */
[----:B------:R-:W1:Y:S02]  /*20910*/  S2R R3, SR_TID.X ;  /* 0x0000000000037919 */ /* 0x000e640000002100 */
[----:B-1----:R-:W-:-:S04]  /*20920*/  LOP3.LUT R3, R3, 0x7f, RZ, 0xc0, !PT ;  /* 0x0000007f03037812 */ /* 0x002fc800078ec0ff */
[----:B------:R-:W-:Y:S01]  /*20930*/  ISETP.NE.AND P2, PT, R3, RZ, PT ;  /* 0x000000ff0300720c */ /* 0x000fe20003f45270 */
[----:B--2---:R-:W-:Y:S01]  /*20940*/  IMAD R7, R5, 0x8, R6 ;  /* 0x0000000805077824 */ /* 0x004fe200078e0206 */
[----:B---3--:R-:W-:-:S04]  /*20950*/  SHF.L.U32 R6, R4, 0x1f, RZ ;  /* 0x0000001f04067819 */ /* 0x008fc800000006ff */
[----:B------:R-:W1:Y:S02]  /*20960*/  SYNCS.PHASECHK.TRANS64.TRYWAIT P1, [R7+URZ+0x348a0], R6 ;  /* 0x0348a006070075a7 */ /* 0x000e64000802017f */
[----:B-1----:R-:W-:Y:S05]  /*20970*/  @!P1 BRA `(.L_x_2963) ;  /* 0x0000006800689947 */ /* 0x002fea0003800000 */
.L_x_3123:
[----:B------:R-:W-:Y:S05]  /*20980*/  BSYNC B2 ;  /* 0x0000000000027941 */ /* 0x000fea0003800000 */
.L_x_2962:
        /* <DEDUP_REMOVED lines=9> */
.L_x_2965:
[----:B------:R-:W-:Y:S05]  /*20a20*/  BSYNC B2 ;  /* 0x0000000000027941 */ /* 0x000fea0003800000 */
.L_x_2964:
        /* <DEDUP_REMOVED lines=13> */
.L_x_2966:
        /* <DEDUP_REMOVED lines=16> */
.L_x_2967:
        /* <DEDUP_REMOVED lines=15> */
.L_x_2968:
        /* <DEDUP_REMOVED lines=13> */
.L_x_3124:
[----:B------:R-:W-:Y:S05]  /*20dc0*/  BSYNC B2 ;  /* 0x0000000000027941 */ /* 0x000fea0003800000 */
.L_x_2969:
        /* <DEDUP_REMOVED lines=11> */
.L_x_2972:
[----:B------:R-:W-:Y:S05]  /*20e80*/  BSYNC B2 ;  /* 0x0000000000027941 */ /* 0x000fea0003800000 */
.L_x_2971:
[----:B------:R-:W3:Y:S04]  /*20e90*/  LDL R3, [R1+0x4] ;  /* 0x0000040001037983 */ /* 0x000ee80000100800 */
[----:B------:R-:W4:Y:S01]  /*20ea0*/  LDL R5, [R1+0xc] ;  /* 0x00000c0001057983 */ /* 0x000f220000100800 */
[----:B------:R-:W-:Y:S01]  /*20eb0*/  R2UR UR10, R11 ;  /* 0x000000000b0a72ca */ /* 0x000fe200000e0000 */
[----:B------:R-:W-:Y:S01]  /*20ec0*/  UIADD3 UR4, UP0, UR36, 0x670, URZ ;  /* 0x0000067024047890 */ /* 0x000fe2000ff1e03f */
[----:B------:R-:W-:Y:S01]  /*20ed0*/  R2UR UR6, R12 ;  /* 0x000000000c0672ca */ /* 0x000fe200000e0000 */
[----:B-12---:R-:W-:Y:S01]  /*20ee0*/  VIADD R7, R7, 0x348b0 ;  /* 0x000348b007077836 */ /* 0x006fe20000000000 */
[----:B------:R-:W-:Y:S01]  /*20ef0*/  R2UR UR7, R13 ;  /* 0x000000000d0772ca */ /* 0x000fe200000e0000 */
[----:B------:R-:W-:Y:S01]  /*20f00*/  UIADD3.X UR5, URZ, UR37, URZ, UP0, !UPT ;  /* 0x000000253f057290 */ /* 0x000fe200087fe43f */
[----:B------:R-:W-:Y:S01]  /*20f10*/  PLOP3.LUT P1, PT, PT, PT, PT, 0x80, 0x0 ;  /* 0x000000000000781c */ /* 0x000fe20003f2f070 */
[----:B---3--:R-:W-:-:S04]  /*20f20*/  VIADD R3, R3, 0x400 ;  /* 0x0000040003037836 */ /* 0x008fc80000000000 */
[----:B----4-:R-:W-:-:S08]  /*20f30*/  IMAD R3, R5, 0x8000, R3 ;  /* 0x0000800005037824 */ /* 0x010fd000078e0203 */
.L_x_2973:
        /* <DEDUP_REMOVED lines=15> */
.L_x_2974:
        /* <DEDUP_REMOVED lines=10> */
.L_x_2961:
[----:B------:R-:W-:Y:S05]  /*210d0*/  BSYNC B1 ;  /* 0x0000000000017941 */ /* 0x000fea0003800000 */
.L_x_2960:
[----:B-1----:R-:W2:Y:S04]  /*210e0*/  LDL.LU R6, [R1+0xc] ;  /* 0x00000c0001067983 */ /* 0x002ea80000300800 */
        /* <DEDUP_REMOVED lines=11> */
.L_x_2939:
[----:B------:R-:W-:Y:S05]  /*211a0*/  BSYNC B0 ;  /* 0x0000000000007941 */ /* 0x000fea0003800000 */
.L_x_2938:
[----:B------:R-:W3:Y:S01]  /*211b0*/  LDC R0, c[0x0][0x448] ;  /* 0x00011200ff007b82 */ /* 0x000ee20000000800 */
[----:B------:R-:W-:Y:S05]  /*211c0*/  @!P0 WARPSYNC.ALL ;  /* 0x0000000000008948 */ /* 0x000fea0003800000 */
[----:B------:R-:W-:Y:S02]  /*211d0*/  BSSY B7, `(.L_x_2976) ;  /* 0x0000439000077945 */ /* 0x000fe40003800000 */
[----:B------:R-:W-:Y:S01]  /*211e0*/  @!P0 BAR.SYNC.DEFER_BLOCKING 0xc, 0x180 ;  /* 0x0306000000008b1d */ /* 0x000fe20000010000 */
[----:B---3--:R-:W-:Y:S02]  /*211f0*/  ISETP.NE.AND P1, PT, R0, 0x1, PT ;  /* 0x000000010000780c */ /* 0x008fe40003f25270 */
[----:B------:R-:W-:-:S11]  /*21200*/  LEA R0, R17, 0x7f, 0x7 ;  /* 0x0000007f11007811 */ /* 0x000fd600078e38ff */
[----:B------:R-:W3:Y:S08]  /*21210*/  @P1 LDC R2, c[0x0][0x44c] ;  /* 0x00011300ff021b82 */ /* 0x000ef00000000800 */
[----:B-12---:R-:W1:Y:S01]  /*21220*/  @P1 LDC R3, c[0x0][0x450] ;  /* 0x00011400ff031b82 */ /* 0x006e620000000800 */
[----:B---3--:R-:W-:-:S05]  /*21230*/  @P1 IMAD.HI.U32 R2, R0, R2, RZ ;  /* 0x0000000200021227 */ /* 0x008fca00078e00ff */
[----:B-1----:R-:W-:-:S05]  /*21240*/  @P1 SHF.R.U32.HI R0, RZ, R3, R2 ;  /* 0x00000003ff001219 */ /* 0x002fca0000011602 */
[----:B------:R-:W-:-:S05]  /*21250*/  IMAD.IADD R0, R21, 0x1, R0 ;  /* 0x0000000115007824 */ /* 0x000fca00078e0200 */
[----:B------:R-:W-:-:S04]  /*21260*/  SHF.R.S32.HI R2, RZ, 0x1f, R0 ;  /* 0x0000001fff027819 */ /* 0x000fc80000011400 */
[----:B------:R-:W-:-:S04]  /*21270*/  LEA.HI R0, R2, R0, RZ, 0x7 ;  /* 0x0000000002007211 */ /* 0x000fc800078f38ff */
[----:B------:R-:W-:-:S04]  /*21280*/  SHF.R.S32.HI R0, RZ, 0x7, R0 ;  /* 0x00000007ff007819 */ /* 0x000fc80000011400 */
[----:B------:R-:W-:-:S04]  /*21290*/  VIMNMX R4, R20, R0, PT ;  /* 0x0000000014047248 */ /* 0x000fc80003fe0100 */
[----:B------:R-:W-:Y:S01]  /*212a0*/  ISETP.GT.AND P0, PT, R4, RZ, PT ;  /* 0x000000ff0400720c */ /* 0x000fe20003f04270 */
[----:B------:R1:W-:-:S12]  /*212b0*/  STL [R1+0x34], R4 ;  /* 0x0000340401007387 */ /* 0x0003d80000100800 */
[----:B-1----:R-:W-:Y:S05]  /*212c0*/  @P0 BRA `(.L_x_2977) ;  /* 0x0000000000440947 */ /* 0x002fea0003800000 */
[----:B------:R-:W1:Y:S02]  /*212d0*/  S2R R4, SR_TID.X ;  /* 0x0000000000047919 */ /* 0x000e640000002100 */
[----:B-1----:R-:W-:-:S04]  /*212e0*/  LOP3.LUT R4, R4, 0x7f, RZ, 0xc0, !PT ;  /* 0x0000007f04047812 */ /* 0x002fc800078ec0ff */
[----:B------:R-:W-:-:S13]  /*212f0*/  ISETP.NE.AND P0, PT, R4, RZ, PT ;  /* 0x000000ff0400720c */ /* 0x000fda0003f05270 */
[----:B------:R-:W-:Y:S05]  /*21300*/  @P0 BRA `(.L_x_2978) ;  /* 0x0000004000940947 */ /* 0x000fea0003800000 */
[----:B------:R-:W1:Y:S01]  /*21310*/  S2R R3, SR_LANEID ;  /* 0x0000000000037919 */ /* 0x000e620000000000 */
[----:B------:R-:W-:Y:S02]  /*21320*/  VOTEU.ANY UR4, UPT, PT ;  /* 0x0000000000047886 */ /* 0x000fe400038e0100 */
[----:B------:R-:W1:Y:S08]  /*21330*/  FLO.U32 R0, UR4 ;  /* 0x0000000400007d00 */ /* 0x000e7000080e0000 */
[----:B------:R-:W2:Y:S01]  /*21340*/  POPC R4, UR4 ;  /* 0x0000000400047d09 */ /* 0x000ea20008000000 */
[----:B-1----:R-:W-:-:S02]  /*21350*/  ISETP.EQ.U32.AND P0, PT, R0, R3, PT ;  /* 0x000000030000720c */ /* 0x002fc40003f02070 */
[----:B------:R-:W2:Y:S11]  /*21360*/  LDC.64 R2, c[0x0][0xc60] ;  /* 0x00031800ff027b82 */ /* 0x000eb60000000a00 */
[----:B--2---:R-:W2:Y:S01]  /*21370*/  @P0 ATOMG.E.ADD.STRONG.GPU PT, R3, desc[UR60][R2.64], R4 ;  /* 0x00000004020309a8 */ /* 0x004ea200081ee1fc */
[----:B------:R-:W1:Y:S02]  /*21380*/  S2R R5, SR_LTMASK ;  /* 0x0000000000057919 */ /* 0x000e640000003900 */
[----:B-1----:R-:W-:-:S06]  /*21390*/  LOP3.LUT R5, R5, UR4, RZ, 0xc0, !PT ;  /* 0x0000000405057c12 */ /* 0x002fcc000f8ec0ff */
[----:B------:R-:W1:Y:S01]  /*213a0*/  POPC R5, R5 ;  /* 0x0000000500057309 */ /* 0x000e620000000000 */
[----:B--2---:R-:W1:Y:S02]  /*213b0*/  SHFL.IDX PT, R0, R3, R0, 0x1f ;  /* 0x00001f0003007589 */ /* 0x004e6400000e0000 */
[----:B-1----:R-:W-:Y:S01]  /*213c0*/  IADD3 R16, R0, UR38, R5 ;  /* 0x0000002600107c10 */ /* 0x002fe2000fffe005 */
[----:B------:R-:W-:Y:S06]  /*213d0*/  BRA `(.L_x_2978) ;  /* 0x0000004000607947 */ /* 0x000fec0003800000 */
.L_x_2977:
        /* <DEDUP_REMOVED lines=21> */
.L_x_2980:
[----:B------:R-:W-:Y:S05]  /*21530*/  BSYNC B6 ;  /* 0x0000000000067941 */ /* 0x000fea0003800000 */
.L_x_2979:
        /* <DEDUP_REMOVED lines=18> */
[----:B01----:R-:W-:-:S07]  /*21660*/  IMAD.MOV.U32 R13, RZ, RZ, RZ ;  /* 0x000000ffff0d7224 */ /* 0x003fce00078e00ff */
[----:B------:R-:W-:-:S07]  /*21670*/  LEPC R20, `(.L_x_2983) ;  /* 0x000000001014794e */ /* 0x000fce0000000000 */
[----:B--2---:R-:W-:Y:S05]  /*21680*/  CALL.ABS.NOINC R2 ;  /* 0x0000000002007343 */ /* 0x004fea0003c00000 */
.L_x_2983:
        /* <DEDUP_REMOVED lines=16> */
.L_x_2982:
[----:B------:R-:W-:Y:S05]  /*21790*/  BSYNC B6 ;  /* 0x0000000000067941 */ /* 0x000fea0003800000 */
.L_x_2981:
        /* <DEDUP_REMOVED lines=10> */
[----:B----4-:R1:W2:Y:S02]  /*21840*/  @P0 LDG.E R7, desc[UR60][R2.64] ;  /* 0x0000003c02070981 */ /* 0x0102a4000c1e1900 */
[----:B-1----:R-:W1:Y:S01]  /*21850*/  LDC.64 R2, c[0x0][0x418] ;  /* 0x00010600ff027b82 */ /* 0x002e620000000a00 */
[----:B-----5:R-:W-:Y:S01]  /*21860*/  VIADD R4, R0, 0xffffffff ;  /* 0xffffffff00047836 */ /* 0x020fe20000000000 */
[----:B--2---:R-:W-:Y:S01]  /*21870*/  SHF.R.S32.HI R8, RZ, 0x1f, R7 ;  /* 0x0000001fff087819 */ /* 0x004fe20000011407 */
[----:B------:R2:W-:Y:S04]  /*21880*/  @P0 STL [R1+0x14], R7 ;  /* 0x0000140701000387 */ /* 0x0005e80000100800 */
        /* <DEDUP_REMOVED lines=10> */
.L_x_3127:
[----:B-1----:R-:W3:Y:S01]  /*21930*/  LDL.LU R5, [R1+0x20] ;  /* 0x0000200001057983 */ /* 0x002ee20000300800 */
[----:B------:R-:W-:Y:S02]  /*21940*/  PLOP3.LUT P1, PT, PT, PT, PT, 0x8, 0x0 ;  /* 0x000000000000781c */ /* 0x000fe40003f2e170 */
[----:B--2---:R-:W-:Y:S01]  /*21950*/  ISETP.NE.AND P0, PT, R14, RZ, PT ;  /* 0x000000ff0e00720c */ /* 0x004fe20003f05270 */
[----:B------:R1:W-:Y:S04]  /*21960*/  STL [R1], R0 ;  /* 0x0000000001007387 */ /* 0x0003e80000100800 */
[----:B------:R1:W-:Y:S01]  /*21970*/  STL [R1+0x10], R4 ;  /* 0x0000100401007387 */ /* 0x0003e20000100800 */
[----:B---3--:R-:W-:-:S05]  /*21980*/  LOP3.LUT R5, R5, 0xfffffffe, RZ, 0xc0, !PT ;  /* 0xfffffffe05057812 */ /* 0x008fca00078ec0ff */
[----:B------:R-:W-:-:S05]  /*21990*/  @P1 LOP3.LUT R5, R5, 0x1, RZ, 0xfc, !PT ;  /* 0x0000000105051812 */ /* 0x000fca00078efcff */
[----:B------:R1:W-:Y:S01]  /*219a0*/  STL [R1+0x20], R5 ;  /* 0x0000200501007387 */ /* 0x0003e20000100800 */
[----:B------:R-:W-:Y:S05]  /*219b0*/  @P0 BRA `(.L_x_2985) ;  /* 0x0000000400500947 */ /* 0x000fea0003800000 */
[----:B------:R-:W-:-:S03]  /*219c0*/  UMOV UR4, 0xffffffff ;  /* 0xffffffff00047882 */ /* 0x000fc60000000000 */
[----:B------:R-:W-:Y:S05]  /*219d0*/  BRA.DIV UR4, `(.L_x_2986) ;  /* 0x0000005a04ac7947 */ /* 0x000fea000b800000 */
[----:B------:R-:W-:-:S13]  /*219e0*/  ELECT P6, URZ, PT ;  /* 0x00000000003f782f */ /* 0x000fda00038c0000 */
.L_x_3130:
[----:B------:R-:W-:Y:S05]  /*219f0*/  @!P6 BRA `(.L_x_2985) ;  /* 0x000000040040e947 */ /* 0x000fea0003800000 */
[----:B------:R-:W-:-:S04]  /*21a00*/  ISETP.NE.U32.AND P0, PT, R2, RZ, PT ;  /* 0x000000ff0200720c */ /* 0x000fc80003f05070 */
[----:B------:R-:W-:-:S13]  /*21a10*/  ISETP.NE.AND.EX P0, PT, R3, RZ, PT, P0 ;  /* 0x000000ff0300720c */ /* 0x000fda0003f05300 */
[----:B------:R-:W-:Y:S05]  /*21a20*/  @!P0 BRA `(.L_x_2987) ;  /* 0x0000000000548947 */ /* 0x000fea0003800000 */
[----:B------:R-:W2:Y:S01]  /*21a30*/  LDC R6, c[0x0][0x43c] ;  /* 0x00010f00ff067b82 */ /* 0x000ea20000000800 */
[----:B------:R-:W-:Y:S01]  /*21a40*/  IMAD.MOV.U32 R9, RZ, RZ, R4 ;  /* 0x000000ffff097224 */ /* 0x000fe200078e0004 */
[----:B------:R-:W-:-:S03]  /*21a50*/  ULDC.64 UR4, c[0x0][0x428] ;  /* 0x00010a0000047ab9 */ /* 0x000fc60000000a00 */
[----:B-1----:R-:W-:Y:S01]  /*21a60*/  IMAD.MOV.U32 R0, RZ, RZ, R9 ;  /* 0x000000ffff007224 */ /* 0x002fe200078e0009 */
[----:B--2---:R-:W-:-:S13]  /*21a70*/  ISETP.NE.AND P0, PT, R6, 0x1, PT ;  /* 0x000000010600780c */ /* 0x004fda0003f05270 */
[----:B------:R-:W1:Y:S02]  /*21a80*/  @P0 LDC.64 R4, c[0x0][0x440] ;  /* 0x00011000ff040b82 */ /* 0x000e640000000a00 */
[----:B-1----:R-:W-:-:S05]  /*21a90*/  @P0 IMAD.HI.U32 R4, R9, R4, RZ ;  /* 0x0000000409040227 */ /* 0x002fca00078e00ff */
        /* <DEDUP_REMOVED lines=12> */
[----:B------:R-:W3:Y:S04]  /*21b60*/  LDG.E R0, desc[UR60][R2.64] ;  /* 0x0000003c02007981 */ /* 0x000ee8000c1e1900 */
[----:B---3--:R2:W-:Y:S02]  /*21b70*/  STL [R1], R0 ;  /* 0x0000000001007387 */ /* 0x0085e40000100800 */
.L_x_2987:
[----:B------:R-:W3:Y:S04]  /*21b80*/  LDL R7, [R1+0x4] ;  /* 0x0000040001077983 */ /* 0x000ee80000100800 */
[----:B-12---:R-:W3:Y:S04]  /*21b90*/  LDL R0, [R1+0x8] ;  /* 0x0000080001007983 */ /* 0x006ee80000100800 */
[----:B------:R-:W2:Y:S01]  /*21ba0*/  LDL R2, [R1+0x18] ;  /* 0x0000180001027983 */ /* 0x000ea20000100800 */
[----:B---3--:R-:W-:Y:S01]  /*21bb0*/  IMAD R0, R0, 0x8, R7 ;  /* 0x0000000800007824 */ /* 0x008fe200078e0207 */
[----:B--2---:R-:W-:-:S04]  /*21bc0*/  SHF.L.U32 R2, R2, 0x1f, RZ ;  /* 0x0000001f02027819 */ /* 0x004fc800000006ff */
[----:B------:R-:W1:Y:S02]  /*21bd0*/  SYNCS.PHASECHK.TRANS64.TRYWAIT P0, [R0+URZ+0x34840], R2 ;  /* 0x03484002000075a7 */ /* 0x000e64000800017f */
[----:B-1----:R-:W-:Y:S05]  /*21be0*/  @!P0 BRA `(.L_x_2988) ;  /* 0x0000005800488947 */ /* 0x002fea0003800000 */
.L_x_3131:
        /* <DEDUP_REMOVED lines=11> */
.L_x_2989:
[----:B------:R-:W2:Y:S04]  /*21ca0*/  LDL R7, [R1+0x4] ;  /* 0x0000040001077983 */ /* 0x000ea80000100800 */
[----:B------:R-:W2:Y:S04]  /*21cb0*/  LDL R6, [R1+0x8] ;  /* 0x0000080001067983 */ /* 0x000ea80000100800 */
[----:B------:R-:W3:Y:S04]  /*21cc0*/  LDL R5, [R1+0x10] ;  /* 0x0000100001057983 */ /* 0x000ee80000100800 */
[----:B------:R-:W4:Y:S04]  /*21cd0*/  LDL R4, [R1+0x1c] ;  /* 0x00001c0001047983 */ /* 0x000f280000100800 */
[----:B------:R-:W5:Y:S04]  /*21ce0*/  LDL R3, [R1] ;  /* 0x0000000001037983 */ /* 0x000f680000100800 */
[----:B-1----:R-:W5:Y:S01]  /*21cf0*/  LDL.LU R2, [R1+0x20] ;  /* 0x0000200001027983 */ /* 0x002f620000300800 */
        /* <DEDUP_REMOVED lines=32> */
.L_x_2985:
[----:B------:R-:W2:Y:S04]  /*21f00*/  LDL R2, [R1+0x4] ;  /* 0x0000040001027983 */ /* 0x000ea80000100800 */
[----:B------:R-:W3:Y:S04]  /*21f10*/  LDL.LU R3, [R1+0x3c] ;  /* 0x00003c0001037983 */ /* 0x000ee80000300800 */
[----:B-1----:R-:W4:Y:S04]  /*21f20*/  LDL.LU R5, [R1+0x30] ;  /* 0x0000300001057983 */ /* 0x002f280000300800 */
[----:B------:R-:W5:Y:S01]  /*21f30*/  LDL.LU R4, [R1+0x44] ;  /* 0x0000440001047983 */ /* 0x000f620000300800 */
        /* <DEDUP_REMOVED lines=39> */
.L_x_2991:
[----:B------:R-:W-:Y:S05]  /*221b0*/  BSYNC B6 ;  /* 0x0000000000067941 */ /* 0x000fea0003800000 */
.L_x_2990:
[----:B------:R-:W3:Y:S01]  /*221c0*/  LDL.LU R6, [R1+0x3c] ;  /* 0x00003c0001067983 */ /* 0x000ee20000300800 */
[----:B------:R-:W-:Y:S01]  /*221d0*/  ULDC.64 UR4, c[0x0][0x2d8] ;  /* 0x0000b60000047ab9 */ /* 0x000fe20000000a00 */
[----:B------:R-:W1:Y:S01]  /*221e0*/  LDC R7, c[0x0][0x448] ;  /* 0x00011200ff077b82 */ /* 0x000e620000000800 */
[----:B------:R-:W-:Y:S01]  /*221f0*/  ULDC.64 UR6, c[0x0][0x280] ;  /* 0x0000a00000067ab9 */ /* 0x000fe20000000a00 */
[----:B--2---:R-:W3:Y:S04]  /*22200*/  LDL.LU.64 R2, [R1+0x48] ;  /* 0x0000480001027983 */ /* 0x004ee80000300a00 */
[----:B------:R-:W2:Y:S04]  /*22210*/  LDL.LU R0, [R1+0x44] ;  /* 0x0000440001007983 */ /* 0x000ea80000300800 */
[----:B------:R-:W4:Y:S04]  /*22220*/  LDL.LU R4, [R1+0x54] ;  /* 0x0000540001047983 */ /* 0x000f280000300800 */
[----:B------:R-:W4:Y:S01]  /*22230*/  LDL.LU R5, [R1+0x30] ;  /* 0x0000300001057983 */ /* 0x000f220000300800 */
[----:B------:R-:W0:Y:S01]  /*22240*/  S2R R8, SR_TID.X ;  /* 0x0000000000087919 */ /* 0x000e220000002100 */
[----:B------:R-:W0:Y:S01]  /*22250*/  S2R R10, SR_TID.X ;  /* 0x00000000000a7919 */ /* 0x000e220000002100 */
[----:B-1----:R-:W-:Y:S01]  /*22260*/  ISETP.NE.AND P0, PT, R7, 0x1, PT ;  /* 0x000000010700780c */ /* 0x002fe20003f05270 */
[----:B0-----:R-:W-:-:S02]  /*22270*/  IMAD.SHL.U32 R8, R8, 0x8, RZ ;  /* 0x0000000808087824 */ /* 0x001fc400078e00ff */
[----:B------:R-:W-:-:S03]  /*22280*/  IMAD.SHL.U32 R10, R10, 0x8, RZ ;  /* 0x000000080a0a7824 */ /* 0x000fc600078e00ff */
[----:B------:R-:W-:-:S04]  /*22290*/  LOP3.LUT R8, R8, 0x38, RZ, 0xc0, !PT ;  /* 0x0000003808087812 */ /* 0x000fc800078ec0ff */
[----:B------:R-:W-:Y:S02]  /*222a0*/  LOP3.LUT R9, R8, 0x40, RZ, 0xfc, !PT ;  /* 0x0000004008097812 */ /* 0x000fe400078efcff */
[----:B------:R-:W-:Y:S02]  /*222b0*/  LOP3.LUT R10, R10, 0x38, RZ, 0xc0, !PT ;  /* 0x000000380a0a7812 */ /* 0x000fe400078ec0ff */
        /* <DEDUP_REMOVED lines=9> */
[----:B------:R-:W1:Y:S01]  /*22350*/  S2R R4, SR_TID.X ;  /* 0x0000000000047919 */ /* 0x000e620000002100 */
[----:B------:R-:W-:-:S04]  /*22360*/  IMAD.WIDE.U32 R2, R5, UR4, R2 ;  /* 0x0000000405027c25 */ /* 0x000fc8000f8e0002 */
[----:B------:R-:W-:Y:S01]  /*22370*/  IMAD R0, R5, UR5, R0 ;  /* 0x0000000505007c24 */ /* 0x000fe2000f8e0200 */
[----:B------:R-:W-:-:S03]  /*22380*/  ULDC.64 UR4, c[0x0][0x2d0] ;  /* 0x0000b40000047ab9 */ /* 0x000fc60000000a00 */
[----:B------:R-:W-:Y:S01]  /*22390*/  IMAD.IADD R3, R3, 0x1, R0 ;  /* 0x0000000103037824 */ /* 0x000fe200078e0200 */
[----:B-1----:R-:W-:-:S04]  /*223a0*/  LOP3.LUT R4, R4, 0x7f, RZ, 0xc0, !PT ;  /* 0x0000007f04047812 */ /* 0x002fc800078ec0ff */
[----:B------:R-:W-:Y:S02]  /*223b0*/  SHF.R.U32.HI R5, RZ, 0x3, R4 ;  /* 0x00000003ff057819 */ /* 0x000fe40000011604 */
[----:B------:R-:W1:Y:S02]  /*223c0*/  S2R R4, SR_TID.X ;  /* 0x0000000000047919 */ /* 0x000e640000002100 */
[----:B-1----:R-:W-:-:S05]  /*223d0*/  IMAD.SHL.U32 R4, R4, 0x10, RZ ;  /* 0x0000001004047824 */ /* 0x002fca00078e00ff */
[----:B------:R-:W-:Y:S02]  /*223e0*/  LOP3.LUT R4, R5, 0x70, R4, 0xf8, !PT ;  /* 0x0000007005047812 */ /* 0x000fe400078ef804 */
[----:B------:R-:W1:Y:S03]  /*223f0*/  @P0 LDC R5, c[0x0][0x44c] ;  /* 0x00011300ff050b82 */ /* 0x000e660000000800 */
[----:B------:R-:W-:-:S04]  /*22400*/  IMAD R4, R17, 0x80, R4 ;  /* 0x0000008011047824 */ /* 0x000fc800078e0204 */
        /* <DEDUP_REMOVED lines=29> */
[----:B------:R-:W-:Y:S01]  /*225e0*/  IMAD R17, R17, 0x80, R6 ;  /* 0x0000008011117824 */ /* 0x000fe200078e0206 */
[----:B------:R-:W-:Y:S03]  /*225f0*/  SHFL.IDX PT, R8, R2, 0x1, 0x181f ;  /* 0x00381f0002087f89 */ /* 0x000fe600000e0000 */
[----:B------:R-:W-:Y:S01]  /*22600*/  VIADD R4, R17, 0x10 ;  /* 0x0000001011047836 */ /* 0x000fe20000000000 */
[----:B------:R-:W-:Y:S01]  /*22610*/  SHFL.IDX PT, R6, R3, 0x1, 0x181f ;  /* 0x00381f0003067f89 */ /* 0x000fe200000e0000 */
[----:B--2---:R-:W-:-:S03]  /*22620*/  IMAD R0, R5, R7, RZ ;  /* 0x0000000705007224 */ /* 0x004fc600078e02ff */
[----:B------:R-:W0:Y:S02]  /*22630*/  SHFL.IDX PT, R5, R3, RZ, 0x181f ;  /* 0x00181fff03057589 */ /* 0x000e2400000e0000 */
[-C--:B------:R-:W-:Y:S02]  /*22640*/  ISETP.GE.AND P3, PT, R4, R0.reuse, PT ;  /* 0x000000000400720c */ /* 0x080fe40003f66270 */
[----:B------:R-:W1:Y:S01]  /*22650*/  SHFL.IDX PT, R4, R2, RZ, 0x181f ;  /* 0x00181fff02047589 */ /* 0x000e6200000e0000 */
[----:B------:R-:W-:-:S13]  /*22660*/  ISETP.GE.AND P4, PT, R17, R0, PT ;  /* 0x000000001100720c */ /* 0x000fda0003f86270 */
        /* <DEDUP_REMOVED lines=11> */
[----:B------:R-:W-:Y:S02]  /*22720*/  @!P3 IMAD.MOV.U32 R5, RZ, RZ, R6 ;  /* 0x000000ffff05b224 */ /* 0x000fe400078e0006 */
[----:B------:R-:W-:Y:S04]  /*22730*/  SHFL.IDX PT, R6, R2, 0x2, 0x181f ;  /* 0x00581f0002067f89 */ /* 0x000fe800000e0000 */
[----:B------:R-:W-:Y:S04]  /*22740*/  @!P3 LDGSTS.E.BYPASS.LTC128B.128 [R9+0x10c00], desc[UR60][R4.64], !P2 ;  /* 0x10c000000409bfae */ /* 0x000fe8000d101d7c */
[----:B------:R-:W-:Y:S04]  /*22750*/  @!P3 LDGSTS.E.BYPASS.LTC128B.128 [R9+0x14c00], desc[UR60][R4.64+0x80], !P1 ;  /* 0x14c000800409bfae */ /* 0x000fe8000c901d7c */
[----:B------:R0:W-:Y:S02]  /*22760*/  @!P3 LDGSTS.E.BYPASS.LTC128B.128 [R9+0x18c00], desc[UR60][R4.64+0x100], !P0 ;  /* 0x18c001000409bfae */ /* 0x0001e4000c101d7c */
[----:B0-----:R-:W-:-:S05]  /*22770*/  VIADD R4, R17, 0x20 ;  /* 0x0000002011047836 */ /* 0x001fca0000000000 */
[----:B------:R-:W-:Y:S02]  /*22780*/  ISETP.GE.AND P3, PT, R4, R0, PT ;  /* 0x000000000400720c */ /* 0x000fe40003f66270 */
[----:B------:R-:W0:Y:S11]  /*22790*/  SHFL.IDX PT, R4, R3, 0x2, 0x181f ;  /* 0x00581f0003047f89 */ /* 0x000e3600000e0000 */
[----:B0-----:R-:W-:-:S05]  /*227a0*/  @!P3 LEA R7, P4, R10, R4, 0x1 ;  /* 0x000000040a07b211 */ /* 0x001fca00078808ff */
[----:B------:R-:W-:Y:S02]  /*227b0*/  @!P3 IMAD.X R4, RZ, RZ, R6, P4 ;  /* 0x000000ffff04b224 */ /* 0x000fe400020e0606 */
[----:B------:R-:W-:Y:S02]  /*227c0*/  SHFL.IDX PT, R6, R2, 0x3, 0x181f ;  /* 0x00781f0002067f89 */ /* 0x000fe400000e0000 */
[----:B------:R-:W-:Y:S02]  /*227d0*/  @!P3 IMAD.MOV.U32 R5, RZ, RZ, R4 ;  /* 0x000000ffff05b224 */ /* 0x000fe400078e0004 */
[----:B------:R-:W-:-:S05]  /*227e0*/  @!P3 IMAD.MOV.U32 R4, RZ, RZ, R7 ;  /* 0x000000ffff04b224 */ /* 0x000fca00078e0007 */
        /* <DEDUP_REMOVED lines=8> */
[----:B------:R-:W-:Y:S03]  /*22870*/  SHFL.IDX PT, R6, R2, 0x4, 0x181f ;  /* 0x00981f0002067f89 */ /* 0x000fe600000e0000 */
[----:B------:R-:W-:-:S04]  /*22880*/  @!P3 LOP3.LUT R5, R5, R4, RZ, 0x3c, !PT ;  /* 0x000000040505b212 */ /* 0x000fc800078e3cff */
[----:B------:R-:W-:-:S04]  /*22890*/  @!P3 LOP3.LUT R4, R5, R4, RZ, 0x3c, !PT ;  /* 0x000000040504b212 */ /* 0x000fc800078e3cff */
[----:B------:R-:W-:-:S05]  /*228a0*/  @!P3 LOP3.LUT R5, R5, R4, RZ, 0x3c, !PT ;  /* 0x000000040505b212 */ /* 0x000fca00078e3cff */
        /* <DEDUP_REMOVED lines=29> */
[----:B------:R-:W0:Y:S04]  /*22a80*/  SHFL.IDX PT, R4, R3, 0x6, 0x181f ;  /* 0x00d81f0003047f89 */ /* 0x000e2800000e0000 */
[----:B------:R-:W1:Y:S07]  /*22a90*/  SHFL.IDX PT, R3, R3, 0x7, 0x181f ;  /* 0x00f81f0003037f89 */ /* 0x000e6e00000e0000 */
[----:B0-----:R-:W-:-:S05]  /*22aa0*/  @!P4 LEA R5, P3, R10, R4, 0x1 ;  /* 0x000000040a05c211 */ /* 0x001fca00078608ff */
[----:B------:R-:W-:-:S05]  /*22ab0*/  @!P4 IMAD.X R4, RZ, RZ, R6, P3 ;  /* 0x000000ffff04c224 */ /* 0x000fca00018e0606 */
[----:B------:R-:W-:-:S04]  /*22ac0*/  @!P4 LOP3.LUT R5, R5, R4, RZ, 0x3c, !PT ;  /* 0x000000040505c212 */ /* 0x000fc800078e3cff */
[----:B------:R-:W-:-:S04]  /*22ad0*/  @!P4 LOP3.LUT R4, R5, R4, RZ, 0x3c, !PT ;  /* 0x000000040504c212 */ /* 0x000fc800078e3cff */
[----:B------:R-:W-:-:S05]  /*22ae0*/  @!P4 LOP3.LUT R5, R5, R4, RZ, 0x3c, !PT ;  /* 0x000000040505c212 */ /* 0x000fca00078e3cff */
[----:B------:R-:W-:Y:S04]  /*22af0*/  @!P4 LDGSTS.E.BYPASS.LTC128B.128 [R9+0x13400], desc[UR60][R4.64], !P2 ;  /* 0x134000000409cfae */ /* 0x000fe8000d101d7c */
[----:B------:R-:W-:Y:S04]  /*22b00*/  @!P4 LDGSTS.E.BYPASS.LTC128B.128 [R9+0x17400], desc[UR60][R4.64+0x80], !P1 ;  /* 0x174000800409cfae */ /* 0x000fe8000c901d7c */
[----:B------:R0:W-:Y:S04]  /*22b10*/  @!P4 LDGSTS.E.BYPASS.LTC128B.128 [R9+0x1b400], desc[UR60][R4.64+0x100], !P0 ;  /* 0x1b4001000409cfae */ /* 0x0001e8000c101d7c */
[----:B01----:R0:W2:Y:S02]  /*22b20*/  SHFL.IDX PT, R4, R2, 0x7, 0x181f ;  /* 0x00f81f0002047f89 */ /* 0x0030a400000e0000 */
.L_x_3148:
[----:B------:R-:W-:Y:S01]  /*22b30*/  VIADD R17, R17, 0x70 ;  /* 0x0000007011117836 */ /* 0x000fe20000000000 */
[----:B------:R-:W-:Y:S04]  /*22b40*/  BSSY B0, `(.L_x_2993) ;  /* 0x000000b000007945 */ /* 0x000fe80003800000 */
[----:B------:R-:W-:-:S13]  /*22b50*/  ISETP.GE.AND P3, PT, R17, R0, PT ;  /* 0x000000001100720c */ /* 0x000fda0003f66270 */
[----:B------:R-:W-:Y:S05]  /*22b60*/  @P3 BRA `(.L_x_2994) ;  /* 0x0000000000203947 */ /* 0x000fea0003800000 */
[----:B0-----:R-:W-:-:S05]  /*22b70*/  LEA R2, P3, R10, R3, 0x1 ;  /* 0x000000030a027211 */ /* 0x001fca00078608ff */
[----:B--2---:R-:W-:-:S05]  /*22b80*/  IMAD.X R3, RZ, RZ, R4, P3 ;  /* 0x000000ffff037224 */ /* 0x004fca00018e0604 */
[----:B------:R-:W-:Y:S01]  /*22b90*/  @!PT LDS RZ, [RZ] ;  /* 0x00000000fffff984 */ /* 0x000fe20000000800 */
[----:B------:R-:W-:Y:S01]  /*22ba0*/  @!PT LDS RZ, [RZ] ;  /* 0x00000000fffff984 */ /* 0x000fe20000000800 */
[----:B------:R-:W-:Y:S01]  /*22bb0*/  @!PT LDS RZ, [RZ] ;  /* 0x00000000fffff984 */ /* 0x000fe20000000800 */
[----:B------:R1:W-:Y:S04]  /*22bc0*/  LDGSTS.E.BYPASS.LTC128B.128 [R9+0x13c00], desc[UR60][R2.64], !P2 ;  /* 0x13c0000002097fae */ /* 0x0003e8000d101d7c */
[----:B------:R1:W-:Y:S04]  /*22bd0*/  LDGSTS.E.BYPASS.LTC128B.128 [R9+0x17c00], desc[UR60][R2.64+0x80], !P1 ;  /* 0x17c0008002097fae */ /* 0x0003e8000c901d7c */
[----:B------:R1:W-:Y:S02]  /*22be0*/  LDGSTS.E.BYPASS.LTC128B.128 [R9+0x1bc00], desc[UR60][R2.64+0x100], !P0 ;  /* 0x1bc0010002097fae */ /* 0x0003e4000c101d7c */
.L_x_2994:
[----:B------:R-:W-:Y:S05]  /*22bf0*/  BSYNC B0 ;  /* 0x0000000000007941 */ /* 0x000fea0003800000 */
.L_x_2993:
[----:B-1----:R-:W3:Y:S01]  /*22c00*/  LDL R9, [R1+0x4] ;  /* 0x0000040001097983 */ /* 0x002ee20000100800 */
[----:B------:R-:W-:Y:S01]  /*22c10*/  PLOP3.LUT P0, PT, PT, PT, PT, 0x80, 0x0 ;  /* 0x000000000000781c */ /* 0x000fe20003f0f070 */
[----:B------:R-:W-:Y:S01]  /*22c20*/  NOP ;  /* 0x0000000000007918 */ /* 0x000fe20000000000 */
[----:B---3--:R-:W-:-:S11]  /*22c30*/  VIADD R10, R9, 0x34800 ;  /* 0x00034800090a7836 */ /* 0x008fd60000000000 */
.L_x_2995:
[----:B0-----:R-:W3:Y:S01]  /*22c40*/  LDL R2, [R1+0x4] ;  /* 0x0000040001027983 */ /* 0x001ee20000100800 */
[----:B------:R-:W-:Y:S02]  /*22c50*/  PLOP3.LUT P1, PT, P1, P0, PT, 0xa2, 0x0 ;  /* 0x000000000000781c */ /* 0x000fe40000f21472 */
[----:B---3--:R-:W-:-:S08]  /*22c60*/  @P0 R2UR P1, UR4, R2 ;  /* 0x00000000020402ca */ /* 0x008fd00000020000 */
[----:B------:R-:W-:-:S05]  /*22c70*/  @P0 PLOP3.LUT P0, PT, P1, PT, PT, 0x80, 0x0 ;  /* 0x000000000000081c */ /* 0x000fca0000f0f070 */
[----:B------:R-:W-:Y:S01]  /*22c80*/  @!P1 SYNCS.ARRIVE.TRANS64.RED.A0T1 RZ, [UR4+0x34800], RZ ;  /* 0x034800ffffff99a7 */ /* 0x000fe20008200404 */
[----:B------:R-:W-:Y:S07]  /*22c90*/  @!P1 ARRIVES.LDGSTSBAR.64.TRANSCNT [UR4+0x34800] ;  /* 0x03480000ff0099b0 */ /* 0x000fee0008000a84 */
[----:B------:R-:W-:Y:S05]  /*22ca0*/  @P0 BRA.U.ANY `(.L_x_2995) ;  /* 0xfffffffd00e40947 */ /* 0x000fea000393ffff */
[----:B------:R-:W3:Y:S02]  /*22cb0*/  LDL.LU R3, [R1+0x50] ;  /* 0x0000500001037983 */ /* 0x000ee40000300800 */
        /* <DEDUP_REMOVED lines=11> */
.L_x_3149:
[----:B------:R-:W-:Y:S05]  /*22d70*/  BSYNC B0 ;  /* 0x0000000000007941 */ /* 0x000fea0003800000 */
.L_x_2996:
[----:B0-----:R-:W3:Y:S01]  /*22d80*/  LDL R2, [R1+0x34] ;  /* 0x0000340001027983 */ /* 0x001ee20000100800 */
[----:B------:R-:W-:Y:S01]  /*22d90*/  BSSY B0, `(.L_x_2998) ;  /* 0x000021f000007945 */ /* 0x000fe20003800000 */
[----:B---3--:R-:W-:-:S13]  /*22da0*/  ISETP.GE.AND P0, PT, R2, 0x2, PT ;  /* 0x000000020200780c */ /* 0x008fda0003f06270 */
[----:B------:R-:W-:Y:S05]  /*22db0*/  @!P0 BRA `(.L_x_2999) ;  /* 0x0000002000708947 */ /* 0x000fea0003800000 */
[C---:B------:R-:W-:Y:S01]  /*22dc0*/  LOP3.LUT R0, R2.reuse, 0x1, RZ, 0xc0, !PT ;  /* 0x0000000102007812 */ /* 0x040fe200078ec0ff */
[----:B------:R-:W-:Y:S01]  /*22dd0*/  VIADD R2, R2, 0xfffffffe ;  /* 0xfffffffe02027836 */ /* 0x000fe20000000000 */
[----:B------:R-:W-:Y:S02]  /*22de0*/  BSSY B2, `(.L_x_3000) ;  /* 0x00000b9000027945 */ /* 0x000fe40003800000 */
[----:B------:R-:W-:Y:S01]  /*22df0*/  ISETP.NE.U32.AND P0, PT, R0, 0x1, PT ;  /* 0x000000010000780c */ /* 0x000fe20003f05070 */
[----:B------:R-:W-:-:S12]  /*22e00*/  IMAD.MOV.U32 R0, RZ, RZ, R2 ;  /* 0x000000ffff007224 */ /* 0x000fd800078e0002 */
[----:B------:R-:W-:Y:S05]  /*22e10*/  @!P0 BRA `(.L_x_3001) ;  /* 0x0000000800d48947 */ /* 0x000fea0003800000 */
[----:B------:R-:W3:Y:S04]  /*22e20*/  LDL R5, [R1+0x20] ;  /* 0x0000200001057983 */ /* 0x000ee80000100800 */
[----:B--2---:R-:W2:Y:S04]  /*22e30*/  LDL R4, [R1+0x8] ;  /* 0x0000080001047983 */ /* 0x004ea80000100800 */
[----:B------:R-:W4:Y:S01]  /*22e40*/  LDL R3, [R1+0x18] ;  /* 0x0000180001037983 */ /* 0x000f220000100800 */
[----:B------:R-:W-:Y:S01]  /*22e50*/  BSSY B1, `(.L_x_3002) ;  /* 0x00000ad000017945 */ /* 0x000fe20003800000 */
[----:B---3--:R-:W-:Y:S01]  /*22e60*/  LOP3.LUT P1, RZ, R5, 0x1, RZ, 0xc0, !PT ;  /* 0x0000000105ff7812 */ /* 0x008fe2000782c0ff */
[----:B--2---:R-:W-:-:S05]  /*22e70*/  VIADD R8, R4, 0x1 ;  /* 0x0000000104087836 */ /* 0x004fca0000000000 */
        /* <DEDUP_REMOVED lines=20> */
[--C-:B------:R-:W-:Y:S01]  /*22fc0*/  SHF.R.S32.HI R5, RZ, 0x1f, R0.reuse ;  /* 0x0000001fff057819 */ /* 0x100fe20000011400 */
[--C-:B------:R-:W-:Y:S02]  /*22fd0*/  IMAD.MOV R7, RZ, RZ, -R0.reuse ;  /* 0x000000ffff077224 */ /* 0x100fe400078e0a00 */
[----:B------:R-:W-:Y:S02]  /*22fe0*/  IMAD.MOV.U32 R4, RZ, RZ, R0 ;  /* 0x000000ffff047224 */ /* 0x000fe400078e0000 */
        /* <DEDUP_REMOVED lines=8> */
.L_x_3004:
[----:B------:R-:W2:Y:S01]  /*23070*/  LDL R0, [R1+0x4] ;  /* 0x0000040001007983 */ /* 0x000ea20000100800 */
[----:B------:R-:W-:Y:S01]  /*23080*/  BSSY B3, `(.L_x_3005) ;  /* 0x0000005000037945 */ /* 0x000fe20003800000 */
[----:B--2---:R-:W-:Y:S01]  /*23090*/  IMAD R3, R8, 0x8, R0 ;  /* 0x0000000808037824 */ /* 0x004fe200078e0200 */
[----:B------:R-:W-:-:S04]  /*230a0*/  SHF.L.U32 R0, R9, 0x1f, RZ ;  /* 0x0000001f09007819 */ /* 0x000fc800000006ff */
[----:B------:R-:W1:Y:S02]  /*230b0*/  SYNCS.PHASECHK.TRANS64.TRYWAIT P0, [R3+URZ+0x34840], R0 ;  /* 0x03484000030075a7 */ /* 0x000e64000800017f */
[----:B-1----:R-:W-:Y:S05]  /*230c0*/  @!P0 BRA `(.L_x_3006) ;  /* 0x0000005000208947 */ /* 0x002fea0003800000 */
.L_x_3150:
[----:B------:R-:W-:Y:S05]  /*230d0*/  BSYNC B3 ;  /* 0x0000000000037941 */ /* 0x000fea0003800000 */
.L_x_3005:
        /* <DEDUP_REMOVED lines=12> */
.L_x_3008:
[----:B------:R-:W-:Y:S05]  /*231a0*/  BSYNC B3 ;  /* 0x0000000000037941 */ /* 0x000fea0003800000 */
.L_x_3007:
        /* <DEDUP_REMOVED lines=13> */
.L_x_3009:
        /* <DEDUP_REMOVED lines=16> */
.L_x_3010:
        /* <DEDUP_REMOVED lines=15> */
.L_x_3011:
        /* <DEDUP_REMOVED lines=17> */
.L_x_3151:
[----:B------:R-:W-:Y:S05]  /*23580*/  BSYNC B3 ;  /* 0x0000000000037941 */ /* 0x000fea0003800000 */
.L_x_3012:
        /* <DEDUP_REMOVED lines=14> */
.L_x_3015:
[----:B------:R-:W-:Y:S05]  /*23670*/  BSYNC B3 ;  /* 0x0000000000037941 */ /* 0x000fea0003800000 */
.L_x_3014:
        /* <DEDUP_REMOVED lines=13> */
.L_x_3016:
        /* <DEDUP_REMOVED lines=16> */
.L_x_3017:
        /* <DEDUP_REMOVED lines=13> */
.L_x_3003:
[----:B------:R-:W-:Y:S05]  /*23920*/  BSYNC B1 ;  /* 0x0000000000017941 */ /* 0x000fea0003800000 */
.L_x_3002:
[----:B------:R-:W2:Y:S04]  /*23930*/  LDL.LU R0, [R1+0x34] ;  /* 0x0000340001007983 */ /* 0x000ea80000300800 */
[----:B------:R3:W-:Y:S04]  /*23940*/  STL [R1+0x8], R8 ;  /* 0x0000080801007387 */ /* 0x0007e80000100800 */
[----:B------:R3:W-:Y:S02]  /*23950*/  STL [R1+0x18], R9 ;  /* 0x0000180901007387 */ /* 0x0007e40000100800 */
[----:B--23--:R-:W-:-:S07]  /*23960*/  VIADD R0, R0, 0xfffffffd ;  /* 0xfffffffd00007836 */ /* 0x00cfce0000000000 */
.L_x_3001:
[----:B------:R-:W-:Y:S05]  /*23970*/  BSYNC B2 ;  /* 0x0000000000027941 */ /* 0x000fea0003800000 */
.L_x_3000:
[----:B------:R-:W-:-:S13]  /*23980*/  ISETP.NE.AND P0, PT, R2, RZ, PT ;  /* 0x000000ff0200720c */ /* 0x000fda0003f05270 */
[----:B------:R-:W-:Y:S05]  /*23990*/  @!P0 BRA `(.L_x_2999) ;  /* 0x0000001400788947 */ /* 0x000fea0003800000 */
[----:B------:R3:W5:Y:S02]  /*239a0*/  LDL R8, [R1] ;  /* 0x0000000001087983 */ /* 0x0007640000100800 */
.L_x_3050:
[----:B0-2---:R-:W2:Y:S04]  /*239b0*/  LDL R4, [R1+0x20] ;  /* 0x0000200001047983 */ /* 0x005ea80000100800 */
[----:B------:R-:W4:Y:S04]  /*239c0*/  LDL R3, [R1+0x8] ;  /* 0x0000080001037983 */ /* 0x000f280000100800 */
[----:B---3--:R-:W3:Y:S01]  /*239d0*/  LDL R2, [R1+0x18] ;  /* 0x0000180001027983 */ /* 0x008ee20000100800 */
[----:B------:R-:W-:Y:S05]  /*239e0*/  YIELD ;  /* 0x0000000000007946 */ /* 0x000fea0003800000 */
[----:B------:R-:W-:Y:S01]  /*239f0*/  BSSY B1, `(.L_x_3018) ;  /* 0x00000a9000017945 */ /* 0x000fe20003800000 */
[----:B--2---:R-:W-:Y:S01]  /*23a00*/  LOP3.LUT P1, RZ, R4, 0x1, RZ, 0xc0, !PT ;  /* 0x0000000104ff7812 */ /* 0x004fe2000782c0ff */
[----:B----4-:R-:W-:-:S05]  /*23a10*/  VIADD R4, R3, 0x1 ;  /* 0x0000000103047836 */ /* 0x010fca0000000000 */
[----:B------:R-:W-:-:S04]  /*23a20*/  ISETP.NE.AND P0, PT, R4, 0x2, PT ;  /* 0x000000020400780c */ /* 0x000fc80003f05270 */
[----:B------:R-:W-:Y:S02]  /*23a30*/  SEL R5, RZ, 0x1, P0 ;  /* 0x00000001ff057807 */ /* 0x000fe40000000000 */
[----:B------:R-:W-:Y:S02]  /*23a40*/  SEL R4, R4, RZ, P0 ;  /* 0x000000ff04047207 */ /* 0x000fe40000000000 */
[----:B---3--:R-:W-:Y:S01]  /*23a50*/  LOP3.LUT R5, R2, R5, RZ, 0x3c, !PT ;  /* 0x0000000502057212 */ /* 0x008fe200078e3cff */
        /* <DEDUP_REMOVED lines=22> */
[----:B-----5:R-:W-:-:S04]  /*23bc0*/  LEA R8, P0, R2, UR4, 0x2 ;  /* 0x0000000402087c11 */ /* 0x020fc8000f8010ff */
[----:B------:R-:W-:-:S05]  /*23bd0*/  LEA.HI.X R9, R2, UR5, R3, 0x2, P0 ;  /* 0x0000000502097c11 */ /* 0x000fca00080f1403 */
[----:B------:R0:W5:Y:S04]  /*23be0*/  LDG.E R8, desc[UR60][R8.64] ;  /* 0x0000003c08087981 */ /* 0x000168000c1e1900 */
.L_x_3020:
[----:B------:R-:W2:Y:S01]  /*23bf0*/  LDL R2, [R1+0x4] ;  /* 0x0000040001027983 */ /* 0x000ea20000100800 */
[----:B------:R-:W-:Y:S01]  /*23c00*/  BSSY B2, `(.L_x_3021) ;  /* 0x0000005000027945 */ /* 0x000fe20003800000 */
[----:B--2---:R-:W-:Y:S01]  /*23c10*/  IMAD R3, R4, 0x8, R2 ;  /* 0x0000000804037824 */ /* 0x004fe200078e0202 */
[----:B------:R-:W-:-:S04]  /*23c20*/  SHF.L.U32 R2, R5, 0x1f, RZ ;  /* 0x0000001f05027819 */ /* 0x000fc800000006ff */
[----:B------:R-:W2:Y:S02]  /*23c30*/  SYNCS.PHASECHK.TRANS64.TRYWAIT P0, [R3+URZ+0x34840], R2 ;  /* 0x03484002030075a7 */ /* 0x000ea4000800017f */
[----:B--2---:R-:W-:Y:S05]  /*23c40*/  @!P0 BRA `(.L_x_3022) ;  /* 0x0000004400688947 */ /* 0x004fea0003800000 */
.L_x_3152:
[----:B------:R-:W-:Y:S05]  /*23c50*/  BSYNC B2 ;  /* 0x0000000000027941 */ /* 0x000fea0003800000 */
.L_x_3021:
[----:B------:R-:W3:Y:S01]  /*23c60*/  S2R R7, SR_TID.X ;  /* 0x0000000000077919 */ /* 0x000ee20000002100 */
[----:B------:R-:W-:Y:S01]  /*23c70*/  BSSY B2, `(.L_x_3023) ;  /* 0x000000b000027945 */ /* 0x000fe20003800000 */
        /* <DEDUP_REMOVED lines=10> */
.L_x_3024:
[----:B------:R-:W-:Y:S05]  /*23d20*/  BSYNC B2 ;  /* 0x0000000000027941 */ /* 0x000fea0003800000 */
.L_x_3023:
[----:B------:R-:W3:Y:S04]  /*23d30*/  LDL R7, [R1+0x4] ;  /* 0x0000040001077983 */ /* 0x000ee80000100800 */
        /* <DEDUP_REMOVED lines=11> */
[----:B0-----:R-:W-:-:S08]  /*23df0*/  VIADD R9, R7, 0x1c400 ;  /* 0x0001c40007097836 */ /* 0x001fd00000000000 */
.L_x_3025:
        /* <DEDUP_REMOVED lines=16> */
.L_x_3026:
        /* <DEDUP_REMOVED lines=15> */
.L_x_3027:
        /* <DEDUP_REMOVED lines=17> */
.L_x_3153:
[----:B------:R-:W-:Y:S05]  /*24100*/  BSYNC B2 ;  /* 0x0000000000027941 */ /* 0x000fea0003800000 */
.L_x_3028:
        /* <DEDUP_REMOVED lines=11> */
.L_x_3031:
[----:B------:R-:W-:Y:S05]  /*241c0*/  BSYNC B2 ;  /* 0x0000000000027941 */ /* 0x000fea0003800000 */
.L_x_3030:
[----:B------:R-:W2:Y:S04]  /*241d0*/  LDL R15, [R1+0x4] ;  /* 0x00000400010f7983 */ /* 0x000ea80000100800 */
        /* <DEDUP_REMOVED lines=13> */
.L_x_3032:
        /* <DEDUP_REMOVED lines=16> */
.L_x_3033:
        /* <DEDUP_REMOVED lines=13> */
.L_x_3019:
[----:B------:R-:W-:Y:S05]  /*24480*/  BSYNC B1 ;  /* 0x0000000000017941 */ /* 0x000fea0003800000 */
.L_x_3018:
[----:B------:R-:W2:Y:S01]  /*24490*/  LDL R2, [R1+0x20] ;  /* 0x0000200001027983 */ /* 0x000ea20000100800 */
[----:B------:R-:W-:Y:S01]  /*244a0*/  VIADD R3, R4, 0x1 ;  /* 0x0000000104037836 */ /* 0x000fe20000000000 */
[----:B------:R-:W-:Y:S04]  /*244b0*/  BSSY B1, `(.L_x_3034) ;  /* 0x00000a9000017945 */ /* 0x000fe80003800000 */
        /* <DEDUP_REMOVED lines=9> */
[----:B0-----:R-:W-:Y:S01]  /*24550*/  VIADD R6, R0, 0xffffffff ;  /* 0xffffffff00067836 */ /* 0x001fe20000000000 */
[----:B------:R-:W-:-:S04]  /*24560*/  ISETP.NE.U32.AND P0, PT, RZ, UR4, PT ;  /* 0x00000004ff007c0c */ /* 0x000fc8000bf05070 */
[----:B------:R-:W-:-:S13]  /*24570*/  ISETP.NE.AND.EX P0, PT, RZ, UR5, PT, P0 ;  /* 0x00000005ff007c0c */ /* 0x000fda000bf05300 */
[----:B------:R-:W-:Y:S05]  /*24580*/  @!P0 BRA `(.L_x_3036) ;  /* 0x00000000004c8947 */ /* 0x000fea0003800000 */
[----:B------:R-:W3:Y:S01]  /*24590*/  LDL R13, [R1+0x28] ;  /* 0x00002800010d7983 */ /* 0x000ee20000100800 */
[----:B-----5:R-:W0:Y:S01]  /*245a0*/  LDC R8, c[0x0][0x43c] ;  /* 0x00010f00ff087b82 */ /* 0x020e220000000800 */
[----:B------:R-:W-:Y:S02]  /*245b0*/  ULDC.64 UR6, c[0x0][0x428] ;  /* 0x00010a0000067ab9 */ /* 0x000fe40000000a00 */
[----:B------:R-:W4:Y:S01]  /*245c0*/  LDL R9, [R1+0x14] ;  /* 0x0000140001097983 */ /* 0x000f220000100800 */
        /* <DEDUP_REMOVED lines=8> */
[----:B---3--:R-:W-:-:S04]  /*24650*/  IMAD R7, R13, UR6, RZ ;  /* 0x000000060d077c24 */ /* 0x008fc8000f8e02ff */
[C---:B----4-:R-:W-:Y:S02]  /*24660*/  IMAD R7, R9.reuse, UR7, R7 ;  /* 0x0000000709077c24 */ /* 0x050fe4000f8e0207 */
[----:B------:R-:W-:-:S04]  /*24670*/  IMAD.WIDE.U32 R2, R9, UR6, R2 ;  /* 0x0000000609027c25 */ /* 0x000fc8000f8e0002 */
[----:B------:R-:W-:Y:S01]  /*24680*/  IMAD.IADD R3, R7, 0x1, R3 ;  /* 0x0000000107037824 */ /* 0x000fe200078e0203 */
[----:B------:R-:W-:-:S04]  /*24690*/  LEA R8, P0, R2, UR4, 0x2 ;  /* 0x0000000402087c11 */ /* 0x000fc8000f8010ff */
[----:B------:R-:W-:-:S05]  /*246a0*/  LEA.HI.X R9, R2, UR5, R3, 0x2, P0 ;  /* 0x0000000502097c11 */ /* 0x000fca00080f1403 */
[----:B------:R0:W5:Y:S04]  /*246b0*/  LDG.E R8, desc[UR60][R8.64] ;  /* 0x0000003c08087981 */ /* 0x000168000c1e1900 */
.L_x_3036:
[----:B------:R-:W3:Y:S01]  /*246c0*/  LDL R2, [R1+0x4] ;  /* 0x0000040001027983 */ /* 0x000ee20000100800 */
[----:B------:R-:W-:Y:S01]  /*246d0*/  SHF.L.U32 R3, R11, 0x1f, RZ ;  /* 0x0000001f0b037819 */ /* 0x000fe200000006ff */
[----:B------:R-:W-:Y:S01]  /*246e0*/  BSSY B2, `(.L_x_3037) ;  /* 0x0000004000027945 */ /* 0x000fe20003800000 */
[----:B---3--:R-:W-:-:S04]  /*246f0*/  IMAD R2, R12, 0x8, R2 ;  /* 0x000000080c027824 */ /* 0x008fc800078e0202 */
[----:B------:R-:W3:Y:S02]  /*24700*/  SYNCS.PHASECHK.TRANS64.TRYWAIT P0, [R2+URZ+0x34840], R3 ;  /* 0x03484003020075a7 */ /* 0x000ee4000800017f */
[----:B---3--:R-:W-:Y:S05]  /*24710*/  @!P0 BRA `(.L_x_3038) ;  /* 0x0000003800dc8947 */ /* 0x008fea0003800000 */
.L_x_3154:
[----:B------:R-:W-:Y:S05]  /*24720*/  BSYNC B2 ;  /* 0x0000000000027941 */ /* 0x000fea0003800000 */
.L_x_3037:
        /* <DEDUP_REMOVED lines=12> */
.L_x_3040:
[----:B------:R-:W-:Y:S05]  /*247f0*/  BSYNC B2 ;  /* 0x0000000000027941 */ /* 0x000fea0003800000 */
.L_x_3039:
[----:B------:R-:W4:Y:S04]  /*24800*/  LDL R7, [R1+0x8] ;  /* 0x0000080001077983 */ /* 0x000f280000100800 */
[----:B0-----:R-:W4:Y:S04]  /*24810*/  LDL R9, [R1+0x4] ;  /* 0x0000040001097983 */ /* 0x001f280000100800 */
[----:B---3--:R-:W3:Y:S01]  /*24820*/  LDL R2, [R1+0x1c] ;  /* 0x00001c0001027983 */ /* 0x008ee20000100800 */
[----:B--2---:R-:W-:-:S05]  /*24830*/  IMAD.MOV.U32 R11, RZ, RZ, RZ ;  /* 0x000000ffff0b7224 */ /* 0x004fca00078e00ff */
[----:B------:R-:W-:Y:S01]  /*24840*/  R2UR UR10, R11 ;  /* 0x000000000b0a72ca */ /* 0x000fe200000e0000 */
[----:B------:R-:W-:Y:S01]  /*24850*/  UIADD3 UR4, UP0, UR36, 0x370, URZ ;  /* 0x0000037024047890 */ /* 0x000fe2000ff1e03f */
[----:B------:R-:W-:Y:S01]  /*24860*/  PLOP3.LUT P0, PT, PT, PT, PT, 0x80, 0x0 ;  /* 0x000000000000781c */ /* 0x000fe20003f0f070 */
[----:B------:R-:W-:Y:S01]  /*24870*/  UMOV UR6, 0x0 ;  /* 0x0000000000067882 */ /* 0x000fe20000000000 */
[----:B------:R-:W-:Y:S01]  /*24880*/  UMOV UR7, 0x14f00000 ;  /* 0x14f0000000077882 */ /* 0x000fe20000000000 */
[----:B------:R-:W-:Y:S01]  /*24890*/  UIADD3.X UR5, URZ, UR37, URZ, UP0, !UPT ;  /* 0x000000253f057290 */ /* 0x000fe200087fe43f */
[C---:B----4-:R-:W-:Y:S02]  /*248a0*/  IMAD R3, R7.reuse, 0x8, R10 ;  /* 0x0000000807037824 */ /* 0x050fe400078e020a */
[----:B------:R-:W-:Y:S02]  /*248b0*/  IMAD R7, R7, 0xc000, R9 ;  /* 0x0000c00007077824 */ /* 0x000fe400078e0209 */
[----:B------:R-:W-:-:S02]  /*248c0*/  VIADD R3, R3, 0x30 ;  /* 0x0000003003037836 */ /* 0x000fc40000000000 */
[----:B---3--:R-:W-:Y:S02]  /*248d0*/  IMAD R2, R6, 0x80, R2 ;  /* 0x0000008006027824 */ /* 0x008fe400078e0202 */
[----:B------:R-:W-:-:S07]  /*248e0*/  VIADD R9, R7, 0x1c400 ;  /* 0x0001c40007097836 */ /* 0x000fce0000000000 */
.L_x_3041:
        /* <DEDUP_REMOVED lines=16> */
.L_x_3042:
        /* <DEDUP_REMOVED lines=15> */
.L_x_3043:
        /* <DEDUP_REMOVED lines=15> */
.L_x_3155:
[----:B------:R-:W-:Y:S05]  /*24bd0*/  BSYNC B2 ;  /* 0x0000000000027941 */ /* 0x000fea0003800000 */
.L_x_3044:
        /* <DEDUP_REMOVED lines=11> */
.L_x_3047:
[----:B------:R-:W-:Y:S05]  /*24c90*/  BSYNC B2 ;  /* 0x0000000000027941 */ /* 0x000fea0003800000 */
.L_x_3046:
        /* <DEDUP_REMOVED lines=13> */
.L_x_3048:
        /* <DEDUP_REMOVED lines=16> */
.L_x_3049:
        /* <DEDUP_REMOVED lines=13> */
.L_x_3035:
[----:B------:R-:W-:Y:S05]  /*24f40*/  BSYNC B1 ;  /* 0x0000000000017941 */ /* 0x000fea0003800000 */
.L_x_3034:
[C---:B------:R-:W-:Y:S01]  /*24f50*/  ISETP.GT.AND P0, PT, R0.reuse, 0x1, PT ;  /* 0x000000010000780c */ /* 0x040fe20003f04270 */
[----:B------:R-:W-:-:S12]  /*24f60*/  VIADD R0, R0, 0xfffffffe ;  /* 0xfffffffe00007836 */ /* 0x000fd80000000000 */
[----:B------:R-:W-:Y:S05]  /*24f70*/  @P0 BRA `(.L_x_3050) ;  /* 0xffffffe8008c0947 */ /* 0x000fea000383ffff */
.L_x_2999:
[----:B------:R-:W-:Y:S05]  /*24f80*/  BSYNC B0 ;  /* 0x0000000000007941 */ /* 0x000fea0003800000 */
.L_x_2998:
[----:B------:R-:W4:Y:S01]  /*24f90*/  S2R R3, SR_TID.X ;  /* 0x0000000000037919 */ /* 0x000f220000002100 */
[----:B------:R-:W-:Y:S01]  /*24fa0*/  BSSY B0, `(.L_x_3051) ;  /* 0x0000010000007945 */ /* 0x000fe20003800000 */
[----:B----4-:R-:W-:-:S04]  /*24fb0*/  LOP3.LUT R3, R3, 0x7f, RZ, 0xc0, !PT ;  /* 0x0000007f03037812 */ /* 0x010fc800078ec0ff */
[----:B------:R-:W-:-:S13]  /*24fc0*/  ISETP.NE.AND P0, PT, R3, RZ, PT ;  /* 0x000000ff0300720c */ /* 0x000fda0003f05270 */
[----:B------:R-:W-:Y:S05]  /*24fd0*/  @P0 BRA `(.L_x_3052) ;  /* 0x0000000000300947 */ /* 0x000fea0003800000 */
[----:B------:R-:W4:Y:S01]  /*24fe0*/  S2R R2, SR_LANEID ;  /* 0x0000000000027919 */ /* 0x000f220000000000 */
[----:B------:R-:W-:Y:S01]  /*24ff0*/  VOTEU.ANY UR4, UPT, PT ;  /* 0x0000000000047886 */ /* 0x000fe200038e0100 */
[----:B0-2---:R-:W0:Y:S01]  /*25000*/  LDC.64 R4, c[0x0][0xc60] ;  /* 0x00031800ff047b82 */ /* 0x005e220000000a00 */
[----:B------:R-:W4:Y:S02]  /*25010*/  FLO.U32 R0, UR4 ;  /* 0x0000000400007d00 */ /* 0x000f2400080e0000 */
[----:B----4-:R-:W-:-:S06]  /*25020*/  ISETP.EQ.U32.AND P0, PT, R0, R2, PT ;  /* 0x000000020000720c */ /* 0x010fcc0003f02070 */
[----:B------:R-:W0:Y:S07]  /*25030*/  POPC R2, UR4 ;  /* 0x0000000400027d09 */ /* 0x000e2e0008000000 */
[----:B0-----:R-:W2:Y:S04]  /*25040*/  @P0 ATOMG.E.ADD.STRONG.GPU PT, R2, desc[UR60][R4.64], R2 ;  /* 0x00000002040209a8 */ /* 0x001ea800081ee1fc */
[----:B--2---:R0:W2:Y:S02]  /*25050*/  SHFL.IDX PT, R2, R2, R0, 0x1f ;  /* 0x00001f0002027589 */ /* 0x0040a400000e0000 */
[----:B0-----:R-:W0:Y:S02]  /*25060*/  S2R R0, SR_LTMASK ;  /* 0x0000000000007919 */ /* 0x001e240000003900 */
[----:B0-----:R-:W-:-:S06]  /*25070*/  LOP3.LUT R0, R0, UR4, RZ, 0xc0, !PT ;  /* 0x0000000400007c12 */ /* 0x001fcc000f8ec0ff */
[----:B------:R-:W2:Y:S02]  /*25080*/  POPC R0, R0 ;  /* 0x0000000000007309 */ /* 0x000ea40000000000 */
[----:B--2---:R-:W-:-:S07]  /*25090*/  IADD3 R16, R2, UR38, R0 ;  /* 0x0000002602107c10 */ /* 0x004fce000fffe000 */
.L_x_3052:
[----:B------:R-:W-:Y:S05]  /*250a0*/  BSYNC B0 ;  /* 0x0000000000007941 */ /* 0x000fea0003800000 */
.L_x_3051:
[----:B------:R-:W4:Y:S01]  /*250b0*/  LDL R0, [R1+0x20] ;  /* 0x0000200001007983 */ /* 0x000f220000100800 */
[----:B------:R-:W-:Y:S01]  /*250c0*/  BSSY B0, `(.L_x_3053) ;  /* 0x0000040000007945 */ /* 0x000fe20003800000 */
[----:B----4-:R-:W-:-:S13]  /*250d0*/  LOP3.LUT P0, RZ, R0, 0x1, RZ, 0xc0, !PT ;  /* 0x0000000100ff7812 */ /* 0x010fda000780c0ff */
[----:B------:R-:W-:Y:S05]  /*250e0*/  @!P0 BRA `(.L_x_3054) ;  /* 0x0000000000f48947 */ /* 0x000fea0003800000 */
[----:B0-2---:R-:W2:Y:S04]  /*250f0*/  LDL R4, [R1+0x4] ;  /* 0x0000040001047983 */ /* 0x005ea80000100800 */
[----:B------:R-:W2:Y:S04]  /*25100*/  LDL R0, [R1+0x8] ;  /* 0x0000080001007983 */ /* 0x000ea80000100800 */
[----:B------:R-:W4:Y:S01]  /*25110*/  LDL R2, [R1+0x18] ;  /* 0x0000180001027983 */ /* 0x000f220000100800 */
[----:B------:R-:W-:Y:S01]  /*25120*/  BSSY B1, `(.L_x_3055) ;  /* 0x0000006000017945 */ /* 0x000fe20003800000 */
[----:B------:R-:W-:Y:S01]  /*25130*/  ISETP.NE.AND P1, PT, R3, RZ, PT ;  /* 0x000000ff0300720c */ /* 0x000fe20003f25270 */
[----:B--2---:R-:W-:Y:S01]  /*25140*/  IMAD R0, R0, 0x8, R4 ;  /* 0x0000000800007824 */ /* 0x004fe200078e0204 */
[----:B----4-:R-:W-:-:S04]  /*25150*/  SHF.L.U32 R2, R2, 0x1f, RZ ;  /* 0x0000001f02027819 */ /* 0x010fc800000006ff */
[----:B------:R-:W0:Y:S02]  /*25160*/  SYNCS.PHASECHK.TRANS64.TRYWAIT P0, [R0+URZ+0x34860], R2 ;  /* 0x03486002000075a7 */ /* 0x000e24000800017f */
[----:B0-----:R-:W-:Y:S05]  /*25170*/  @!P0 BRA `(.L_x_3056) ;  /* 0x00000030006c8947 */ /* 0x001fea0003800000 */
.L_x_3156:
[----:B------:R-:W-:Y:S05]  /*25180*/  BSYNC B1 ;  /* 0x0000000000017941 */ /* 0x000fea0003800000 */
.L_x_3055:
[----:B------:R-:W-:Y:S04]  /*25190*/  BSSY B1, `(.L_x_3057) ;  /* 0x0000009000017945 */ /* 0x000fe80003800000 */
[----:B------:R-:W-:Y:S05]  /*251a0*/  @P1 BRA `(.L_x_3058) ;  /* 0x00000000001c1947 */ /* 0x000fea0003800000 */
[----:B------:R-:W2:Y:S01]  /*251b0*/  S2R R3, SR_TID.X ;  /* 0x0000000000037919 */ /* 0x000ea20000002100 */
[----:B0-----:R-:W-:-:S04]  /*251c0*/  IMAD.MOV.U32 R2, RZ, RZ, 0x8000 ;  /* 0x00008000ff027424 */ /* 0x001fc800078e00ff */
[----:B------:R4:W-:Y:S01]  /*251d0*/  SYNCS.ARRIVE.TRANS64 RZ, [R0+URZ+0x34850], R2 ;  /* 0x0348500200ff79a7 */ /* 0x0009e2000800003f */
[----:B--2---:R-:W-:-:S04]  /*251e0*/  LOP3.LUT R3, R3, 0x1f, RZ, 0xc0, !PT ;  /* 0x0000001f03037812 */ /* 0x004fc800078ec0ff */
[----:B------:R-:W-:-:S13]  /*251f0*/  ISETP.NE.AND P0, PT, R3, RZ, PT ;  /* 0x000000ff0300720c */ /* 0x000fda0003f05270 */
[----:B----4-:R-:W-:Y:S05]  /*25200*/  @!P0 BRA `(.L_x_3058) ;  /* 0x0000000000048947 */ /* 0x010fea0003800000 */
[----:B------:R-:W-:Y:S01]  /*25210*/  BPT.TRAP 0x1 ;  /* 0x000000040000795c */ /* 0x000fe20000300000 */
.L_x_3058:
[----:B------:R-:W-:Y:S05]  /*25220*/  BSYNC B1 ;  /* 0x0000000000017941 */ /* 0x000fea0003800000 */
.L_x_3057:
[----:B------:R-:W2:Y:S04]  /*25230*/  LDL.LU R5, [R1+0x1c] ;  /* 0x00001c0001057983 */ /* 0x000ea80000300800 */
[----:B------:R-:W2:Y:S04]  /*25240*/  LDL.LU R3, [R1+0x10] ;  /* 0x0000100001037983 */ /* 0x000ea80000300800 */
[----:B------:R-:W4:Y:S04]  /*25250*/  LDL R4, [R1+0x4] ;  /* 0x0000040001047983 */ /* 0x000f280000100800 */
[----:B0-----:R-:W4:Y:S01]  /*25260*/  LDL R2, [R1+0x8] ;  /* 0x0000080001027983 */ /* 0x001f220000100800 */
        /* <DEDUP_REMOVED lines=8> */
[----:B----4-:R-:W-:-:S04]  /*252f0*/  IMAD R2, R2, 0x8000, R4 ;  /* 0x0000800002027824 */ /* 0x010fc800078e0204 */
[----:B------:R-:W-:-:S07]  /*25300*/  VIADD R4, R2, 0x400 ;  /* 0x0000040002047836 */ /* 0x000fce0000000000 */
.L_x_3059:
        /* <DEDUP_REMOVED lines=16> */
.L_x_3060:
        /* <DEDUP_REMOVED lines=10> */
[----:B----4-:R-:W-:Y:S05]  /*254b0*/  @P0 BRA.U.ANY `(.L_x_3060) ;  /* 0xfffffffd00d40947 */ /* 0x010fea000393ffff */
.L_x_3054:
[----:B------:R-:W-:Y:S05]  /*254c0*/  BSYNC B0 ;  /* 0x0000000000007941 */ /* 0x000fea0003800000 */
.L_x_3053:
[----:B------:R-:W4:Y:S04]  /*254d0*/  LDL.LU R5, [R1+0x8] ;  /* 0x0000080001057983 */ /* 0x000f280000300800 */
[----:B0-2---:R-:W2:Y:S01]  /*254e0*/  LDL.LU R4, [R1+0x18] ;  /* 0x0000180001047983 */ /* 0x005ea20000300800 */
[----:B----4-:R-:W-:-:S05]  /*254f0*/  VIADD R0, R5, 0x1 ;  /* 0x0000000105007836 */ /* 0x010fca0000000000 */
[----:B------:R-:W-:-:S04]  /*25500*/  ISETP.NE.AND P0, PT, R0, 0x2, PT ;  /* 0x000000020000780c */ /* 0x000fc80003f05270 */
[----:B------:R-:W-:Y:S02]  /*25510*/  SEL R2, RZ, 0x1, P0 ;  /* 0x00000001ff027807 */ /* 0x000fe40000000000 */
[----:B------:R-:W-:Y:S02]  /*25520*/  SEL R0, R0, RZ, P0 ;  /* 0x000000ff00007207 */ /* 0x000fe40000000000 */
[----:B--2---:R-:W-:-:S03]  /*25530*/  LOP3.LUT R4, R4, R2, RZ, 0x3c, !PT ;  /* 0x0000000204047212 */ /* 0x004fc600078e3cff */
[----:B------:R2:W-:Y:S04]  /*25540*/  STL [R1+0x8], R0 ;  /* 0x0000080001007387 */ /* 0x0005e80000100800 */
[----:B------:R2:W-:Y:S02]  /*25550*/  STL [R1+0x18], R4 ;  /* 0x0000180401007387 */ /* 0x0005e40000100800 */
.L_x_2978:
[----:B------:R-:W-:Y:S05]  /*25560*/  BSYNC B7 ;  /* 0x0000000000077941 */ /* 0x000fea0003800000 */
.L_x_2976:
[----:B--2---:R-:W2:Y:S02]  /*25570*/  LDL R0, [R1+0x20] ;  /* 0x0000200001007983 */ /* 0x004ea40000100800 */
[----:B--2---:R-:W-:-:S13]  /*25580*/  LOP3.LUT P0, RZ, R0, 0x2, RZ, 0xc0, !PT ;  /* 0x0000000200ff7812 */ /* 0x004fda000780c0ff */
[----:B------:R-:W-:Y:S05]  /*25590*/  @!P0 BRA `(.L_x_3061) ;  /* 0x0000000000288947 */ /* 0x000fea0003800000 */
[----:B------:R-:W-:Y:S05]  /*255a0*/  WARPSYNC.ALL ;  /* 0x0000000000007948 */ /* 0x000fea0003800000 */
[----:B------:R-:W2:Y:S08]  /*255b0*/  S2UR UR5, SR_CgaCtaId ;  /* 0x00000000000579c3 */ /* 0x000eb00000008800 */
[----:B------:R-:W-:Y:S06]  /*255c0*/  BAR.SYNC.DEFER_BLOCKING 0x5, 0x180 ;  /* 0x0146000000007b1d */ /* 0x000fec0000010000 */
[----:B------:R-:W-:-:S02]  /*255d0*/  UMOV UR4, 0x400 ;  /* 0x0000040000047882 */ /* 0x000fc40000000000 */
[----:B--2---:R-:W-:-:S06]  /*255e0*/  ULEA UR4, UR5, UR4, 0x18 ;  /* 0x0000000405047291 */ /* 0x004fcc000f8ec03f */
[----:B------:R-:W-:-:S05]  /*255f0*/  IMAD.U32 R0, RZ, RZ, UR4 ;  /* 0x00000004ff007e24 */ /* 0x000fca000f8e00ff */
[----:B------:R4:W2:Y:S04]  /*25600*/  LDS.128 R16, [R0+0x348d0] ;  /* 0x0348d00000107984 */ /* 0x0008a80000000c00 */
[----:B------:R4:W-:Y:S01]  /*25610*/  STL [R1+0x4], R0 ;  /* 0x0000040001007387 */ /* 0x0009e20000100800 */
[----:B------:R-:W-:Y:S06]  /*25620*/  BAR.ARV 0x4, 0x180 ;  /* 0x0106000000007b1d */ /* 0x000fec0000002000 */
[----:B------:R-:W-:Y:S05]  /*25630*/  BRA `(.L_x_3062) ;  /* 0x0000000800d87947 */ /* 0x000fea0003800000 */
.L_x_3061:
[----:B---3--:R-:W2:Y:S01]  /*25640*/  S2R R6, SR_TID.X ;  /* 0x0000000000067919 */ /* 0x008ea20000002100 */
[----:B------:R-:W-:Y:S01]  /*25650*/  UMOV UR4, 0xffffffff ;  /* 0xffffffff00047882 */ /* 0x000fe20000000000 */
[----:B--2---:R-:W-:-:S04]  /*25660*/  LOP3.LUT R6, R6, 0x1f, RZ, 0xc0, !PT ;  /* 0x0000001f06067812 */ /* 0x004fc800078ec0ff */
[----:B------:R-:W-:Y:S01]  /*25670*/  ISETP.NE.AND P0, PT, R6, 0x1f, PT ;  /* 0x0000001f0600780c */ /* 0x000fe20003f05270 */
[----:B------:R-:W-:-:S12]  /*25680*/  BRA.DIV UR4, `(.L_x_3063) ;  /* 0x0000002e043c7947 */ /* 0x000fd8000b800000 */
[----:B------:R-:W-:Y:S01]  /*25690*/  IMAD.IADD R0, R19, 0x1, R6 ;  /* 0x0000000113007824 */ /* 0x000fe200078e0206 */
[----:B------:R-:W-:-:S04]  /*256a0*/  ULDC UR4, c[0x0][0xc3c] ;  /* 0x00030f0000047ab9 */ /* 0x000fc80000000800 */
[----:B------:R-:W-:-:S13]  /*256b0*/  ISETP.GE.OR P1, PT, R0, UR4, !P0 ;  /* 0x0000000400007c0c */ /* 0x000fda000c726670 */
[----:B------:R-:W2:Y:S02]  /*256c0*/  @!P1 LDC.64 R2, c[0x0][0xc80] ;  /* 0x00032000ff029b82 */ /* 0x000ea40000000a00 */
[----:B--2---:R-:W-:-:S06]  /*256d0*/  @!P1 IMAD.WIDE R2, R0, 0x4, R2 ;  /* 0x0000000400029825 */ /* 0x004fcc00078e0202 */
[----:B------:R2:W3:Y:S01]  /*256e0*/  @!P1 LDG.E R2, desc[UR60][R2.64] ;  /* 0x0000003c02029981 */ /* 0x0004e2000c1e1900 */
[C---:B------:R-:W-:Y:S02]  /*256f0*/  ISETP.GE.U32.AND P2, PT, R6.reuse, 0x2, PT ;  /* 0x000000020600780c */ /* 0x040fe40003f46070 */
[C---:B------:R-:W-:Y:S01]  /*25700*/  ISETP.GE.U32.AND P3, PT, R6.reuse, 0x4, PT ;  /* 0x000000040600780c */ /* 0x040fe20003f66070 */
[----:B------:R-:W-:Y:S01]  /*25710*/  SHFL.IDX PT, R5, R16, 0x1, 0x1f ;  /* 0x00201f0010057f89 */ /* 0x000fe200000e0000 */
[C---:B------:R-:W-:Y:S02]  /*25720*/  ISETP.GE.U32.AND P4, PT, R6.reuse, 0x8, PT ;  /* 0x000000080600780c */ /* 0x040fe40003f86070 */
[C---:B------:R-:W-:Y:S01]  /*25730*/  ISETP.GE.U32.AND P5, PT, R6.reuse, 0x10, PT ;  /* 0x000000100600780c */ /* 0x040fe20003fa6070 */
[----:B--2---:R-:W-:Y:S02]  /*25740*/  IMAD.MOV.U32 R3, RZ, RZ, RZ ;  /* 0x000000ffff037224 */ /* 0x004fe400078e00ff */
[----:B---3--:R-:W-:Y:S01]  /*25750*/  @!P1 IMAD.MOV.U32 R3, RZ, RZ, R2 ;  /* 0x000000ffff039224 */ /* 0x008fe200078e0002 */
[----:B------:R-:W-:-:S04]  /*25760*/  ISETP.NE.AND P1, PT, R6, RZ, PT ;  /* 0x000000ff0600720c */ /* 0x000fc80003f25270 */
[----:B------:R-:W2:Y:S02]  /*25770*/  SHFL.UP PT, R2, R3, 0x1, RZ ;  /* 0x0420000003027989 */ /* 0x000ea400000e00ff */
[----:B--2---:R-:W-:-:S05]  /*25780*/  SEL R0, R2, RZ, P1 ;  /* 0x000000ff02007207 */ /* 0x004fca0000800000 */
[----:B------:R-:W-:Y:S02]  /*25790*/  IMAD.IADD R2, R3, 0x1, R0 ;  /* 0x0000000103027824 */ /* 0x000fe400078e0200 */
[----:B------:R-:W-:Y:S04]  /*257a0*/  SHFL.IDX PT, R0, R16, RZ, 0x1f ;  /* 0x00001fff10007589 */ /* 0x000fe800000e0000 */
[----:B------:R-:W2:Y:S02]  /*257b0*/  SHFL.UP PT, R4, R2, 0x2, RZ ;  /* 0x0440000002047989 */ /* 0x000ea400000e00ff */
[----:B--2---:R-:W-:-:S05]  /*257c0*/  SEL R4, R4, RZ, P2 ;  /* 0x000000ff04047207 */ /* 0x004fca0001000000 */
[----:B------:R-:W-:-:S05]  /*257d0*/  IMAD.IADD R2, R2, 0x1, R4 ;  /* 0x0000000102027824 */ /* 0x000fca00078e0204 */
        /* <DEDUP_REMOVED lines=9> */
[----:B------:R2:W3:Y:S02]  /*25870*/  SHFL.IDX PT, R16, R2, 0x1f, 0x1f ;  /* 0x03e01f0002107f89 */ /* 0x0004e400000e0000 */
.L_x_3166:
[----:B------:R-:W-:Y:S02]  /*25880*/  ULDC UR4, c[0x0][0xc38] ;  /* 0x00030e0000047ab9 */ /* 0x000fe40000000800 */
[----:B------:R-:W-:-:S04]  /*25890*/  IMAD.U32 R4, RZ, RZ, UR4 ;  /* 0x00000004ff047e24 */ /* 0x000fc8000f8e00ff */
[----:B---3--:R-:W-:-:S04]  /*258a0*/  IMAD R16, R16, R4, RZ ;  /* 0x0000000410107224 */ /* 0x008fc800078e02ff */
[----:B------:R-:W-:-:S05]  /*258b0*/  IMAD.IADD R5, R5, 0x1, R16 ;  /* 0x0000000105057824 */ /* 0x000fca00078e0210 */
[----:B------:R-:W-:-:S13]  /*258c0*/  ISETP.GT.AND P6, PT, R5, R0, PT ;  /* 0x000000000500720c */ /* 0x000fda0003fc4270 */
[----:B------:R-:W-:Y:S05]  /*258d0*/  @P6 BRA `(.L_x_3064) ;  /* 0x00000000009c6947 */ /* 0x000fea0003800000 */
.L_x_3069:
[----:B--2---:R-:W2:Y:S01]  /*258e0*/  LDC R2, c[0x0][0xc3c] ;  /* 0x00030f00ff027b82 */ /* 0x004ea20000000800 */
[----:B------:R-:W-:-:S05]  /*258f0*/  VIADD R19, R19, 0x1f ;  /* 0x0000001f13137836 */ /* 0x000fca0000000000 */
[----:B--2---:R-:W-:-:S13]  /*25900*/  ISETP.GE.AND P6, PT, R19, R2, PT ;  /* 0x000000021300720c */ /* 0x004fda0003fc6270 */
[----:B------:R-:W-:Y:S05]  /*25910*/  @P6 BRA `(.L_x_3065) ;  /* 0x0000000400d46947 */ /* 0x000fea0003800000 */
[----:B------:R-:W2:Y:S01]  /*25920*/  S2R R3, SR_TID.X ;  /* 0x0000000000037919 */ /* 0x000ea20000002100 */
[----:B------:R-:W-:Y:S01]  /*25930*/  BSSY B0, `(.L_x_3066) ;  /* 0x0000009000007945 */ /* 0x000fe20003800000 */
[----:B--2---:R-:W-:-:S05]  /*25940*/  LOP3.LUT R3, R3, 0x1f, RZ, 0xc0, !PT ;  /* 0x0000001f03037812 */ /* 0x004fca00078ec0ff */
[----:B------:R-:W-:Y:S02]  /*25950*/  IMAD.IADD R4, R19, 0x1, R3 ;  /* 0x0000000113047824 */ /* 0x000fe400078e0203 */
[----:B------:R-:W-:-:S03]  /*25960*/  IMAD.MOV.U32 R3, RZ, RZ, RZ ;  /* 0x000000ffff037224 */ /* 0x000fc600078e00ff */
[----:B------:R-:W-:-:S13]  /*25970*/  ISETP.GE.OR P6, PT, R4, R2, !P0 ;  /* 0x000000020400720c */ /* 0x000fda00047c6670 */
[----:B------:R-:W-:Y:S05]  /*25980*/  @P6 BRA `(.L_x_3067) ;  /* 0x00000000000c6947 */ /* 0x000fea0003800000 */
[----:B------:R-:W2:Y:S02]  /*25990*/  LDC.64 R2, c[0x0][0xc80] ;  /* 0x00032000ff027b82 */ /* 0x000ea40000000a00 */
[----:B--2---:R-:W-:-:S06]  /*259a0*/  IMAD.WIDE R2, R4, 0x4, R2 ;  /* 0x0000000404027825 */ /* 0x004fcc00078e0202 */
[----:B------:R2:W5:Y:S02]  /*259b0*/  LDG.E R3, desc[UR60][R2.64] ;  /* 0x0000003c02037981 */ /* 0x000564000c1e1900 */
.L_x_3067:
[----:B------:R-:W-:Y:S05]  /*259c0*/  BSYNC B0 ;  /* 0x0000000000007941 */ /* 0x000fea0003800000 */
.L_x_3066:
[----:B------:R-:W-:-:S03]  /*259d0*/  UMOV UR4, 0xffffffff ;  /* 0xffffffff00047882 */ /* 0x000fc60000000000 */
[----:B------:R-:W-:Y:S05]  /*259e0*/  BRA.DIV UR4, `(.L_x_3068) ;  /* 0x0000002e04a07947 */ /* 0x000fea000b800000 */
[----:B--2--5:R-:W2:Y:S02]  /*259f0*/  SHFL.UP PT, R2, R3, 0x1, RZ ;  /* 0x0420000003027989 */ /* 0x024ea400000e00ff */
        /* <DEDUP_REMOVED lines=15> */
.L_x_3174:
[----:B------:R-:W-:Y:S02]  /*25af0*/  ULDC UR4, c[0x0][0xc38] ;  /* 0x00030e0000047ab9 */ /* 0x000fe40000000800 */
[----:B------:R-:W-:-:S04]  /*25b00*/  IMAD.U32 R4, RZ, RZ, UR4 ;  /* 0x00000004ff047e24 */ /* 0x000fc8000f8e00ff */
[----:B---3--:R-:W-:-:S04]  /*25b10*/  IMAD R16, R16, R4, RZ ;  /* 0x0000000410107224 */ /* 0x008fc800078e02ff */
[----:B------:R-:W-:-:S05]  /*25b20*/  IMAD.IADD R5, R16, 0x1, R5 ;  /* 0x0000000110057824 */ /* 0x000fca00078e0205 */
[----:B------:R-:W-:-:S13]  /*25b30*/  ISETP.GT.AND P6, PT, R5, R0, PT ;  /* 0x000000000500720c */ /* 0x000fda0003fc4270 */
[----:B------:R-:W-:Y:S05]  /*25b40*/  @!P6 BRA `(.L_x_3069) ;  /* 0xfffffffc0064e947 */ /* 0x000fea000383ffff */
.L_x_3064:
[----:B------:R-:W-:Y:S01]  /*25b50*/  IMAD.IADD R16, R5, 0x1, -R16 ;  /* 0x0000000105107824 */ /* 0x000fe200078e0a10 */
[----:B------:R-:W-:-:S03]  /*25b60*/  UMOV UR4, 0xffffffff ;  /* 0xffffffff00047882 */ /* 0x000fc60000000000 */
[----:B------:R-:W-:-:S05]  /*25b70*/  IMAD R5, R2, R4, R16 ;  /* 0x0000000402057224 */ /* 0x000fca00078e0210 */
[----:B------:R-:W-:Y:S01]  /*25b80*/  ISETP.GT.AND P6, PT, R5, R0, PT ;  /* 0x000000000500720c */ /* 0x000fe20003fc4270 */
[----:B------:R-:W-:-:S12]  /*25b90*/  BRA.DIV UR4, `(.L_x_3070) ;  /* 0x00000032040c7947 */ /* 0x000fd8000b800000 */
[----:B------:R-:W-:-:S04]  /*25ba0*/  VOTE.ANY R5, PT, !P6 ;  /* 0x0000000000057806 */ /* 0x000fc800070e0100 */
[----:B------:R-:W3:Y:S02]  /*25bb0*/  POPC R6, R5 ;  /* 0x0000000500067309 */ /* 0x000ee40000000000 */
[----:B---3--:R3:W4:Y:S02]  /*25bc0*/  SHFL.IDX PT, R17, R3, R6, 0x1f ;  /* 0x00001f0603117589 */ /* 0x00872400000e0000 */
.L_x_3178:
[----:B------:R-:W-:Y:S01]  /*25bd0*/  ISETP.NE.AND P0, PT, R5, RZ, PT ;  /* 0x000000ff0500720c */ /* 0x000fe20003f05270 */
[----:B------:R-:W-:-:S12]  /*25be0*/  IMAD.MOV.U32 R5, RZ, RZ, RZ ;  /* 0x000000ffff057224 */ /* 0x000fd800078e00ff */
[----:B------:R-:W-:Y:S05]  /*25bf0*/  @!P0 BRA `(.L_x_3071) ;  /* 0x0000000000148947 */ /* 0x000fea0003800000 */
[----:B------:R-:W-:Y:S01]  /*25c00*/  UMOV UR4, 0xffffffff ;  /* 0xffffffff00047882 */ /* 0x000fe20000000000 */
[----:B------:R-:W-:Y:S02]  /*25c10*/  VIADD R12, R6, 0xffffffff ;  /* 0xffffffff060c7836 */ /* 0x000fe40000000000 */
[----:B------:R-:W-:Y:S05]  /*25c20*/  BRA.DIV UR4, `(.L_x_3072) ;  /* 0x0000003204307947 */ /* 0x000fea000b800000 */
[----:B--2---:R2:W0:Y:S02]  /*25c30*/  SHFL.IDX PT, R2, R2, R12, 0x1f ;  /* 0x00001f0c02027589 */ /* 0x00442400000e0000 */
.L_x_3181:
[----:B0-----:R-:W-:-:S07]  /*25c40*/  IMAD.MOV.U32 R5, RZ, RZ, R2 ;  /* 0x000000ffff057224 */ /* 0x001fce00078e0002 */
.L_x_3071:
[----:B--23--:R-:W2:Y:S01]  /*25c50*/  LDC.64 R2, c[0x0][0xc90] ;  /* 0x00032400ff027b82 */ /* 0x00cea20000000a00 */
[----:B------:R-:W-:-:S04]  /*25c60*/  IMAD.IADD R19, R6, 0x1, R19 ;  /* 0x0000000106137824 */ /* 0x000fc800078e0213 */
[----:B--2---:R-:W-:-:S05]  /*25c70*/  IMAD.WIDE R2, R19, 0x4, R2 ;  /* 0x0000000413027825 */ /* 0x004fca00078e0202 */
[----:B------:R-:W4:Y:S01]  /*25c80*/  LDG.E R7, desc[UR60][R2.64] ;  /* 0x0000003c02077981 */ /* 0x000f22000c1e1900 */
[----:B------:R-:W-:-:S04]  /*25c90*/  IMAD R16, R5, R4, R16 ;  /* 0x0000000405107224 */ /* 0x000fc800078e0210 */
[----:B------:R-:W-:Y:S02]  /*25ca0*/  IMAD.IADD R0, R0, 0x1, -R16 ;  /* 0x0000000100007824 */ /* 0x000fe400078e0a10 */
[----:B----4-:R-:W-:-:S05]  /*25cb0*/  IMAD R6, R17, R7, RZ ;  /* 0x0000000711067224 */ /* 0x010fca00078e02ff */
[----:B-----5:R-:W-:-:S04]  /*25cc0*/  IABS R8, R6 ;  /* 0x0000000600087213 */ /* 0x020fc80000000000 */
[----:B------:R-:W2:Y:S08]  /*25cd0*/  I2F.RP R2, R8 ;  /* 0x0000000800027306 */ /* 0x000eb00000209400 */
[----:B--2---:R-:W2:Y:S02]  /*25ce0*/  MUFU.RCP R2, R2 ;  /* 0x0000000200027308 */ /* 0x004ea40000001000 */
[----:B--2---:R-:W-:-:S06]  /*25cf0*/  VIADD R2, R2, 0xffffffe ;  /* 0x0ffffffe02027836 */ /* 0x004fcc0000000000 */
[----:B------:R-:W2:Y:S02]  /*25d00*/  F2I.FTZ.U32.TRUNC.NTZ R3, R2 ;  /* 0x0000000200037305 */ /* 0x000ea4000021f000 */
[----:B--2---:R-:W-:-:S04]  /*25d10*/  IMAD.MOV R2, RZ, RZ, -R3 ;  /* 0x000000ffff027224 */ /* 0x004fc800078e0a03 */
        /* <DEDUP_REMOVED lines=53> */
.L_x_3065:
[----:B------:R-:W-:Y:S01]  /*26070*/  UMOV UR4, URZ ;  /* 0x0000003f00047c82 */ /* 0x000fe20008000000 */
[----:B------:R-:W-:Y:S01]  /*26080*/  UMOV UR5, URZ ;  /* 0x0000003f00057c82 */ /* 0x000fe20008000000 */
[----:B------:R-:W-:Y:S01]  /*26090*/  ULDC UR6, c[0x0][0xc3c] ;  /* 0x00030f0000067ab9 */ /* 0x000fe20000000800 */
[----:B------:R-:W-:Y:S02]  /*260a0*/  IMAD.MOV.U32 R16, RZ, RZ, R0 ;  /* 0x000000ffff107224 */ /* 0x000fe400078e0000 */
[----:B------:R-:W-:Y:S02]  /*260b0*/  IMAD.U32 R17, RZ, RZ, UR4 ;  /* 0x00000004ff117e24 */ /* 0x000fe4000f8e00ff */
[----:B------:R-:W-:Y:S02]  /*260c0*/  IMAD.U32 R18, RZ, RZ, UR5 ;  /* 0x00000005ff127e24 */ /* 0x000fe4000f8e00ff */
[----:B------:R-:W-:-:S07]  /*260d0*/  IMAD.U32 R19, RZ, RZ, UR6 ;  /* 0x00000006ff137e24 */ /* 0x000fce000f8e00ff */
.L_x_3073:
        /* <DEDUP_REMOVED lines=12> */
.L_x_3062:
[----:B------:R-:W-:Y:S02]  /*261a0*/  ULDC UR4, c[0x0][0xc3c] ;  /* 0x00030f0000047ab9 */ /* 0x000fe40000000800 */
[----:B--2---:R-:W-:-:S13]  /*261b0*/  ISETP.GE.AND P0, PT, R19, UR4, PT ;  /* 0x0000000413007c0c */ /* 0x004fda000bf06270 */
[----:B------:R-:W-:Y:S05]  /*261c0*/  @!P0 BRA `(.L_x_3074) ;  /* 0xffffff9400208947 */ /* 0x000fea000383ffff */
[----:B------:R-:W-:Y:S05]  /*261d0*/  BSYNC B8 ;  /* 0x0000000000087941 */ /* 0x000fea0003800000 */
.L_x_2934:
[----:B----4-:R-:W2:Y:S01]  /*261e0*/  LDL.LU R0, [R1+0x50] ;  /* 0x0000500001007983 */ /* 0x010ea20000300800 */
[----:B------:R-:W-:Y:S01]  /*261f0*/  BSSY B0, `(.L_x_3075) ;  /* 0x000000b000007945 */ /* 0x000fe20003800000 */
[----:B------:R-:W4:Y:S01]  /*26200*/  S2R R5, SR_CgaCtaId ;  /* 0x0000000000057919 */ /* 0x000f220000008800 */
[----:B--2---:R-:W-:-:S05]  /*26210*/  VIADD R0, R0, 0x1 ;  /* 0x0000000100007836 */ /* 0x004fca0000000000 */
[----:B0-----:R-:W-:-:S04]  /*26220*/  LEA.HI R2, R0, R0, RZ, 0x1 ;  /* 0x0000000000027211 */ /* 0x001fc800078f08ff */
[----:B------:R-:W-:-:S05]  /*26230*/  LOP3.LUT R3, R2, 0xfffffffe, RZ, 0xc0, !PT ;  /* 0xfffffffe02037812 */ /* 0x000fca00078ec0ff */
[----:B------:R-:W-:Y:S01]  /*26240*/  IMAD.IADD R3, R0, 0x1, -R3 ;  /* 0x0000000100037824 */ /* 0x000fe200078e0a03 */
[----:B------:R-:W-:-:S04]  /*26250*/  MOV R0, 0x400 ;  /* 0x0000040000007802 */ /* 0x000fc80000000f00 */
[----:B----4-:R-:W-:Y:S02]  /*26260*/  LEA R0, R5, R0, 0x18 ;  /* 0x0000000005007211 */ /* 0x010fe400078ec0ff */
[----:B------:R-:W-:-:S04]  /*26270*/  SHF.L.U32 R3, R3, 0x1f, RZ ;  /* 0x0000001f03037819 */ /* 0x000fc800000006ff */
[----:B------:R-:W0:Y:S02]  /*26280*/  SYNCS.PHASECHK.TRANS64.TRYWAIT P0, [R0+URZ+0x34820], R3 ;  /* 0x03482003000075a7 */ /* 0x000e24000800017f */
[----:B0-----:R-:W-:Y:S05]  /*26290*/  @!P0 BRA `(.L_x_3076) ;  /* 0x0000002800bc8947 */ /* 0x001fea0003800000 */
.L_x_3182:
[----:B------:R-:W-:Y:S05]  /*262a0*/  BSYNC B0 ;  /* 0x0000000000007941 */ /* 0x000fea0003800000 */
.L_x_3075:
[----:B------:R-:W-:-:S03]  /*262b0*/  UMOV UR4, 0xffffffff ;  /* 0xffffffff00047882 */ /* 0x000fc60000000000 */
[----:B------:R-:W-:Y:S05]  /*262c0*/  BRA.DIV UR4, `(.L_x_3077) ;  /* 0x0000002a04c47947 */ /* 0x000fea000b800000 */
[----:B------:R-:W2:Y:S02]  /*262d0*/  S2R R2, SR_TID.X ;  /* 0x0000000000027919 */ /* 0x000ea40000002100 */
[----:B--2---:R-:W-:-:S04]  /*262e0*/  SHF.R.U32.HI R2, RZ, 0x5, R2 ;  /* 0x00000005ff027819 */ /* 0x004fc80000011602 */
[----:B------:R-:W-:-:S05]  /*262f0*/  LOP3.LUT R2, R2, 0x3, RZ, 0xc0, !PT ;  /* 0x0000000302027812 */ /* 0x000fca00078ec0ff */
[----:B------:R2:W4:Y:S02]  /*26300*/  SHFL.IDX PT, R14, R2, RZ, 0x1f ;  /* 0x00001fff020e7589 */ /* 0x00052400000e0000 */
.L_x_3185:
[----:B----4-:R-:W-:-:S13]  /*26310*/  ISETP.NE.AND P0, PT, R14, RZ, PT ;  /* 0x000000ff0e00720c */ /* 0x010fda0003f05270 */
[----:B------:R-:W-:Y:S05]  /*26320*/  @P0 BRA `(.L_x_2700) ;  /* 0x00000000009c0947 */ /* 0x000fea0003800000 */
[----:B------:R-:W-:-:S03]  /*26330*/  UMOV UR4, 0xffffffff ;  /* 0xffffffff00047882 */ /* 0x000fc60000000000 */
[----:B------:R-:W-:Y:S05]  /*26340*/  BRA.DIV UR4, `(.L_x_3078) ;  /* 0x0000002a04d87947 */ /* 0x000fea000b800000 */
[----:B------:R-:W-:-:S13]  /*26350*/  ELECT P6, URZ, PT ;  /* 0x00000000003f782f */ /* 0x000fda00038c0000 */
.L_x_3188:
        /* <DEDUP_REMOVED lines=8> */
.L_x_3079:
[----:B0-----:R-:W3:Y:S04]  /*263e0*/  LDL R3, [R1+0x8] ;  /* 0x0000080001037983 */ /* 0x001ee80000100800 */
[----:B------:R-:W2:Y:S01]  /*263f0*/  LDL.LU R7, [R1+0x18] ;  /* 0x0000180001077983 */ /* 0x000ea20000300800 */
        /* <DEDUP_REMOVED lines=12> */
.L_x_3189:
[----:B------:R-:W2:Y:S02]  /*264c0*/  SYNCS.PHASECHK.TRANS64.TRYWAIT P0, [R7+URZ], R2 ;  /* 0x00000002070075a7 */ /* 0x000ea4000800017f */
[----:B--2---:R-:W-:Y:S05]  /*264d0*/  @!P0 BRA `(.L_x_3081) ;  /* 0x0000002800a88947 */ /* 0x004fea0003800000 */
.L_x_3190:
[----:B------:R-:W-:Y:S05]  /*264e0*/  @!P2 BRA `(.L_x_3082) ;  /* 0x000000000004a947 */ /* 0x000fea0003800000 */
[----:B------:R-:W-:Y:S01]  /*264f0*/  BPT.TRAP 0x1 ;  /* 0x000000040000795c */ /* 0x000fe20000300000 */
.L_x_3082:
[----:B------:R-:W3:Y:S01]  /*26500*/  LDL.LU R4, [R1+0x8] ;  /* 0x0000080001047983 */ /* 0x000ee20000300800 */
[----:B------:R-:W-:-:S04]  /*26510*/  VIADD R0, R0, 0x34860 ;  /* 0x0003486000007836 */ /* 0x000fc80000000000 */
[----:B---3--:R-:W-:-:S04]  /*26520*/  IMAD R4, R4, 0x8, R0 ;  /* 0x0000000804047824 */ /* 0x008fc800078e0200 */
[----:B------:R-:W3:Y:S02]  /*26530*/  SYNCS.PHASECHK.TRANS64.TRYWAIT P0, [R4+URZ], R5 ;  /* 0x00000005040075a7 */ /* 0x000ee4000800017f */
[----:B---3--:R-:W-:Y:S05]  /*26540*/  @!P0 BRA `(.L_x_3083) ;  /* 0x0000002800a08947 */ /* 0x008fea0003800000 */
.L_x_3191:
[----:B------:R-:W-:-:S07]  /*26550*/  IMAD R3, R3, 0x8, R0 ;  /* 0x0000000803037824 */ /* 0x000fce00078e0200 */
.L_x_3084:
[----:B----4-:R4:W0:Y:S02]  /*26560*/  SYNCS.PHASECHK.TRANS64.TRYWAIT P0, [R3+URZ], R2 ;  /* 0x00000002030075a7 */ /* 0x010824000800017f */
[----:B0-----:R-:W-:Y:S05]  /*26570*/  @!P0 NANOSLEEP.SYNCS 0x989680 ;  /* 0x009896800000895d */ /* 0x001fea0003900000 */
[----:B------:R-:W0:Y:S02]  /*26580*/  @!P0 SYNCS.PHASECHK.TRANS64 P0, [R3+URZ], R2 ;  /* 0x00000002030085a7 */ /* 0x000e24000800007f */
[----:B0-----:R-:W-:Y:S05]  /*26590*/  @!P0 BRA `(.L_x_3084) ;  /* 0xfffffffc00f08947 */ /* 0x001fea000383ffff */
.L_x_2700:
[----:B------:R-:W-:Y:S05]  /*265a0*/  BSYNC B9 ;  /* 0x0000000000097941 */ /* 0x000fea0003800000 */
.L_x_2697:
[----:B------:R-:W-:Y:S05]  /*265b0*/  EXIT ;  /* 0x000000000000794d */ /* 0x000fea0003800000 */
.L_x_2718:
[----:B-1----:R1:W2:Y:S02]  /*265c0*/  SYNCS.PHASECHK.TRANS64.TRYWAIT P5, [R3+URZ+0x34890], R0 ;  /* 0x03489000030075a7 */ /* 0x0022a400080a017f */
[----:B--2---:R-:W-:Y:S05]  /*265d0*/  @!P5 NANOSLEEP.SYNCS 0x989680 ;  /* 0x009896800000d95d */ /* 0x004fea0003900000 */
[----:B------:R-:W2:Y:S02]  /*265e0*/  @!P5 SYNCS.PHASECHK.TRANS64 P5, [R3+URZ+0x34890], R0 ;  /* 0x034890000300d5a7 */ /* 0x000ea400080a007f */
[----:B--2---:R-:W-:Y:S05]  /*265f0*/  @!P5 BRA `(.L_x_2718) ;  /* 0xfffffffc00f0d947 */ /* 0x004fea000383ffff */
[----:B------:R-:W-:Y:S05]  /*26600*/  BRA `(.L_x_3085) ;  /* 0xfffffdd000907947 */ /* 0x000fea000383ffff */
.L_x_2772:
[----:B-1----:R1:W3:Y:S02]  /*26610*/  SYNCS.PHASECHK.TRANS64.TRYWAIT P5, [R3+URZ+0x34890], R0 ;  /* 0x03489000030075a7 */ /* 0x0022e400080a017f */
[----:B---3--:R-:W-:Y:S05]  /*26620*/  @!P5 NANOSLEEP.SYNCS 0x989680 ;  /* 0x009896800000d95d */ /* 0x008fea0003900000 */
[----:B------:R-:W3:Y:S02]  /*26630*/  @!P5 SYNCS.PHASECHK.TRANS64 P5, [R3+URZ+0x34890], R0 ;  /* 0x034890000300d5a7 */ /* 0x000ee400080a007f */
[----:B---3--:R-:W-:Y:S05]  /*26640*/  @!P5 BRA `(.L_x_2772) ;  /* 0xfffffffc00f0d947 */ /* 0x008fea000383ffff */
[----:B------:R-:W-:Y:S05]  /*26650*/  BRA `(.L_x_3086) ;  /* 0xfffffe0400f07947 */ /* 0x000fea000383ffff */
.L_x_2797:
[----:B-1----:R1:W2:Y:S02]  /*26660*/  SYNCS.PHASECHK.TRANS64.TRYWAIT P4, [R3+URZ+0x34890], R0 ;  /* 0x03489000030075a7 */ /* 0x0022a4000808017f */
[----:B--2---:R-:W-:Y:S05]  /*26670*/  @!P4 NANOSLEEP.SYNCS 0x989680 ;  /* 0x009896800000c95d */ /* 0x004fea0003900000 */
[----:B------:R-:W2:Y:S02]  /*26680*/  @!P4 SYNCS.PHASECHK.TRANS64 P4, [R3+URZ+0x34890], R0 ;  /* 0x034890000300c5a7 */ /* 0x000ea4000808007f */
[----:B--2---:R-:W-:Y:S05]  /*26690*/  @!P4 BRA `(.L_x_2797) ;  /* 0xfffffffc00f0c947 */ /* 0x004fea000383ffff */
[----:B------:R-:W-:Y:S05]  /*266a0*/  BRA `(.L_x_3087) ;  /* 0xfffffe3800a87947 */ /* 0x000fea000383ffff */
.L_x_2803:
[----:B0-----:R0:W2:Y:S02]  /*266b0*/  SYNCS.PHASECHK.TRANS64.TRYWAIT P4, [R3+URZ+0x348b0], R0 ;  /* 0x0348b000030075a7 */ /* 0x0010a4000808017f */
[----:B--2---:R-:W-:Y:S05]  /*266c0*/  @!P4 NANOSLEEP.SYNCS 0x989680 ;  /* 0x009896800000c95d */ /* 0x004fea0003900000 */
[----:B------:R-:W2:Y:S02]  /*266d0*/  @!P4 SYNCS.PHASECHK.TRANS64 P4, [R3+URZ+0x348b0], R0 ;  /* 0x0348b0000300c5a7 */ /* 0x000ea4000808007f */
[----:B--2---:R-:W-:Y:S05]  /*266e0*/  @!P4 BRA `(.L_x_2803) ;  /* 0xfffffffc00f0c947 */ /* 0x004fea000383ffff */
[----:B------:R-:W-:Y:S05]  /*266f0*/  BRA `(.L_x_3088) ;  /* 0xfffffe3c00a87947 */ /* 0x000fea000383ffff */
.L_x_2821:
        /* <DEDUP_REMOVED lines=8> */
.L_x_3090:
[----:B------:R-:W-:Y:S05]  /*26780*/  BSYNC B1 ;  /* 0x0000000000017941 */ /* 0x000fea0003800000 */
.L_x_3089:
        /* <DEDUP_REMOVED lines=8> */
.L_x_3091:
[----:B------:R-:W-:Y:S02]  /*26810*/  IMAD.MOV.U32 R13, RZ, RZ, R8 ;  /* 0x000000ffff0d7224 */ /* 0x000fe400078e0008 */
[----:B------:R-:W-:-:S07]  /*26820*/  IMAD.MOV.U32 R0, RZ, RZ, R14 ;  /* 0x000000ffff007224 */ /* 0x000fce00078e000e */
[----:B------:R-:W-:Y:S05]  /*26830*/  WARPSYNC.COLLECTIVE R15, `(.L_x_3092) ;  /* 0x000000000f087348 */ /* 0x000fea0003c00000 */
[----:B------:R0:W1:Y:S02]  /*26840*/  SHFL.IDX P6, R14, R13, R12, R11 ;  /* 0x0000000c0d0e7389 */ /* 0x00006400000c000b */
[----:B01----:R-:W-:Y:S01]  /*26850*/  ENDCOLLECTIVE ;  /* 0x000000000000791b */ /* 0x003fe20003800000 */
.L_x_3092:
[----:B------:R-:W-:Y:S02]  /*26860*/  IMAD.MOV.U32 R13, RZ, RZ, R4 ;  /* 0x000000ffff0d7224 */ /* 0x000fe400078e0004 */
[----:B------:R-:W-:-:S07]  /*26870*/  IMAD.MOV.U32 R5, RZ, RZ, R14 ;  /* 0x000000ffff057224 */ /* 0x000fce00078e000e */
[----:B------:R-:W-:Y:S05]  /*26880*/  WARPSYNC.COLLECTIVE R15, `(.L_x_3093) ;  /* 0x000000000f087348 */ /* 0x000fea0003c00000 */
[----:B------:R0:W1:Y:S02]  /*26890*/  SHFL.IDX P6, R14, R13, R12, R11 ;  /* 0x0000000c0d0e7389 */ /* 0x00006400000c000b */
[----:B01----:R-:W-:Y:S01]  /*268a0*/  ENDCOLLECTIVE ;  /* 0x000000000000791b */ /* 0x003fe20003800000 */
.L_x_3093:
[----:B------:R-:W-:Y:S05]  /*268b0*/  BRA `(.L_x_3094) ;  /* 0xfffffe4c00147947 */ /* 0x000fea000383ffff */
.L_x_2824:
        /* <DEDUP_REMOVED lines=8> */
.L_x_3096:
[----:B------:R-:W-:Y:S05]  /*26940*/  BSYNC B1 ;  /* 0x0000000000017941 */ /* 0x000fea0003800000 */
.L_x_3095:
        /* <DEDUP_REMOVED lines=8> */
.L_x_3097:
[----:B------:R-:W-:Y:S02]  /*269d0*/  IMAD.MOV.U32 R13, RZ, RZ, R8 ;  /* 0x000000ffff0d7224 */ /* 0x000fe400078e0008 */
[----:B------:R-:W-:-:S07]  /*269e0*/  IMAD.MOV.U32 R0, RZ, RZ, R14 ;  /* 0x000000ffff007224 */ /* 0x000fce00078e000e */
[----:B------:R-:W-:Y:S05]  /*269f0*/  WARPSYNC.COLLECTIVE R15, `(.L_x_3098) ;  /* 0x000000000f087348 */ /* 0x000fea0003c00000 */
[----:B------:R0:W1:Y:S02]  /*26a00*/  SHFL.IDX P6, R14, R13, R12, R11 ;  /* 0x0000000c0d0e7389 */ /* 0x00006400000c000b */
[----:B01----:R-:W-:Y:S01]  /*26a10*/  ENDCOLLECTIVE ;  /* 0x000000000000791b */ /* 0x003fe20003800000 */
.L_x_3098:
[----:B------:R-:W-:Y:S02]  /*26a20*/  IMAD.MOV.U32 R13, RZ, RZ, R4 ;  /* 0x000000ffff0d7224 */ /* 0x000fe400078e0004 */
[----:B------:R-:W-:-:S07]  /*26a30*/  IMAD.MOV.U32 R5, RZ, RZ, R14 ;  /* 0x000000ffff057224 */ /* 0x000fce00078e000e */
[----:B------:R-:W-:Y:S05]  /*26a40*/  WARPSYNC.COLLECTIVE R15, `(.L_x_3099) ;  /* 0x000000000f087348 */ /* 0x000fea0003c00000 */
[----:B------:R0:W1:Y:S02]  /*26a50*/  SHFL.IDX P6, R14, R13, R12, R11 ;  /* 0x0000000c0d0e7389 */ /* 0x00006400000c000b */
[----:B01----:R-:W-:Y:S01]  /*26a60*/  ENDCOLLECTIVE ;  /* 0x000000000000791b */ /* 0x003fe20003800000 */
.L_x_3099:
[----:B------:R-:W-:Y:S01]  /*26a70*/  IMAD.MOV.U32 R4, RZ, RZ, R14 ;  /* 0x000000ffff047224 */ /* 0x000fe200078e000e */
[----:B------:R-:W-:Y:S06]  /*26a80*/  BRA `(.L_x_3100) ;  /* 0xfffffe5000c87947 */ /* 0x000fec000383ffff */
.L_x_2828:
[----:B0-----:R0:W1:Y:S02]  /*26a90*/  SYNCS.PHASECHK.TRANS64.TRYWAIT P0, [R16+URZ+0x34800], R5 ;  /* 0x03480005100075a7 */ /* 0x001064000800017f */
[----:B-1----:R-:W-:Y:S05]  /*26aa0*/  @!P0 NANOSLEEP.SYNCS 0x989680 ;  /* 0x009896800000895d */ /* 0x002fea0003900000 */
[----:B------:R-:W1:Y:S02]  /*26ab0*/  @!P0 SYNCS.PHASECHK.TRANS64 P0, [R16+URZ+0x34800], R5 ;  /* 0x03480005100085a7 */ /* 0x000e64000800007f */
[----:B-1----:R-:W-:Y:S05]  /*26ac0*/  @!P0 BRA `(.L_x_2828) ;  /* 0xfffffffc00f08947 */ /* 0x002fea000383ffff */
[----:B------:R-:W-:Y:S05]  /*26ad0*/  BRA `(.L_x_3101) ;  /* 0xfffffe5800f47947 */ /* 0x000fea000383ffff */
.L_x_2852:
        /* <DEDUP_REMOVED lines=8> */
.L_x_3103:
[----:B------:R-:W-:Y:S05]  /*26b60*/  BSYNC B1 ;  /* 0x0000000000017941 */ /* 0x000fea0003800000 */
.L_x_3102:
        /* <DEDUP_REMOVED lines=8> */
.L_x_3104:
[----:B------:R-:W-:Y:S02]  /*26bf0*/  IMAD.MOV.U32 R21, RZ, RZ, R3 ;  /* 0x000000ffff157224 */ /* 0x000fe400078e0003 */
[----:B------:R-:W-:Y:S02]  /*26c00*/  IMAD.MOV.U32 R13, RZ, RZ, R7 ;  /* 0x000000ffff0d7224 */ /* 0x000fe400078e0007 */
[----:B------:R-:W-:-:S07]  /*26c10*/  IMAD.MOV.U32 R0, RZ, RZ, R14 ;  /* 0x000000ffff007224 */ /* 0x000fce00078e000e */
[----:B------:R-:W-:Y:S05]  /*26c20*/  WARPSYNC.COLLECTIVE R15, `(.L_x_3105) ;  /* 0x000000000f087348 */ /* 0x000fea0003c00000 */
[----:B------:R0:W1:Y:S02]  /*26c30*/  SHFL.IDX P6, R14, R13, R12, R11 ;  /* 0x0000000c0d0e7389 */ /* 0x00006400000c000b */
[----:B01----:R-:W-:Y:S01]  /*26c40*/  ENDCOLLECTIVE ;  /* 0x000000000000791b */ /* 0x003fe20003800000 */
.L_x_3105:
[----:B------:R-:W-:Y:S02]  /*26c50*/  IMAD.MOV.U32 R20, RZ, RZ, R0 ;  /* 0x000000ffff147224 */ /* 0x000fe400078e0000 */
[----:B------:R-:W-:Y:S02]  /*26c60*/  IMAD.MOV.U32 R13, RZ, RZ, R9 ;  /* 0x000000ffff0d7224 */ /* 0x000fe400078e0009 */
[----:B------:R-:W-:-:S07]  /*26c70*/  IMAD.MOV.U32 R5, RZ, RZ, R14 ;  /* 0x000000ffff057224 */ /* 0x000fce00078e000e */
[----:B------:R-:W-:Y:S05]  /*26c80*/  WARPSYNC.COLLECTIVE R15, `(.L_x_3106) ;  /* 0x000000000f087348 */ /* 0x000fea0003c00000 */
[----:B------:R0:W1:Y:S02]  /*26c90*/  SHFL.IDX P6, R14, R13, R12, R11 ;  /* 0x0000000c0d0e7389 */ /* 0x00006400000c000b */
[----:B01----:R-:W-:Y:S01]  /*26ca0*/  ENDCOLLECTIVE ;  /* 0x000000000000791b */ /* 0x003fe20003800000 */
.L_x_3106:
[----:B------:R-:W-:Y:S05]  /*26cb0*/  BRA `(.L_x_3107) ;  /* 0xfffffe8000887947 */ /* 0x000fea000383ffff */
.L_x_2855:
        /* <DEDUP_REMOVED lines=8> */
.L_x_3109:
[----:B------:R-:W-:Y:S05]  /*26d40*/  BSYNC B1 ;  /* 0x0000000000017941 */ /* 0x000fea0003800000 */
.L_x_3108:
        /* <DEDUP_REMOVED lines=8> */
.L_x_3110:
[----:B------:R-:W-:Y:S02]  /*26dd0*/  IMAD.MOV.U32 R61, RZ, RZ, R3 ;  /* 0x000000ffff3d7224 */ /* 0x000fe400078e0003 */
[----:B------:R-:W-:Y:S02]  /*26de0*/  IMAD.MOV.U32 R13, RZ, RZ, R7 ;  /* 0x000000ffff0d7224 */ /* 0x000fe400078e0007 */
[----:B------:R-:W-:-:S07]  /*26df0*/  IMAD.MOV.U32 R0, RZ, RZ, R14 ;  /* 0x000000ffff007224 */ /* 0x000fce00078e000e */
[----:B------:R-:W-:Y:S05]  /*26e00*/  WARPSYNC.COLLECTIVE R15, `(.L_x_3111) ;  /* 0x000000000f087348 */ /* 0x000fea0003c00000 */
[----:B------:R0:W1:Y:S02]  /*26e10*/  SHFL.IDX P6, R14, R13, R12, R11 ;  /* 0x0000000c0d0e7389 */ /* 0x00006400000c000b */
[----:B01----:R-:W-:Y:S01]  /*26e20*/  ENDCOLLECTIVE ;  /* 0x000000000000791b */ /* 0x003fe20003800000 */
.L_x_3111:
[----:B------:R-:W-:Y:S02]  /*26e30*/  IMAD.MOV.U32 R60, RZ, RZ, R0 ;  /* 0x000000ffff3c7224 */ /* 0x000fe400078e0000 */
[----:B------:R-:W-:Y:S02]  /*26e40*/  IMAD.MOV.U32 R13, RZ, RZ, R9 ;  /* 0x000000ffff0d7224 */ /* 0x000fe400078e0009 */
[----:B------:R-:W-:-:S07]  /*26e50*/  IMAD.MOV.U32 R7, RZ, RZ, R14 ;  /* 0x000000ffff077224 */ /* 0x000fce00078e000e */
[----:B------:R-:W-:Y:S05]  /*26e60*/  WARPSYNC.COLLECTIVE R15, `(.L_x_3112) ;  /* 0x000000000f087348 */ /* 0x000fea0003c00000 */
[----:B------:R0:W1:Y:S02]  /*26e70*/  SHFL.IDX P6, R14, R13, R12, R11 ;  /* 0x0000000c0d0e7389 */ /* 0x00006400000c000b */
[----:B01----:R-:W-:Y:S01]  /*26e80*/  ENDCOLLECTIVE ;  /* 0x000000000000791b */ /* 0x003fe20003800000 */
.L_x_3112:
[----:B------:R-:W-:Y:S05]  /*26e90*/  BRA `(.L_x_3113) ;  /* 0xfffffe8400b87947 */ /* 0x000fea000383ffff */
.L_x_2859:
[----:B0-----:R0:W1:Y:S02]  /*26ea0*/  SYNCS.PHASECHK.TRANS64.TRYWAIT P0, [R16+URZ+0x34800], R61 ;  /* 0x0348003d100075a7 */ /* 0x001064000800017f */
[----:B-1----:R-:W-:Y:S05]  /*26eb0*/  @!P0 NANOSLEEP.SYNCS 0x989680 ;  /* 0x009896800000895d */ /* 0x002fea0003900000 */
[----:B------:R-:W1:Y:S02]  /*26ec0*/  @!P0 SYNCS.PHASECHK.TRANS64 P0, [R16+URZ+0x34800], R61 ;  /* 0x0348003d100085a7 */ /* 0x000e64000800007f */
[----:B-1----:R-:W-:Y:S05]  /*26ed0*/  @!P0 BRA `(.L_x_2859) ;  /* 0xfffffffc00f08947 */ /* 0x002fea000383ffff */
[----:B------:R-:W-:Y:S05]  /*26ee0*/  BRA `(.L_x_3114) ;  /* 0xfffffe8c003c7947 */ /* 0x000fea000383ffff */
.L_x_2873:
[----:B-1----:R1:W2:Y:S02]  /*26ef0*/  SYNCS.PHASECHK.TRANS64.TRYWAIT P2, [R0+URZ+0x34830], R3 ;  /* 0x03483003000075a7 */ /* 0x0022a4000804017f */
[----:B--2---:R-:W-:Y:S05]  /*26f00*/  @!P2 NANOSLEEP.SYNCS 0x989680 ;  /* 0x009896800000a95d */ /* 0x004fea0003900000 */
[----:B------:R-:W2:Y:S02]  /*26f10*/  @!P2 SYNCS.PHASECHK.TRANS64 P2, [R0+URZ+0x34830], R3 ;  /* 0x034830030000a5a7 */ /* 0x000ea4000804007f */
[----:B--2---:R-:W-:Y:S05]  /*26f20*/  @!P2 BRA `(.L_x_2873) ;  /* 0xfffffffc00f0a947 */ /* 0x004fea000383ffff */
[----:B------:R-:W-:Y:S05]  /*26f30*/  BRA `(.L_x_2872) ;  /* 0xfffffeb400b47947 */ /* 0x000fea000383ffff */
.L_x_2880:
[----:B-1----:R1:W2:Y:S02]  /*26f40*/  SYNCS.PHASECHK.TRANS64.TRYWAIT P3, [R14+URZ+0x34830], R11 ;  /* 0x0348300b0e0075a7 */ /* 0x0022a4000806017f */
[----:B--2---:R-:W-:Y:S05]  /*26f50*/  @!P3 NANOSLEEP.SYNCS 0x989680 ;  /* 0x009896800000b95d */ /* 0x004fea0003900000 */
[----:B------:R-:W2:Y:S02]  /*26f60*/  @!P3 SYNCS.PHASECHK.TRANS64 P3, [R14+URZ+0x34830], R11 ;  /* 0x0348300b0e00b5a7 */ /* 0x000ea4000806007f */
[----:B--2---:R-:W-:Y:S05]  /*26f70*/  @!P3 BRA `(.L_x_2880) ;  /* 0xfffffffc00f0b947 */ /* 0x004fea000383ffff */
[----:B------:R-:W-:Y:S05]  /*26f80*/  BRA `(.L_x_2879) ;  /* 0xfffffee800147947 */ /* 0x000fea000383ffff */
.L_x_2885:
[----:B-1----:R1:W2:Y:S02]  /*26f90*/  SYNCS.PHASECHK.TRANS64.TRYWAIT P3, [R15+URZ+0x34850], R0 ;  /* 0x034850000f0075a7 */ /* 0x0022a4000806017f */
[----:B--2---:R-:W-:Y:S05]  /*26fa0*/  @!P3 NANOSLEEP.SYNCS 0x989680 ;  /* 0x009896800000b95d */ /* 0x004fea0003900000 */
[----:B------:R-:W2:Y:S02]  /*26fb0*/  @!P3 SYNCS.PHASECHK.TRANS64 P3, [R15+URZ+0x34850], R0 ;  /* 0x034850000f00b5a7 */ /* 0x000ea4000806007f */
[----:B--2---:R-:W-:Y:S05]  /*26fc0*/  @!P3 BRA `(.L_x_2885) ;  /* 0xfffffffc00f0b947 */ /* 0x004fea000383ffff */
[----:B------:R-:W-:Y:S05]  /*26fd0*/  BRA `(.L_x_2884) ;  /* 0xfffffef4000c7947 */ /* 0x000fea000383ffff */
.L_x_2893:
[----:B-1----:R1:W2:Y:S02]  /*26fe0*/  SYNCS.PHASECHK.TRANS64.TRYWAIT P2, [R8+URZ+0x34830], R9 ;  /* 0x03483009080075a7 */ /* 0x0022a4000804017f */
[----:B--2---:R-:W-:Y:S05]  /*26ff0*/  @!P2 NANOSLEEP.SYNCS 0x989680 ;  /* 0x009896800000a95d */ /* 0x004fea0003900000 */
[----:B------:R-:W2:Y:S02]  /*27000*/  @!P2 SYNCS.PHASECHK.TRANS64 P2, [R8+URZ+0x34830], R9 ;  /* 0x034830090800a5a7 */ /* 0x000ea4000804007f */
[----:B--2---:R-:W-:Y:S05]  /*27010*/  @!P2 BRA `(.L_x_2893) ;  /* 0xfffffffc00f0a947 */ /* 0x004fea000383ffff */
[----:B------:R-:W-:Y:S05]  /*27020*/  BRA `(.L_x_2892) ;  /* 0xffffff1c00a07947 */ /* 0x000fea000383ffff */
.L_x_2898:
[----:B-1----:R1:W2:Y:S02]  /*27030*/  SYNCS.PHASECHK.TRANS64.TRYWAIT P2, [R14+URZ+0x34850], R0 ;  /* 0x034850000e0075a7 */ /* 0x0022a4000804017f */
[----:B--2---:R-:W-:Y:S05]  /*27040*/  @!P2 NANOSLEEP.SYNCS 0x989680 ;  /* 0x009896800000a95d */ /* 0x004fea0003900000 */
[----:B------:R-:W2:Y:S02]  /*27050*/  @!P2 SYNCS.PHASECHK.TRANS64 P2, [R14+URZ+0x34850], R0 ;  /* 0x034850000e00a5a7 */ /* 0x000ea4000804007f */
[----:B--2---:R-:W-:Y:S05]  /*27060*/  @!P2 BRA `(.L_x_2898) ;  /* 0xfffffffc00f0a947 */ /* 0x004fea000383ffff */
[----:B------:R-:W-:Y:S05]  /*27070*/  BRA `(.L_x_2897) ;  /* 0xffffff2800907947 */ /* 0x000fea000383ffff */
.L_x_2904:
[----:B-1----:R1:W2:Y:S02]  /*27080*/  SYNCS.PHASECHK.TRANS64.TRYWAIT P0, [R11+URZ+0x34850], R2 ;  /* 0x034850020b0075a7 */ /* 0x0022a4000800017f */
[----:B--2---:R-:W-:Y:S05]  /*27090*/  @!P0 NANOSLEEP.SYNCS 0x989680 ;  /* 0x009896800000895d */ /* 0x004fea0003900000 */
[----:B------:R-:W2:Y:S02]  /*270a0*/  @!P0 SYNCS.PHASECHK.TRANS64 P0, [R11+URZ+0x34850], R2 ;  /* 0x034850020b0085a7 */ /* 0x000ea4000800007f */
[----:B--2---:R-:W-:Y:S05]  /*270b0*/  @!P0 BRA `(.L_x_2904) ;  /* 0xfffffffc00f08947 */ /* 0x004fea000383ffff */
[----:B------:R-:W-:Y:S05]  /*270c0*/  BRA `(.L_x_2903) ;  /* 0xffffff4c00b47947 */ /* 0x000fea000383ffff */
.L_x_2940:
[----:B------:R-:W1:Y:S01]  /*270d0*/  S2R R6, SR_TID.X ;  /* 0x0000000000067919 */ /* 0x000e620000002100 */
[----:B------:R-:W-:Y:S01]  /*270e0*/  BSSY B1, `(.L_x_3115) ;  /* 0x000000a000017945 */ /* 0x000fe20003800000 */
[----:B------:R-:W-:Y:S02]  /*270f0*/  IMAD.MOV.U32 R12, RZ, RZ, RZ ;  /* 0x000000ffff0c7224 */ /* 0x000fe400078e00ff */
[----:B------:R-:W-:Y:S02]  /*27100*/  IMAD.MOV.U32 R11, RZ, RZ, 0x1f ;  /* 0x0000001fff0b7424 */ /* 0x000fe400078e00ff */
[----:B------:R-:W-:Y:S01]  /*27110*/  IMAD.MOV.U32 R15, RZ, RZ, -0x1 ;  /* 0xffffffffff0f7424 */ /* 0x000fe200078e00ff */
[----:B-1----:R-:W-:-:S04]  /*27120*/  SHF.R.U32.HI R6, RZ, 0x5, R6 ;  /* 0x00000005ff067819 */ /* 0x002fc80000011606 */
[----:B------:R-:W-:-:S05]  /*27130*/  LOP3.LUT R6, R6, 0x3, RZ, 0xc0, !PT ;  /* 0x0000000306067812 */ /* 0x000fca00078ec0ff */
[----:B0-----:R-:W-:-:S07]  /*27140*/  IMAD.MOV.U32 R13, RZ, RZ, R6 ;  /* 0x000000ffff0d7224 */ /* 0x001fce00078e0006 */
[----:B------:R-:W-:Y:S05]  /*27150*/  WARPSYNC.COLLECTIVE R15, `(.L_x_3116) ;  /* 0x000000000f087348 */ /* 0x000fea0003c00000 */
[----:B------:R0:W1:Y:S02]  /*27160*/  SHFL.IDX P6, R14, R13, R12, R11 ;  /* 0x0000000c0d0e7389 */ /* 0x00006400000c000b */
[----:B01----:R-:W-:Y:S01]  /*27170*/  ENDCOLLECTIVE ;  /* 0x000000000000791b */ /* 0x003fe20003800000 */
.L_x_3116:
[----:B------:R-:W-:Y:S05]  /*27180*/  BSYNC B1 ;  /* 0x0000000000017941 */ /* 0x000fea0003800000 */
.L_x_3115:
[----:B------:R-:W-:Y:S05]  /*27190*/  BRA `(.L_x_3117) ;  /* 0xffffff8c00287947 */ /* 0x000fea000383ffff */
.L_x_2942:
[----:B------:R-:W-:Y:S01]  /*271a0*/  BSSY B1, `(.L_x_3118) ;  /* 0x0000006000017945 */ /* 0x000fe20003800000 */
[----:B------:R-:W-:-:S07]  /*271b0*/  IMAD.MOV.U32 R15, RZ, RZ, -0x1 ;  /* 0xffffffffff0f7424 */ /* 0x000fce00078e00ff */
[----:B01----:R-:W-:Y:S05]  /*271c0*/  WARPSYNC.COLLECTIVE R15, `(.L_x_3119) ;  /* 0x000000000f0c7348 */ /* 0x003fea0003c00000 */
[----:B------:R-:W-:Y:S02]  /*271d0*/  ELECT P6, UR62, PT ;  /* 0x00000000003e782f */ /* 0x000fe400038c0000 */
[----:B------:R-:W-:Y:S01]  /*271e0*/  MOV R14, UR62 ;  /* 0x0000003e000e7c02 */ /* 0x000fe20008000f00 */
[----:B01----:R-:W-:Y:S10]  /*271f0*/  ENDCOLLECTIVE ;  /* 0x000000000000791b */ /* 0x003ff40003800000 */
.L_x_3119:
[----:B------:R-:W-:Y:S05]  /*27200*/  BSYNC B1 ;  /* 0x0000000000017941 */ /* 0x000fea0003800000 */
.L_x_3118:
[----:B------:R-:W-:Y:S05]  /*27210*/  BRA `(.L_x_2941) ;  /* 0xffffff8c00207947 */ /* 0x000fea000383ffff */
.L_x_2944:
[----:B-1----:R-:W2:Y:S02]  /*27220*/  LDL R4, [R1+0x4] ;  /* 0x0000040001047983 */ /* 0x002ea40000100800 */
[----:B--2---:R1:W2:Y:S02]  /*27230*/  SYNCS.PHASECHK.TRANS64.TRYWAIT P0, [R4+URZ+0x34820], R3 ;  /* 0x03482003040075a7 */ /* 0x0042a4000800017f */
[----:B--2---:R-:W-:Y:S05]  /*27240*/  @!P0 NANOSLEEP.SYNCS 0x989680 ;  /* 0x009896800000895d */ /* 0x004fea0003900000 */
[----:B------:R-:W2:Y:S02]  /*27250*/  @!P0 SYNCS.PHASECHK.TRANS64 P0, [R4+URZ+0x34820], R3 ;  /* 0x03482003040085a7 */ /* 0x000ea4000800007f */
[----:B--2---:R-:W-:Y:S05]  /*27260*/  @!P0 BRA `(.L_x_2944) ;  /* 0xfffffffc00ec8947 */ /* 0x004fea000383ffff */
[----:B------:R-:W-:Y:S05]  /*27270*/  BRA `(.L_x_3120) ;  /* 0xffffff8c00307947 */ /* 0x000fea000383ffff */
.L_x_2948:
[----:B-1----:R1:W2:Y:S02]  /*27280*/  SYNCS.PHASECHK.TRANS64.TRYWAIT P0, [R5+URZ+0x348a0], R9 ;  /* 0x0348a009050075a7 */ /* 0x0022a4000800017f */
[----:B--2---:R-:W-:Y:S05]  /*27290*/  @!P0 NANOSLEEP.SYNCS 0x989680 ;  /* 0x009896800000895d */ /* 0x004fea0003900000 */
[----:B------:R-:W2:Y:S02]  /*272a0*/  @!P0 SYNCS.PHASECHK.TRANS64 P0, [R5+URZ+0x348a0], R9 ;  /* 0x0348a009050085a7 */ /* 0x000ea4000800007f */
[----:B--2---:R-:W-:Y:S05]  /*272b0*/  @!P0 BRA `(.L_x_2948) ;  /* 0xfffffffc00f08947 */ /* 0x004fea000383ffff */
[----:B------:R-:W-:Y:S05]  /*272c0*/  BRA `(.L_x_3121) ;  /* 0xffffff8c00547947 */ /* 0x000fea000383ffff */
.L_x_2955:
[----:B--2---:R2:W3:Y:S02]  /*272d0*/  SYNCS.PHASECHK.TRANS64.TRYWAIT P0, [R5+URZ+0x348c0], R9 ;  /* 0x0348c009050075a7 */ /* 0x0044e4000800017f */
[----:B---3--:R-:W-:Y:S05]  /*272e0*/  @!P0 NANOSLEEP.SYNCS 0x989680 ;  /* 0x009896800000895d */ /* 0x008fea0003900000 */
[----:B------:R-:W3:Y:S02]  /*272f0*/  @!P0 SYNCS.PHASECHK.TRANS64 P0, [R5+URZ+0x348c0], R9 ;  /* 0x0348c009050085a7 */ /* 0x000ee4000800007f */
[----:B---3--:R-:W-:Y:S05]  /*27300*/  @!P0 BRA `(.L_x_2955) ;  /* 0xfffffffc00f08947 */ /* 0x008fea000383ffff */
[----:B------:R-:W-:Y:S05]  /*27310*/  BRA `(.L_x_3122) ;  /* 0xffffff9000547947 */ /* 0x000fea000383ffff */
.L_x_2963:
[----:B-1----:R1:W2:Y:S02]  /*27320*/  SYNCS.PHASECHK.TRANS64.TRYWAIT P1, [R7+URZ+0x348a0], R6 ;  /* 0x0348a006070075a7 */ /* 0x0022a4000802017f */
[----:B--2---:R-:W-:Y:S05]  /*27330*/  @!P1 NANOSLEEP.SYNCS 0x989680 ;  /* 0x009896800000995d */ /* 0x004fea0003900000 */
[----:B------:R-:W2:Y:S02]  /*27340*/  @!P1 SYNCS.PHASECHK.TRANS64 P1, [R7+URZ+0x348a0], R6 ;  /* 0x0348a006070095a7 */ /* 0x000ea4000802007f */
[----:B--2---:R-:W-:Y:S05]  /*27350*/  @!P1 BRA `(.L_x_2963) ;  /* 0xfffffffc00f09947 */ /* 0x004fea000383ffff */
[----:B------:R-:W-:Y:S05]  /*27360*/  BRA `(.L_x_3123) ;  /* 0xffffff9400847947 */ /* 0x000fea000383ffff */
.L_x_2970:
[----:B--2---:R2:W3:Y:S02]  /*27370*/  SYNCS.PHASECHK.TRANS64.TRYWAIT P1, [R7+URZ+0x348c0], R6 ;  /* 0x0348c006070075a7 */ /* 0x0044e4000802017f */
[----:B---3--:R-:W-:Y:S05]  /*27380*/  @!P1 NANOSLEEP.SYNCS 0x989680 ;  /* 0x009896800000995d */ /* 0x008fea0003900000 */
[----:B------:R-:W3:Y:S02]  /*27390*/  @!P1 SYNCS.PHASECHK.TRANS64 P1, [R7+URZ+0x348c0], R6 ;  /* 0x0348c006070095a7 */ /* 0x000ee4000802007f */
[----:B---3--:R-:W-:Y:S05]  /*273a0*/  @!P1 BRA `(.L_x_2970) ;  /* 0xfffffffc00f09947 */ /* 0x008fea000383ffff */
[----:B------:R-:W-:Y:S05]  /*273b0*/  BRA `(.L_x_3124) ;  /* 0xffffff9800807947 */ /* 0x000fea000383ffff */
.L_x_2984:
        /* <DEDUP_REMOVED lines=11> */
.L_x_3126:
[----:B------:R-:W-:Y:S05]  /*27470*/  BSYNC B0 ;  /* 0x0000000000007941 */ /* 0x000fea0003800000 */
.L_x_3125:
[----:B------:R-:W-:Y:S05]  /*27480*/  BRA `(.L_x_3127) ;  /* 0xffffffa400287947 */ /* 0x000fea000383ffff */
.L_x_2986:
[----:B------:R-:W-:Y:S01]  /*27490*/  BSSY B0, `(.L_x_3128) ;  /* 0x0000006000007945 */ /* 0x000fe20003800000 */
[----:B------:R-:W-:-:S07]  /*274a0*/  IMAD.MOV.U32 R15, RZ, RZ, -0x1 ;  /* 0xffffffffff0f7424 */ /* 0x000fce00078e00ff */
[----:B01----:R-:W-:Y:S05]  /*274b0*/  WARPSYNC.COLLECTIVE R15, `(.L_x_3129) ;  /* 0x000000000f0c7348 */ /* 0x003fea0003c00000 */
[----:B------:R-:W-:Y:S02]  /*274c0*/  ELECT P6, UR62, PT ;  /* 0x00000000003e782f */ /* 0x000fe400038c0000 */
[----:B------:R-:W-:Y:S01]  /*274d0*/  MOV R14, UR62 ;  /* 0x0000003e000e7c02 */ /* 0x000fe20008000f00 */
[----:B01----:R-:W-:Y:S10]  /*274e0*/  ENDCOLLECTIVE ;  /* 0x000000000000791b */ /* 0x003ff40003800000 */
.L_x_3129:
[----:B------:R-:W-:Y:S05]  /*274f0*/  BSYNC B0 ;  /* 0x0000000000007941 */ /* 0x000fea0003800000 */
.L_x_3128:
[----:B------:R-:W-:Y:S05]  /*27500*/  BRA `(.L_x_3130) ;  /* 0xffffffa400387947 */ /* 0x000fea000383ffff */
.L_x_2988:
[----:B-1----:R1:W2:Y:S02]  /*27510*/  SYNCS.PHASECHK.TRANS64.TRYWAIT P0, [R0+URZ+0x34840], R2 ;  /* 0x03484002000075a7 */ /* 0x0022a4000800017f */
[----:B--2---:R-:W-:Y:S05]  /*27520*/  @!P0 NANOSLEEP.SYNCS 0x989680 ;  /* 0x009896800000895d */ /* 0x004fea0003900000 */
[----:B------:R-:W2:Y:S02]  /*27530*/  @!P0 SYNCS.PHASECHK.TRANS64 P0, [R0+URZ+0x34840], R2 ;  /* 0x03484002000085a7 */ /* 0x000ea4000800007f */
[----:B--2---:R-:W-:Y:S05]  /*27540*/  @!P0 BRA `(.L_x_2988) ;  /* 0xfffffffc00f08947 */ /* 0x004fea000383ffff */
[----:B------:R-:W-:Y:S05]  /*27550*/  BRA `(.L_x_3131) ;  /* 0xffffffa400a47947 */ /* 0x000fea000383ffff */
.L_x_2992:
        /* <DEDUP_REMOVED lines=8> */
.L_x_3132:
[----:B------:R-:W-:Y:S02]  /*275e0*/  IMAD.MOV.U32 R13, RZ, RZ, R3 ;  /* 0x000000ffff0d7224 */ /* 0x000fe400078e0003 */
[----:B------:R-:W-:-:S07]  /*275f0*/  IMAD.MOV.U32 R4, RZ, RZ, R14 ;  /* 0x000000ffff047224 */ /* 0x000fce00078e000e */
[----:B------:R-:W-:Y:S05]  /*27600*/  WARPSYNC.COLLECTIVE R15, `(.L_x_3133) ;  /* 0x000000000f087348 */ /* 0x000fea0003c00000 */
[----:B------:R0:W1:Y:S02]  /*27610*/  SHFL.IDX P6, R14, R13, R12, R11 ;  /* 0x0000000c0d0e7389 */ /* 0x00006400000c000b */
[----:B01----:R-:W-:Y:S01]  /*27620*/  ENDCOLLECTIVE ;  /* 0x000000000000791b */ /* 0x003fe20003800000 */
.L_x_3133:
[----:B------:R-:W-:Y:S02]  /*27630*/  IMAD.MOV.U32 R13, RZ, RZ, R2 ;  /* 0x000000ffff0d7224 */ /* 0x000fe400078e0002 */
[----:B------:R-:W-:Y:S02]  /*27640*/  IMAD.MOV.U32 R12, RZ, RZ, 0x1 ;  /* 0x00000001ff0c7424 */ /* 0x000fe400078e00ff */
[----:B------:R-:W-:-:S07]  /*27650*/  IMAD.MOV.U32 R5, RZ, RZ, R14 ;  /* 0x000000ffff057224 */ /* 0x000fce00078e000e */
[----:B------:R-:W-:Y:S05]  /*27660*/  WARPSYNC.COLLECTIVE R15, `(.L_x_3134) ;  /* 0x000000000f087348 */ /* 0x000fea0003c00000 */
[----:B------:R0:W1:Y:S02]  /*27670*/  SHFL.IDX P6, R14, R13, R12, R11 ;  /* 0x0000000c0d0e7389 */ /* 0x00006400000c000b */
[----:B01----:R-:W-:Y:S01]  /*27680*/  ENDCOLLECTIVE ;  /* 0x000000000000791b */ /* 0x003fe20003800000 */
.L_x_3134:
[----:B------:R-:W-:Y:S02]  /*27690*/  IMAD.MOV.U32 R13, RZ, RZ, R3 ;  /* 0x000000ffff0d7224 */ /* 0x000fe400078e0003 */
[----:B------:R-:W-:Y:S02]  /*276a0*/  IMAD R0, R8, R7, RZ ;  /* 0x0000000708007224 */ /* 0x000fe400078e02ff */
[----:B------:R-:W0:Y:S02]  /*276b0*/  S2R R8, SR_TID.X ;  /* 0x0000000000087919 */ /* 0x000e240000002100 */
[----:B0-----:R-:W-:-:S04]  /*276c0*/  LOP3.LUT R8, R8, 0x7f, RZ, 0xc0, !PT ;  /* 0x0000007f08087812 */ /* 0x001fc800078ec0ff */
[----:B------:R-:W-:-:S05]  /*276d0*/  SHF.R.U32.HI R8, RZ, 0x3, R8 ;  /* 0x00000003ff087819 */ /* 0x000fca0000011608 */
[----:B------:R-:W-:Y:S02]  /*276e0*/  IMAD R17, R17, 0x80, R8 ;  /* 0x0000008011117824 */ /* 0x000fe400078e0208 */
[----:B------:R-:W-:-:S07]  /*276f0*/  IMAD.MOV.U32 R8, RZ, RZ, R14 ;  /* 0x000000ffff087224 */ /* 0x000fce00078e000e */
[----:B------:R-:W-:Y:S05]  /*27700*/  WARPSYNC.COLLECTIVE R15, `(.L_x_3135) ;  /* 0x000000000f087348 */ /* 0x000fea0003c00000 */
[----:B------:R0:W1:Y:S02]  /*27710*/  SHFL.IDX P6, R14, R13, R12, R11 ;  /* 0x0000000c0d0e7389 */ /* 0x00006400000c000b */
[----:B01----:R-:W-:Y:S01]  /*27720*/  ENDCOLLECTIVE ;  /* 0x000000000000791b */ /* 0x003fe20003800000 */
.L_x_3135:
[----:B------:R-:W-:-:S13]  /*27730*/  ISETP.GE.AND P3, PT, R17, R0, PT ;  /* 0x000000001100720c */ /* 0x000fda0003f66270 */
[----:B------:R-:W-:Y:S01]  /*27740*/  @!P3 LEA R5, P5, R10, R5, 0x1 ;  /* 0x000000050a05b211 */ /* 0x000fe200078a08ff */
[----:B------:R-:W-:Y:S02]  /*27750*/  IMAD.MOV.U32 R13, RZ, RZ, R2 ;  /* 0x000000ffff0d7224 */ /* 0x000fe400078e0002 */
[----:B------:R-:W-:Y:S02]  /*27760*/  IMAD.MOV.U32 R12, RZ, RZ, 0x2 ;  /* 0x00000002ff0c7424 */ /* 0x000fe400078e00ff */
[----:B------:R-:W-:-:S05]  /*27770*/  @!P3 IMAD.X R4, RZ, RZ, R4, P5 ;  /* 0x000000ffff04b224 */ /* 0x000fca00028e0604 */
[----:B------:R-:W-:Y:S01]  /*27780*/  @!P3 LOP3.LUT R5, R5, R4, RZ, 0x3c, !PT ;  /* 0x000000040505b212 */ /* 0x000fe200078e3cff */
[----:B------:R-:W-:-:S07]  /*27790*/  IMAD.MOV.U32 R6, RZ, RZ, R14 ;  /* 0x000000ffff067224 */ /* 0x000fce00078e000e */
[----:B------:R-:W-:Y:S05]  /*277a0*/  WARPSYNC.COLLECTIVE R15, `(.L_x_3136) ;  /* 0x000000000f087348 */ /* 0x000fea0003c00000 */
[----:B------:R0:W1:Y:S02]  /*277b0*/  SHFL.IDX P6, R14, R13, R12, R11 ;  /* 0x0000000c0d0e7389 */ /* 0x00006400000c000b */
[----:B01----:R-:W-:Y:S01]  /*277c0*/  ENDCOLLECTIVE ;  /* 0x000000000000791b */ /* 0x003fe20003800000 */
.L_x_3136:
[----:B------:R-:W-:-:S04]  /*277d0*/  @!P3 LOP3.LUT R4, R5, R4, RZ, 0x3c, !PT ;  /* 0x000000040504b212 */ /* 0x000fc800078e3cff */
[----:B------:R-:W-:-:S05]  /*277e0*/  @!P3 LOP3.LUT R5, R5, R4, RZ, 0x3c, !PT ;  /* 0x000000040505b212 */ /* 0x000fca00078e3cff */
[----:B------:R-:W-:Y:S01]  /*277f0*/  @!PT LDS RZ, [RZ] ;  /* 0x00000000fffff984 */ /* 0x000fe20000000800 */
[----:B------:R-:W-:Y:S01]  /*27800*/  @!PT LDS RZ, [RZ] ;  /* 0x00000000fffff984 */ /* 0x000fe20000000800 */
[----:B------:R-:W-:Y:S01]  /*27810*/  @!PT LDS RZ, [RZ] ;  /* 0x00000000fffff984 */ /* 0x000fe20000000800 */
[----:B------:R-:W-:Y:S04]  /*27820*/  @!P3 LDGSTS.E.BYPASS.LTC128B.128 [R9+0x10400], desc[UR60][R4.64], !P2 ;  /* 0x104000000409bfae */ /* 0x000fe8000d101d7c */
[----:B------:R-:W-:Y:S01]  /*27830*/  @!P3 LDGSTS.E.BYPASS.LTC128B.128 [R9+0x14400], desc[UR60][R4.64+0x80], !P1 ;  /* 0x144000800409bfae */ /* 0x000fe2000c901d7c */
[----:B------:R-:W-:-:S03]  /*27840*/  IMAD.MOV.U32 R13, RZ, RZ, R3 ;  /* 0x000000ffff0d7224 */ /* 0x000fc600078e0003 */
[----:B------:R0:W-:Y:S02]  /*27850*/  @!P3 LDGSTS.E.BYPASS.LTC128B.128 [R9+0x18400], desc[UR60][R4.64+0x100], !P0 ;  /* 0x184001000409bfae */ /* 0x0001e4000c101d7c */
[----:B0-----:R-:W-:-:S05]  /*27860*/  VIADD R4, R17, 0x10 ;  /* 0x0000001011047836 */ /* 0x001fca0000000000 */
[----:B------:R-:W-:-:S13]  /*27870*/  ISETP.GE.AND P3, PT, R4, R0, PT ;  /* 0x000000000400720c */ /* 0x000fda0003f66270 */
[----:B------:R-:W-:-:S05]  /*27880*/  @!P3 LEA R7, P5, R10, R6, 0x1 ;  /* 0x000000060a07b211 */ /* 0x000fca00078a08ff */
[----:B------:R-:W-:Y:S02]  /*27890*/  @!P3 IMAD.X R6, RZ, RZ, R8, P5 ;  /* 0x000000ffff06b224 */ /* 0x000fe400028e0608 */
[----:B------:R-:W-:Y:S02]  /*278a0*/  @!P3 IMAD.MOV.U32 R4, RZ, RZ, R7 ;  /* 0x000000ffff04b224 */ /* 0x000fe400078e0007 */
[----:B------:R-:W-:Y:S02]  /*278b0*/  @!P3 IMAD.MOV.U32 R5, RZ, RZ, R6 ;  /* 0x000000ffff05b224 */ /* 0x000fe400078e0006 */
[----:B------:R-:W-:-:S07]  /*278c0*/  IMAD.MOV.U32 R6, RZ, RZ, R14 ;  /* 0x000000ffff067224 */ /* 0x000fce00078e000e */
[----:B------:R-:W-:Y:S05]  /*278d0*/  WARPSYNC.COLLECTIVE R15, `(.L_x_3137) ;  /* 0x000000000f087348 */ /* 0x000fea0003c00000 */
[----:B------:R0:W1:Y:S02]  /*278e0*/  SHFL.IDX P6, R14, R13, R12, R11 ;  /* 0x0000000c0d0e7389 */ /* 0x00006400000c000b */
[----:B01----:R-:W-:Y:S01]  /*278f0*/  ENDCOLLECTIVE ;  /* 0x000000000000791b */ /* 0x003fe20003800000 */
.L_x_3137:
        /* <DEDUP_REMOVED lines=8> */
[----:B0-----:R-:W-:-:S05]  /*27980*/  VIADD R4, R17, 0x20 ;  /* 0x0000002011047836 */ /* 0x001fca0000000000 */
[----:B------:R-:W-:Y:S01]  /*27990*/  ISETP.GE.AND P3, PT, R4, R0, PT ;  /* 0x000000000400720c */ /* 0x000fe20003f66270 */
[----:B------:R-:W-:-:S12]  /*279a0*/  IMAD.MOV.U32 R4, RZ, RZ, R14 ;  /* 0x000000ffff047224 */ /* 0x000fd800078e000e */
[----:B------:R-:W-:Y:S05]  /*279b0*/  WARPSYNC.COLLECTIVE R15, `(.L_x_3138) ;  /* 0x000000000f087348 */ /* 0x000fea0003c00000 */
[----:B------:R0:W1:Y:S02]  /*279c0*/  SHFL.IDX P6, R14, R13, R12, R11 ;  /* 0x0000000c0d0e7389 */ /* 0x00006400000c000b */
[----:B01----:R-:W-:Y:S01]  /*279d0*/  ENDCOLLECTIVE ;  /* 0x000000000000791b */ /* 0x003fe20003800000 */
.L_x_3138:
[----:B------:R-:W-:Y:S01]  /*279e0*/  @!P3 LEA R7, P4, R10, R4, 0x1 ;  /* 0x000000040a07b211 */ /* 0x000fe200078808ff */
[----:B------:R-:W-:-:S04]  /*279f0*/  IMAD.MOV.U32 R13, RZ, RZ, R3 ;  /* 0x000000ffff0d7224 */ /* 0x000fc800078e0003 */
[----:B------:R-:W-:-:S04]  /*27a00*/  @!P3 IMAD.X R4, RZ, RZ, R6, P4 ;  /* 0x000000ffff04b224 */ /* 0x000fc800020e0606 */
[----:B------:R-:W-:Y:S02]  /*27a10*/  @!P3 IMAD.MOV.U32 R5, RZ, RZ, R4 ;  /* 0x000000ffff05b224 */ /* 0x000fe400078e0004 */
[----:B------:R-:W-:Y:S02]  /*27a20*/  @!P3 IMAD.MOV.U32 R4, RZ, RZ, R7 ;  /* 0x000000ffff04b224 */ /* 0x000fe400078e0007 */
[----:B------:R-:W-:-:S07]  /*27a30*/  IMAD.MOV.U32 R6, RZ, RZ, R14 ;  /* 0x000000ffff067224 */ /* 0x000fce00078e000e */
[----:B------:R-:W-:Y:S05]  /*27a40*/  WARPSYNC.COLLECTIVE R15, `(.L_x_3139) ;  /* 0x000000000f087348 */ /* 0x000fea0003c00000 */
[----:B------:R0:W1:Y:S02]  /*27a50*/  SHFL.IDX P6, R14, R13, R12, R11 ;  /* 0x0000000c0d0e7389 */ /* 0x00006400000c000b */
[----:B01----:R-:W-:Y:S01]  /*27a60*/  ENDCOLLECTIVE ;  /* 0x000000000000791b */ /* 0x003fe20003800000 */
.L_x_3139:
        /* <DEDUP_REMOVED lines=14> */
.L_x_3140:
[----:B------:R-:W-:Y:S01]  /*27b50*/  @!P3 LEA R5, P4, R10, R4, 0x1 ;  /* 0x000000040a05b211 */ /* 0x000fe200078808ff */
[----:B------:R-:W-:-:S04]  /*27b60*/  IMAD.MOV.U32 R13, RZ, RZ, R3 ;  /* 0x000000ffff0d7224 */ /* 0x000fc800078e0003 */
[----:B------:R-:W-:-:S05]  /*27b70*/  @!P3 IMAD.X R4, RZ, RZ, R6, P4 ;  /* 0x000000ffff04b224 */ /* 0x000fca00020e0606 */
[----:B------:R-:W-:Y:S01]  /*27b80*/  @!P3 LOP3.LUT R5, R5, R4, RZ, 0x3c, !PT ;  /* 0x000000040505b212 */ /* 0x000fe200078e3cff */
[----:B------:R-:W-:-:S03]  /*27b90*/  IMAD.MOV.U32 R6, RZ, RZ, R14 ;  /* 0x000000ffff067224 */ /* 0x000fc600078e000e */
[----:B------:R-:W-:-:S07]  /*27ba0*/  @!P3 LOP3.LUT R4, R5, R4, RZ, 0x3c, !PT ;  /* 0x000000040504b212 */ /* 0x000fce00078e3cff */
[----:B------:R-:W-:Y:S05]  /*27bb0*/  WARPSYNC.COLLECTIVE R15, `(.L_x_3141) ;  /* 0x000000000f087348 */ /* 0x000fea0003c00000 */
[----:B------:R0:W1:Y:S02]  /*27bc0*/  SHFL.IDX P6, R14, R13, R12, R11 ;  /* 0x0000000c0d0e7389 */ /* 0x00006400000c000b */
[----:B01----:R-:W-:Y:S01]  /*27bd0*/  ENDCOLLECTIVE ;  /* 0x000000000000791b */ /* 0x003fe20003800000 */
.L_x_3141:
[----:B------:R-:W-:-:S05]  /*27be0*/  @!P3 LOP3.LUT R5, R5, R4, RZ, 0x3c, !PT ;  /* 0x000000040505b212 */ /* 0x000fca00078e3cff */
[----:B------:R-:W-:Y:S01]  /*27bf0*/  @!PT LDS RZ, [RZ] ;  /* 0x00000000fffff984 */ /* 0x000fe20000000800 */
[----:B------:R-:W-:Y:S01]  /*27c00*/  @!PT LDS RZ, [RZ] ;  /* 0x00000000fffff984 */ /* 0x000fe20000000800 */
[----:B------:R-:W-:Y:S01]  /*27c10*/  @!PT LDS RZ, [RZ] ;  /* 0x00000000fffff984 */ /* 0x000fe20000000800 */
[----:B------:R-:W-:Y:S04]  /*27c20*/  @!P3 LDGSTS.E.BYPASS.LTC128B.128 [R9+0x11c00], desc[UR60][R4.64], !P2 ;  /* 0x11c000000409bfae */ /* 0x000fe8000d101d7c */
[----:B------:R-:W-:Y:S01]  /*27c30*/  @!P3 LDGSTS.E.BYPASS.LTC128B.128 [R9+0x15c00], desc[UR60][R4.64+0x80], !P1 ;  /* 0x15c000800409bfae */ /* 0x000fe2000c901d7c */
[----:B------:R-:W-:-:S03]  /*27c40*/  IMAD.MOV.U32 R13, RZ, RZ, R2 ;  /* 0x000000ffff0d7224 */ /* 0x000fc600078e0002 */
[----:B------:R0:W-:Y:S01]  /*27c50*/  @!P3 LDGSTS.E.BYPASS.LTC128B.128 [R9+0x19c00], desc[UR60][R4.64+0x100], !P0 ;  /* 0x19c001000409bfae */ /* 0x0001e2000c101d7c */
[----:B------:R-:W-:Y:S02]  /*27c60*/  IMAD.MOV.U32 R12, RZ, RZ, 0x5 ;  /* 0x00000005ff0c7424 */ /* 0x000fe400078e00ff */
[----:B0-----:R-:W-:-:S05]  /*27c70*/  VIADD R4, R17, 0x40 ;  /* 0x0000004011047836 */ /* 0x001fca0000000000 */
[----:B------:R-:W-:Y:S01]  /*27c80*/  ISETP.GE.AND P3, PT, R4, R0, PT ;  /* 0x000000000400720c */ /* 0x000fe20003f66270 */
[----:B------:R-:W-:-:S12]  /*27c90*/  IMAD.MOV.U32 R4, RZ, RZ, R14 ;  /* 0x000000ffff047224 */ /* 0x000fd800078e000e */
[----:B------:R-:W-:Y:S05]  /*27ca0*/  WARPSYNC.COLLECTIVE R15, `(.L_x_3142) ;  /* 0x000000000f087348 */ /* 0x000fea0003c00000 */
[----:B------:R0:W1:Y:S02]  /*27cb0*/  SHFL.IDX P6, R14, R13, R12, R11 ;  /* 0x0000000c0d0e7389 */ /* 0x00006400000c000b */
[----:B01----:R-:W-:Y:S01]  /*27cc0*/  ENDCOLLECTIVE ;  /* 0x000000000000791b */ /* 0x003fe20003800000 */
.L_x_3142:
        /* <DEDUP_REMOVED lines=9> */
.L_x_3143:
        /* <DEDUP_REMOVED lines=15> */
.L_x_3144:
        /* <DEDUP_REMOVED lines=9> */
.L_x_3145:
        /* <DEDUP_REMOVED lines=9> */
[----:B0-----:R-:W-:Y:S02]  /*27f70*/  VIADD R5, R17, 0x60 ;  /* 0x0000006011057836 */ /* 0x001fe40000000000 */
[----:B------:R-:W-:-:S07]  /*27f80*/  IMAD.MOV.U32 R4, RZ, RZ, R14 ;  /* 0x000000ffff047224 */ /* 0x000fce00078e000e */
[----:B------:R-:W-:Y:S05]  /*27f90*/  WARPSYNC.COLLECTIVE R15, `(.L_x_3146) ;  /* 0x000000000f087348 */ /* 0x000fea0003c00000 */
[----:B------:R0:W1:Y:S02]  /*27fa0*/  SHFL.IDX P6, R14, R13, R12, R11 ;  /* 0x0000000c0d0e7389 */ /* 0x00006400000c000b */
[----:B01----:R-:W-:Y:S01]  /*27fb0*/  ENDCOLLECTIVE ;  /* 0x000000000000791b */ /* 0x003fe20003800000 */
.L_x_3146:
[----:B------:R-:W-:-:S13]  /*27fc0*/  ISETP.GE.AND P4, PT, R5, R0, PT ;  /* 0x000000000500720c */ /* 0x000fda0003f86270 */
[----:B------:R-:W-:Y:S01]  /*27fd0*/  @!P4 LEA R5, P3, R10, R4, 0x1 ;  /* 0x000000040a05c211 */ /* 0x000fe200078608ff */
[----:B------:R-:W-:-:S04]  /*27fe0*/  IMAD.MOV.U32 R13, RZ, RZ, R3 ;  /* 0x000000ffff0d7224 */ /* 0x000fc800078e0003 */
[----:B------:R-:W-:-:S05]  /*27ff0*/  @!P4 IMAD.X R4, RZ, RZ, R6, P3 ;  /* 0x000000ffff04c224 */ /* 0x000fca00018e0606 */
[----:B------:R-:W-:-:S04]  /*28000*/  @!P4 LOP3.LUT R5, R5, R4, RZ, 0x3c, !PT ;  /* 0x000000040505c212 */ /* 0x000fc800078e3cff */
        /* <DEDUP_REMOVED lines=12> */
.L_x_3147:
[----:B------:R-:W-:Y:S01]  /*280d0*/  IMAD.MOV.U32 R3, RZ, RZ, R14 ;  /* 0x000000ffff037224 */ /* 0x000fe200078e000e */
[----:B------:R-:W-:Y:S06]  /*280e0*/  BRA `(.L_x_3148) ;  /* 0xffffffa800907947 */ /* 0x000fec000383ffff */
.L_x_2997:
[----:B0-----:R-:W3:Y:S02]  /*280f0*/  LDL R2, [R1+0x4] ;  /* 0x0000040001027983 */ /* 0x001ee40000100800 */
[----:B---3--:R0:W1:Y:S02]  /*28100*/  SYNCS.PHASECHK.TRANS64.TRYWAIT P0, [R2+URZ+0x34820], R0 ;  /* 0x03482000020075a7 */ /* 0x008064000800017f */
[----:B-1----:R-:W-:Y:S05]  /*28110*/  @!P0 NANOSLEEP.SYNCS 0x989680 ;  /* 0x009896800000895d */ /* 0x002fea0003900000 */
[----:B------:R-:W1:Y:S02]  /*28120*/  @!P0 SYNCS.PHASECHK.TRANS64 P0, [R2+URZ+0x34820], R0 ;  /* 0x03482000020085a7 */ /* 0x000e64000800007f */
[----:B-1----:R-:W-:Y:S05]  /*28130*/  @!P0 BRA `(.L_x_2997) ;  /* 0xfffffffc00ec8947 */ /* 0x002fea000383ffff */
[----:B------:R-:W-:Y:S05]  /*28140*/  BRA `(.L_x_3149) ;  /* 0xffffffac00087947 */ /* 0x000fea000383ffff */
.L_x_3006:
[----:B-1----:R1:W2:Y:S02]  /*28150*/  SYNCS.PHASECHK.TRANS64.TRYWAIT P0, [R3+URZ+0x34840], R0 ;  /* 0x03484000030075a7 */ /* 0x0022a4000800017f */
[----:B--2---:R-:W-:Y:S05]  /*28160*/  @!P0 NANOSLEEP.SYNCS 0x989680 ;  /* 0x009896800000895d */ /* 0x004fea0003900000 */
[----:B------:R-:W2:Y:S02]  /*28170*/  @!P0 SYNCS.PHASECHK.TRANS64 P0, [R3+URZ+0x34840], R0 ;  /* 0x03484000030085a7 */ /* 0x000ea4000800007f */
[----:B--2---:R-:W-:Y:S05]  /*28180*/  @!P0 BRA `(.L_x_3006) ;  /* 0xfffffffc00f08947 */ /* 0x004fea000383ffff */
[----:B------:R-:W-:Y:S05]  /*28190*/  BRA `(.L_x_3150) ;  /* 0xffffffac00cc7947 */ /* 0x000fea000383ffff */
.L_x_3013:
[----:B0-----:R0:W1:Y:S02]  /*281a0*/  SYNCS.PHASECHK.TRANS64.TRYWAIT P0, [R3+URZ+0x60], R0 ;  /* 0x00006000030075a7 */ /* 0x001064000800017f */
[----:B-1----:R-:W-:Y:S05]  /*281b0*/  @!P0 NANOSLEEP.SYNCS 0x989680 ;  /* 0x009896800000895d */ /* 0x002fea0003900000 */
[----:B------:R-:W1:Y:S02]  /*281c0*/  @!P0 SYNCS.PHASECHK.TRANS64 P0, [R3+URZ+0x60], R0 ;  /* 0x00006000030085a7 */ /* 0x000e64000800007f */
[----:B-1----:R-:W-:Y:S05]  /*281d0*/  @!P0 BRA `(.L_x_3013) ;  /* 0xfffffffc00f08947 */ /* 0x002fea000383ffff */
[----:B------:R-:W-:Y:S05]  /*281e0*/  BRA `(.L_x_3151) ;  /* 0xffffffb000e47947 */ /* 0x000fea000383ffff */
.L_x_3022:
[----:B--2---:R2:W3:Y:S02]  /*281f0*/  SYNCS.PHASECHK.TRANS64.TRYWAIT P0, [R3+URZ+0x34840], R2 ;  /* 0x03484002030075a7 */ /* 0x0044e4000800017f */
[----:B---3--:R-:W-:Y:S05]  /*28200*/  @!P0 NANOSLEEP.SYNCS 0x989680 ;  /* 0x009896800000895d */ /* 0x008fea0003900000 */
[----:B------:R-:W3:Y:S02]  /*28210*/  @!P0 SYNCS.PHASECHK.TRANS64 P0, [R3+URZ+0x34840], R2 ;  /* 0x03484002030085a7 */ /* 0x000ee4000800007f */
[----:B---3--:R-:W-:Y:S05]  /*28220*/  @!P0 BRA `(.L_x_3022) ;  /* 0xfffffffc00f08947 */ /* 0x008fea000383ffff */
[----:B------:R-:W-:Y:S05]  /*28230*/  BRA `(.L_x_3152) ;  /* 0xffffffb800847947 */ /* 0x000fea000383ffff */
.L_x_3029:
[----:B0-----:R0:W2:Y:S02]  /*28240*/  SYNCS.PHASECHK.TRANS64.TRYWAIT P0, [R2+URZ+0x60], R3 ;  /* 0x00006003020075a7 */ /* 0x0010a4000800017f */
[----:B--2---:R-:W-:Y:S05]  /*28250*/  @!P0 NANOSLEEP.SYNCS 0x989680 ;  /* 0x009896800000895d */ /* 0x004fea0003900000 */
[----:B------:R-:W2:Y:S02]  /*28260*/  @!P0 SYNCS.PHASECHK.TRANS64 P0, [R2+URZ+0x60], R3 ;  /* 0x00006003020085a7 */ /* 0x000ea4000800007f */
[----:B--2---:R-:W-:Y:S05]  /*28270*/  @!P0 BRA `(.L_x_3029) ;  /* 0xfffffffc00f08947 */ /* 0x004fea000383ffff */
[----:B------:R-:W-:Y:S05]  /*28280*/  BRA `(.L_x_3153) ;  /* 0xffffffbc009c7947 */ /* 0x000fea000383ffff */
.L_x_3038:
[----:B---3--:R3:W4:Y:S02]  /*28290*/  SYNCS.PHASECHK.TRANS64.TRYWAIT P0, [R2+URZ+0x34840], R3 ;  /* 0x03484003020075a7 */ /* 0x008724000800017f */
[----:B----4-:R-:W-:Y:S05]  /*282a0*/  @!P0 NANOSLEEP.SYNCS 0x989680 ;  /* 0x009896800000895d */ /* 0x010fea0003900000 */
[----:B------:R-:W4:Y:S02]  /*282b0*/  @!P0 SYNCS.PHASECHK.TRANS64 P0, [R2+URZ+0x34840], R3 ;  /* 0x03484003020085a7 */ /* 0x000f24000800007f */
[----:B----4-:R-:W-:Y:S05]  /*282c0*/  @!P0 BRA `(.L_x_3038) ;  /* 0xfffffffc00f08947 */ /* 0x010fea000383ffff */
[----:B------:R-:W-:Y:S05]  /*282d0*/  BRA `(.L_x_3154) ;  /* 0xffffffc400107947 */ /* 0x000fea000383ffff */
.L_x_3045:
[----:B0-----:R0:W2:Y:S02]  /*282e0*/  SYNCS.PHASECHK.TRANS64.TRYWAIT P0, [R2+URZ+0x60], R5 ;  /* 0x00006005020075a7 */ /* 0x0010a4000800017f */
[----:B--2---:R-:W-:Y:S05]  /*282f0*/  @!P0 NANOSLEEP.SYNCS 0x989680 ;  /* 0x009896800000895d */ /* 0x004fea0003900000 */
[----:B------:R-:W2:Y:S02]  /*28300*/  @!P0 SYNCS.PHASECHK.TRANS64 P0, [R2+URZ+0x60], R5 ;  /* 0x00006005020085a7 */ /* 0x000ea4000800007f */
[----:B--2---:R-:W-:Y:S05]  /*28310*/  @!P0 BRA `(.L_x_3045) ;  /* 0xfffffffc00f08947 */ /* 0x004fea000383ffff */
[----:B------:R-:W-:Y:S05]  /*28320*/  BRA `(.L_x_3155) ;  /* 0xffffffc800287947 */ /* 0x000fea000383ffff */
.L_x_3056:
[----:B0-----:R0:W2:Y:S02]  /*28330*/  SYNCS.PHASECHK.TRANS64.TRYWAIT P0, [R0+URZ+0x34860], R2 ;  /* 0x03486002000075a7 */ /* 0x0010a4000800017f */
[----:B--2---:R-:W-:Y:S05]  /*28340*/  @!P0 NANOSLEEP.SYNCS 0x989680 ;  /* 0x009896800000895d */ /* 0x004fea0003900000 */
[----:B------:R-:W2:Y:S02]  /*28350*/  @!P0 SYNCS.PHASECHK.TRANS64 P0, [R0+URZ+0x34860], R2 ;  /* 0x03486002000085a7 */ /* 0x000ea4000800007f */
[----:B--2---:R-:W-:Y:S05]  /*28360*/  @!P0 BRA `(.L_x_3056) ;  /* 0xfffffffc00f08947 */ /* 0x004fea000383ffff */
[----:B------:R-:W-:Y:S05]  /*28370*/  BRA `(.L_x_3156) ;  /* 0xffffffcc00807947 */ /* 0x000fea000383ffff */
.L_x_3063:
[----:B------:R-:W-:Y:S01]  /*28380*/  BSSY B0, `(.L_x_3157) ;  /* 0x0000008000007945 */ /* 0x000fe20003800000 */
[----:B0-----:R-:W-:Y:S02]  /*28390*/  IMAD.MOV.U32 R13, RZ, RZ, R16 ;  /* 0x000000ffff0d7224 */ /* 0x001fe400078e0010 */
[----:B------:R-:W-:Y:S02]  /*283a0*/  IMAD.MOV.U32 R12, RZ, RZ, RZ ;  /* 0x000000ffff0c7224 */ /* 0x000fe400078e00ff */
[----:B------:R-:W-:Y:S02]  /*283b0*/  IMAD.MOV.U32 R11, RZ, RZ, 0x1f ;  /* 0x0000001fff0b7424 */ /* 0x000fe400078e00ff */
[----:B------:R-:W-:-:S07]  /*283c0*/  IMAD.MOV.U32 R15, RZ, RZ, -0x1 ;  /* 0xffffffffff0f7424 */ /* 0x000fce00078e00ff */
[----:B-1---5:R-:W-:Y:S05]  /*283d0*/  WARPSYNC.COLLECTIVE R15, `(.L_x_3158) ;  /* 0x000000000f087348 */ /* 0x022fea0003c00000 */
[----:B------:R0:W2:Y:S02]  /*283e0*/  SHFL.IDX P6, R14, R13, R12, R11 ;  /* 0x0000000c0d0e7389 */ /* 0x0000a400000c000b */
[----:B012--5:R-:W-:Y:S01]  /*283f0*/  ENDCOLLECTIVE ;  /* 0x000000000000791b */ /* 0x027fe20003800000 */
.L_x_3158:
[----:B------:R-:W-:Y:S05]  /*28400*/  BSYNC B0 ;  /* 0x0000000000007941 */ /* 0x000fea0003800000 */
.L_x_3157:
        /* <DEDUP_REMOVED lines=9> */
.L_x_3159:
        /* <DEDUP_REMOVED lines=18> */
.L_x_3160:
        /* <DEDUP_REMOVED lines=8> */
.L_x_3161:
        /* <DEDUP_REMOVED lines=8> */
.L_x_3162:
        /* <DEDUP_REMOVED lines=8> */
.L_x_3163:
        /* <DEDUP_REMOVED lines=8> */
.L_x_3164:
        /* <DEDUP_REMOVED lines=9> */
.L_x_3165:
[----:B------:R-:W-:Y:S01]  /*28850*/  IMAD.MOV.U32 R16, RZ, RZ, R14 ;  /* 0x000000ffff107224 */ /* 0x000fe200078e000e */
[----:B------:R-:W-:Y:S06]  /*28860*/  BRA `(.L_x_3166) ;  /* 0xffffffd000047947 */ /* 0x000fec000383ffff */
.L_x_3068:
[----:B------:R-:W-:Y:S01]  /*28870*/  BSSY B0, `(.L_x_3167) ;  /* 0x0000008000007945 */ /* 0x000fe20003800000 */
[----:B0----5:R-:W-:Y:S02]  /*28880*/  IMAD.MOV.U32 R13, RZ, RZ, R3 ;  /* 0x000000ffff0d7224 */ /* 0x021fe400078e0003 */
[----:B------:R-:W-:Y:S02]  /*28890*/  IMAD.MOV.U32 R12, RZ, RZ, 0x1 ;  /* 0x00000001ff0c7424 */ /* 0x000fe400078e00ff */
[----:B------:R-:W-:Y:S02]  /*288a0*/  IMAD.MOV.U32 R11, RZ, RZ, RZ ;  /* 0x000000ffff0b7224 */ /* 0x000fe400078e00ff */
[----:B------:R-:W-:-:S07]  /*288b0*/  IMAD.MOV.U32 R15, RZ, RZ, -0x1 ;  /* 0xffffffffff0f7424 */ /* 0x000fce00078e00ff */
[----:B-12---:R-:W-:Y:S05]  /*288c0*/  WARPSYNC.COLLECTIVE R15, `(.L_x_3168) ;  /* 0x000000000f087348 */ /* 0x006fea0003c00000 */
[----:B------:R0:W3:Y:S02]  /*288d0*/  SHFL.UP P6, R14, R13, R12, R11 ;  /* 0x0400000c0d0e7389 */ /* 0x0000e400000c000b */
[----:B0123--:R-:W-:Y:S01]  /*288e0*/  ENDCOLLECTIVE ;  /* 0x000000000000791b */ /* 0x00ffe20003800000 */
.L_x_3168:
[----:B------:R-:W-:Y:S05]  /*288f0*/  BSYNC B0 ;  /* 0x0000000000007941 */ /* 0x000fea0003800000 */
.L_x_3167:
        /* <DEDUP_REMOVED lines=10> */
.L_x_3169:
        /* <DEDUP_REMOVED lines=8> */
.L_x_3170:
        /* <DEDUP_REMOVED lines=8> */
.L_x_3171:
        /* <DEDUP_REMOVED lines=8> */
.L_x_3172:
        /* <DEDUP_REMOVED lines=9> */
.L_x_3173:
[----:B------:R-:W-:Y:S01]  /*28bb0*/  IMAD.MOV.U32 R16, RZ, RZ, R14 ;  /* 0x000000ffff107224 */ /* 0x000fe200078e000e */
[----:B------:R-:W-:Y:S06]  /*28bc0*/  BRA `(.L_x_3174) ;  /* 0xffffffcc00c87947 */ /* 0x000fec000383ffff */
.L_x_3070:
[----:B------:R-:W-:Y:S01]  /*28bd0*/  BSSY B0, `(.L_x_3175) ;  /* 0x0000006000007945 */ /* 0x000fe20003800000 */
[----:B------:R-:W-:Y:S01]  /*28be0*/  PLOP3.LUT P6, PT, P6, PT, PT, 0x8, 0x0 ;  /* 0x000000000000781c */ /* 0x000fe200037ce170 */
[----:B------:R-:W-:-:S12]  /*28bf0*/  IMAD.MOV.U32 R15, RZ, RZ, -0x1 ;  /* 0xffffffffff0f7424 */ /* 0x000fd800078e00ff */
[----:B012--5:R-:W-:Y:S05]  /*28c00*/  WARPSYNC.COLLECTIVE R15, `(.L_x_3176) ;  /* 0x000000000f087348 */ /* 0x027fea0003c00000 */
[----:B------:R-:W-:Y:S01]  /*28c10*/  VOTE.ANY R14, PT, P6 ;  /* 0x00000000000e7806 */ /* 0x000fe200030e0100 */
[----:B012--5:R-:W-:Y:S06]  /*28c20*/  ENDCOLLECTIVE ;  /* 0x000000000000791b */ /* 0x027fec0003800000 */
.L_x_3176:
[----:B------:R-:W-:Y:S05]  /*28c30*/  BSYNC B0 ;  /* 0x0000000000007941 */ /* 0x000fea0003800000 */
.L_x_3175:
        /* <DEDUP_REMOVED lines=9> */
.L_x_3177:
[----:B------:R-:W-:Y:S01]  /*28cd0*/  IMAD.MOV.U32 R17, RZ, RZ, R14 ;  /* 0x000000ffff117224 */ /* 0x000fe200078e000e */
[----:B------:R-:W-:Y:S06]  /*28ce0*/  BRA `(.L_x_3178) ;  /* 0xffffffcc00b87947 */ /* 0x000fec000383ffff */
.L_x_3072:
[----:B------:R-:W-:Y:S01]  /*28cf0*/  BSSY B0, `(.L_x_3179) ;  /* 0x0000007000007945 */ /* 0x000fe20003800000 */
[----:B0-----:R-:W-:Y:S02]  /*28d00*/  IMAD.MOV.U32 R13, RZ, RZ, R2 ;  /* 0x000000ffff0d7224 */ /* 0x001fe400078e0002 */
[----:B------:R-:W-:Y:S02]  /*28d10*/  IMAD.MOV.U32 R11, RZ, RZ, 0x1f ;  /* 0x0000001fff0b7424 */ /* 0x000fe400078e00ff */
[----:B------:R-:W-:-:S07]  /*28d20*/  IMAD.MOV.U32 R15, RZ, RZ, -0x1 ;  /* 0xffffffffff0f7424 */ /* 0x000fce00078e00ff */
[----:B-12345:R-:W-:Y:S05]  /*28d30*/  WARPSYNC.COLLECTIVE R15, `(.L_x_3180) ;  /* 0x000000000f087348 */ /* 0x03efea0003c00000 */
[----:B------:R0:W0:Y:S02]  /*28d40*/  SHFL.IDX P6, R14, R13, R12, R11 ;  /* 0x0000000c0d0e7389 */ /* 0x00002400000c000b */
[----:B012345:R-:W-:Y:S01]  /*28d50*/  ENDCOLLECTIVE ;  /* 0x000000000000791b */ /* 0x03ffe20003800000 */
.L_x_3180:
[----:B------:R-:W-:Y:S05]  /*28d60*/  BSYNC B0 ;  /* 0x0000000000007941 */ /* 0x000fea0003800000 */
.L_x_3179:
[----:B------:R-:W-:Y:S01]  /*28d70*/  IMAD.MOV.U32 R2, RZ, RZ, R14 ;  /* 0x000000ffff027224 */ /* 0x000fe200078e000e */
[----:B------:R-:W-:Y:S06]  /*28d80*/  BRA `(.L_x_3181) ;  /* 0xffffffcc00ac7947 */ /* 0x000fec000383ffff */
.L_x_3076:
[----:B0-----:R0:W2:Y:S02]  /*28d90*/  SYNCS.PHASECHK.TRANS64.TRYWAIT P0, [R0+URZ+0x34820], R3 ;  /* 0x03482003000075a7 */ /* 0x0010a4000800017f */
[----:B--2---:R-:W-:Y:S05]  /*28da0*/  @!P0 NANOSLEEP.SYNCS 0x989680 ;  /* 0x009896800000895d */ /* 0x004fea0003900000 */
[----:B------:R-:W2:Y:S02]  /*28db0*/  @!P0 SYNCS.PHASECHK.TRANS64 P0, [R0+URZ+0x34820], R3 ;  /* 0x03482003000085a7 */ /* 0x000ea4000800007f */
[----:B--2---:R-:W-:Y:S05]  /*28dc0*/  @!P0 BRA `(.L_x_3076) ;  /* 0xfffffffc00f08947 */ /* 0x004fea000383ffff */
[----:B------:R-:W-:Y:S05]  /*28dd0*/  BRA `(.L_x_3182) ;  /* 0xffffffd400307947 */ /* 0x000fea000383ffff */
.L_x_3077:
        /* <DEDUP_REMOVED lines=8> */
[----:B01-3-5:R-:W-:Y:S05]  /*28e60*/  WARPSYNC.COLLECTIVE R15, `(.L_x_3184) ;  /* 0x000000000f087348 */ /* 0x02bfea0003c00000 */
[----:B------:R2:W4:Y:S02]  /*28e70*/  SHFL.IDX P6, R14, R13, R12, R11 ;  /* 0x0000000c0d0e7389 */ /* 0x00052400000c000b */
[----:B012345:R-:W-:Y:S01]  /*28e80*/  ENDCOLLECTIVE ;  /* 0x000000000000791b */ /* 0x03ffe20003800000 */
.L_x_3184:
[----:B------:R-:W-:Y:S05]  /*28e90*/  BSYNC B0 ;  /* 0x0000000000007941 */ /* 0x000fea0003800000 */
.L_x_3183:
[----:B------:R-:W-:Y:S05]  /*28ea0*/  BRA `(.L_x_3185) ;  /* 0xffffffd400187947 */ /* 0x000fea000383ffff */
.L_x_3078:
[----:B------:R-:W-:Y:S01]  /*28eb0*/  BSSY B0, `(.L_x_3186) ;  /* 0x0000006000007945 */ /* 0x000fe20003800000 */
[----:B------:R-:W-:-:S07]  /*28ec0*/  IMAD.MOV.U32 R15, RZ, RZ, -0x1 ;  /* 0xffffffffff0f7424 */ /* 0x000fce00078e00ff */
[----:B0123-5:R-:W-:Y:S05]  /*28ed0*/  WARPSYNC.COLLECTIVE R15, `(.L_x_3187) ;  /* 0x000000000f0c7348 */ /* 0x02ffea0003c00000 */
[----:B------:R-:W-:Y:S02]  /*28ee0*/  ELECT P6, UR62, PT ;  /* 0x00000000003e782f */ /* 0x000fe400038c0000 */
[----:B------:R-:W-:Y:S01]  /*28ef0*/  MOV R14, UR62 ;  /* 0x0000003e000e7c02 */ /* 0x000fe20008000f00 */
[----:B0123-5:R-:W-:Y:S10]  /*28f00*/  ENDCOLLECTIVE ;  /* 0x000000000000791b */ /* 0x02fff40003800000 */
.L_x_3187:
[----:B------:R-:W-:Y:S05]  /*28f10*/  BSYNC B0 ;  /* 0x0000000000007941 */ /* 0x000fea0003800000 */
.L_x_3186:
[----:B------:R-:W-:Y:S05]  /*28f20*/  BRA `(.L_x_3188) ;  /* 0xffffffd4000c7947 */ /* 0x000fea000383ffff */
.L_x_3080:
[----:B0-----:R0:W2:Y:S02]  /*28f30*/  SYNCS.PHASECHK.TRANS64.TRYWAIT P0, [R6+URZ], R5 ;  /* 0x00000005060075a7 */ /* 0x0010a4000800017f */
[----:B--2---:R-:W-:Y:S05]  /*28f40*/  @!P0 NANOSLEEP.SYNCS 0x989680 ;  /* 0x009896800000895d */ /* 0x004fea0003900000 */
[----:B------:R-:W2:Y:S02]  /*28f50*/  @!P0 SYNCS.PHASECHK.TRANS64 P0, [R6+URZ], R5 ;  /* 0x00000005060085a7 */ /* 0x000ea4000800007f */
[----:B--2---:R-:W-:Y:S05]  /*28f60*/  @!P0 BRA `(.L_x_3080) ;  /* 0xfffffffc00f08947 */ /* 0x004fea000383ffff */
[----:B------:R-:W-:Y:S05]  /*28f70*/  BRA `(.L_x_3189) ;  /* 0xffffffd400507947 */ /* 0x000fea000383ffff */
.L_x_3081:
[----:B--2---:R2:W3:Y:S02]  /*28f80*/  SYNCS.PHASECHK.TRANS64.TRYWAIT P0, [R7+URZ], R2 ;  /* 0x00000002070075a7 */ /* 0x0044e4000800017f */
[----:B---3--:R-:W-:Y:S05]  /*28f90*/  @!P0 NANOSLEEP.SYNCS 0x989680 ;  /* 0x009896800000895d */ /* 0x008fea0003900000 */
[----:B------:R-:W3:Y:S02]  /*28fa0*/  @!P0 SYNCS.PHASECHK.TRANS64 P0, [R7+URZ], R2 ;  /* 0x00000002070085a7 */ /* 0x000ee4000800007f */
[----:B---3--:R-:W-:Y:S05]  /*28fb0*/  @!P0 BRA `(.L_x_3081) ;  /* 0xfffffffc00f08947 */ /* 0x008fea000383ffff */
[----:B------:R-:W-:Y:S05]  /*28fc0*/  BRA `(.L_x_3190) ;  /* 0xffffffd400447947 */ /* 0x000fea000383ffff */
.L_x_3083:
[----:B---3--:R3:W4:Y:S02]  /*28fd0*/  SYNCS.PHASECHK.TRANS64.TRYWAIT P0, [R4+URZ], R5 ;  /* 0x00000005040075a7 */ /* 0x008724000800017f */
[----:B----4-:R-:W-:Y:S05]  /*28fe0*/  @!P0 NANOSLEEP.SYNCS 0x989680 ;  /* 0x009896800000895d */ /* 0x010fea0003900000 */
[----:B------:R-:W4:Y:S02]  /*28ff0*/  @!P0 SYNCS.PHASECHK.TRANS64 P0, [R4+URZ], R5 ;  /* 0x00000005040085a7 */ /* 0x000f24000800007f */
[----:B----4-:R-:W-:Y:S05]  /*29000*/  @!P0 BRA `(.L_x_3083) ;  /* 0xfffffffc00f08947 */ /* 0x010fea000383ffff */
[----:B------:R-:W-:Y:S05]  /*29010*/  BRA `(.L_x_3191) ;  /* 0xffffffd4004c7947 */ /* 0x000fea000383ffff */
.L_x_3192:
        /* <DEDUP_REMOVED lines=14> */
.L_x_3202:


//--------------------- .nv.global.init           --------------------------
	.section	.nv.global.init,"aw",@progbits
.nv.global.init:
	.type		$str$23,@object
	.size		$str$23,($str$24 - $str$23)
$str$23:
        /*0000*/ 	.byte	0x28, 0x61, 0x64, 0x64, 0x72, 0x65, 0x73, 0x73, 0x20, 0x26, 0x20, 0x6d, 0x61, 0x73, 0x6b, 0x29
        /*0010*/ 	.byte	0x20, 0x3d, 0x3d, 0x20, 0x30, 0x00
	.type		$str$24,@object
	.size		$str$24,(__unnamed_11 - $str$24)
$str$24:
        /*0016*/ 	.byte	0x2f, 0x74, 0x6d, 0x70, 0x2f, 0x6f, 0x73, 0x73, 0x5f, 0x6b, 0x65, 0x72, 0x6e, 0x65, 0x6c, 0x73
        /*0026*/ 	.byte	0x5f, 0x73, 0x72, 0x63, 0x2f, 0x66, 0x6c, 0x61, 0x73, 0x68, 0x5f, 0x61, 0x74, 0x74, 0x65, 0x6e
        /*0036*/ 	.byte	0x74, 0x69, 0x6f, 0x6e, 0x2f, 0x63, 0x73, 0x72, 0x63, 0x2f, 0x63, 0x75, 0x74, 0x6c, 0x61, 0x73
        /*0046*/ 	.byte	0x73, 0x2f, 0x69, 0x6e, 0x63, 0x6c, 0x75, 0x64, 0x65, 0x2f, 0x63, 0x75, 0x74, 0x65, 0x2f, 0x70
        /*0056*/ 	.byte	0x6f, 0x69, 0x6e, 0x74, 0x65, 0x72, 0x5f, 0x66, 0x6c, 0x61, 0x67, 0x67, 0x65, 0x64, 0x2e, 0x68
        /*0066*/ 	.byte	0x70, 0x70, 0x00
	.type		__unnamed_11,@object
	.size		__unnamed_11,(__unnamed_4 - __unnamed_11)
__unnamed_11:
        /* <DEDUP_REMOVED lines=25> */
	.type		__unnamed_4,@object
	.size		__unnamed_4,(__unnamed_6 - __unnamed_4)
__unnamed_4:
        /* <DEDUP_REMOVED lines=25> */
	.type		__unnamed_6,@object
	.size		__unnamed_6,(__unnamed_9 - __unnamed_6)
__unnamed_6:
        /* <DEDUP_REMOVED lines=25> */
	.type		__unnamed_9,@object
	.size		__unnamed_9,(__unnamed_5 - __unnamed_9)
__unnamed_9:
        /* <DEDUP_REMOVED lines=29> */
	.type		__unnamed_5,@object
	.size		__unnamed_5,(__unnamed_3 - __unnamed_5)
__unnamed_5:
        /* <DEDUP_REMOVED lines=29> */
	.type		__unnamed_3,@object
	.size		__unnamed_3,(__unnamed_8 - __unnamed_3)
__unnamed_3:
        /* <DEDUP_REMOVED lines=29> */
	.type		__unnamed_8,@object
	.size		__unnamed_8,(__unnamed_10 - __unnamed_8)
__unnamed_8:
        /* <DEDUP_REMOVED lines=29> */
	.type		__unnamed_10,@object
	.size		__unnamed_10,(__unnamed_2 - __unnamed_10)
__unnamed_10:
        /* <DEDUP_REMOVED lines=29> */
	.type		__unnamed_2,@object
	.size		__unnamed_2,(__unnamed_1 - __unnamed_2)
__unnamed_2:
        /* <DEDUP_REMOVED lines=29> */
	.type		__unnamed_1,@object
	.size		__unnamed_1,(__unnamed_7 - __unnamed_1)
__unnamed_1:
        /* <DEDUP_REMOVED lines=29> */
        /*11a5*/ 	.byte	0x5d, 0x00
	.type		__unnamed_7,@object
	.size		__unnamed_7,(.L_6 - __unnamed_7)
__unnamed_7:
        /* <DEDUP_REMOVED lines=30> */
.L_6:


//--------------------- .nv.shared._ZN7cutlass13device_kernelIN5flash11enable_sm90INS1_16FlashAttnFwdSm90INS1_25CollectiveMainloopFwdSm90ILi2EN4cute5tupleIJNS5_1CILi1EEES8_S8_EEENS6_IJNS7_ILi128EEESA_NS7_ILi192EEEEEELi128ENS_10bfloat16_tEfNS_4arch4Sm90ELb0ELb0ELb1ELb0ELb0ELb0ELb0ELb1ELb1ELb1ELb0ELb0EEENS1_21CollectiveEpilogueFwdINS6_IJSA_SA_SA_EEES9_SD_SF_Li256ELb0ELb1ELb0ELb0EEENS1_29StaticPersistentTileSchedulerILb0EEEEEEEEEvNT_6ParamsE --------------------------
	.section	.nv.shared._ZN7cutlass13device_kernelIN5flash11enable_sm90INS1_16FlashAttnFwdSm90INS1_25CollectiveMainloopFwdSm90ILi2EN4cute5tupleIJNS5_1CILi1EEES8_S8_EEENS6_IJNS7_ILi128EEESA_NS7_ILi192EEEEEELi128ENS_10bfloat16_tEfNS_4arch4Sm90ELb0ELb0ELb1ELb0ELb0ELb0ELb0ELb1ELb1ELb1ELb0ELb0EEENS1_21CollectiveEpilogueFwdINS6_IJSA_SA_SA_EEES9_SD_SF_Li256ELb0ELb1ELb0ELb0EEENS1_29StaticPersistentTileSchedulerILb0EEEEEEEEEvNT_6ParamsE,"aw",@nobits
	.sectionflags	@""
	.align	16
	.zero		1024


//--------------------- .nv.shared.reserved.0     --------------------------
	.section	.nv.shared.reserved.0,"aw",@nobits
	.weak		__nv_reservedSMEM_offset_0_alias
	.size		__nv_reservedSMEM_offset_0_alias, 0, 0
	.other		__nv_reservedSMEM_offset_0_alias,@"STO_CUDA_RESERVED_SHARED STV_DEFAULT"
__nv_reservedSMEM_offset_0_alias:
	.zero		0


//--------------------- .nv.global                --------------------------
	.section	.nv.global,"aw",@nobits
.nv.global:
	.type		_ZN86_INTERNAL_be7df9be_50_flash_fwd_hdim192_128_bf16_softcap_packgqa_sm90_cu_a7f3af4d_32444cute1_E,@object
	.size		_ZN86_INTERNAL_be7df9be_50_flash_fwd_hdim192_128_bf16_softcap_packgqa_sm90_cu_a7f3af4d_32444cute1_E,(_ZN86_INTERNAL_be7df9be_50_flash_fwd_hdim192_128_bf16_softcap_packgqa_sm90_cu_a7f3af4d_32444cuda3std3__45__cpo6cbeginE - _ZN86_INTERNAL_be7df9be_50_flash_fwd_hdim192_128_bf16_softcap_packgqa_sm90_cu_a7f3af4d_32444cute1_E)
_ZN86_INTERNAL_be7df9be_50_flash_fwd_hdim192_128_bf16_softcap_packgqa_sm90_cu_a7f3af4d_32444cute1_E:
	.zero		1
	.type		_ZN86_INTERNAL_be7df9be_50_flash_fwd_hdim192_128_bf16_softcap_packgqa_sm90_cu_a7f3af4d_32444cuda3std3__45__cpo6cbeginE,@object
	.size		_ZN86_INTERNAL_be7df9be_50_flash_fwd_hdim192_128_bf16_softcap_packgqa_sm90_cu_a7f3af4d_32444cuda3std3__45__cpo6cbeginE,(_ZN86_INTERNAL_be7df9be_50_flash_fwd_hdim192_128_bf16_softcap_packgqa_sm90_cu_a7f3af4d_32444cuda3std3__48in_placeE - _ZN86_INTERNAL_be7df9be_50_flash_fwd_hdim192_128_bf16_softcap_packgqa_sm90_cu_a7f3af4d_32444cuda3std3__45__cpo6cbeginE)
_ZN86_INTERNAL_be7df9be_50_flash_fwd_hdim192_128_bf16_softcap_packgqa_sm90_cu_a7f3af4d_32444cuda3std3__45__cpo6cbeginE:
	.zero		1
	.type		_ZN86_INTERNAL_be7df9be_50_flash_fwd_hdim192_128_bf16_softcap_packgqa_sm90_cu_a7f3af4d_32444cuda3std3__48in_placeE,@object
	.size		_ZN86_INTERNAL_be7df9be_50_flash_fwd_hdim192_128_bf16_softcap_packgqa_sm90_cu_a7f3af4d_32444cuda3std3__48in_placeE,(_ZN86_INTERNAL_be7df9be_50_flash_fwd_hdim192_128_bf16_softcap_packgqa_sm90_cu_a7f3af4d_32444cuda3std6ranges3__45__cpo9iter_moveE - _ZN86_INTERNAL_be7df9be_50_flash_fwd_hdim192_128_bf16_softcap_packgqa_sm90_cu_a7f3af4d_32444cuda3std3__48in_placeE)
_ZN86_INTERNAL_be7df9be_50_flash_fwd_hdim192_128_bf16_softcap_packgqa_sm90_cu_a7f3af4d_32444cuda3std3__48in_placeE:
	.zero		1
	.type		_ZN86_INTERNAL_be7df9be_50_flash_fwd_hdim192_128_bf16_softcap_packgqa_sm90_cu_a7f3af4d_32444cuda3std6ranges3__45__cpo9iter_moveE,@object
	.size		_ZN86_INTERNAL_be7df9be_50_flash_fwd_hdim192_128_bf16_softcap_packgqa_sm90_cu_a7f3af4d_32444cuda3std6ranges3__45__cpo9iter_moveE,(_ZN86_INTERNAL_be7df9be_50_flash_fwd_hdim192_128_bf16_softcap_packgqa_sm90_cu_a7f3af4d_32444cuda3std3__45__cpo5beginE - _ZN86_INTERNAL_be7df9be_50_flash_fwd_hdim192_128_bf16_softcap_packgqa_sm90_cu_a7f3af4d_32444cuda3std6ranges3__45__cpo9iter_moveE)
_ZN86_INTERNAL_be7df9be_50_flash_fwd_hdim192_128_bf16_softcap_packgqa_sm90_cu_a7f3af4d_32444cuda3std6ranges3__45__cpo9iter_moveE:
	.zero		1
	.type		_ZN86_INTERNAL_be7df9be_50_flash_fwd_hdim192_128_bf16_softcap_packgqa_sm90_cu_a7f3af4d_32444cuda3std3__45__cpo5beginE,@object
	.size		_ZN86_INTERNAL_be7df9be_50_flash_fwd_hdim192_128_bf16_softcap_packgqa_sm90_cu_a7f3af4d_32444cuda3std3__45__cpo5beginE,(_ZN86_INTERNAL_be7df9be_50_flash_fwd_hdim192_128_bf16_softcap_packgqa_sm90_cu_a7f3af4d_32444cuda3std3__488_GLOBAL__N__be7df9be_50_flash_fwd_hdim192_128_bf16_softcap_packgqa_sm90_cu_a7f3af4d_32446ignoreE - _ZN86_INTERNAL_be7df9be_50_flash_fwd_hdim192_128_bf16_softcap_packgqa_sm90_cu_a7f3af4d_32444cuda3std3__45__cpo5beginE)
_ZN86_INTERNAL_be7df9be_50_flash_fwd_hdim192_128_bf16_softcap_packgqa_sm90_cu_a7f3af4d_32444cuda3std3__45__cpo5beginE:
	.zero		1
	.type		_ZN86_INTERNAL_be7df9be_50_flash_fwd_hdim192_128_bf16_softcap_packgqa_sm90_cu_a7f3af4d_32444cuda3std3__488_GLOBAL__N__be7df9be_50_flash_fwd_hdim192_128_bf16_softcap_packgqa_sm90_cu_a7f3af4d_32446ignoreE,@object
	.size		_ZN86_INTERNAL_be7df9be_50_flash_fwd_hdim192_128_bf16_softcap_packgqa_sm90_cu_a7f3af4d_32444cuda3std3__488_GLOBAL__N__be7df9be_50_flash_fwd_hdim192_128_bf16_softcap_packgqa_sm90_cu_a7f3af4d_32446ignoreE,(_ZN86_INTERNAL_be7df9be_50_flash_fwd_hdim192_128_bf16_softcap_packgqa_sm90_cu_a7f3af4d_32444cute7productE - _ZN86_INTERNAL_be7df9be_50_flash_fwd_hdim192_128_bf16_softcap_packgqa_sm90_cu_a7f3af4d_32444cuda3std3__488_GLOBAL__N__be7df9be_50_flash_fwd_hdim192_128_bf16_softcap_packgqa_sm90_cu_a7f3af4d_32446ignoreE)
_ZN86_INTERNAL_be7df9be_50_flash_fwd_hdim192_128_bf16_softcap_packgqa_sm90_cu_a7f3af4d_32444cuda3std3__488_GLOBAL__N__be7df9be_50_flash_fwd_hdim192_128_bf16_softcap_packgqa_sm90_cu_a7f3af4d_32446ignoreE:
	.zero		1
	.type		_ZN86_INTERNAL_be7df9be_50_flash_fwd_hdim192_128_bf16_softcap_packgqa_sm90_cu_a7f3af4d_32444cute7productE,@object
	.size		_ZN86_INTERNAL_be7df9be_50_flash_fwd_hdim192_128_bf16_softcap_packgqa_sm90_cu_a7f3af4d_32444cute7productE,(_ZN86_INTERNAL_be7df9be_50_flash_fwd_hdim192_128_bf16_softcap_packgqa_sm90_cu_a7f3af4d_32444cuda3std3__45__cpo3endE - _ZN86_INTERNAL_be7df9be_50_flash_fwd_hdim192_128_bf16_softcap_packgqa_sm90_cu_a7f3af4d_32444cute7productE)
_ZN86_INTERNAL_be7df9be_50_flash_fwd_hdim192_128_bf16_softcap_packgqa_sm90_cu_a7f3af4d_32444cute7productE:
	.zero		1
	.type		_ZN86_INTERNAL_be7df9be_50_flash_fwd_hdim192_128_bf16_softcap_packgqa_sm90_cu_a7f3af4d_32444cuda3std3__45__cpo3endE,@object
	.size		_ZN86_INTERNAL_be7df9be_50_flash_fwd_hdim192_128_bf16_softcap_packgqa_sm90_cu_a7f3af4d_32444cuda3std3__45__cpo3endE,(_ZN86_INTERNAL_be7df9be_50_flash_fwd_hdim192_128_bf16_softcap_packgqa_sm90_cu_a7f3af4d_32444cuda3std3__419piecewise_constructE - _ZN86_INTERNAL_be7df9be_50_flash_fwd_hdim192_128_bf16_softcap_packgqa_sm90_cu_a7f3af4d_32444cuda3std3__45__cpo3endE)
_ZN86_INTERNAL_be7df9be_50_flash_fwd_hdim192_128_bf16_softcap_packgqa_sm90_cu_a7f3af4d_32444cuda3std3__45__cpo3endE:
	.zero		1
	.type		_ZN86_INTERNAL_be7df9be_50_flash_fwd_hdim192_128_bf16_softcap_packgqa_sm90_cu_a7f3af4d_32444cuda3std3__419piecewise_constructE,@object
	.size		_ZN86_INTERNAL_be7df9be_50_flash_fwd_hdim192_128_bf16_softcap_packgqa_sm90_cu_a7f3af4d_32444cuda3std3__419piecewise_constructE,(_ZN86_INTERNAL_be7df9be_50_flash_fwd_hdim192_128_bf16_softcap_packgqa_sm90_cu_a7f3af4d_32444cuda3std3__45__cpo4cendE - _ZN86_INTERNAL_be7df9be_50_flash_fwd_hdim192_128_bf16_softcap_packgqa_sm90_cu_a7f3af4d_32444cuda3std3__419piecewise_constructE)
_ZN86_INTERNAL_be7df9be_50_flash_fwd_hdim192_128_bf16_softcap_packgqa_sm90_cu_a7f3af4d_32444cuda3std3__419piecewise_constructE:
	.zero		1
	.type		_ZN86_INTERNAL_be7df9be_50_flash_fwd_hdim192_128_bf16_softcap_packgqa_sm90_cu_a7f3af4d_32444cuda3std3__45__cpo4cendE,@object
	.size		_ZN86_INTERNAL_be7df9be_50_flash_fwd_hdim192_128_bf16_softcap_packgqa_sm90_cu_a7f3af4d_32444cuda3std3__45__cpo4cendE,(_ZN86_INTERNAL_be7df9be_50_flash_fwd_hdim192_128_bf16_softcap_packgqa_sm90_cu_a7f3af4d_32444cuda3std6ranges3__45__cpo4swapE - _ZN86_INTERNAL_be7df9be_50_flash_fwd_hdim192_128_bf16_softcap_packgqa_sm90_cu_a7f3af4d_32444cuda3std3__45__cpo4cendE)
_ZN86_INTERNAL_be7df9be_50_flash_fwd_hdim192_128_bf16_softcap_packgqa_sm90_cu_a7f3af4d_32444cuda3std3__45__cpo4cendE:
	.zero		1
	.type		_ZN86_INTERNAL_be7df9be_50_flash_fwd_hdim192_128_bf16_softcap_packgqa_sm90_cu_a7f3af4d_32444cuda3std6ranges3__45__cpo4swapE,@object
	.size		_ZN86_INTERNAL_be7df9be_50_flash_fwd_hdim192_128_bf16_softcap_packgqa_sm90_cu_a7f3af4d_32444cuda3std6ranges3__45__cpo4swapE,(.L_18 - _ZN86_INTERNAL_be7df9be_50_flash_fwd_hdim192_128_bf16_softcap_packgqa_sm90_cu_a7f3af4d_32444cuda3std6ranges3__45__cpo4swapE)
_ZN86_INTERNAL_be7df9be_50_flash_fwd_hdim192_128_bf16_softcap_packgqa_sm90_cu_a7f3af4d_32444cuda3std6ranges3__45__cpo4swapE:
	.zero		1
.L_18:


//--------------------- .nv.shared._ZN7cutlass13device_kernelIN5flash11enable_sm90INS1_16FlashAttnFwdSm90INS1_25CollectiveMainloopFwdSm90ILi2EN4cute5tupleIJNS5_1CILi2EEENS7_ILi1EEES9_EEENS6_IJNS7_ILi128EEESB_NS7_ILi192EEEEEELi128ENS_10bfloat16_tEfNS_4arch4Sm90ELb0ELb0ELb1ELb0ELb0ELb0ELb0ELb1ELb1ELb1ELb0ELb0EEENS1_21CollectiveEpilogueFwdINS6_IJSB_SB_SB_EEESA_SE_SG_Li256ELb0ELb1ELb0ELb0EEENS1_29StaticPersistentTileSchedulerILb0EEEEEEEEEvNT_6ParamsE --------------------------
	.section	.nv.shared._ZN7cutlass13device_kernelIN5flash11enable_sm90INS1_16FlashAttnFwdSm90INS1_25CollectiveMainloopFwdSm90ILi2EN4cute5tupleIJNS5_1CILi2EEENS7_ILi1EEES9_EEENS6_IJNS7_ILi128EEESB_NS7_ILi192EEEEEELi128ENS_10bfloat16_tEfNS_4arch4Sm90ELb0ELb0ELb1ELb0ELb0ELb0ELb0ELb1ELb1ELb1ELb0ELb0EEENS1_21CollectiveEpilogueFwdINS6_IJSB_SB_SB_EEESA_SE_SG_Li256ELb0ELb1ELb0ELb0EEENS1_29StaticPersistentTileSchedulerILb0EEEEEEEEEvNT_6ParamsE,"aw",@nobits
	.sectionflags	@""
	.align	16
	.zero		1024


//--------------------- .nv.shared._ZN7cutlass13device_kernelIN5flash11enable_sm90INS1_16FlashAttnFwdSm90INS1_25CollectiveMainloopFwdSm90ILi2EN4cute5tupleIJNS5_1CILi1EEES8_S8_EEENS6_IJNS7_ILi128EEESA_NS7_ILi192EEEEEELi128ENS_10bfloat16_tEfNS_4arch4Sm90ELb0ELb0ELb1ELb1ELb0ELb0ELb0ELb1ELb1ELb1ELb0ELb0EEENS1_21CollectiveEpilogueFwdINS6_IJSA_SA_SA_EEES9_SD_SF_Li256ELb1ELb1ELb0ELb0EEENS1_36VarlenDynamicPersistentTileSchedulerILi128ELi128ELi256ELi128ELb0ELb1ELb1ELb0ELb1ELb1EEEEEEEEEvNT_6ParamsE --------------------------
	.section	.nv.shared._ZN7cutlass13device_kernelIN5flash11enable_sm90INS1_16FlashAttnFwdSm90INS1_25CollectiveMainloopFwdSm90ILi2EN4cute5tupleIJNS5_1CILi1EEES8_S8_EEENS6_IJNS7_ILi128EEESA_NS7_ILi192EEEEEELi128ENS_10bfloat16_tEfNS_4arch4Sm90ELb0ELb0ELb1ELb1ELb0ELb0ELb0ELb1ELb1ELb1ELb0ELb0EEENS1_21CollectiveEpilogueFwdINS6_IJSA_SA_SA_EEES9_SD_SF_Li256ELb1ELb1ELb0ELb0EEENS1_36VarlenDynamicPersistentTileSchedulerILi128ELi128ELi256ELi128ELb0ELb1ELb1ELb0ELb1ELb1EEEEEEEEEvNT_6ParamsE,"aw",@nobits
	.sectionflags	@""
	.align	16
	.zero		1024


//--------------------- .nv.shared._ZN7cutlass13device_kernelIN5flash11enable_sm90INS1_16FlashAttnFwdSm90INS1_25CollectiveMainloopFwdSm90ILi2EN4cute5tupleIJNS5_1CILi1EEES8_S8_EEENS6_IJNS7_ILi128EEESA_NS7_ILi192EEEEEELi128ENS_10bfloat16_tEfNS_4arch4Sm90ELb0ELb0ELb1ELb1ELb0ELb1ELb0ELb1ELb1ELb1ELb0ELb0EEENS1_21CollectiveEpilogueFwdINS6_IJSA_SA_SA_EEES9_SD_SF_Li256ELb1ELb1ELb0ELb0EEENS1_36VarlenDynamicPersistentTileSchedulerILi128ELi128ELi256ELi128ELb0ELb1ELb1ELb0ELb1ELb1EEEEEEEEEvNT_6ParamsE --------------------------
	.section	.nv.shared._ZN7cutlass13device_kernelIN5flash11enable_sm90INS1_16FlashAttnFwdSm90INS1_25CollectiveMainloopFwdSm90ILi2EN4cute5tupleIJNS5_1CILi1EEES8_S8_EEENS6_IJNS7_ILi128EEESA_NS7_ILi192EEEEEELi128ENS_10bfloat16_tEfNS_4arch4Sm90ELb0ELb0ELb1ELb1ELb0ELb1ELb0ELb1ELb1ELb1ELb0ELb0EEENS1_21CollectiveEpilogueFwdINS6_IJSA_SA_SA_EEES9_SD_SF_Li256ELb1ELb1ELb0ELb0EEENS1_36VarlenDynamicPersistentTileSchedulerILi128ELi128ELi256ELi128ELb0ELb1ELb1ELb0ELb1ELb1EEEEEEEEEvNT_6ParamsE,"aw",@nobits
	.sectionflags	@""
	.align	16
	.zero		1024


//--------------------- .nv.shared._ZN7cutlass13device_kernelIN5flash11enable_sm90INS1_16FlashAttnFwdSm90INS1_25CollectiveMainloopFwdSm90ILi2EN4cute5tupleIJNS5_1CILi1EEES8_S8_EEENS6_IJNS7_ILi128EEENS7_ILi96EEENS7_ILi192EEEEEELi128ENS_10bfloat16_tEfNS_4arch4Sm90ELb0ELb1ELb1ELb0ELb0ELb0ELb0ELb1ELb1ELb1ELb0ELb0EEENS1_21CollectiveEpilogueFwdINS6_IJSA_SA_SB_EEES9_SE_SG_Li256ELb0ELb1ELb0ELb0EEENS1_30DynamicPersistentTileSchedulerILi256ELi128ELb0ELb1ELb1EEEEEEEEEvNT_6ParamsE --------------------------
	.section	.nv.shared._ZN7cutlass13device_kernelIN5flash11enable_sm90INS1_16FlashAttnFwdSm90INS1_25CollectiveMainloopFwdSm90ILi2EN4cute5tupleIJNS5_1CILi1EEES8_S8_EEENS6_IJNS7_ILi128EEENS7_ILi96EEENS7_ILi192EEEEEELi128ENS_10bfloat16_tEfNS_4arch4Sm90ELb0ELb1ELb1ELb0ELb0ELb0ELb0ELb1ELb1ELb1ELb0ELb0EEENS1_21CollectiveEpilogueFwdINS6_IJSA_SA_SB_EEES9_SE_SG_Li256ELb0ELb1ELb0ELb0EEENS1_30DynamicPersistentTileSchedulerILi256ELi128ELb0ELb1ELb1EEEEEEEEEvNT_6ParamsE,"aw",@nobits
	.sectionflags	@""
	.align	16
	.zero		1024


//--------------------- .nv.shared._ZN7cutlass13device_kernelIN5flash11enable_sm90INS1_16FlashAttnFwdSm90INS1_25CollectiveMainloopFwdSm90ILi2EN4cute5tupleIJNS5_1CILi1EEES8_S8_EEENS6_IJNS7_ILi128EEENS7_ILi96EEENS7_ILi192EEEEEELi128ENS_10bfloat16_tEfNS_4arch4Sm90ELb0ELb1ELb1ELb1ELb0ELb0ELb0ELb1ELb1ELb1ELb0ELb0EEENS1_21CollectiveEpilogueFwdINS6_IJSA_SA_SB_EEES9_SE_SG_Li256ELb1ELb1ELb0ELb0EEENS1_36VarlenDynamicPersistentTileSchedulerILi128ELi96ELi256ELi128ELb0ELb1ELb1ELb1ELb0ELb1EEEEEEEEEvNT_6ParamsE --------------------------
	.section	.nv.shared._ZN7cutlass13device_kernelIN5flash11enable_sm90INS1_16FlashAttnFwdSm90INS1_25CollectiveMainloopFwdSm90ILi2EN4cute5tupleIJNS5_1CILi1EEES8_S8_EEENS6_IJNS7_ILi128EEENS7_ILi96EEENS7_ILi192EEEEEELi128ENS_10bfloat16_tEfNS_4arch4Sm90ELb0ELb1ELb1ELb1ELb0ELb0ELb0ELb1ELb1ELb1ELb0ELb0EEENS1_21CollectiveEpilogueFwdINS6_IJSA_SA_SB_EEES9_SE_SG_Li256ELb1ELb1ELb0ELb0EEENS1_36VarlenDynamicPersistentTileSchedulerILi128ELi96ELi256ELi128ELb0ELb1ELb1ELb1ELb0ELb1EEEEEEEEEvNT_6ParamsE,"aw",@nobits
	.sectionflags	@""
	.align	16
	.zero		1024


//--------------------- .nv.shared._ZN7cutlass13device_kernelIN5flash11enable_sm90INS1_16FlashAttnFwdSm90INS1_25CollectiveMainloopFwdSm90ILi2EN4cute5tupleIJNS5_1CILi1EEES8_S8_EEENS6_IJNS7_ILi128EEENS7_ILi96EEENS7_ILi192EEEEEELi128ENS_10bfloat16_tEfNS_4arch4Sm90ELb0ELb1ELb1ELb1ELb0ELb1ELb0ELb1ELb1ELb1ELb0ELb0EEENS1_21CollectiveEpilogueFwdINS6_IJSA_SA_SB_EEES9_SE_SG_Li256ELb1ELb1ELb0ELb0EEENS1_36VarlenDynamicPersistentTileSchedulerILi128ELi96ELi256ELi128ELb0ELb1ELb1ELb1ELb0ELb1EEEEEEEEEvNT_6ParamsE --------------------------
	.section	.nv.shared._ZN7cutlass13device_kernelIN5flash11enable_sm90INS1_16FlashAttnFwdSm90INS1_25CollectiveMainloopFwdSm90ILi2EN4cute5tupleIJNS5_1CILi1EEES8_S8_EEENS6_IJNS7_ILi128EEENS7_ILi96EEENS7_ILi192EEEEEELi128ENS_10bfloat16_tEfNS_4arch4Sm90ELb0ELb1ELb1ELb1ELb0ELb1ELb0ELb1ELb1ELb1ELb0ELb0EEENS1_21CollectiveEpilogueFwdINS6_IJSA_SA_SB_EEES9_SE_SG_Li256ELb1ELb1ELb0ELb0EEENS1_36VarlenDynamicPersistentTileSchedulerILi128ELi96ELi256ELi128ELb0ELb1ELb1ELb1ELb0ELb1EEEEEEEEEvNT_6ParamsE,"aw",@nobits
	.sectionflags	@""
	.align	16
	.zero		1024


//--------------------- .nv.shared._ZN7cutlass13device_kernelIN5flash11enable_sm90INS1_16FlashAttnFwdSm90INS1_25CollectiveMainloopFwdSm90ILi2EN4cute5tupleIJNS5_1CILi1EEES8_S8_EEENS6_IJNS7_ILi128EEESA_NS7_ILi192EEEEEELi128ENS_10bfloat16_tEfNS_4arch4Sm90ELb1ELb0ELb1ELb0ELb0ELb0ELb0ELb1ELb1ELb1ELb0ELb0EEENS1_21CollectiveEpilogueFwdINS6_IJSA_SA_SA_EEES9_SD_SF_Li256ELb0ELb1ELb0ELb0EEENS1_30DynamicPersistentTileSchedulerILi256ELi128ELb0ELb1ELb1EEEEEEEEEvNT_6ParamsE --------------------------
	.section	.nv.shared._ZN7cutlass13device_kernelIN5flash11enable_sm90INS1_16FlashAttnFwdSm90INS1_25CollectiveMainloopFwdSm90ILi2EN4cute5tupleIJNS5_1CILi1EEES8_S8_EEENS6_IJNS7_ILi128EEESA_NS7_ILi192EEEEEELi128ENS_10bfloat16_tEfNS_4arch4Sm90ELb1ELb0ELb1ELb0ELb0ELb0ELb0ELb1ELb1ELb1ELb0ELb0EEENS1_21CollectiveEpilogueFwdINS6_IJSA_SA_SA_EEES9_SD_SF_Li256ELb0ELb1ELb0ELb0EEENS1_30DynamicPersistentTileSchedulerILi256ELi128ELb0ELb1ELb1EEEEEEEEEvNT_6ParamsE,"aw",@nobits
	.sectionflags	@""
	.align	16
	.zero		1024


//--------------------- .nv.shared._ZN7cutlass13device_kernelIN5flash11enable_sm90INS1_16FlashAttnFwdSm90INS1_25CollectiveMainloopFwdSm90ILi2EN4cute5tupleIJNS5_1CILi1EEES8_S8_EEENS6_IJNS7_ILi128EEESA_NS7_ILi192EEEEEELi128ENS_10bfloat16_tEfNS_4arch4Sm90ELb1ELb0ELb1ELb1ELb0ELb0ELb0ELb1ELb1ELb1ELb0ELb0EEENS1_21CollectiveEpilogueFwdINS6_IJSA_SA_SA_EEES9_SD_SF_Li256ELb1ELb1ELb0ELb0EEENS1_36VarlenDynamicPersistentTileSchedulerILi128ELi128ELi256ELi128ELb0ELb1ELb1ELb1ELb1ELb1EEEEEEEEEvNT_6ParamsE --------------------------
	.section	.nv.shared._ZN7cutlass13device_kernelIN5flash11enable_sm90INS1_16FlashAttnFwdSm90INS1_25CollectiveMainloopFwdSm90ILi2EN4cute5tupleIJNS5_1CILi1EEES8_S8_EEENS6_IJNS7_ILi128EEESA_NS7_ILi192EEEEEELi128ENS_10bfloat16_tEfNS_4arch4Sm90ELb1ELb0ELb1ELb1ELb0ELb0ELb0ELb1ELb1ELb1ELb0ELb0EEENS1_21CollectiveEpilogueFwdINS6_IJSA_SA_SA_EEES9_SD_SF_Li256ELb1ELb1ELb0ELb0EEENS1_36VarlenDynamicPersistentTileSchedulerILi128ELi128ELi256ELi128ELb0ELb1ELb1ELb1ELb1ELb1EEEEEEEEEvNT_6ParamsE,"aw",@nobits
	.sectionflags	@""
	.align	16
	.zero		1024


//--------------------- .nv.shared._ZN7cutlass13device_kernelIN5flash11enable_sm90INS1_16FlashAttnFwdSm90INS1_25CollectiveMainloopFwdSm90ILi2EN4cute5tupleIJNS5_1CILi1EEES8_S8_EEENS6_IJNS7_ILi128EEESA_NS7_ILi192EEEEEELi128ENS_10bfloat16_tEfNS_4arch4Sm90ELb1ELb0ELb1ELb1ELb0ELb1ELb0ELb1ELb1ELb1ELb0ELb0EEENS1_21CollectiveEpilogueFwdINS6_IJSA_SA_SA_EEES9_SD_SF_Li256ELb1ELb1ELb0ELb0EEENS1_36VarlenDynamicPersistentTileSchedulerILi128ELi128ELi256ELi128ELb0ELb1ELb1ELb1ELb1ELb1EEEEEEEEEvNT_6ParamsE --------------------------
	.section	.nv.shared._ZN7cutlass13device_kernelIN5flash11enable_sm90INS1_16FlashAttnFwdSm90INS1_25CollectiveMainloopFwdSm90ILi2EN4cute5tupleIJNS5_1CILi1EEES8_S8_EEENS6_IJNS7_ILi128EEESA_NS7_ILi192EEEEEELi128ENS_10bfloat16_tEfNS_4arch4Sm90ELb1ELb0ELb1ELb1ELb0ELb1ELb0ELb1ELb1ELb1ELb0ELb0EEENS1_21CollectiveEpilogueFwdINS6_IJSA_SA_SA_EEES9_SD_SF_Li256ELb1ELb1ELb0ELb0EEENS1_36VarlenDynamicPersistentTileSchedulerILi128ELi128ELi256ELi128ELb0ELb1ELb1ELb1ELb1ELb1EEEEEEEEEvNT_6ParamsE,"aw",@nobits
	.sectionflags	@""
	.align	16
	.zero		1024


//--------------------- .nv.constant0._ZN7cutlass13device_kernelIN5flash11enable_sm90INS1_16FlashAttnFwdSm90INS1_25CollectiveMainloopFwdSm90ILi2EN4cute5tupleIJNS5_1CILi1EEES8_S8_EEENS6_IJNS7_ILi128EEESA_NS7_ILi192EEEEEELi128ENS_10bfloat16_tEfNS_4arch4Sm90ELb0ELb0ELb1ELb0ELb0ELb0ELb0ELb1ELb1ELb1ELb0ELb0EEENS1_21CollectiveEpilogueFwdINS6_IJSA_SA_SA_EEES9_SD_SF_Li256ELb0ELb1ELb0ELb0EEENS1_29StaticPersistentTileSchedulerILb0EEEEEEEEEvNT_6ParamsE --------------------------
	.section	.nv.constant0._ZN7cutlass13device_kernelIN5flash11enable_sm90INS1_16FlashAttnFwdSm90INS1_25CollectiveMainloopFwdSm90ILi2EN4cute5tupleIJNS5_1CILi1EEES8_S8_EEENS6_IJNS7_ILi128EEESA_NS7_ILi192EEEEEELi128ENS_10bfloat16_tEfNS_4arch4Sm90ELb0ELb0ELb1ELb0ELb0ELb0ELb0ELb1ELb1ELb1ELb0ELb0EEENS1_21CollectiveEpilogueFwdINS6_IJSA_SA_SA_EEES9_SD_SF_Li256ELb0ELb1ELb0ELb0EEENS1_29StaticPersistentTileSchedulerILb0EEEEEEEEEvNT_6ParamsE,"a",@progbits
	.sectionflags	@""
	.align	4
.nv.constant0._ZN7cutlass13device_kernelIN5flash11enable_sm90INS1_16FlashAttnFwdSm90INS1_25CollectiveMainloopFwdSm90ILi2EN4cute5tupleIJNS5_1CILi1EEES8_S8_EEENS6_IJNS7_ILi128EEESA_NS7_ILi192EEEEEELi128ENS_10bfloat16_tEfNS_4arch4Sm90ELb0ELb0ELb1ELb0ELb0ELb0ELb0ELb1ELb1ELb1ELb0ELb0EEENS1_21CollectiveEpilogueFwdINS6_IJSA_SA_SA_EEES9_SD_SF_Li256ELb0ELb1ELb0ELb0EEENS1_29StaticPersistentTileSchedulerILb0EEEEEEEEEvNT_6ParamsE:
	.zero		3200


//--------------------- .nv.constant0._ZN7cutlass13device_kernelIN5flash11enable_sm90INS1_16FlashAttnFwdSm90INS1_25CollectiveMainloopFwdSm90ILi2EN4cute5tupleIJNS5_1CILi2EEENS7_ILi1EEES9_EEENS6_IJNS7_ILi128EEESB_NS7_ILi192EEEEEELi128ENS_10bfloat16_tEfNS_4arch4Sm90ELb0ELb0ELb1ELb0ELb0ELb0ELb0ELb1ELb1ELb1ELb0ELb0EEENS1_21CollectiveEpilogueFwdINS6_IJSB_SB_SB_EEESA_SE_SG_Li256ELb0ELb1ELb0ELb0EEENS1_29StaticPersistentTileSchedulerILb0EEEEEEEEEvNT_6ParamsE --------------------------
	.section	.nv.constant0._ZN7cutlass13device_kernelIN5flash11enable_sm90INS1_16FlashAttnFwdSm90INS1_25CollectiveMainloopFwdSm90ILi2EN4cute5tupleIJNS5_1CILi2EEENS7_ILi1EEES9_EEENS6_IJNS7_ILi128EEESB_NS7_ILi192EEEEEELi128ENS_10bfloat16_tEfNS_4arch4Sm90ELb0ELb0ELb1ELb0ELb0ELb0ELb0ELb1ELb1ELb1ELb0ELb0EEENS1_21CollectiveEpilogueFwdINS6_IJSB_SB_SB_EEESA_SE_SG_Li256ELb0ELb1ELb0ELb0EEENS1_29StaticPersistentTileSchedulerILb0EEEEEEEEEvNT_6ParamsE,"a",@progbits
	.sectionflags	@""
	.align	4
.nv.constant0._ZN7cutlass13device_kernelIN5flash11enable_sm90INS1_16FlashAttnFwdSm90INS1_25CollectiveMainloopFwdSm90ILi2EN4cute5tupleIJNS5_1CILi2EEENS7_ILi1EEES9_EEENS6_IJNS7_ILi128EEESB_NS7_ILi192EEEEEELi128ENS_10bfloat16_tEfNS_4arch4Sm90ELb0ELb0ELb1ELb0ELb0ELb0ELb0ELb1ELb1ELb1ELb0ELb0EEENS1_21CollectiveEpilogueFwdINS6_IJSB_SB_SB_EEESA_SE_SG_Li256ELb0ELb1ELb0ELb0EEENS1_29StaticPersistentTileSchedulerILb0EEEEEEEEEvNT_6ParamsE:
	.zero		3200


//--------------------- .nv.constant0._ZN7cutlass13device_kernelIN5flash11enable_sm90INS1_16FlashAttnFwdSm90INS1_25CollectiveMainloopFwdSm90ILi2EN4cute5tupleIJNS5_1CILi1EEES8_S8_EEENS6_IJNS7_ILi128EEESA_NS7_ILi192EEEEEELi128ENS_10bfloat16_tEfNS_4arch4Sm90ELb0ELb0ELb1ELb1ELb0ELb0ELb0ELb1ELb1ELb1ELb0ELb0EEENS1_21CollectiveEpilogueFwdINS6_IJSA_SA_SA_EEES9_SD_SF_Li256ELb1ELb1ELb0ELb0EEENS1_36VarlenDynamicPersistentTileSchedulerILi128ELi128ELi256ELi128ELb0ELb1ELb1ELb0ELb1ELb1EEEEEEEEEvNT_6ParamsE --------------------------
	.section	.nv.constant0._ZN7cutlass13device_kernelIN5flash11enable_sm90INS1_16FlashAttnFwdSm90INS1_25CollectiveMainloopFwdSm90ILi2EN4cute5tupleIJNS5_1CILi1EEES8_S8_EEENS6_IJNS7_ILi128EEESA_NS7_ILi192EEEEEELi128ENS_10bfloat16_tEfNS_4arch4Sm90ELb0ELb0ELb1ELb1ELb0ELb0ELb0ELb1ELb1ELb1ELb0ELb0EEENS1_21CollectiveEpilogueFwdINS6_IJSA_SA_SA_EEES9_SD_SF_Li256ELb1ELb1ELb0ELb0EEENS1_36VarlenDynamicPersistentTileSchedulerILi128ELi128ELi256ELi128ELb0ELb1ELb1ELb0ELb1ELb1EEEEEEEEEvNT_6ParamsE,"a",@progbits
	.sectionflags	@""
	.align	4
.nv.constant0._ZN7cutlass13device_kernelIN5flash11enable_sm90INS1_16FlashAttnFwdSm90INS1_25CollectiveMainloopFwdSm90ILi2EN4cute5tupleIJNS5_1CILi1EEES8_S8_EEENS6_IJNS7_ILi128EEESA_NS7_ILi192EEEEEELi128ENS_10bfloat16_tEfNS_4arch4Sm90ELb0ELb0ELb1ELb1ELb0ELb0ELb0ELb1ELb1ELb1ELb0ELb0EEENS1_21CollectiveEpilogueFwdINS6_IJSA_SA_SA_EEES9_SD_SF_Li256ELb1ELb1ELb0ELb0EEENS1_36VarlenDynamicPersistentTileSchedulerILi128ELi128ELi256ELi128ELb0ELb1ELb1ELb0ELb1ELb1EEEEEEEEEvNT_6ParamsE:
	.zero		3328


//--------------------- .nv.constant0._ZN7cutlass13device_kernelIN5flash11enable_sm90INS1_16FlashAttnFwdSm90INS1_25CollectiveMainloopFwdSm90ILi2EN4cute5tupleIJNS5_1CILi1EEES8_S8_EEENS6_IJNS7_ILi128EEESA_NS7_ILi192EEEEEELi128ENS_10bfloat16_tEfNS_4arch4Sm90ELb0ELb0ELb1ELb1ELb0ELb1ELb0ELb1ELb1ELb1ELb0ELb0EEENS1_21CollectiveEpilogueFwdINS6_IJSA_SA_SA_EEES9_SD_SF_Li256ELb1ELb1ELb0ELb0EEENS1_36VarlenDynamicPersistentTileSchedulerILi128ELi128ELi256ELi128ELb0ELb1ELb1ELb0ELb1ELb1EEEEEEEEEvNT_6ParamsE --------------------------
	.section	.nv.constant0._ZN7cutlass13device_kernelIN5flash11enable_sm90INS1_16FlashAttnFwdSm90INS1_25CollectiveMainloopFwdSm90ILi2EN4cute5tupleIJNS5_1CILi1EEES8_S8_EEENS6_IJNS7_ILi128EEESA_NS7_ILi192EEEEEELi128ENS_10bfloat16_tEfNS_4arch4Sm90ELb0ELb0ELb1ELb1ELb0ELb1ELb0ELb1ELb1ELb1ELb0ELb0EEENS1_21CollectiveEpilogueFwdINS6_IJSA_SA_SA_EEES9_SD_SF_Li256ELb1ELb1ELb0ELb0EEENS1_36VarlenDynamicPersistentTileSchedulerILi128ELi128ELi256ELi128ELb0ELb1ELb1ELb0ELb1ELb1EEEEEEEEEvNT_6ParamsE,"a",@progbits
	.sectionflags	@""
	.align	4
.nv.constant0._ZN7cutlass13device_kernelIN5flash11enable_sm90INS1_16FlashAttnFwdSm90INS1_25CollectiveMainloopFwdSm90ILi2EN4cute5tupleIJNS5_1CILi1EEES8_S8_EEENS6_IJNS7_ILi128EEESA_NS7_ILi192EEEEEELi128ENS_10bfloat16_tEfNS_4arch4Sm90ELb0ELb0ELb1ELb1ELb0ELb1ELb0ELb1ELb1ELb1ELb0ELb0EEENS1_21CollectiveEpilogueFwdINS6_IJSA_SA_SA_EEES9_SD_SF_Li256ELb1ELb1ELb0ELb0EEENS1_36VarlenDynamicPersistentTileSchedulerILi128ELi128ELi256ELi128ELb0ELb1ELb1ELb0ELb1ELb1EEEEEEEEEvNT_6ParamsE:
	.zero		3328


//--------------------- .nv.constant0._ZN7cutlass13device_kernelIN5flash11enable_sm90INS1_16FlashAttnFwdSm90INS1_25CollectiveMainloopFwdSm90ILi2EN4cute5tupleIJNS5_1CILi1EEES8_S8_EEENS6_IJNS7_ILi128EEENS7_ILi96EEENS7_ILi192EEEEEELi128ENS_10bfloat16_tEfNS_4arch4Sm90ELb0ELb1ELb1ELb0ELb0ELb0ELb0ELb1ELb1ELb1ELb0ELb0EEENS1_21CollectiveEpilogueFwdINS6_IJSA_SA_SB_EEES9_SE_SG_Li256ELb0ELb1ELb0ELb0EEENS1_30DynamicPersistentTileSchedulerILi256ELi128ELb0ELb1ELb1EEEEEEEEEvNT_6ParamsE --------------------------
	.section	.nv.constant0._ZN7cutlass13device_kernelIN5flash11enable_sm90INS1_16FlashAttnFwdSm90INS1_25CollectiveMainloopFwdSm90ILi2EN4cute5tupleIJNS5_1CILi1EEES8_S8_EEENS6_IJNS7_ILi128EEENS7_ILi96EEENS7_ILi192EEEEEELi128ENS_10bfloat16_tEfNS_4arch4Sm90ELb0ELb1ELb1ELb0ELb0ELb0ELb0ELb1ELb1ELb1ELb0ELb0EEENS1_21CollectiveEpilogueFwdINS6_IJSA_SA_SB_EEES9_SE_SG_Li256ELb0ELb1ELb0ELb0EEENS1_30DynamicPersistentTileSchedulerILi256ELi128ELb0ELb1ELb1EEEEEEEEEvNT_6ParamsE,"a",@progbits
	.sectionflags	@""
	.align	4
.nv.constant0._ZN7cutlass13device_kernelIN5flash11enable_sm90INS1_16FlashAttnFwdSm90INS1_25CollectiveMainloopFwdSm90ILi2EN4cute5tupleIJNS5_1CILi1EEES8_S8_EEENS6_IJNS7_ILi128EEENS7_ILi96EEENS7_ILi192EEEEEELi128ENS_10bfloat16_tEfNS_4arch4Sm90ELb0ELb1ELb1ELb0ELb0ELb0ELb0ELb1ELb1ELb1ELb0ELb0EEENS1_21CollectiveEpilogueFwdINS6_IJSA_SA_SB_EEES9_SE_SG_Li256ELb0ELb1ELb0ELb0EEENS1_30DynamicPersistentTileSchedulerILi256ELi128ELb0ELb1ELb1EEEEEEEEEvNT_6ParamsE:
	.zero		3328


//--------------------- .nv.constant0._ZN7cutlass13device_kernelIN5flash11enable_sm90INS1_16FlashAttnFwdSm90INS1_25CollectiveMainloopFwdSm90ILi2EN4cute5tupleIJNS5_1CILi1EEES8_S8_EEENS6_IJNS7_ILi128EEENS7_ILi96EEENS7_ILi192EEEEEELi128ENS_10bfloat16_tEfNS_4arch4Sm90ELb0ELb1ELb1ELb1ELb0ELb0ELb0ELb1ELb1ELb1ELb0ELb0EEENS1_21CollectiveEpilogueFwdINS6_IJSA_SA_SB_EEES9_SE_SG_Li256ELb1ELb1ELb0ELb0EEENS1_36VarlenDynamicPersistentTileSchedulerILi128ELi96ELi256ELi128ELb0ELb1ELb1ELb1ELb0ELb1EEEEEEEEEvNT_6ParamsE --------------------------
	.section	.nv.constant0._ZN7cutlass13device_kernelIN5flash11enable_sm90INS1_16FlashAttnFwdSm90INS1_25CollectiveMainloopFwdSm90ILi2EN4cute5tupleIJNS5_1CILi1EEES8_S8_EEENS6_IJNS7_ILi128EEENS7_ILi96EEENS7_ILi192EEEEEELi128ENS_10bfloat16_tEfNS_4arch4Sm90ELb0ELb1ELb1ELb1ELb0ELb0ELb0ELb1ELb1ELb1ELb0ELb0EEENS1_21CollectiveEpilogueFwdINS6_IJSA_SA_SB_EEES9_SE_SG_Li256ELb1ELb1ELb0ELb0EEENS1_36VarlenDynamicPersistentTileSchedulerILi128ELi96ELi256ELi128ELb0ELb1ELb1ELb1ELb0ELb1EEEEEEEEEvNT_6ParamsE,"a",@progbits
	.sectionflags	@""
	.align	4
.nv.constant0._ZN7cutlass13device_kernelIN5flash11enable_sm90INS1_16FlashAttnFwdSm90INS1_25CollectiveMainloopFwdSm90ILi2EN4cute5tupleIJNS5_1CILi1EEES8_S8_EEENS6_IJNS7_ILi128EEENS7_ILi96EEENS7_ILi192EEEEEELi128ENS_10bfloat16_tEfNS_4arch4Sm90ELb0ELb1ELb1ELb1ELb0ELb0ELb0ELb1ELb1ELb1ELb0ELb0EEENS1_21CollectiveEpilogueFwdINS6_IJSA_SA_SB_EEES9_SE_SG_Li256ELb1ELb1ELb0ELb0EEENS1_36VarlenDynamicPersistentTileSchedulerILi128ELi96ELi256ELi128ELb0ELb1ELb1ELb1ELb0ELb1EEEEEEEEEvNT_6ParamsE:
	.zero		3328


//--------------------- .nv.constant0._ZN7cutlass13device_kernelIN5flash11enable_sm90INS1_16FlashAttnFwdSm90INS1_25CollectiveMainloopFwdSm90ILi2EN4cute5tupleIJNS5_1CILi1EEES8_S8_EEENS6_IJNS7_ILi128EEENS7_ILi96EEENS7_ILi192EEEEEELi128ENS_10bfloat16_tEfNS_4arch4Sm90ELb0ELb1ELb1ELb1ELb0ELb1ELb0ELb1ELb1ELb1ELb0ELb0EEENS1_21CollectiveEpilogueFwdINS6_IJSA_SA_SB_EEES9_SE_SG_Li256ELb1ELb1ELb0ELb0EEENS1_36VarlenDynamicPersistentTileSchedulerILi128ELi96ELi256ELi128ELb0ELb1ELb1ELb1ELb0ELb1EEEEEEEEEvNT_6ParamsE --------------------------
	.section	.nv.constant0._ZN7cutlass13device_kernelIN5flash11enable_sm90INS1_16FlashAttnFwdSm90INS1_25CollectiveMainloopFwdSm90ILi2EN4cute5tupleIJNS5_1CILi1EEES8_S8_EEENS6_IJNS7_ILi128EEENS7_ILi96EEENS7_ILi192EEEEEELi128ENS_10bfloat16_tEfNS_4arch4Sm90ELb0ELb1ELb1ELb1ELb0ELb1ELb0ELb1ELb1ELb1ELb0ELb0EEENS1_21CollectiveEpilogueFwdINS6_IJSA_SA_SB_EEES9_SE_SG_Li256ELb1ELb1ELb0ELb0EEENS1_36VarlenDynamicPersistentTileSchedulerILi128ELi96ELi256ELi128ELb0ELb1ELb1ELb1ELb0ELb1EEEEEEEEEvNT_6ParamsE,"a",@progbits
	.sectionflags	@""
	.align	4
.nv.constant0._ZN7cutlass13device_kernelIN5flash11enable_sm90INS1_16FlashAttnFwdSm90INS1_25CollectiveMainloopFwdSm90ILi2EN4cute5tupleIJNS5_1CILi1EEES8_S8_EEENS6_IJNS7_ILi128EEENS7_ILi96EEENS7_ILi192EEEEEELi128ENS_10bfloat16_tEfNS_4arch4Sm90ELb0ELb1ELb1ELb1ELb0ELb1ELb0ELb1ELb1ELb1ELb0ELb0EEENS1_21CollectiveEpilogueFwdINS6_IJSA_SA_SB_EEES9_SE_SG_Li256ELb1ELb1ELb0ELb0EEENS1_36VarlenDynamicPersistentTileSchedulerILi128ELi96ELi256ELi128ELb0ELb1ELb1ELb1ELb0ELb1EEEEEEEEEvNT_6ParamsE:
	.zero		3328


//--------------------- .nv.constant0._ZN7cutlass13device_kernelIN5flash11enable_sm90INS1_16FlashAttnFwdSm90INS1_25CollectiveMainloopFwdSm90ILi2EN4cute5tupleIJNS5_1CILi1EEES8_S8_EEENS6_IJNS7_ILi128EEESA_NS7_ILi192EEEEEELi128ENS_10bfloat16_tEfNS_4arch4Sm90ELb1ELb0ELb1ELb0ELb0ELb0ELb0ELb1ELb1ELb1ELb0ELb0EEENS1_21CollectiveEpilogueFwdINS6_IJSA_SA_SA_EEES9_SD_SF_Li256ELb0ELb1ELb0ELb0EEENS1_30DynamicPersistentTileSchedulerILi256ELi128ELb0ELb1ELb1EEEEEEEEEvNT_6ParamsE --------------------------
	.section	.nv.constant0._ZN7cutlass13device_kernelIN5flash11enable_sm90INS1_16FlashAttnFwdSm90INS1_25CollectiveMainloopFwdSm90ILi2EN4cute5tupleIJNS5_1CILi1EEES8_S8_EEENS6_IJNS7_ILi128EEESA_NS7_ILi192EEEEEELi128ENS_10bfloat16_tEfNS_4arch4Sm90ELb1ELb0ELb1ELb0ELb0ELb0ELb0ELb1ELb1ELb1ELb0ELb0EEENS1_21CollectiveEpilogueFwdINS6_IJSA_SA_SA_EEES9_SD_SF_Li256ELb0ELb1ELb0ELb0EEENS1_30DynamicPersistentTileSchedulerILi256ELi128ELb0ELb1ELb1EEEEEEEEEvNT_6ParamsE,"a",@progbits
	.sectionflags	@""
	.align	4
.nv.constant0._ZN7cutlass13device_kernelIN5flash11enable_sm90INS1_16FlashAttnFwdSm90INS1_25CollectiveMainloopFwdSm90ILi2EN4cute5tupleIJNS5_1CILi1EEES8_S8_EEENS6_IJNS7_ILi128EEESA_NS7_ILi192EEEEEELi128ENS_10bfloat16_tEfNS_4arch4Sm90ELb1ELb0ELb1ELb0ELb0ELb0ELb0ELb1ELb1ELb1ELb0ELb0EEENS1_21CollectiveEpilogueFwdINS6_IJSA_SA_SA_EEES9_SD_SF_Li256ELb0ELb1ELb0ELb0EEENS1_30DynamicPersistentTileSchedulerILi256ELi128ELb0ELb1ELb1EEEEEEEEEvNT_6ParamsE:
	.zero		3328


//--------------------- .nv.constant0._ZN7cutlass13device_kernelIN5flash11enable_sm90INS1_16FlashAttnFwdSm90INS1_25CollectiveMainloopFwdSm90ILi2EN4cute5tupleIJNS5_1CILi1EEES8_S8_EEENS6_IJNS7_ILi128EEESA_NS7_ILi192EEEEEELi128ENS_10bfloat16_tEfNS_4arch4Sm90ELb1ELb0ELb1ELb1ELb0ELb0ELb0ELb1ELb1ELb1ELb0ELb0EEENS1_21CollectiveEpilogueFwdINS6_IJSA_SA_SA_EEES9_SD_SF_Li256ELb1ELb1ELb0ELb0EEENS1_36VarlenDynamicPersistentTileSchedulerILi128ELi128ELi256ELi128ELb0ELb1ELb1ELb1ELb1ELb1EEEEEEEEEvNT_6ParamsE --------------------------
	.section	.nv.constant0._ZN7cutlass13device_kernelIN5flash11enable_sm90INS1_16FlashAttnFwdSm90INS1_25CollectiveMainloopFwdSm90ILi2EN4cute5tupleIJNS5_1CILi1EEES8_S8_EEENS6_IJNS7_ILi128EEESA_NS7_ILi192EEEEEELi128ENS_10bfloat16_tEfNS_4arch4Sm90ELb1ELb0ELb1ELb1ELb0ELb0ELb0ELb1ELb1ELb1ELb0ELb0EEENS1_21CollectiveEpilogueFwdINS6_IJSA_SA_SA_EEES9_SD_SF_Li256ELb1ELb1ELb0ELb0EEENS1_36VarlenDynamicPersistentTileSchedulerILi128ELi128ELi256ELi128ELb0ELb1ELb1ELb1ELb1ELb1EEEEEEEEEvNT_6ParamsE,"a",@progbits
	.sectionflags	@""
	.align	4
.nv.constant0._ZN7cutlass13device_kernelIN5flash11enable_sm90INS1_16FlashAttnFwdSm90INS1_25CollectiveMainloopFwdSm90ILi2EN4cute5tupleIJNS5_1CILi1EEES8_S8_EEENS6_IJNS7_ILi128EEESA_NS7_ILi192EEEEEELi128ENS_10bfloat16_tEfNS_4arch4Sm90ELb1ELb0ELb1ELb1ELb0ELb0ELb0ELb1ELb1ELb1ELb0ELb0EEENS1_21CollectiveEpilogueFwdINS6_IJSA_SA_SA_EEES9_SD_SF_Li256ELb1ELb1ELb0ELb0EEENS1_36VarlenDynamicPersistentTileSchedulerILi128ELi128ELi256ELi128ELb0ELb1ELb1ELb1ELb1ELb1EEEEEEEEEvNT_6ParamsE:
	.zero		3328


//--------------------- .nv.constant0._ZN7cutlass13device_kernelIN5flash11enable_sm90INS1_16FlashAttnFwdSm90INS1_25CollectiveMainloopFwdSm90ILi2EN4cute5tupleIJNS5_1CILi1EEES8_S8_EEENS6_IJNS7_ILi128EEESA_NS7_ILi192EEEEEELi128ENS_10bfloat16_tEfNS_4arch4Sm90ELb1ELb0ELb1ELb1ELb0ELb1ELb0ELb1ELb1ELb1ELb0ELb0EEENS1_21CollectiveEpilogueFwdINS6_IJSA_SA_SA_EEES9_SD_SF_Li256ELb1ELb1ELb0ELb0EEENS1_36VarlenDynamicPersistentTileSchedulerILi128ELi128ELi256ELi128ELb0ELb1ELb1ELb1ELb1ELb1EEEEEEEEEvNT_6ParamsE --------------------------
	.section	.nv.constant0._ZN7cutlass13device_kernelIN5flash11enable_sm90INS1_16FlashAttnFwdSm90INS1_25CollectiveMainloopFwdSm90ILi2EN4cute5tupleIJNS5_1CILi1EEES8_S8_EEENS6_IJNS7_ILi128EEESA_NS7_ILi192EEEEEELi128ENS_10bfloat16_tEfNS_4arch4Sm90ELb1ELb0ELb1ELb1ELb0ELb1ELb0ELb1ELb1ELb1ELb0ELb0EEENS1_21CollectiveEpilogueFwdINS6_IJSA_SA_SA_EEES9_SD_SF_Li256ELb1ELb1ELb0ELb0EEENS1_36VarlenDynamicPersistentTileSchedulerILi128ELi128ELi256ELi128ELb0ELb1ELb1ELb1ELb1ELb1EEEEEEEEEvNT_6ParamsE,"a",@progbits
	.sectionflags	@""
	.align	4
.nv.constant0._ZN7cutlass13device_kernelIN5flash11enable_sm90INS1_16FlashAttnFwdSm90INS1_25CollectiveMainloopFwdSm90ILi2EN4cute5tupleIJNS5_1CILi1EEES8_S8_EEENS6_IJNS7_ILi128EEESA_NS7_ILi192EEEEEELi128ENS_10bfloat16_tEfNS_4arch4Sm90ELb1ELb0ELb1ELb1ELb0ELb1ELb0ELb1ELb1ELb1ELb0ELb0EEENS1_21CollectiveEpilogueFwdINS6_IJSA_SA_SA_EEES9_SD_SF_Li256ELb1ELb1ELb0ELb0EEENS1_36VarlenDynamicPersistentTileSchedulerILi128ELi128ELi256ELi128ELb0ELb1ELb1ELb1ELb1ELb1EEEEEEEEEvNT_6ParamsE:
	.zero		3328


//--------------------- SYMBOLS --------------------------

	.type		.nv.reservedSmem.offset0,@object
	.size		.nv.reservedSmem.offset0,0x4
	.type		__assertfail,@function
